	.target	sm_90a

	.elftype	@"ET_EXEC"


//--------------------- .note.nv.tkinfo           --------------------------
	.section	.note.nv.tkinfo,"",@"SHT_NOTE"
	.sectionflags	@"SHF_NOTE_NV_TKINFO"
	.tkinfo
        /*0018*/ 	.word	0x00000002
        /*0030*/ 	.string	""
        /*0030*/ 	.string	"ptxas"
        /*0030*/ 	.string	"Cuda compilation tools, release 13.0, V13.0.88"
        /*0030*/ 	.string	"Build cuda_13.0.r13.0/compiler.36424714_0"
        /*0030*/ 	.string	"-arch sm_90a -m 64 "



//--------------------- .note.nv.cuinfo           --------------------------
	.section	.note.nv.cuinfo,"",@"SHT_NOTE"
	.sectionflags	@"SHF_NOTE_NV_CUINFO"
        /*0018*/ 	.short	0x0002
        /*001a*/ 	.short	0x005a
        /*001c*/ 	.short	0x0082
	.zero		2


//--------------------- .nv.info                  --------------------------
	.section	.nv.info,"",@"SHT_CUDA_INFO"
	.align	4


	//----- nvinfo : EIATTR_REGCOUNT
	.align		4
        /*0000*/ 	.byte	0x04, 0x2f
        /*0002*/ 	.short	(.L_1 - .L_0)
	.align		4
.L_0:
        /*0004*/ 	.word	index@(_ZN13group_norm_v214gn_cuda_kernelI6__halfLi480ELi2ELi16ELi60ELi4096ELb1ELi32ELi960ELi960ELi4ELb1ELi2ELb0ELb0ENS_16CompileConditionILi900EEEEEvPT_PKS4_S7_S7_flPfS8_Pj)
        /*0008*/ 	.word	0x00000040


	//----- nvinfo : EIATTR_FRAME_SIZE
	.align		4
.L_1:
        /*000c*/ 	.byte	0x04, 0x11
        /*000e*/ 	.short	(.L_3 - .L_2)
	.align		4
.L_2:
        /*0010*/ 	.word	index@(_ZN13group_norm_v214gn_cuda_kernelI6__halfLi480ELi2ELi16ELi60ELi4096ELb1ELi32ELi960ELi960ELi4ELb1ELi2ELb0ELb0ENS_16CompileConditionILi900EEEEEvPT_PKS4_S7_S7_flPfS8_Pj)
        /*0014*/ 	.word	0x00000148


	//----- nvinfo : EIATTR_REGCOUNT
	.align		4
.L_3:
        /*0018*/ 	.byte	0x04, 0x2f
        /*001a*/ 	.short	(.L_5 - .L_4)
	.align		4
.L_4:
        /*001c*/ 	.word	index@(_ZN13group_norm_v214gn_cuda_kernelI6__halfLi480ELi3ELi16ELi60ELi4096ELb1ELi16ELi960ELi960ELi4ELb1ELi1ELb0ELb0ENS_16CompileConditionILi900EEEEEvPT_PKS4_S7_S7_flPfS8_Pj)
        /*0020*/ 	.word	0x00000028


	//----- nvinfo : EIATTR_FRAME_SIZE
	.align		4
.L_5:
        /*0024*/ 	.byte	0x04, 0x11
        /*0026*/ 	.short	(.L_7 - .L_6)
	.align		4
.L_6:
        /*0028*/ 	.word	index@(_ZN13group_norm_v214gn_cuda_kernelI6__halfLi480ELi3ELi16ELi60ELi4096ELb1ELi16ELi960ELi960ELi4ELb1ELi1ELb0ELb0ENS_16CompileConditionILi900EEEEEvPT_PKS4_S7_S7_flPfS8_Pj)
        /*002c*/ 	.word	0x000000c0


	//----- nvinfo : EIATTR_REGCOUNT
	.align		4
.L_7:
        /*0030*/ 	.byte	0x04, 0x2f
        /*0032*/ 	.short	(.L_9 - .L_8)
	.align		4
.L_8:
        /*0034*/ 	.word	index@(_ZN13group_norm_v214gn_cuda_kernelI6__halfLi480ELi1ELi16ELi60ELi4096ELb1ELi64ELi960ELi960ELi4ELb1ELi2ELb0ELb0ENS_16CompileConditionILi900EEEEEvPT_PKS4_S7_S7_flPfS8_Pj)
        /*0038*/ 	.word	0x00000080


	//----- nvinfo : EIATTR_FRAME_SIZE
	.align		4
.L_9:
        /*003c*/ 	.byte	0x04, 0x11
        /*003e*/ 	.short	(.L_11 - .L_10)
	.align		4
.L_10:
        /*0040*/ 	.word	index@(_ZN13group_norm_v214gn_cuda_kernelI6__halfLi480ELi1ELi16ELi60ELi4096ELb1ELi64ELi960ELi960ELi4ELb1ELi2ELb0ELb0ENS_16CompileConditionILi900EEEEEvPT_PKS4_S7_S7_flPfS8_Pj)
        /*0044*/ 	.word	0x000002d0


	//----- nvinfo : EIATTR_REGCOUNT
	.align		4
.L_11:
        /*0048*/ 	.byte	0x04, 0x2f
        /*004a*/ 	.short	(.L_13 - .L_12)
	.align		4
.L_12:
        /*004c*/ 	.word	index@(_ZN13group_norm_v214gn_cuda_kernelI6__halfLi480ELi1ELi16ELi60ELi4096ELb1ELi32ELi960ELi960ELi4ELb1ELi1ELb0ELb0ENS_16CompileConditionILi900EEEEEvPT_PKS4_S7_S7_flPfS8_Pj)
        /*0050*/ 	.word	0x00000080


	//----- nvinfo : EIATTR_FRAME_SIZE
	.align		4
.L_13:
        /*0054*/ 	.byte	0x04, 0x11
        /*0056*/ 	.short	(.L_15 - .L_14)
	.align		4
.L_14:
        /*0058*/ 	.word	index@(_ZN13group_norm_v214gn_cuda_kernelI6__halfLi480ELi1ELi16ELi60ELi4096ELb1ELi32ELi960ELi960ELi4ELb1ELi1ELb0ELb0ENS_16CompileConditionILi900EEEEEvPT_PKS4_S7_S7_flPfS8_Pj)
        /*005c*/ 	.word	0x00000018


	//----- nvinfo : EIATTR_REGCOUNT
	.align		4
.L_15:
        /*0060*/ 	.byte	0x04, 0x2f
        /*0062*/ 	.short	(.L_17 - .L_16)
	.align		4
.L_16:
        /*0064*/ 	.word	index@(_ZN13group_norm_v214gn_cuda_kernelI6__halfLi480ELi2ELi32ELi30ELi4096ELb0ELi32ELi960ELi960ELi4ELb1ELi2ELb0ELb0ENS_16CompileConditionILi900EEEEEvPT_PKS4_S7_S7_flPfS8_Pj)
        /*0068*/ 	.word	0x00000040


	//----- nvinfo : EIATTR_FRAME_SIZE
	.align		4
.L_17:
        /*006c*/ 	.byte	0x04, 0x11
        /*006e*/ 	.short	(.L_19 - .L_18)
	.align		4
.L_18:
        /*0070*/ 	.word	index@(_ZN13group_norm_v214gn_cuda_kernelI6__halfLi480ELi2ELi32ELi30ELi4096ELb0ELi32ELi960ELi960ELi4ELb1ELi2ELb0ELb0ENS_16CompileConditionILi900EEEEEvPT_PKS4_S7_S7_flPfS8_Pj)
        /*0074*/ 	.word	0x000001a0


	//----- nvinfo : EIATTR_REGCOUNT
	.align		4
.L_19:
        /*0078*/ 	.byte	0x04, 0x2f
        /*007a*/ 	.short	(.L_21 - .L_20)
	.align		4
.L_20:
        /*007c*/ 	.word	index@(_ZN13group_norm_v214gn_cuda_kernelI6__halfLi480ELi3ELi32ELi30ELi4096ELb0ELi16ELi960ELi960ELi4ELb1ELi1ELb0ELb0ENS_16CompileConditionILi900EEEEEvPT_PKS4_S7_S7_flPfS8_Pj)
        /*0080*/ 	.word	0x00000028


	//----- nvinfo : EIATTR_FRAME_SIZE
	.align		4
.L_21:
        /*0084*/ 	.byte	0x04, 0x11
        /*0086*/ 	.short	(.L_23 - .L_22)
	.align		4
.L_22:
        /*0088*/ 	.word	index@(_ZN13group_norm_v214gn_cuda_kernelI6__halfLi480ELi3ELi32ELi30ELi4096ELb0ELi16ELi960ELi960ELi4ELb1ELi1ELb0ELb0ENS_16CompileConditionILi900EEEEEvPT_PKS4_S7_S7_flPfS8_Pj)
        /*008c*/ 	.word	0x000000c0


	//----- nvinfo : EIATTR_REGCOUNT
	.align		4
.L_23:
        /*0090*/ 	.byte	0x04, 0x2f
        /*0092*/ 	.short	(.L_25 - .L_24)
	.align		4
.L_24:
        /*0094*/ 	.word	index@(_ZN13group_norm_v214gn_cuda_kernelI6__halfLi480ELi1ELi32ELi30ELi4096ELb0ELi64ELi960ELi960ELi4ELb1ELi2ELb0ELb0ENS_16CompileConditionILi900EEEEEvPT_PKS4_S7_S7_flPfS8_Pj)
        /*0098*/ 	.word	0x00000080


	//----- nvinfo : EIATTR_FRAME_SIZE
	.align		4
.L_25:
        /*009c*/ 	.byte	0x04, 0x11
        /*009e*/ 	.short	(.L_27 - .L_26)
	.align		4
.L_26:
        /*00a0*/ 	.word	index@(_ZN13group_norm_v214gn_cuda_kernelI6__halfLi480ELi1ELi32ELi30ELi4096ELb0ELi64ELi960ELi960ELi4ELb1ELi2ELb0ELb0ENS_16CompileConditionILi900EEEEEvPT_PKS4_S7_S7_flPfS8_Pj)
        /*00a4*/ 	.word	0x00000298


	//----- nvinfo : EIATTR_REGCOUNT
	.align		4
.L_27:
        /*00a8*/ 	.byte	0x04, 0x2f
        /*00aa*/ 	.short	(.L_29 - .L_28)
	.align		4
.L_28:
        /*00ac*/ 	.word	index@(_ZN13group_norm_v214gn_cuda_kernelI6__halfLi480ELi1ELi32ELi30ELi4096ELb0ELi32ELi960ELi960ELi4ELb1ELi1ELb0ELb0ENS_16CompileConditionILi900EEEEEvPT_PKS4_S7_S7_flPfS8_Pj)
        /*00b0*/ 	.word	0x00000080


	//----- nvinfo : EIATTR_FRAME_SIZE
	.align		4
.L_29:
        /*00b4*/ 	.byte	0x04, 0x11
        /*00b6*/ 	.short	(.L_31 - .L_30)
	.align		4
.L_30:
        /*00b8*/ 	.word	index@(_ZN13group_norm_v214gn_cuda_kernelI6__halfLi480ELi1ELi32ELi30ELi4096ELb0ELi32ELi960ELi960ELi4ELb1ELi1ELb0ELb0ENS_16CompileConditionILi900EEEEEvPT_PKS4_S7_S7_flPfS8_Pj)
        /*00bc*/ 	.word	0x00000028


	//----- nvinfo : EIATTR_REGCOUNT
	.align		4
.L_31:
        /*00c0*/ 	.byte	0x04, 0x2f
        /*00c2*/ 	.short	(.L_33 - .L_32)
	.align		4
.L_32:
        /*00c4*/ 	.word	index@(_ZN13group_norm_v218gn_bwd_cuda_kernelI6__halfLi480ELi2ELi16ELi60ELi4096ELb1ELb1ELi16ELi960ELi960ELi4ELb1ELi1ELb0ELb0ELNS_15WgradSyncMethodE3ENS_16CompileConditionILi900EEEEEvPT_S6_S6_PKS5_S8_S8_S8_PKfflPfPj)
        /*00c8*/ 	.word	0x00000040


	//----- nvinfo : EIATTR_FRAME_SIZE
	.align		4
.L_33:
        /*00cc*/ 	.byte	0x04, 0x11
        /*00ce*/ 	.short	(.L_35 - .L_34)
	.align		4
.L_34:
        /*00d0*/ 	.word	index@(_ZN13group_norm_v218gn_bwd_cuda_kernelI6__halfLi480ELi2ELi16ELi60ELi4096ELb1ELb1ELi16ELi960ELi960ELi4ELb1ELi1ELb0ELb0ELNS_15WgradSyncMethodE3ENS_16CompileConditionILi900EEEEEvPT_S6_S6_PKS5_S8_S8_S8_PKfflPfPj)
        /*00d4*/ 	.word	0x00000148


	//----- nvinfo : EIATTR_REGCOUNT
	.align		4
.L_35:
        /*00d8*/ 	.byte	0x04, 0x2f
        /*00da*/ 	.short	(.L_37 - .L_36)
	.align		4
.L_36:
        /*00dc*/ 	.word	index@(_ZN13group_norm_v218gn_bwd_cuda_kernelI6__halfLi480ELi3ELi16ELi60ELi4096ELb1ELb1ELi256ELi960ELi960ELi4ELb1ELi21ELb1ELb0ELNS_15WgradSyncMethodE3ENS_16CompileConditionILi900EEEEEvPT_S6_S6_PKS5_S8_S8_S8_PKfflPfPj)
        /*00e0*/ 	.word	0x00000028


	//----- nvinfo : EIATTR_FRAME_SIZE
	.align		4
.L_37:
        /*00e4*/ 	.byte	0x04, 0x11
        /*00e6*/ 	.short	(.L_39 - .L_38)
	.align		4
.L_38:
        /*00e8*/ 	.word	index@(_ZN13group_norm_v218gn_bwd_cuda_kernelI6__halfLi480ELi3ELi16ELi60ELi4096ELb1ELb1ELi256ELi960ELi960ELi4ELb1ELi21ELb1ELb0ELNS_15WgradSyncMethodE3ENS_16CompileConditionILi900EEEEEvPT_S6_S6_PKS5_S8_S8_S8_PKfflPfPj)
        /*00ec*/ 	.word	0x00000018


	//----- nvinfo : EIATTR_REGCOUNT
	.align		4
.L_39:
        /*00f0*/ 	.byte	0x04, 0x2f
        /*00f2*/ 	.short	(.L_41 - .L_40)
	.align		4
.L_40:
        /*00f4*/ 	.word	index@(_ZN13group_norm_v218gn_bwd_cuda_kernelI6__halfLi480ELi3ELi16ELi60ELi4096ELb1ELb1ELi128ELi960ELi960ELi4ELb1ELi10ELb1ELb0ELNS_15WgradSyncMethodE3ENS_16CompileConditionILi900EEEEEvPT_S6_S6_PKS5_S8_S8_S8_PKfflPfPj)
        /*00f8*/ 	.word	0x00000028


	//----- nvinfo : EIATTR_FRAME_SIZE
	.align		4
.L_41:
        /*00fc*/ 	.byte	0x04, 0x11
        /*00fe*/ 	.short	(.L_43 - .L_42)
	.align		4
.L_42:
        /*0100*/ 	.word	index@(_ZN13group_norm_v218gn_bwd_cuda_kernelI6__halfLi480ELi3ELi16ELi60ELi4096ELb1ELb1ELi128ELi960ELi960ELi4ELb1ELi10ELb1ELb0ELNS_15WgradSyncMethodE3ENS_16CompileConditionILi900EEEEEvPT_S6_S6_PKS5_S8_S8_S8_PKfflPfPj)
        /*0104*/ 	.word	0x00000018


	//----- nvinfo : EIATTR_REGCOUNT
	.align		4
.L_43:
        /*0108*/ 	.byte	0x04, 0x2f
        /*010a*/ 	.short	(.L_45 - .L_44)
	.align		4
.L_44:
        /*010c*/ 	.word	index@(_ZN13group_norm_v218gn_bwd_cuda_kernelI6__halfLi480ELi3ELi16ELi60ELi4096ELb1ELb1ELi64ELi960ELi960ELi4ELb1ELi5ELb1ELb0ELNS_15WgradSyncMethodE3ENS_16CompileConditionILi900EEEEEvPT_S6_S6_PKS5_S8_S8_S8_PKfflPfPj)
        /*0110*/ 	.word	0x00000028


	//----- nvinfo : EIATTR_FRAME_SIZE
	.align		4
.L_45:
        /*0114*/ 	.byte	0x04, 0x11
        /*0116*/ 	.short	(.L_47 - .L_46)
	.align		4
.L_46:
        /*0118*/ 	.word	index@(_ZN13group_norm_v218gn_bwd_cuda_kernelI6__halfLi480ELi3ELi16ELi60ELi4096ELb1ELb1ELi64ELi960ELi960ELi4ELb1ELi5ELb1ELb0ELNS_15WgradSyncMethodE3ENS_16CompileConditionILi900EEEEEvPT_S6_S6_PKS5_S8_S8_S8_PKfflPfPj)
        /*011c*/ 	.word	0x00000018


	//----- nvinfo : EIATTR_REGCOUNT
	.align		4
.L_47:
        /*0120*/ 	.byte	0x04, 0x2f
        /*0122*/ 	.short	(.L_49 - .L_48)
	.align		4
.L_48:
        /*0124*/ 	.word	index@(_ZN13group_norm_v218gn_bwd_cuda_kernelI6__halfLi480ELi3ELi16ELi60ELi4096ELb1ELb1ELi32ELi960ELi960ELi4ELb1ELi2ELb1ELb0ELNS_15WgradSyncMethodE3ENS_16CompileConditionILi900EEEEEvPT_S6_S6_PKS5_S8_S8_S8_PKfflPfPj)
        /*0128*/ 	.word	0x00000028


	//----- nvinfo : EIATTR_FRAME_SIZE
	.align		4
.L_49:
        /*012c*/ 	.byte	0x04, 0x11
        /*012e*/ 	.short	(.L_51 - .L_50)
	.align		4
.L_50:
        /*0130*/ 	.word	index@(_ZN13group_norm_v218gn_bwd_cuda_kernelI6__halfLi480ELi3ELi16ELi60ELi4096ELb1ELb1ELi32ELi960ELi960ELi4ELb1ELi2ELb1ELb0ELNS_15WgradSyncMethodE3ENS_16CompileConditionILi900EEEEEvPT_S6_S6_PKS5_S8_S8_S8_PKfflPfPj)
        /*0134*/ 	.word	0x00000018


	//----- nvinfo : EIATTR_REGCOUNT
	.align		4
.L_51:
        /*0138*/ 	.byte	0x04, 0x2f
        /*013a*/ 	.short	(.L_53 - .L_52)
	.align		4
.L_52:
        /*013c*/ 	.word	index@(_ZN13group_norm_v218gn_bwd_cuda_kernelI6__halfLi480ELi1ELi16ELi60ELi4096ELb1ELb1ELi32ELi960ELi960ELi4ELb1ELi1ELb0ELb0ELNS_15WgradSyncMethodE3ENS_16CompileConditionILi900EEEEEvPT_S6_S6_PKS5_S8_S8_S8_PKfflPfPj)
        /*0140*/ 	.word	0x00000080


	//----- nvinfo : EIATTR_FRAME_SIZE
	.align		4
.L_53:
        /*0144*/ 	.byte	0x04, 0x11
        /*0146*/ 	.short	(.L_55 - .L_54)
	.align		4
.L_54:
        /*0148*/ 	.word	index@(_ZN13group_norm_v218gn_bwd_cuda_kernelI6__halfLi480ELi1ELi16ELi60ELi4096ELb1ELb1ELi32ELi960ELi960ELi4ELb1ELi1ELb0ELb0ELNS_15WgradSyncMethodE3ENS_16CompileConditionILi900EEEEEvPT_S6_S6_PKS5_S8_S8_S8_PKfflPfPj)
        /*014c*/ 	.word	0x000001d8


	//----- nvinfo : EIATTR_REGCOUNT
	.align		4
.L_55:
        /*0150*/ 	.byte	0x04, 0x2f
        /*0152*/ 	.short	(.L_57 - .L_56)
	.align		4
.L_56:
        /*0154*/ 	.word	index@(_ZN13group_norm_v218gn_bwd_cuda_kernelI6__halfLi480ELi3ELi16ELi60ELi4096ELb1ELb1ELi16ELi960ELi960ELi4ELb1ELi1ELb1ELb0ELNS_15WgradSyncMethodE3ENS_16CompileConditionILi900EEEEEvPT_S6_S6_PKS5_S8_S8_S8_PKfflPfPj)
        /*0158*/ 	.word	0x00000028


	//----- nvinfo : EIATTR_FRAME_SIZE
	.align		4
.L_57:
        /*015c*/ 	.byte	0x04, 0x11
        /*015e*/ 	.short	(.L_59 - .L_58)
	.align		4
.L_58:
        /*0160*/ 	.word	index@(_ZN13group_norm_v218gn_bwd_cuda_kernelI6__halfLi480ELi3ELi16ELi60ELi4096ELb1ELb1ELi16ELi960ELi960ELi4ELb1ELi1ELb1ELb0ELNS_15WgradSyncMethodE3ENS_16CompileConditionILi900EEEEEvPT_S6_S6_PKS5_S8_S8_S8_PKfflPfPj)
        /*0164*/ 	.word	0x00000020


	//----- nvinfo : EIATTR_REGCOUNT
	.align		4
.L_59:
        /*0168*/ 	.byte	0x04, 0x2f
        /*016a*/ 	.short	(.L_61 - .L_60)
	.align		4
.L_60:
        /*016c*/ 	.word	index@(_ZN13group_norm_v218gn_bwd_cuda_kernelI6__halfLi480ELi2ELi32ELi30ELi4096ELb0ELb1ELi16ELi960ELi960ELi4ELb1ELi1ELb0ELb0ELNS_15WgradSyncMethodE3ENS_16CompileConditionILi900EEEEEvPT_S6_S6_PKS5_S8_S8_S8_PKfflPfPj)
        /*0170*/ 	.word	0x00000040


	//----- nvinfo : EIATTR_FRAME_SIZE
	.align		4
.L_61:
        /*0174*/ 	.byte	0x04, 0x11
        /*0176*/ 	.short	(.L_63 - .L_62)
	.align		4
.L_62:
        /*0178*/ 	.word	index@(_ZN13group_norm_v218gn_bwd_cuda_kernelI6__halfLi480ELi2ELi32ELi30ELi4096ELb0ELb1ELi16ELi960ELi960ELi4ELb1ELi1ELb0ELb0ELNS_15WgradSyncMethodE3ENS_16CompileConditionILi900EEEEEvPT_S6_S6_PKS5_S8_S8_S8_PKfflPfPj)
        /*017c*/ 	.word	0x000000f8


	//----- nvinfo : EIATTR_REGCOUNT
	.align		4
.L_63:
        /*0180*/ 	.byte	0x04, 0x2f
        /*0182*/ 	.short	(.L_65 - .L_64)
	.align		4
.L_64:
        /*0184*/ 	.word	index@(_ZN13group_norm_v218gn_bwd_cuda_kernelI6__halfLi480ELi3ELi32ELi30ELi4096ELb0ELb1ELi256ELi960ELi960ELi4ELb1ELi21ELb1ELb0ELNS_15WgradSyncMethodE3ENS_16CompileConditionILi900EEEEEvPT_S6_S6_PKS5_S8_S8_S8_PKfflPfPj)
        /*0188*/ 	.word	0x00000028


	//----- nvinfo : EIATTR_FRAME_SIZE
	.align		4
.L_65:
        /*018c*/ 	.byte	0x04, 0x11
        /*018e*/ 	.short	(.L_67 - .L_66)
	.align		4
.L_66:
        /*0190*/ 	.word	index@(_ZN13group_norm_v218gn_bwd_cuda_kernelI6__halfLi480ELi3ELi32ELi30ELi4096ELb0ELb1ELi256ELi960ELi960ELi4ELb1ELi21ELb1ELb0ELNS_15WgradSyncMethodE3ENS_16CompileConditionILi900EEEEEvPT_S6_S6_PKS5_S8_S8_S8_PKfflPfPj)
        /*0194*/ 	.word	0x00000028


	//----- nvinfo : EIATTR_REGCOUNT
	.align		4
.L_67:
        /*0198*/ 	.byte	0x04, 0x2f
        /*019a*/ 	.short	(.L_69 - .L_68)
	.align		4
.L_68:
        /*019c*/ 	.word	index@(_ZN13group_norm_v218gn_bwd_cuda_kernelI6__halfLi480ELi3ELi32ELi30ELi4096ELb0ELb1ELi128ELi960ELi960ELi4ELb1ELi10ELb1ELb0ELNS_15WgradSyncMethodE3ENS_16CompileConditionILi900EEEEEvPT_S6_S6_PKS5_S8_S8_S8_PKfflPfPj)
        /*01a0*/ 	.word	0x00000028


	//----- nvinfo : EIATTR_FRAME_SIZE
	.align		4
.L_69:
        /*01a4*/ 	.byte	0x04, 0x11
        /*01a6*/ 	.short	(.L_71 - .L_70)
	.align		4
.L_70:
        /*01a8*/ 	.word	index@(_ZN13group_norm_v218gn_bwd_cuda_kernelI6__halfLi480ELi3ELi32ELi30ELi4096ELb0ELb1ELi128ELi960ELi960ELi4ELb1ELi10ELb1ELb0ELNS_15WgradSyncMethodE3ENS_16CompileConditionILi900EEEEEvPT_S6_S6_PKS5_S8_S8_S8_PKfflPfPj)
        /*01ac*/ 	.word	0x00000028


	//----- nvinfo : EIATTR_REGCOUNT
	.align		4
.L_71:
        /*01b0*/ 	.byte	0x04, 0x2f
        /*01b2*/ 	.short	(.L_73 - .L_72)
	.align		4
.L_72:
        /*01b4*/ 	.word	index@(_ZN13group_norm_v218gn_bwd_cuda_kernelI6__halfLi480ELi3ELi32ELi30ELi4096ELb0ELb1ELi64ELi960ELi960ELi4ELb1ELi5ELb1ELb0ELNS_15WgradSyncMethodE3ENS_16CompileConditionILi900EEEEEvPT_S6_S6_PKS5_S8_S8_S8_PKfflPfPj)
        /*01b8*/ 	.word	0x00000028


	//----- nvinfo : EIATTR_FRAME_SIZE
	.align		4
.L_73:
        /*01bc*/ 	.byte	0x04, 0x11
        /*01be*/ 	.short	(.L_75 - .L_74)
	.align		4
.L_74:
        /*01c0*/ 	.word	index@(_ZN13group_norm_v218gn_bwd_cuda_kernelI6__halfLi480ELi3ELi32ELi30ELi4096ELb0ELb1ELi64ELi960ELi960ELi4ELb1ELi5ELb1ELb0ELNS_15WgradSyncMethodE3ENS_16CompileConditionILi900EEEEEvPT_S6_S6_PKS5_S8_S8_S8_PKfflPfPj)
        /*01c4*/ 	.word	0x00000028


	//----- nvinfo : EIATTR_REGCOUNT
	.align		4
.L_75:
        /*01c8*/ 	.byte	0x04, 0x2f
        /*01ca*/ 	.short	(.L_77 - .L_76)
	.align		4
.L_76:
        /*01cc*/ 	.word	index@(_ZN13group_norm_v218gn_bwd_cuda_kernelI6__halfLi480ELi3ELi32ELi30ELi4096ELb0ELb1ELi32ELi960ELi960ELi4ELb1ELi2ELb1ELb0ELNS_15WgradSyncMethodE3ENS_16CompileConditionILi900EEEEEvPT_S6_S6_PKS5_S8_S8_S8_PKfflPfPj)
        /*01d0*/ 	.word	0x00000028


	//----- nvinfo : EIATTR_FRAME_SIZE
	.align		4
.L_77:
        /*01d4*/ 	.byte	0x04, 0x11
        /*01d6*/ 	.short	(.L_79 - .L_78)
	.align		4
.L_78:
        /*01d8*/ 	.word	index@(_ZN13group_norm_v218gn_bwd_cuda_kernelI6__halfLi480ELi3ELi32ELi30ELi4096ELb0ELb1ELi32ELi960ELi960ELi4ELb1ELi2ELb1ELb0ELNS_15WgradSyncMethodE3ENS_16CompileConditionILi900EEEEEvPT_S6_S6_PKS5_S8_S8_S8_PKfflPfPj)
        /*01dc*/ 	.word	0x00000028


	//----- nvinfo : EIATTR_REGCOUNT
	.align		4
.L_79:
        /*01e0*/ 	.byte	0x04, 0x2f
        /*01e2*/ 	.short	(.L_81 - .L_80)
	.align		4
.L_80:
        /*01e4*/ 	.word	index@(_ZN13group_norm_v218gn_bwd_cuda_kernelI6__halfLi480ELi1ELi32ELi30ELi4096ELb0ELb1ELi32ELi960ELi960ELi4ELb1ELi1ELb0ELb0ELNS_15WgradSyncMethodE3ENS_16CompileConditionILi900EEEEEvPT_S6_S6_PKS5_S8_S8_S8_PKfflPfPj)
        /*01e8*/ 	.word	0x00000080


	//----- nvinfo : EIATTR_FRAME_SIZE
	.align		4
.L_81:
        /*01ec*/ 	.byte	0x04, 0x11
        /*01ee*/ 	.short	(.L_83 - .L_82)
	.align		4
.L_82:
        /*01f0*/ 	.word	index@(_ZN13group_norm_v218gn_bwd_cuda_kernelI6__halfLi480ELi1ELi32ELi30ELi4096ELb0ELb1ELi32ELi960ELi960ELi4ELb1ELi1ELb0ELb0ELNS_15WgradSyncMethodE3ENS_16CompileConditionILi900EEEEEvPT_S6_S6_PKS5_S8_S8_S8_PKfflPfPj)
        /*01f4*/ 	.word	0x00000178


	//----- nvinfo : EIATTR_REGCOUNT
	.align		4
.L_83:
        /*01f8*/ 	.byte	0x04, 0x2f
        /*01fa*/ 	.short	(.L_85 - .L_84)
	.align		4
.L_84:
        /*01fc*/ 	.word	index@(_ZN13group_norm_v218gn_bwd_cuda_kernelI6__halfLi480ELi3ELi32ELi30ELi4096ELb0ELb1ELi16ELi960ELi960ELi4ELb1ELi1ELb1ELb0ELNS_15WgradSyncMethodE3ENS_16CompileConditionILi900EEEEEvPT_S6_S6_PKS5_S8_S8_S8_PKfflPfPj)
        /*0200*/ 	.word	0x00000028


	//----- nvinfo : EIATTR_FRAME_SIZE
	.align		4
.L_85:
        /*0204*/ 	.byte	0x04, 0x11
        /*0206*/ 	.short	(.L_87 - .L_86)
	.align		4
.L_86:
        /*0208*/ 	.word	index@(_ZN13group_norm_v218gn_bwd_cuda_kernelI6__halfLi480ELi3ELi32ELi30ELi4096ELb0ELb1ELi16ELi960ELi960ELi4ELb1ELi1ELb1ELb0ELNS_15WgradSyncMethodE3ENS_16CompileConditionILi900EEEEEvPT_S6_S6_PKS5_S8_S8_S8_PKfflPfPj)
        /*020c*/ 	.word	0x000001e8


	//----- nvinfo : EIATTR_REGCOUNT
	.align		4
.L_87:
        /*0210*/ 	.byte	0x04, 0x2f
        /*0212*/ 	.short	(.L_89 - .L_88)
	.align		4
.L_88:
        /*0214*/ 	.word	index@(_ZN13group_norm_v214gn_cuda_kernelI13__nv_bfloat16Li480ELi2ELi16ELi60ELi4096ELb1ELi32ELi960ELi960ELi4ELb1ELi2ELb0ELb0ENS_16CompileConditionILi900EEEEEvPT_PKS4_S7_S7_flPfS8_Pj)
        /*0218*/ 	.word	0x00000040


	//----- nvinfo : EIATTR_FRAME_SIZE
	.align		4
.L_89:
        /*021c*/ 	.byte	0x04, 0x11
        /*021e*/ 	.short	(.L_91 - .L_90)
	.align		4
.L_90:
        /*0220*/ 	.word	index@(_ZN13group_norm_v214gn_cuda_kernelI13__nv_bfloat16Li480ELi2ELi16ELi60ELi4096ELb1ELi32ELi960ELi960ELi4ELb1ELi2ELb0ELb0ENS_16CompileConditionILi900EEEEEvPT_PKS4_S7_S7_flPfS8_Pj)
        /*0224*/ 	.word	0x00000158


	//----- nvinfo : EIATTR_REGCOUNT
	.align		4
.L_91:
        /*0228*/ 	.byte	0x04, 0x2f
        /*022a*/ 	.short	(.L_93 - .L_92)
	.align		4
.L_92:
        /*022c*/ 	.word	index@(_ZN13group_norm_v214gn_cuda_kernelI13__nv_bfloat16Li480ELi3ELi16ELi60ELi4096ELb1ELi16ELi960ELi960ELi4ELb1ELi1ELb0ELb0ENS_16CompileConditionILi900EEEEEvPT_PKS4_S7_S7_flPfS8_Pj)
        /*0230*/ 	.word	0x00000028


	//----- nvinfo : EIATTR_FRAME_SIZE
	.align		4
.L_93:
        /*0234*/ 	.byte	0x04, 0x11
        /*0236*/ 	.short	(.L_95 - .L_94)
	.align		4
.L_94:
        /*0238*/ 	.word	index@(_ZN13group_norm_v214gn_cuda_kernelI13__nv_bfloat16Li480ELi3ELi16ELi60ELi4096ELb1ELi16ELi960ELi960ELi4ELb1ELi1ELb0ELb0ENS_16CompileConditionILi900EEEEEvPT_PKS4_S7_S7_flPfS8_Pj)
        /*023c*/ 	.word	0x000000d0


	//----- nvinfo : EIATTR_REGCOUNT
	.align		4
.L_95:
        /*0240*/ 	.byte	0x04, 0x2f
        /*0242*/ 	.short	(.L_97 - .L_96)
	.align		4
.L_96:
        /*0244*/ 	.word	index@(_ZN13group_norm_v214gn_cuda_kernelI13__nv_bfloat16Li480ELi1ELi16ELi60ELi4096ELb1ELi64ELi960ELi960ELi4ELb1ELi2ELb0ELb0ENS_16CompileConditionILi900EEEEEvPT_PKS4_S7_S7_flPfS8_Pj)
        /*0248*/ 	.word	0x00000080


	//----- nvinfo : EIATTR_FRAME_SIZE
	.align		4
.L_97:
        /*024c*/ 	.byte	0x04, 0x11
        /*024e*/ 	.short	(.L_99 - .L_98)
	.align		4
.L_98:
        /*0250*/ 	.word	index@(_ZN13group_norm_v214gn_cuda_kernelI13__nv_bfloat16Li480ELi1ELi16ELi60ELi4096ELb1ELi64ELi960ELi960ELi4ELb1ELi2ELb0ELb0ENS_16CompileConditionILi900EEEEEvPT_PKS4_S7_S7_flPfS8_Pj)
        /*0254*/ 	.word	0x000002e0


	//----- nvinfo : EIATTR_REGCOUNT
	.align		4
.L_99:
        /*0258*/ 	.byte	0x04, 0x2f
        /*025a*/ 	.short	(.L_101 - .L_100)
	.align		4
.L_100:
        /*025c*/ 	.word	index@(_ZN13group_norm_v214gn_cuda_kernelI13__nv_bfloat16Li480ELi1ELi16ELi60ELi4096ELb1ELi32ELi960ELi960ELi4ELb1ELi1ELb0ELb0ENS_16CompileConditionILi900EEEEEvPT_PKS4_S7_S7_flPfS8_Pj)
        /*0260*/ 	.word	0x00000080


	//----- nvinfo : EIATTR_FRAME_SIZE
	.align		4
.L_101:
        /*0264*/ 	.byte	0x04, 0x11
        /*0266*/ 	.short	(.L_103 - .L_102)
	.align		4
.L_102:
        /*0268*/ 	.word	index@(_ZN13group_norm_v214gn_cuda_kernelI13__nv_bfloat16Li480ELi1ELi16ELi60ELi4096ELb1ELi32ELi960ELi960ELi4ELb1ELi1ELb0ELb0ENS_16CompileConditionILi900EEEEEvPT_PKS4_S7_S7_flPfS8_Pj)
        /*026c*/ 	.word	0x00000028


	//----- nvinfo : EIATTR_REGCOUNT
	.align		4
.L_103:
        /*0270*/ 	.byte	0x04, 0x2f
        /*0272*/ 	.short	(.L_105 - .L_104)
	.align		4
.L_104:
        /*0274*/ 	.word	index@(_ZN13group_norm_v214gn_cuda_kernelI13__nv_bfloat16Li480ELi2ELi32ELi30ELi4096ELb0ELi32ELi960ELi960ELi4ELb1ELi2ELb0ELb0ENS_16CompileConditionILi900EEEEEvPT_PKS4_S7_S7_flPfS8_Pj)
        /*0278*/ 	.word	0x00000040


	//----- nvinfo : EIATTR_FRAME_SIZE
	.align		4
.L_105:
        /*027c*/ 	.byte	0x04, 0x11
        /*027e*/ 	.short	(.L_107 - .L_106)
	.align		4
.L_106:
        /*0280*/ 	.word	index@(_ZN13group_norm_v214gn_cuda_kernelI13__nv_bfloat16Li480ELi2ELi32ELi30ELi4096ELb0ELi32ELi960ELi960ELi4ELb1ELi2ELb0ELb0ENS_16CompileConditionILi900EEEEEvPT_PKS4_S7_S7_flPfS8_Pj)
        /*0284*/ 	.word	0x00000198


	//----- nvinfo : EIATTR_REGCOUNT
	.align		4
.L_107:
        /*0288*/ 	.byte	0x04, 0x2f
        /*028a*/ 	.short	(.L_109 - .L_108)
	.align		4
.L_108:
        /*028c*/ 	.word	index@(_ZN13group_norm_v214gn_cuda_kernelI13__nv_bfloat16Li480ELi3ELi32ELi30ELi4096ELb0ELi16ELi960ELi960ELi4ELb1ELi1ELb0ELb0ENS_16CompileConditionILi900EEEEEvPT_PKS4_S7_S7_flPfS8_Pj)
        /*0290*/ 	.word	0x00000028


	//----- nvinfo : EIATTR_FRAME_SIZE
	.align		4
.L_109:
        /*0294*/ 	.byte	0x04, 0x11
        /*0296*/ 	.short	(.L_111 - .L_110)
	.align		4
.L_110:
        /*0298*/ 	.word	index@(_ZN13group_norm_v214gn_cuda_kernelI13__nv_bfloat16Li480ELi3ELi32ELi30ELi4096ELb0ELi16ELi960ELi960ELi4ELb1ELi1ELb0ELb0ENS_16CompileConditionILi900EEEEEvPT_PKS4_S7_S7_flPfS8_Pj)
        /*029c*/ 	.word	0x000000a8


	//----- nvinfo : EIATTR_REGCOUNT
	.align		4
.L_111:
        /*02a0*/ 	.byte	0x04, 0x2f
        /*02a2*/ 	.short	(.L_113 - .L_112)
	.align		4
.L_112:
        /*02a4*/ 	.word	index@(_ZN13group_norm_v214gn_cuda_kernelI13__nv_bfloat16Li480ELi1ELi32ELi30ELi4096ELb0ELi64ELi960ELi960ELi4ELb1ELi2ELb0ELb0ENS_16CompileConditionILi900EEEEEvPT_PKS4_S7_S7_flPfS8_Pj)
        /*02a8*/ 	.word	0x00000080


	//----- nvinfo : EIATTR_FRAME_SIZE
	.align		4
.L_113:
        /*02ac*/ 	.byte	0x04, 0x11
        /*02ae*/ 	.short	(.L_115 - .L_114)
	.align		4
.L_114:
        /*02b0*/ 	.word	index@(_ZN13group_norm_v214gn_cuda_kernelI13__nv_bfloat16Li480ELi1ELi32ELi30ELi4096ELb0ELi64ELi960ELi960ELi4ELb1ELi2ELb0ELb0ENS_16CompileConditionILi900EEEEEvPT_PKS4_S7_S7_flPfS8_Pj)
        /*02b4*/ 	.word	0x000002c8


	//----- nvinfo : EIATTR_REGCOUNT
	.align		4
.L_115:
        /*02b8*/ 	.byte	0x04, 0x2f
        /*02ba*/ 	.short	(.L_117 - .L_116)
	.align		4
.L_116:
        /*02bc*/ 	.word	index@(_ZN13group_norm_v214gn_cuda_kernelI13__nv_bfloat16Li480ELi1ELi32ELi30ELi4096ELb0ELi32ELi960ELi960ELi4ELb1ELi1ELb0ELb0ENS_16CompileConditionILi900EEEEEvPT_PKS4_S7_S7_flPfS8_Pj)
        /*02c0*/ 	.word	0x00000080


	//----- nvinfo : EIATTR_FRAME_SIZE
	.align		4
.L_117:
        /*02c4*/ 	.byte	0x04, 0x11
        /*02c6*/ 	.short	(.L_119 - .L_118)
	.align		4
.L_118:
        /*02c8*/ 	.word	index@(_ZN13group_norm_v214gn_cuda_kernelI13__nv_bfloat16Li480ELi1ELi32ELi30ELi4096ELb0ELi32ELi960ELi960ELi4ELb1ELi1ELb0ELb0ENS_16CompileConditionILi900EEEEEvPT_PKS4_S7_S7_flPfS8_Pj)
        /*02cc*/ 	.word	0x00000038


	//----- nvinfo : EIATTR_REGCOUNT
	.align		4
.L_119:
        /*02d0*/ 	.byte	0x04, 0x2f
        /*02d2*/ 	.short	(.L_121 - .L_120)
	.align		4
.L_120:
        /*02d4*/ 	.word	index@(_ZN13group_norm_v218gn_bwd_cuda_kernelI13__nv_bfloat16Li480ELi2ELi16ELi60ELi4096ELb1ELb1ELi16ELi960ELi960ELi4ELb1ELi1ELb0ELb0ELNS_15WgradSyncMethodE3ENS_16CompileConditionILi900EEEEEvPT_S6_S6_PKS5_S8_S8_S8_PKfflPfPj)
        /*02d8*/ 	.word	0x00000040


	//----- nvinfo : EIATTR_FRAME_SIZE
	.align		4
.L_121:
        /*02dc*/ 	.byte	0x04, 0x11
        /*02de*/ 	.short	(.L_123 - .L_122)
	.align		4
.L_122:
        /*02e0*/ 	.word	index@(_ZN13group_norm_v218gn_bwd_cuda_kernelI13__nv_bfloat16Li480ELi2ELi16ELi60ELi4096ELb1ELb1ELi16ELi960ELi960ELi4ELb1ELi1ELb0ELb0ELNS_15WgradSyncMethodE3ENS_16CompileConditionILi900EEEEEvPT_S6_S6_PKS5_S8_S8_S8_PKfflPfPj)
        /*02e4*/ 	.word	0x00000160


	//----- nvinfo : EIATTR_REGCOUNT
	.align		4
.L_123:
        /*02e8*/ 	.byte	0x04, 0x2f
        /*02ea*/ 	.short	(.L_125 - .L_124)
	.align		4
.L_124:
        /*02ec*/ 	.word	index@(_ZN13group_norm_v218gn_bwd_cuda_kernelI13__nv_bfloat16Li480ELi3ELi16ELi60ELi4096ELb1ELb1ELi256ELi960ELi960ELi4ELb1ELi21ELb1ELb0ELNS_15WgradSyncMethodE3ENS_16CompileConditionILi900EEEEEvPT_S6_S6_PKS5_S8_S8_S8_PKfflPfPj)
        /*02f0*/ 	.word	0x00000028


	//----- nvinfo : EIATTR_FRAME_SIZE
	.align		4
.L_125:
        /*02f4*/ 	.byte	0x04, 0x11
        /*02f6*/ 	.short	(.L_127 - .L_126)
	.align		4
.L_126:
        /*02f8*/ 	.word	index@(_ZN13group_norm_v218gn_bwd_cuda_kernelI13__nv_bfloat16Li480ELi3ELi16ELi60ELi4096ELb1ELb1ELi256ELi960ELi960ELi4ELb1ELi21ELb1ELb0ELNS_15WgradSyncMethodE3ENS_16CompileConditionILi900EEEEEvPT_S6_S6_PKS5_S8_S8_S8_PKfflPfPj)
        /*02fc*/ 	.word	0x00000018


	//----- nvinfo : EIATTR_REGCOUNT
	.align		4
.L_127:
        /*0300*/ 	.byte	0x04, 0x2f
        /*0302*/ 	.short	(.L_129 - .L_128)
	.align		4
.L_128:
        /*0304*/ 	.word	index@(_ZN13group_norm_v218gn_bwd_cuda_kernelI13__nv_bfloat16Li480ELi3ELi16ELi60ELi4096ELb1ELb1ELi128ELi960ELi960ELi4ELb1ELi10ELb1ELb0ELNS_15WgradSyncMethodE3ENS_16CompileConditionILi900EEEEEvPT_S6_S6_PKS5_S8_S8_S8_PKfflPfPj)
        /*0308*/ 	.word	0x00000028


	//----- nvinfo : EIATTR_FRAME_SIZE
	.align		4
.L_129:
        /*030c*/ 	.byte	0x04, 0x11
        /*030e*/ 	.short	(.L_131 - .L_130)
	.align		4
.L_130:
        /*0310*/ 	.word	index@(_ZN13group_norm_v218gn_bwd_cuda_kernelI13__nv_bfloat16Li480ELi3ELi16ELi60ELi4096ELb1ELb1ELi128ELi960ELi960ELi4ELb1ELi10ELb1ELb0ELNS_15WgradSyncMethodE3ENS_16CompileConditionILi900EEEEEvPT_S6_S6_PKS5_S8_S8_S8_PKfflPfPj)
        /*0314*/ 	.word	0x00000018


	//----- nvinfo : EIATTR_REGCOUNT
	.align		4
.L_131:
        /*0318*/ 	.byte	0x04, 0x2f
        /*031a*/ 	.short	(.L_133 - .L_132)
	.align		4
.L_132:
        /*031c*/ 	.word	index@(_ZN13group_norm_v218gn_bwd_cuda_kernelI13__nv_bfloat16Li480ELi3ELi16ELi60ELi4096ELb1ELb1ELi64ELi960ELi960ELi4ELb1ELi5ELb1ELb0ELNS_15WgradSyncMethodE3ENS_16CompileConditionILi900EEEEEvPT_S6_S6_PKS5_S8_S8_S8_PKfflPfPj)
        /*0320*/ 	.word	0x00000028


	//----- nvinfo : EIATTR_FRAME_SIZE
	.align		4
.L_133:
        /*0324*/ 	.byte	0x04, 0x11
        /*0326*/ 	.short	(.L_135 - .L_134)
	.align		4
.L_134:
        /*0328*/ 	.word	index@(_ZN13group_norm_v218gn_bwd_cuda_kernelI13__nv_bfloat16Li480ELi3ELi16ELi60ELi4096ELb1ELb1ELi64ELi960ELi960ELi4ELb1ELi5ELb1ELb0ELNS_15WgradSyncMethodE3ENS_16CompileConditionILi900EEEEEvPT_S6_S6_PKS5_S8_S8_S8_PKfflPfPj)
        /*032c*/ 	.word	0x00000018


	//----- nvinfo : EIATTR_REGCOUNT
	.align		4
.L_135:
        /*0330*/ 	.byte	0x04, 0x2f
        /*0332*/ 	.short	(.L_137 - .L_136)
	.align		4
.L_136:
        /*0334*/ 	.word	index@(_ZN13group_norm_v218gn_bwd_cuda_kernelI13__nv_bfloat16Li480ELi3ELi16ELi60ELi4096ELb1ELb1ELi32ELi960ELi960ELi4ELb1ELi2ELb1ELb0ELNS_15WgradSyncMethodE3ENS_16CompileConditionILi900EEEEEvPT_S6_S6_PKS5_S8_S8_S8_PKfflPfPj)
        /*0338*/ 	.word	0x00000028


	//----- nvinfo : EIATTR_FRAME_SIZE
	.align		4
.L_137:
        /*033c*/ 	.byte	0x04, 0x11
        /*033e*/ 	.short	(.L_139 - .L_138)
	.align		4
.L_138:
        /*0340*/ 	.word	index@(_ZN13group_norm_v218gn_bwd_cuda_kernelI13__nv_bfloat16Li480ELi3ELi16ELi60ELi4096ELb1ELb1ELi32ELi960ELi960ELi4ELb1ELi2ELb1ELb0ELNS_15WgradSyncMethodE3ENS_16CompileConditionILi900EEEEEvPT_S6_S6_PKS5_S8_S8_S8_PKfflPfPj)
        /*0344*/ 	.word	0x00000018


	//----- nvinfo : EIATTR_REGCOUNT
	.align		4
.L_139:
        /*0348*/ 	.byte	0x04, 0x2f
        /*034a*/ 	.short	(.L_141 - .L_140)
	.align		4
.L_140:
        /*034c*/ 	.word	index@(_ZN13group_norm_v218gn_bwd_cuda_kernelI13__nv_bfloat16Li480ELi1ELi16ELi60ELi4096ELb1ELb1ELi32ELi960ELi960ELi4ELb1ELi1ELb0ELb0ELNS_15WgradSyncMethodE3ENS_16CompileConditionILi900EEEEEvPT_S6_S6_PKS5_S8_S8_S8_PKfflPfPj)
        /*0350*/ 	.word	0x00000080


	//----- nvinfo : EIATTR_FRAME_SIZE
	.align		4
.L_141:
        /*0354*/ 	.byte	0x04, 0x11
        /*0356*/ 	.short	(.L_143 - .L_142)
	.align		4
.L_142:
        /*0358*/ 	.word	index@(_ZN13group_norm_v218gn_bwd_cuda_kernelI13__nv_bfloat16Li480ELi1ELi16ELi60ELi4096ELb1ELb1ELi32ELi960ELi960ELi4ELb1ELi1ELb0ELb0ELNS_15WgradSyncMethodE3ENS_16CompileConditionILi900EEEEEvPT_S6_S6_PKS5_S8_S8_S8_PKfflPfPj)
        /*035c*/ 	.word	0x000001f0


	//----- nvinfo : EIATTR_REGCOUNT
	.align		4
.L_143:
        /*0360*/ 	.byte	0x04, 0x2f
        /*0362*/ 	.short	(.L_145 - .L_144)
	.align		4
.L_144:
        /*0364*/ 	.word	index@(_ZN13group_norm_v218gn_bwd_cuda_kernelI13__nv_bfloat16Li480ELi3ELi16ELi60ELi4096ELb1ELb1ELi16ELi960ELi960ELi4ELb1ELi1ELb1ELb0ELNS_15WgradSyncMethodE3ENS_16CompileConditionILi900EEEEEvPT_S6_S6_PKS5_S8_S8_S8_PKfflPfPj)
        /*0368*/ 	.word	0x00000028


	//----- nvinfo : EIATTR_FRAME_SIZE
	.align		4
.L_145:
        /*036c*/ 	.byte	0x04, 0x11
        /*036e*/ 	.short	(.L_147 - .L_146)
	.align		4
.L_146:
        /*0370*/ 	.word	index@(_ZN13group_norm_v218gn_bwd_cuda_kernelI13__nv_bfloat16Li480ELi3ELi16ELi60ELi4096ELb1ELb1ELi16ELi960ELi960ELi4ELb1ELi1ELb1ELb0ELNS_15WgradSyncMethodE3ENS_16CompileConditionILi900EEEEEvPT_S6_S6_PKS5_S8_S8_S8_PKfflPfPj)
        /*0374*/ 	.word	0x00000020


	//----- nvinfo : EIATTR_REGCOUNT
	.align		4
.L_147:
        /*0378*/ 	.byte	0x04, 0x2f
        /*037a*/ 	.short	(.L_149 - .L_148)
	.align		4
.L_148:
        /*037c*/ 	.word	index@(_ZN13group_norm_v218gn_bwd_cuda_kernelI13__nv_bfloat16Li480ELi2ELi32ELi30ELi4096ELb0ELb1ELi16ELi960ELi960ELi4ELb1ELi1ELb0ELb0ELNS_15WgradSyncMethodE3ENS_16CompileConditionILi900EEEEEvPT_S6_S6_PKS5_S8_S8_S8_PKfflPfPj)
        /*0380*/ 	.word	0x00000040


	//----- nvinfo : EIATTR_FRAME_SIZE
	.align		4
.L_149:
        /*0384*/ 	.byte	0x04, 0x11
        /*0386*/ 	.short	(.L_151 - .L_150)
	.align		4
.L_150:
        /*0388*/ 	.word	index@(_ZN13group_norm_v218gn_bwd_cuda_kernelI13__nv_bfloat16Li480ELi2ELi32ELi30ELi4096ELb0ELb1ELi16ELi960ELi960ELi4ELb1ELi1ELb0ELb0ELNS_15WgradSyncMethodE3ENS_16CompileConditionILi900EEEEEvPT_S6_S6_PKS5_S8_S8_S8_PKfflPfPj)
        /*038c*/ 	.word	0x00000150


	//----- nvinfo : EIATTR_REGCOUNT
	.align		4
.L_151:
        /*0390*/ 	.byte	0x04, 0x2f
        /*0392*/ 	.short	(.L_153 - .L_152)
	.align		4
.L_152:
        /*0394*/ 	.word	index@(_ZN13group_norm_v218gn_bwd_cuda_kernelI13__nv_bfloat16Li480ELi3ELi32ELi30ELi4096ELb0ELb1ELi256ELi960ELi960ELi4ELb1ELi21ELb1ELb0ELNS_15WgradSyncMethodE3ENS_16CompileConditionILi900EEEEEvPT_S6_S6_PKS5_S8_S8_S8_PKfflPfPj)
        /*0398*/ 	.word	0x00000028


	//----- nvinfo : EIATTR_FRAME_SIZE
	.align		4
.L_153:
        /*039c*/ 	.byte	0x04, 0x11
        /*039e*/ 	.short	(.L_155 - .L_154)
	.align		4
.L_154:
        /*03a0*/ 	.word	index@(_ZN13group_norm_v218gn_bwd_cuda_kernelI13__nv_bfloat16Li480ELi3ELi32ELi30ELi4096ELb0ELb1ELi256ELi960ELi960ELi4ELb1ELi21ELb1ELb0ELNS_15WgradSyncMethodE3ENS_16CompileConditionILi900EEEEEvPT_S6_S6_PKS5_S8_S8_S8_PKfflPfPj)
        /*03a4*/ 	.word	0x00000028


	//----- nvinfo : EIATTR_REGCOUNT
	.align		4
.L_155:
        /*03a8*/ 	.byte	0x04, 0x2f
        /*03aa*/ 	.short	(.L_157 - .L_156)
	.align		4
.L_156:
        /*03ac*/ 	.word	index@(_ZN13group_norm_v218gn_bwd_cuda_kernelI13__nv_bfloat16Li480ELi3ELi32ELi30ELi4096ELb0ELb1ELi128ELi960ELi960ELi4ELb1ELi10ELb1ELb0ELNS_15WgradSyncMethodE3ENS_16CompileConditionILi900EEEEEvPT_S6_S6_PKS5_S8_S8_S8_PKfflPfPj)
        /*03b0*/ 	.word	0x00000028


	//----- nvinfo : EIATTR_FRAME_SIZE
	.align		4
.L_157:
        /*03b4*/ 	.byte	0x04, 0x11
        /*03b6*/ 	.short	(.L_159 - .L_158)
	.align		4
.L_158:
        /*03b8*/ 	.word	index@(_ZN13group_norm_v218gn_bwd_cuda_kernelI13__nv_bfloat16Li480ELi3ELi32ELi30ELi4096ELb0ELb1ELi128ELi960ELi960ELi4ELb1ELi10ELb1ELb0ELNS_15WgradSyncMethodE3ENS_16CompileConditionILi900EEEEEvPT_S6_S6_PKS5_S8_S8_S8_PKfflPfPj)
        /*03bc*/ 	.word	0x00000028


	//----- nvinfo : EIATTR_REGCOUNT
	.align		4
.L_159:
        /*03c0*/ 	.byte	0x04, 0x2f
        /*03c2*/ 	.short	(.L_161 - .L_160)
	.align		4
.L_160:
        /*03c4*/ 	.word	index@(_ZN13group_norm_v218gn_bwd_cuda_kernelI13__nv_bfloat16Li480ELi3ELi32ELi30ELi4096ELb0ELb1ELi64ELi960ELi960ELi4ELb1ELi5ELb1ELb0ELNS_15WgradSyncMethodE3ENS_16CompileConditionILi900EEEEEvPT_S6_S6_PKS5_S8_S8_S8_PKfflPfPj)
        /*03c8*/ 	.word	0x00000028


	//----- nvinfo : EIATTR_FRAME_SIZE
	.align		4
.L_161:
        /*03cc*/ 	.byte	0x04, 0x11
        /*03ce*/ 	.short	(.L_163 - .L_162)
	.align		4
.L_162:
        /*03d0*/ 	.word	index@(_ZN13group_norm_v218gn_bwd_cuda_kernelI13__nv_bfloat16Li480ELi3ELi32ELi30ELi4096ELb0ELb1ELi64ELi960ELi960ELi4ELb1ELi5ELb1ELb0ELNS_15WgradSyncMethodE3ENS_16CompileConditionILi900EEEEEvPT_S6_S6_PKS5_S8_S8_S8_PKfflPfPj)
        /*03d4*/ 	.word	0x00000028


	//----- nvinfo : EIATTR_REGCOUNT
	.align		4
.L_163:
        /*03d8*/ 	.byte	0x04, 0x2f
        /*03da*/ 	.short	(.L_165 - .L_164)
	.align		4
.L_164:
        /*03dc*/ 	.word	index@(_ZN13group_norm_v218gn_bwd_cuda_kernelI13__nv_bfloat16Li480ELi3ELi32ELi30ELi4096ELb0ELb1ELi32ELi960ELi960ELi4ELb1ELi2ELb1ELb0ELNS_15WgradSyncMethodE3ENS_16CompileConditionILi900EEEEEvPT_S6_S6_PKS5_S8_S8_S8_PKfflPfPj)
        /*03e0*/ 	.word	0x00000028


	//----- nvinfo : EIATTR_FRAME_SIZE
	.align		4
.L_165:
        /*03e4*/ 	.byte	0x04, 0x11
        /*03e6*/ 	.short	(.L_167 - .L_166)
	.align		4
.L_166:
        /*03e8*/ 	.word	index@(_ZN13group_norm_v218gn_bwd_cuda_kernelI13__nv_bfloat16Li480ELi3ELi32ELi30ELi4096ELb0ELb1ELi32ELi960ELi960ELi4ELb1ELi2ELb1ELb0ELNS_15WgradSyncMethodE3ENS_16CompileConditionILi900EEEEEvPT_S6_S6_PKS5_S8_S8_S8_PKfflPfPj)
        /*03ec*/ 	.word	0x00000028


	//----- nvinfo : EIATTR_REGCOUNT
	.align		4
.L_167:
        /*03f0*/ 	.byte	0x04, 0x2f
        /*03f2*/ 	.short	(.L_169 - .L_168)
	.align		4
.L_168:
        /*03f4*/ 	.word	index@(_ZN13group_norm_v218gn_bwd_cuda_kernelI13__nv_bfloat16Li480ELi1ELi32ELi30ELi4096ELb0ELb1ELi32ELi960ELi960ELi4ELb1ELi1ELb0ELb0ELNS_15WgradSyncMethodE3ENS_16CompileConditionILi900EEEEEvPT_S6_S6_PKS5_S8_S8_S8_PKfflPfPj)
        /*03f8*/ 	.word	0x00000080


	//----- nvinfo : EIATTR_FRAME_SIZE
	.align		4
.L_169:
        /*03fc*/ 	.byte	0x04, 0x11
        /*03fe*/ 	.short	(.L_171 - .L_170)
	.align		4
.L_170:
        /*0400*/ 	.word	index@(_ZN13group_norm_v218gn_bwd_cuda_kernelI13__nv_bfloat16Li480ELi1ELi32ELi30ELi4096ELb0ELb1ELi32ELi960ELi960ELi4ELb1ELi1ELb0ELb0ELNS_15WgradSyncMethodE3ENS_16CompileConditionILi900EEEEEvPT_S6_S6_PKS5_S8_S8_S8_PKfflPfPj)
        /*0404*/ 	.word	0x000001e0


	//----- nvinfo : EIATTR_REGCOUNT
	.align		4
.L_171:
        /*0408*/ 	.byte	0x04, 0x2f
        /*040a*/ 	.short	(.L_173 - .L_172)
	.align		4
.L_172:
        /*040c*/ 	.word	index@(_ZN13group_norm_v218gn_bwd_cuda_kernelI13__nv_bfloat16Li480ELi3ELi32ELi30ELi4096ELb0ELb1ELi16ELi960ELi960ELi4ELb1ELi1ELb1ELb0ELNS_15WgradSyncMethodE3ENS_16CompileConditionILi900EEEEEvPT_S6_S6_PKS5_S8_S8_S8_PKfflPfPj)
        /*0410*/ 	.word	0x00000028


	//----- nvinfo : EIATTR_FRAME_SIZE
	.align		4
.L_173:
        /*0414*/ 	.byte	0x04, 0x11
        /*0416*/ 	.short	(.L_175 - .L_174)
	.align		4
.L_174:
        /*0418*/ 	.word	index@(_ZN13group_norm_v218gn_bwd_cuda_kernelI13__nv_bfloat16Li480ELi3ELi32ELi30ELi4096ELb0ELb1ELi16ELi960ELi960ELi4ELb1ELi1ELb1ELb0ELNS_15WgradSyncMethodE3ENS_16CompileConditionILi900EEEEEvPT_S6_S6_PKS5_S8_S8_S8_PKfflPfPj)
        /*041c*/ 	.word	0x00000040


	//----- nvinfo : EIATTR_MIN_STACK_SIZE
	.align		4
.L_175:
        /*0420*/ 	.byte	0x04, 0x12
        /*0422*/ 	.short	(.L_177 - .L_176)
	.align		4
.L_176:
        /*0424*/ 	.word	index@(_ZN13group_norm_v218gn_bwd_cuda_kernelI13__nv_bfloat16Li480ELi3ELi32ELi30ELi4096ELb0ELb1ELi16ELi960ELi960ELi4ELb1ELi1ELb1ELb0ELNS_15WgradSyncMethodE3ENS_16CompileConditionILi900EEEEEvPT_S6_S6_PKS5_S8_S8_S8_PKfflPfPj)
        /*0428*/ 	.word	0x00000040


	//----- nvinfo : EIATTR_MIN_STACK_SIZE
	.align		4
.L_177:
        /*042c*/ 	.byte	0x04, 0x12
        /*042e*/ 	.short	(.L_179 - .L_178)
	.align		4
.L_178:
        /*0430*/ 	.word	index@(_ZN13group_norm_v218gn_bwd_cuda_kernelI13__nv_bfloat16Li480ELi1ELi32ELi30ELi4096ELb0ELb1ELi32ELi960ELi960ELi4ELb1ELi1ELb0ELb0ELNS_15WgradSyncMethodE3ENS_16CompileConditionILi900EEEEEvPT_S6_S6_PKS5_S8_S8_S8_PKfflPfPj)
        /*0434*/ 	.word	0x000001e0


	//----- nvinfo : EIATTR_MIN_STACK_SIZE
	.align		4
.L_179:
        /*0438*/ 	.byte	0x04, 0x12
        /*043a*/ 	.short	(.L_181 - .L_180)
	.align		4
.L_180:
        /*043c*/ 	.word	index@(_ZN13group_norm_v218gn_bwd_cuda_kernelI13__nv_bfloat16Li480ELi3ELi32ELi30ELi4096ELb0ELb1ELi32ELi960ELi960ELi4ELb1ELi2ELb1ELb0ELNS_15WgradSyncMethodE3ENS_16CompileConditionILi900EEEEEvPT_S6_S6_PKS5_S8_S8_S8_PKfflPfPj)
        /*0440*/ 	.word	0x00000028


	//----- nvinfo : EIATTR_MIN_STACK_SIZE
	.align		4
.L_181:
        /*0444*/ 	.byte	0x04, 0x12
        /*0446*/ 	.short	(.L_183 - .L_182)
	.align		4
.L_182:
        /*0448*/ 	.word	index@(_ZN13group_norm_v218gn_bwd_cuda_kernelI13__nv_bfloat16Li480ELi3ELi32ELi30ELi4096ELb0ELb1ELi64ELi960ELi960ELi4ELb1ELi5ELb1ELb0ELNS_15WgradSyncMethodE3ENS_16CompileConditionILi900EEEEEvPT_S6_S6_PKS5_S8_S8_S8_PKfflPfPj)
        /*044c*/ 	.word	0x00000028


	//----- nvinfo : EIATTR_MIN_STACK_SIZE
	.align		4
.L_183:
        /*0450*/ 	.byte	0x04, 0x12
        /*0452*/ 	.short	(.L_185 - .L_184)
	.align		4
.L_184:
        /*0454*/ 	.word	index@(_ZN13group_norm_v218gn_bwd_cuda_kernelI13__nv_bfloat16Li480ELi3ELi32ELi30ELi4096ELb0ELb1ELi128ELi960ELi960ELi4ELb1ELi10ELb1ELb0ELNS_15WgradSyncMethodE3ENS_16CompileConditionILi900EEEEEvPT_S6_S6_PKS5_S8_S8_S8_PKfflPfPj)
        /*0458*/ 	.word	0x00000028


	//----- nvinfo : EIATTR_MIN_STACK_SIZE
	.align		4
.L_185:
        /*045c*/ 	.byte	0x04, 0x12
        /*045e*/ 	.short	(.L_187 - .L_186)
	.align		4
.L_186:
        /*0460*/ 	.word	index@(_ZN13group_norm_v218gn_bwd_cuda_kernelI13__nv_bfloat16Li480ELi3ELi32ELi30ELi4096ELb0ELb1ELi256ELi960ELi960ELi4ELb1ELi21ELb1ELb0ELNS_15WgradSyncMethodE3ENS_16CompileConditionILi900EEEEEvPT_S6_S6_PKS5_S8_S8_S8_PKfflPfPj)
        /*0464*/ 	.word	0x00000028


	//----- nvinfo : EIATTR_MIN_STACK_SIZE
	.align		4
.L_187:
        /*0468*/ 	.byte	0x04, 0x12
        /*046a*/ 	.short	(.L_189 - .L_188)
	.align		4
.L_188:
        /*046c*/ 	.word	index@(_ZN13group_norm_v218gn_bwd_cuda_kernelI13__nv_bfloat16Li480ELi2ELi32ELi30ELi4096ELb0ELb1ELi16ELi960ELi960ELi4ELb1ELi1ELb0ELb0ELNS_15WgradSyncMethodE3ENS_16CompileConditionILi900EEEEEvPT_S6_S6_PKS5_S8_S8_S8_PKfflPfPj)
        /*0470*/ 	.word	0x00000150


	//----- nvinfo : EIATTR_MIN_STACK_SIZE
	.align		4
.L_189:
        /*0474*/ 	.byte	0x04, 0x12
        /*0476*/ 	.short	(.L_191 - .L_190)
	.align		4
.L_190:
        /*0478*/ 	.word	index@(_ZN13group_norm_v218gn_bwd_cuda_kernelI13__nv_bfloat16Li480ELi3ELi16ELi60ELi4096ELb1ELb1ELi16ELi960ELi960ELi4ELb1ELi1ELb1ELb0ELNS_15WgradSyncMethodE3ENS_16CompileConditionILi900EEEEEvPT_S6_S6_PKS5_S8_S8_S8_PKfflPfPj)
        /*047c*/ 	.word	0x00000020


	//----- nvinfo : EIATTR_MIN_STACK_SIZE
	.align		4
.L_191:
        /*0480*/ 	.byte	0x04, 0x12
        /*0482*/ 	.short	(.L_193 - .L_192)
	.align		4
.L_192:
        /*0484*/ 	.word	index@(_ZN13group_norm_v218gn_bwd_cuda_kernelI13__nv_bfloat16Li480ELi1ELi16ELi60ELi4096ELb1ELb1ELi32ELi960ELi960ELi4ELb1ELi1ELb0ELb0ELNS_15WgradSyncMethodE3ENS_16CompileConditionILi900EEEEEvPT_S6_S6_PKS5_S8_S8_S8_PKfflPfPj)
        /*0488*/ 	.word	0x000001f0


	//----- nvinfo : EIATTR_MIN_STACK_SIZE
	.align		4
.L_193:
        /*048c*/ 	.byte	0x04, 0x12
        /*048e*/ 	.short	(.L_195 - .L_194)
	.align		4
.L_194:
        /*0490*/ 	.word	index@(_ZN13group_norm_v218gn_bwd_cuda_kernelI13__nv_bfloat16Li480ELi3ELi16ELi60ELi4096ELb1ELb1ELi32ELi960ELi960ELi4ELb1ELi2ELb1ELb0ELNS_15WgradSyncMethodE3ENS_16CompileConditionILi900EEEEEvPT_S6_S6_PKS5_S8_S8_S8_PKfflPfPj)
        /*0494*/ 	.word	0x00000018


	//----- nvinfo : EIATTR_MIN_STACK_SIZE
	.align		4
.L_195:
        /*0498*/ 	.byte	0x04, 0x12
        /*049a*/ 	.short	(.L_197 - .L_196)
	.align		4
.L_196:
        /*049c*/ 	.word	index@(_ZN13group_norm_v218gn_bwd_cuda_kernelI13__nv_bfloat16Li480ELi3ELi16ELi60ELi4096ELb1ELb1ELi64ELi960ELi960ELi4ELb1ELi5ELb1ELb0ELNS_15WgradSyncMethodE3ENS_16CompileConditionILi900EEEEEvPT_S6_S6_PKS5_S8_S8_S8_PKfflPfPj)
        /*04a0*/ 	.word	0x00000018


	//----- nvinfo : EIATTR_MIN_STACK_SIZE
	.align		4
.L_197:
        /*04a4*/ 	.byte	0x04, 0x12
        /*04a6*/ 	.short	(.L_199 - .L_198)
	.align		4
.L_198:
        /*04a8*/ 	.word	index@(_ZN13group_norm_v218gn_bwd_cuda_kernelI13__nv_bfloat16Li480ELi3ELi16ELi60ELi4096ELb1ELb1ELi128ELi960ELi960ELi4ELb1ELi10ELb1ELb0ELNS_15WgradSyncMethodE3ENS_16CompileConditionILi900EEEEEvPT_S6_S6_PKS5_S8_S8_S8_PKfflPfPj)
        /*04ac*/ 	.word	0x00000018


	//----- nvinfo : EIATTR_MIN_STACK_SIZE
	.align		4
.L_199:
        /*04b0*/ 	.byte	0x04, 0x12
        /*04b2*/ 	.short	(.L_201 - .L_200)
	.align		4
.L_200:
        /*04b4*/ 	.word	index@(_ZN13group_norm_v218gn_bwd_cuda_kernelI13__nv_bfloat16Li480ELi3ELi16ELi60ELi4096ELb1ELb1ELi256ELi960ELi960ELi4ELb1ELi21ELb1ELb0ELNS_15WgradSyncMethodE3ENS_16CompileConditionILi900EEEEEvPT_S6_S6_PKS5_S8_S8_S8_PKfflPfPj)
        /*04b8*/ 	.word	0x00000018


	//----- nvinfo : EIATTR_MIN_STACK_SIZE
	.align		4
.L_201:
        /*04bc*/ 	.byte	0x04, 0x12
        /*04be*/ 	.short	(.L_203 - .L_202)
	.align		4
.L_202:
        /*04c0*/ 	.word	index@(_ZN13group_norm_v218gn_bwd_cuda_kernelI13__nv_bfloat16Li480ELi2ELi16ELi60ELi4096ELb1ELb1ELi16ELi960ELi960ELi4ELb1ELi1ELb0ELb0ELNS_15WgradSyncMethodE3ENS_16CompileConditionILi900EEEEEvPT_S6_S6_PKS5_S8_S8_S8_PKfflPfPj)
        /*04c4*/ 	.word	0x00000160


	//----- nvinfo : EIATTR_MIN_STACK_SIZE
	.align		4
.L_203:
        /*04c8*/ 	.byte	0x04, 0x12
        /*04ca*/ 	.short	(.L_205 - .L_204)
	.align		4
.L_204:
        /*04cc*/ 	.word	index@(_ZN13group_norm_v214gn_cuda_kernelI13__nv_bfloat16Li480ELi1ELi32ELi30ELi4096ELb0ELi32ELi960ELi960ELi4ELb1ELi1ELb0ELb0ENS_16CompileConditionILi900EEEEEvPT_PKS4_S7_S7_flPfS8_Pj)
        /*04d0*/ 	.word	0x00000038


	//----- nvinfo : EIATTR_MIN_STACK_SIZE
	.align		4
.L_205:
        /*04d4*/ 	.byte	0x04, 0x12
        /*04d6*/ 	.short	(.L_207 - .L_206)
	.align		4
.L_206:
        /*04d8*/ 	.word	index@(_ZN13group_norm_v214gn_cuda_kernelI13__nv_bfloat16Li480ELi1ELi32ELi30ELi4096ELb0ELi64ELi960ELi960ELi4ELb1ELi2ELb0ELb0ENS_16CompileConditionILi900EEEEEvPT_PKS4_S7_S7_flPfS8_Pj)
        /*04dc*/ 	.word	0x000002c8


	//----- nvinfo : EIATTR_MIN_STACK_SIZE
	.align		4
.L_207:
        /*04e0*/ 	.byte	0x04, 0x12
        /*04e2*/ 	.short	(.L_209 - .L_208)
	.align		4
.L_208:
        /*04e4*/ 	.word	index@(_ZN13group_norm_v214gn_cuda_kernelI13__nv_bfloat16Li480ELi3ELi32ELi30ELi4096ELb0ELi16ELi960ELi960ELi4ELb1ELi1ELb0ELb0ENS_16CompileConditionILi900EEEEEvPT_PKS4_S7_S7_flPfS8_Pj)
        /*04e8*/ 	.word	0x000000a8


	//----- nvinfo : EIATTR_MIN_STACK_SIZE
	.align		4
.L_209:
        /*04ec*/ 	.byte	0x04, 0x12
        /*04ee*/ 	.short	(.L_211 - .L_210)
	.align		4
.L_210:
        /*04f0*/ 	.word	index@(_ZN13group_norm_v214gn_cuda_kernelI13__nv_bfloat16Li480ELi2ELi32ELi30ELi4096ELb0ELi32ELi960ELi960ELi4ELb1ELi2ELb0ELb0ENS_16CompileConditionILi900EEEEEvPT_PKS4_S7_S7_flPfS8_Pj)
        /*04f4*/ 	.word	0x00000198


	//----- nvinfo : EIATTR_MIN_STACK_SIZE
	.align		4
.L_211:
        /*04f8*/ 	.byte	0x04, 0x12
        /*04fa*/ 	.short	(.L_213 - .L_212)
	.align		4
.L_212:
        /*04fc*/ 	.word	index@(_ZN13group_norm_v214gn_cuda_kernelI13__nv_bfloat16Li480ELi1ELi16ELi60ELi4096ELb1ELi32ELi960ELi960ELi4ELb1ELi1ELb0ELb0ENS_16CompileConditionILi900EEEEEvPT_PKS4_S7_S7_flPfS8_Pj)
        /*0500*/ 	.word	0x00000028


	//----- nvinfo : EIATTR_MIN_STACK_SIZE
	.align		4
.L_213:
        /*0504*/ 	.byte	0x04, 0x12
        /*0506*/ 	.short	(.L_215 - .L_214)
	.align		4
.L_214:
        /*0508*/ 	.word	index@(_ZN13group_norm_v214gn_cuda_kernelI13__nv_bfloat16Li480ELi1ELi16ELi60ELi4096ELb1ELi64ELi960ELi960ELi4ELb1ELi2ELb0ELb0ENS_16CompileConditionILi900EEEEEvPT_PKS4_S7_S7_flPfS8_Pj)
        /*050c*/ 	.word	0x000002e0


	//----- nvinfo : EIATTR_MIN_STACK_SIZE
	.align		4
.L_215:
        /*0510*/ 	.byte	0x04, 0x12
        /*0512*/ 	.short	(.L_217 - .L_216)
	.align		4
.L_216:
        /*0514*/ 	.word	index@(_ZN13group_norm_v214gn_cuda_kernelI13__nv_bfloat16Li480ELi3ELi16ELi60ELi4096ELb1ELi16ELi960ELi960ELi4ELb1ELi1ELb0ELb0ENS_16CompileConditionILi900EEEEEvPT_PKS4_S7_S7_flPfS8_Pj)
        /*0518*/ 	.word	0x000000d0


	//----- nvinfo : EIATTR_MIN_STACK_SIZE
	.align		4
.L_217:
        /*051c*/ 	.byte	0x04, 0x12
        /*051e*/ 	.short	(.L_219 - .L_218)
	.align		4
.L_218:
        /*0520*/ 	.word	index@(_ZN13group_norm_v214gn_cuda_kernelI13__nv_bfloat16Li480ELi2ELi16ELi60ELi4096ELb1ELi32ELi960ELi960ELi4ELb1ELi2ELb0ELb0ENS_16CompileConditionILi900EEEEEvPT_PKS4_S7_S7_flPfS8_Pj)
        /*0524*/ 	.word	0x00000158


	//----- nvinfo : EIATTR_MIN_STACK_SIZE
	.align		4
.L_219:
        /*0528*/ 	.byte	0x04, 0x12
        /*052a*/ 	.short	(.L_221 - .L_220)
	.align		4
.L_220:
        /*052c*/ 	.word	index@(_ZN13group_norm_v218gn_bwd_cuda_kernelI6__halfLi480ELi3ELi32ELi30ELi4096ELb0ELb1ELi16ELi960ELi960ELi4ELb1ELi1ELb1ELb0ELNS_15WgradSyncMethodE3ENS_16CompileConditionILi900EEEEEvPT_S6_S6_PKS5_S8_S8_S8_PKfflPfPj)
        /*0530*/ 	.word	0x000001e8


	//----- nvinfo : EIATTR_MIN_STACK_SIZE
	.align		4
.L_221:
        /*0534*/ 	.byte	0x04, 0x12
        /*0536*/ 	.short	(.L_223 - .L_222)
	.align		4
.L_222:
        /*0538*/ 	.word	index@(_ZN13group_norm_v218gn_bwd_cuda_kernelI6__halfLi480ELi1ELi32ELi30ELi4096ELb0ELb1ELi32ELi960ELi960ELi4ELb1ELi1ELb0ELb0ELNS_15WgradSyncMethodE3ENS_16CompileConditionILi900EEEEEvPT_S6_S6_PKS5_S8_S8_S8_PKfflPfPj)
        /*053c*/ 	.word	0x00000178


	//----- nvinfo : EIATTR_MIN_STACK_SIZE
	.align		4
.L_223:
        /*0540*/ 	.byte	0x04, 0x12
        /*0542*/ 	.short	(.L_225 - .L_224)
	.align		4
.L_224:
        /*0544*/ 	.word	index@(_ZN13group_norm_v218gn_bwd_cuda_kernelI6__halfLi480ELi3ELi32ELi30ELi4096ELb0ELb1ELi32ELi960ELi960ELi4ELb1ELi2ELb1ELb0ELNS_15WgradSyncMethodE3ENS_16CompileConditionILi900EEEEEvPT_S6_S6_PKS5_S8_S8_S8_PKfflPfPj)
        /*0548*/ 	.word	0x00000028


	//----- nvinfo : EIATTR_MIN_STACK_SIZE
	.align		4
.L_225:
        /*054c*/ 	.byte	0x04, 0x12
        /*054e*/ 	.short	(.L_227 - .L_226)
	.align		4
.L_226:
        /*0550*/ 	.word	index@(_ZN13group_norm_v218gn_bwd_cuda_kernelI6__halfLi480ELi3ELi32ELi30ELi4096ELb0ELb1ELi64ELi960ELi960ELi4ELb1ELi5ELb1ELb0ELNS_15WgradSyncMethodE3ENS_16CompileConditionILi900EEEEEvPT_S6_S6_PKS5_S8_S8_S8_PKfflPfPj)
        /*0554*/ 	.word	0x00000028


	//----- nvinfo : EIATTR_MIN_STACK_SIZE
	.align		4
.L_227:
        /*0558*/ 	.byte	0x04, 0x12
        /*055a*/ 	.short	(.L_229 - .L_228)
	.align		4
.L_228:
        /*055c*/ 	.word	index@(_ZN13group_norm_v218gn_bwd_cuda_kernelI6__halfLi480ELi3ELi32ELi30ELi4096ELb0ELb1ELi128ELi960ELi960ELi4ELb1ELi10ELb1ELb0ELNS_15WgradSyncMethodE3ENS_16CompileConditionILi900EEEEEvPT_S6_S6_PKS5_S8_S8_S8_PKfflPfPj)
        /*0560*/ 	.word	0x00000028


	//----- nvinfo : EIATTR_MIN_STACK_SIZE
	.align		4
.L_229:
        /*0564*/ 	.byte	0x04, 0x12
        /*0566*/ 	.short	(.L_231 - .L_230)
	.align		4
.L_230:
        /*0568*/ 	.word	index@(_ZN13group_norm_v218gn_bwd_cuda_kernelI6__halfLi480ELi3ELi32ELi30ELi4096ELb0ELb1ELi256ELi960ELi960ELi4ELb1ELi21ELb1ELb0ELNS_15WgradSyncMethodE3ENS_16CompileConditionILi900EEEEEvPT_S6_S6_PKS5_S8_S8_S8_PKfflPfPj)
        /*056c*/ 	.word	0x00000028


	//----- nvinfo : EIATTR_MIN_STACK_SIZE
	.align		4
.L_231:
        /*0570*/ 	.byte	0x04, 0x12
        /*0572*/ 	.short	(.L_233 - .L_232)
	.align		4
.L_232:
        /*0574*/ 	.word	index@(_ZN13group_norm_v218gn_bwd_cuda_kernelI6__halfLi480ELi2ELi32ELi30ELi4096ELb0ELb1ELi16ELi960ELi960ELi4ELb1ELi1ELb0ELb0ELNS_15WgradSyncMethodE3ENS_16CompileConditionILi900EEEEEvPT_S6_S6_PKS5_S8_S8_S8_PKfflPfPj)
        /*0578*/ 	.word	0x000000f8


	//----- nvinfo : EIATTR_MIN_STACK_SIZE
	.align		4
.L_233:
        /*057c*/ 	.byte	0x04, 0x12
        /*057e*/ 	.short	(.L_235 - .L_234)
	.align		4
.L_234:
        /*0580*/ 	.word	index@(_ZN13group_norm_v218gn_bwd_cuda_kernelI6__halfLi480ELi3ELi16ELi60ELi4096ELb1ELb1ELi16ELi960ELi960ELi4ELb1ELi1ELb1ELb0ELNS_15WgradSyncMethodE3ENS_16CompileConditionILi900EEEEEvPT_S6_S6_PKS5_S8_S8_S8_PKfflPfPj)
        /*0584*/ 	.word	0x00000020


	//----- nvinfo : EIATTR_MIN_STACK_SIZE
	.align		4
.L_235:
        /*0588*/ 	.byte	0x04, 0x12
        /*058a*/ 	.short	(.L_237 - .L_236)
	.align		4
.L_236:
        /*058c*/ 	.word	index@(_ZN13group_norm_v218gn_bwd_cuda_kernelI6__halfLi480ELi1ELi16ELi60ELi4096ELb1ELb1ELi32ELi960ELi960ELi4ELb1ELi1ELb0ELb0ELNS_15WgradSyncMethodE3ENS_16CompileConditionILi900EEEEEvPT_S6_S6_PKS5_S8_S8_S8_PKfflPfPj)
        /*0590*/ 	.word	0x000001d8


	//----- nvinfo : EIATTR_MIN_STACK_SIZE
	.align		4
.L_237:
        /*0594*/ 	.byte	0x04, 0x12
        /*0596*/ 	.short	(.L_239 - .L_238)
	.align		4
.L_238:
        /*0598*/ 	.word	index@(_ZN13group_norm_v218gn_bwd_cuda_kernelI6__halfLi480ELi3ELi16ELi60ELi4096ELb1ELb1ELi32ELi960ELi960ELi4ELb1ELi2ELb1ELb0ELNS_15WgradSyncMethodE3ENS_16CompileConditionILi900EEEEEvPT_S6_S6_PKS5_S8_S8_S8_PKfflPfPj)
        /*059c*/ 	.word	0x00000018


	//----- nvinfo : EIATTR_MIN_STACK_SIZE
	.align		4
.L_239:
        /*05a0*/ 	.byte	0x04, 0x12
        /*05a2*/ 	.short	(.L_241 - .L_240)
	.align		4
.L_240:
        /*05a4*/ 	.word	index@(_ZN13group_norm_v218gn_bwd_cuda_kernelI6__halfLi480ELi3ELi16ELi60ELi4096ELb1ELb1ELi64ELi960ELi960ELi4ELb1ELi5ELb1ELb0ELNS_15WgradSyncMethodE3ENS_16CompileConditionILi900EEEEEvPT_S6_S6_PKS5_S8_S8_S8_PKfflPfPj)
        /*05a8*/ 	.word	0x00000018


	//----- nvinfo : EIATTR_MIN_STACK_SIZE
	.align		4
.L_241:
        /*05ac*/ 	.byte	0x04, 0x12
        /*05ae*/ 	.short	(.L_243 - .L_242)
	.align		4
.L_242:
        /*05b0*/ 	.word	index@(_ZN13group_norm_v218gn_bwd_cuda_kernelI6__halfLi480ELi3ELi16ELi60ELi4096ELb1ELb1ELi128ELi960ELi960ELi4ELb1ELi10ELb1ELb0ELNS_15WgradSyncMethodE3ENS_16CompileConditionILi900EEEEEvPT_S6_S6_PKS5_S8_S8_S8_PKfflPfPj)
        /*05b4*/ 	.word	0x00000018


	//----- nvinfo : EIATTR_MIN_STACK_SIZE
	.align		4
.L_243:
        /*05b8*/ 	.byte	0x04, 0x12
        /*05ba*/ 	.short	(.L_245 - .L_244)
	.align		4
.L_244:
        /*05bc*/ 	.word	index@(_ZN13group_norm_v218gn_bwd_cuda_kernelI6__halfLi480ELi3ELi16ELi60ELi4096ELb1ELb1ELi256ELi960ELi960ELi4ELb1ELi21ELb1ELb0ELNS_15WgradSyncMethodE3ENS_16CompileConditionILi900EEEEEvPT_S6_S6_PKS5_S8_S8_S8_PKfflPfPj)
        /*05c0*/ 	.word	0x00000018


	//----- nvinfo : EIATTR_MIN_STACK_SIZE
	.align		4
.L_245:
        /*05c4*/ 	.byte	0x04, 0x12
        /*05c6*/ 	.short	(.L_247 - .L_246)
	.align		4
.L_246:
        /*05c8*/ 	.word	index@(_ZN13group_norm_v218gn_bwd_cuda_kernelI6__halfLi480ELi2ELi16ELi60ELi4096ELb1ELb1ELi16ELi960ELi960ELi4ELb1ELi1ELb0ELb0ELNS_15WgradSyncMethodE3ENS_16CompileConditionILi900EEEEEvPT_S6_S6_PKS5_S8_S8_S8_PKfflPfPj)
        /*05cc*/ 	.word	0x00000148


	//----- nvinfo : EIATTR_MIN_STACK_SIZE
	.align		4
.L_247:
        /*05d0*/ 	.byte	0x04, 0x12
        /*05d2*/ 	.short	(.L_249 - .L_248)
	.align		4
.L_248:
        /*05d4*/ 	.word	index@(_ZN13group_norm_v214gn_cuda_kernelI6__halfLi480ELi1ELi32ELi30ELi4096ELb0ELi32ELi960ELi960ELi4ELb1ELi1ELb0ELb0ENS_16CompileConditionILi900EEEEEvPT_PKS4_S7_S7_flPfS8_Pj)
        /*05d8*/ 	.word	0x00000028


	//----- nvinfo : EIATTR_MIN_STACK_SIZE
	.align		4
.L_249:
        /*05dc*/ 	.byte	0x04, 0x12
        /*05de*/ 	.short	(.L_251 - .L_250)
	.align		4
.L_250:
        /*05e0*/ 	.word	index@(_ZN13group_norm_v214gn_cuda_kernelI6__halfLi480ELi1ELi32ELi30ELi4096ELb0ELi64ELi960ELi960ELi4ELb1ELi2ELb0ELb0ENS_16CompileConditionILi900EEEEEvPT_PKS4_S7_S7_flPfS8_Pj)
        /*05e4*/ 	.word	0x00000298


	//----- nvinfo : EIATTR_MIN_STACK_SIZE
	.align		4
.L_251:
        /*05e8*/ 	.byte	0x04, 0x12
        /*05ea*/ 	.short	(.L_253 - .L_252)
	.align		4
.L_252:
        /*05ec*/ 	.word	index@(_ZN13group_norm_v214gn_cuda_kernelI6__halfLi480ELi3ELi32ELi30ELi4096ELb0ELi16ELi960ELi960ELi4ELb1ELi1ELb0ELb0ENS_16CompileConditionILi900EEEEEvPT_PKS4_S7_S7_flPfS8_Pj)
        /*05f0*/ 	.word	0x000000c0


	//----- nvinfo : EIATTR_MIN_STACK_SIZE
	.align		4
.L_253:
        /*05f4*/ 	.byte	0x04, 0x12
        /*05f6*/ 	.short	(.L_255 - .L_254)
	.align		4
.L_254:
        /*05f8*/ 	.word	index@(_ZN13group_norm_v214gn_cuda_kernelI6__halfLi480ELi2ELi32ELi30ELi4096ELb0ELi32ELi960ELi960ELi4ELb1ELi2ELb0ELb0ENS_16CompileConditionILi900EEEEEvPT_PKS4_S7_S7_flPfS8_Pj)
        /*05fc*/ 	.word	0x000001a0


	//----- nvinfo : EIATTR_MIN_STACK_SIZE
	.align		4
.L_255:
        /*0600*/ 	.byte	0x04, 0x12
        /*0602*/ 	.short	(.L_257 - .L_256)
	.align		4
.L_256:
        /*0604*/ 	.word	index@(_ZN13group_norm_v214gn_cuda_kernelI6__halfLi480ELi1ELi16ELi60ELi4096ELb1ELi32ELi960ELi960ELi4ELb1ELi1ELb0ELb0ENS_16CompileConditionILi900EEEEEvPT_PKS4_S7_S7_flPfS8_Pj)
        /*0608*/ 	.word	0x00000018


	//----- nvinfo : EIATTR_MIN_STACK_SIZE
	.align		4
.L_257:
        /*060c*/ 	.byte	0x04, 0x12
        /*060e*/ 	.short	(.L_259 - .L_258)
	.align		4
.L_258:
        /*0610*/ 	.word	index@(_ZN13group_norm_v214gn_cuda_kernelI6__halfLi480ELi1ELi16ELi60ELi4096ELb1ELi64ELi960ELi960ELi4ELb1ELi2ELb0ELb0ENS_16CompileConditionILi900EEEEEvPT_PKS4_S7_S7_flPfS8_Pj)
        /*0614*/ 	.word	0x000002d0


	//----- nvinfo : EIATTR_MIN_STACK_SIZE
	.align		4
.L_259:
        /*0618*/ 	.byte	0x04, 0x12
        /*061a*/ 	.short	(.L_261 - .L_260)
	.align		4
.L_260:
        /*061c*/ 	.word	index@(_ZN13group_norm_v214gn_cuda_kernelI6__halfLi480ELi3ELi16ELi60ELi4096ELb1ELi16ELi960ELi960ELi4ELb1ELi1ELb0ELb0ENS_16CompileConditionILi900EEEEEvPT_PKS4_S7_S7_flPfS8_Pj)
        /*0620*/ 	.word	0x000000c0


	//----- nvinfo : EIATTR_MIN_STACK_SIZE
	.align		4
.L_261:
        /*0624*/ 	.byte	0x04, 0x12
        /*0626*/ 	.short	(.L_263 - .L_262)
	.align		4
.L_262:
        /*0628*/ 	.word	index@(_ZN13group_norm_v214gn_cuda_kernelI6__halfLi480ELi2ELi16ELi60ELi4096ELb1ELi32ELi960ELi960ELi4ELb1ELi2ELb0ELb0ENS_16CompileConditionILi900EEEEEvPT_PKS4_S7_S7_flPfS8_Pj)
        /*062c*/ 	.word	0x00000148
.L_263:


//--------------------- .nv.compat                --------------------------
	.section	.nv.compat,"",@"SHT_CUDA_COMPAT_INFO"
	.align	4
        /*0000*/ 	.byte	0x02, 0x09, 0x01, 0x00, 0x02, 0x02, 0x01, 0x00, 0x02, 0x05, 0x05, 0x00, 0x03, 0x07, 0x01, 0x01
        /*0010*/ 	.byte	0x02, 0x03, 0x00, 0x00, 0x02, 0x06, 0x01, 0x00, 0x04, 0x0b, 0x08, 0x00, 0x00, 0x00, 0x00, 0x00
        /*0020*/ 	.byte	0x00, 0x00, 0x00, 0x00


//--------------------- .nv.info._ZN13group_norm_v218gn_bwd_cuda_kernelI13__nv_bfloat16Li480ELi3ELi32ELi30ELi4096ELb0ELb1ELi16ELi960ELi960ELi4ELb1ELi1ELb1ELb0ELNS_15WgradSyncMethodE3ENS_16CompileConditionILi900EEEEEvPT_S6_S6_PKS5_S8_S8_S8_PKfflPfPj --------------------------
	.section	.nv.info._ZN13group_norm_v218gn_bwd_cuda_kernelI13__nv_bfloat16Li480ELi3ELi32ELi30ELi4096ELb0ELb1ELi16ELi960ELi960ELi4ELb1ELi1ELb1ELb0ELNS_15WgradSyncMethodE3ENS_16CompileConditionILi900EEEEEvPT_S6_S6_PKS5_S8_S8_S8_PKfflPfPj,"",@"SHT_CUDA_INFO"
	.sectionflags	@""
	.align	4


	//----- nvinfo : EIATTR_CUDA_API_VERSION
	.align		4
        /*0000*/ 	.byte	0x04, 0x37
        /*0002*/ 	.short	(.L_265 - .L_264)
.L_264:
        /*0004*/ 	.word	0x00000082


	//----- nvinfo : EIATTR_KPARAM_INFO
	.align		4
.L_265:
        /*0008*/ 	.byte	0x04, 0x17
        /*000a*/ 	.short	(.L_267 - .L_266)
.L_266:
        /*000c*/ 	.word	0x00000000
        /*0010*/ 	.short	0x000b
        /*0012*/ 	.short	0x0058
        /*0014*/ 	.byte	0x00, 0xf0, 0x21, 0x00


	//----- nvinfo : EIATTR_KPARAM_INFO
	.align		4
.L_267:
        /*0018*/ 	.byte	0x04, 0x17
        /*001a*/ 	.short	(.L_269 - .L_268)
.L_268:
        /*001c*/ 	.word	0x00000000
        /*0020*/ 	.short	0x000a
        /*0022*/ 	.short	0x0050
        /*0024*/ 	.byte	0x00, 0xf0, 0x21, 0x00


	//----- nvinfo : EIATTR_KPARAM_INFO
	.align		4
.L_269:
        /*0028*/ 	.byte	0x04, 0x17
        /*002a*/ 	.short	(.L_271 - .L_270)
.L_270:
        /*002c*/ 	.word	0x00000000
        /*0030*/ 	.short	0x0009
        /*0032*/ 	.short	0x0048
        /*0034*/ 	.byte	0x00, 0xf0, 0x21, 0x00


	//----- nvinfo : EIATTR_KPARAM_INFO
	.align		4
.L_271:
        /*0038*/ 	.byte	0x04, 0x17
        /*003a*/ 	.short	(.L_273 - .L_272)
.L_272:
        /*003c*/ 	.word	0x00000000
        /*0040*/ 	.short	0x0008
        /*0042*/ 	.short	0x0040
        /*0044*/ 	.byte	0x00, 0xf0, 0x11, 0x00


	//----- nvinfo : EIATTR_KPARAM_INFO
	.align		4
.L_273:
        /*0048*/ 	.byte	0x04, 0x17
        /*004a*/ 	.short	(.L_275 - .L_274)
.L_274:
        /*004c*/ 	.word	0x00000000
        /*0050*/ 	.short	0x0007
        /*0052*/ 	.short	0x0038
        /*0054*/ 	.byte	0x00, 0xf0, 0x21, 0x00


	//----- nvinfo : EIATTR_KPARAM_INFO
	.align		4
.L_275:
        /*0058*/ 	.byte	0x04, 0x17
        /*005a*/ 	.short	(.L_277 - .L_276)
.L_276:
        /*005c*/ 	.word	0x00000000
        /*0060*/ 	.short	0x0006
        /*0062*/ 	.short	0x0030
        /*0064*/ 	.byte	0x00, 0xf0, 0x21, 0x00


	//----- nvinfo : EIATTR_KPARAM_INFO
	.align		4
.L_277:
        /*0068*/ 	.byte	0x04, 0x17
        /*006a*/ 	.short	(.L_279 - .L_278)
.L_278:
        /*006c*/ 	.word	0x00000000
        /*0070*/ 	.short	0x0005
        /*0072*/ 	.short	0x0028
        /*0074*/ 	.byte	0x00, 0xf0, 0x21, 0x00


	//----- nvinfo : EIATTR_KPARAM_INFO
	.align		4
.L_279:
        /*0078*/ 	.byte	0x04, 0x17
        /*007a*/ 	.short	(.L_281 - .L_280)
.L_280:
        /*007c*/ 	.word	0x00000000
        /*0080*/ 	.short	0x0004
        /*0082*/ 	.short	0x0020
        /*0084*/ 	.byte	0x00, 0xf0, 0x21, 0x00


	//----- nvinfo : EIATTR_KPARAM_INFO
	.align		4
.L_281:
        /*0088*/ 	.byte	0x04, 0x17
        /*008a*/ 	.short	(.L_283 - .L_282)
.L_282:
        /*008c*/ 	.word	0x00000000
        /*0090*/ 	.short	0x0003
        /*0092*/ 	.short	0x0018
        /*0094*/ 	.byte	0x00, 0xf0, 0x21, 0x00


	//----- nvinfo : EIATTR_KPARAM_INFO
	.align		4
.L_283:
        /*0098*/ 	.byte	0x04, 0x17
        /*009a*/ 	.short	(.L_285 - .L_284)
.L_284:
        /*009c*/ 	.word	0x00000000
        /*00a0*/ 	.short	0x0002
        /*00a2*/ 	.short	0x0010
        /*00a4*/ 	.byte	0x00, 0xf0, 0x21, 0x00


	//----- nvinfo : EIATTR_KPARAM_INFO
	.align		4
.L_285:
        /*00a8*/ 	.byte	0x04, 0x17
        /*00aa*/ 	.short	(.L_287 - .L_286)
.L_286:
        /*00ac*/ 	.word	0x00000000
        /*00b0*/ 	.short	0x0001
        /*00b2*/ 	.short	0x0008
        /*00b4*/ 	.byte	0x00, 0xf0, 0x21, 0x00


	//----- nvinfo : EIATTR_KPARAM_INFO
	.align		4
.L_287:
        /*00b8*/ 	.byte	0x04, 0x17
        /*00ba*/ 	.short	(.L_289 - .L_288)
.L_288:
        /*00bc*/ 	.word	0x00000000
        /*00c0*/ 	.short	0x0000
        /*00c2*/ 	.short	0x0000
        /*00c4*/ 	.byte	0x00, 0xf0, 0x21, 0x00


	//----- nvinfo : EIATTR_SPARSE_MMA_MASK
	.align		4
.L_289:
        /*00c8*/ 	.byte	0x03, 0x50
        /*00ca*/ 	.short	0x0000


	//----- nvinfo : EIATTR_MAXREG_COUNT
	.align		4
        /*00cc*/ 	.byte	0x03, 0x1b
        /*00ce*/ 	.short	0x0028


	//----- nvinfo : EIATTR_NUM_BARRIERS
	.align		4
        /*00d0*/ 	.byte	0x02, 0x4c
        /*00d2*/ 	.byte	0x01
	.zero		1


	//----- nvinfo : EIATTR_ANNOTATIONS
	.align		4
        /*00d4*/ 	.byte	0x04, 0x55
        /*00d6*/ 	.short	(.L_291 - .L_290)


	//   ....[0]....
.L_290:
        /*00d8*/ 	.word	0x00000001
        /*00dc*/ 	.byte	0x90, 0x04, 0x00, 0x00, 0x01, 0x00, 0x00, 0x00, 0x40, 0x05, 0x00, 0x00, 0x01, 0x00, 0x00, 0x00
        /* <DEDUP_REMOVED lines=15> */
        /*01dc*/ 	.byte	0x10, 0x49, 0x00, 0x00


	//----- nvinfo : EIATTR_MERCURY_ISA_VERSION
	.align		4
.L_291:
        /*01e0*/ 	.byte	0x03, 0x5f
        /*01e2*/ 	.short	0x0101


	//----- nvinfo : EIATTR_COOP_GROUP_MASK_REGIDS
	.align		4
        /*01e4*/ 	.byte	0x04, 0x29
        /*01e6*/ 	.short	(.L_293 - .L_292)


	//   ....[0]....
.L_292:
        /*01e8*/ 	.word	0xffffffff


	//   ....[1]....
        /*01ec*/ 	.word	0xffffffff


	//   ....[2]....
        /*01f0*/ 	.word	0xffffffff


	//   ....[3]....
        /*01f4*/ 	.word	0xffffffff


	//   ....[4]....
        /*01f8*/ 	.word	0xffffffff


	//   ....[5]....
        /*01fc*/ 	.word	0xffffffff


	//   ....[6]....
        /*0200*/ 	.word	0xffffffff


	//   ....[7]....
        /*0204*/ 	.word	0xffffffff


	//   ....[8]....
        /*0208*/ 	.word	0x05000010


	//   ....[9]....
        /*020c*/ 	.word	0x0500000f


	//   ....[10]....
        /*0210*/ 	.word	0x05000013


	//   ....[11]....
        /*0214*/ 	.word	0x0500000c


	//   ....[12]....
        /*0218*/ 	.word	0x05000017


	//   ....[13]....
        /*021c*/ 	.word	0x05000010


	//   ....[14]....
        /*0220*/ 	.word	0x05000011


	//   ....[15]....
        /*0224*/ 	.word	0x05000015


	//   ....[16]....
        /*0228*/ 	.word	0x05000012


	//   ....[17]....
        /*022c*/ 	.word	0x05000013


	//   ....[18]....
        /*0230*/ 	.word	0x05000019


	//   ....[19]....
        /*0234*/ 	.word	0x05000014


	//   ....[20]....
        /*0238*/ 	.word	0x05000024


	//   ....[21]....
        /*023c*/ 	.word	0x05000018


	//   ....[22]....
        /*0240*/ 	.word	0x05000011


	//   ....[23]....
        /*0244*/ 	.word	0x05000019


	//   ....[24]....
        /*0248*/ 	.word	0x05000012


	//   ....[25]....
        /*024c*/ 	.word	0x05000013


	//   ....[26]....
        /*0250*/ 	.word	0x05000019


	//   ....[27]....
        /*0254*/ 	.word	0x05000014


	//   ....[28]....
        /*0258*/ 	.word	0x05000024


	//   ....[29]....
        /*025c*/ 	.word	0x05000018


	//   ....[30]....
        /*0260*/ 	.word	0x05000011


	//   ....[31]....
        /*0264*/ 	.word	0x05000019


	//   ....[32]....
        /*0268*/ 	.word	0x05000016


	//   ....[33]....
        /*026c*/ 	.word	0x05000013


	//   ....[34]....
        /*0270*/ 	.word	0x05000018


	//   ....[35]....
        /*0274*/ 	.word	0x05000012


	//   ....[36]....
        /*0278*/ 	.word	0x05000014


	//   ....[37]....
        /*027c*/ 	.word	0x05000024


	//   ....[38]....
        /*0280*/ 	.word	0x05000016


	//   ....[39]....
        /*0284*/ 	.word	0x05000019


	//   ....[40]....
        /*0288*/ 	.word	0x05000011


	//   ....[41]....
        /*028c*/ 	.word	0x05000018


	//   ....[42]....
        /*0290*/ 	.word	0x0500000f


	//   ....[43]....
        /*0294*/ 	.word	0x05000012


	//   ....[44]....
        /*0298*/ 	.word	0x05000019


	//   ....[45]....
        /*029c*/ 	.word	0x05000024


	//   ....[46]....
        /*02a0*/ 	.word	0x05000013


	//   ....[47]....
        /*02a4*/ 	.word	0x05000014


	//   ....[48]....
        /*02a8*/ 	.word	0x05000013


	//   ....[49]....
        /*02ac*/ 	.word	0x05000019


	//   ....[50]....
        /*02b0*/ 	.word	0x05000014


	//   ....[51]....
        /*02b4*/ 	.word	0x05000013


	//   ....[52]....
        /*02b8*/ 	.word	0x05000012


	//   ....[53]....
        /*02bc*/ 	.word	0x05000019


	//   ....[54]....
        /*02c0*/ 	.word	0x05000011


	//   ....[55]....
        /*02c4*/ 	.word	0x05000012


	//   ....[56]....
        /*02c8*/ 	.word	0x05000013


	//   ....[57]....
        /*02cc*/ 	.word	0x05000014


	//   ....[58]....
        /*02d0*/ 	.word	0x05000019


	//   ....[59]....
        /*02d4*/ 	.word	0x05000012


	//   ....[60]....
        /*02d8*/ 	.word	0x05000011


	//   ....[61]....
        /*02dc*/ 	.word	0x05000024


	//   ....[62]....
        /*02e0*/ 	.word	0x05000013


	//   ....[63]....
        /*02e4*/ 	.word	0x05000017


	//   ....[64]....
        /*02e8*/ 	.word	0x05000014


	//   ....[65]....
        /*02ec*/ 	.word	0x05000014


	//   ....[66]....
        /*02f0*/ 	.word	0x05000014


	//   ....[67]....
        /*02f4*/ 	.word	0x05000014


	//   ....[68]....
        /*02f8*/ 	.word	0x05000014


	//   ....[69]....
        /*02fc*/ 	.word	0x05000014


	//   ....[70]....
        /*0300*/ 	.word	0x05000014


	//   ....[71]....
        /*0304*/ 	.word	0x05000014


	//   ....[72]....
        /*0308*/ 	.word	0x05000014


	//   ....[73]....
        /*030c*/ 	.word	0x05000014


	//   ....[74]....
        /*0310*/ 	.word	0x05000014


	//   ....[75]....
        /*0314*/ 	.word	0x05000014


	//   ....[76]....
        /*0318*/ 	.word	0x05000014


	//   ....[77]....
        /*031c*/ 	.word	0x05000014


	//   ....[78]....
        /*0320*/ 	.word	0x05000014


	//   ....[79]....
        /*0324*/ 	.word	0x05000014


	//   ....[80]....
        /*0328*/ 	.word	0x05000014


	//   ....[81]....
        /*032c*/ 	.word	0x05000014


	//   ....[82]....
        /*0330*/ 	.word	0x05000014


	//   ....[83]....
        /*0334*/ 	.word	0x05000014


	//   ....[84]....
        /*0338*/ 	.word	0x05000014


	//   ....[85]....
        /*033c*/ 	.word	0x05000014


	//   ....[86]....
        /*0340*/ 	.word	0x05000014


	//   ....[87]....
        /*0344*/ 	.word	0x05000014


	//   ....[88]....
        /*0348*/ 	.word	0x05000014


	//   ....[89]....
        /*034c*/ 	.word	0x05000014


	//   ....[90]....
        /*0350*/ 	.word	0x05000014


	//   ....[91]....
        /*0354*/ 	.word	0x05000014


	//   ....[92]....
        /*0358*/ 	.word	0x05000014


	//   ....[93]....
        /*035c*/ 	.word	0x05000014


	//   ....[94]....
        /*0360*/ 	.word	0x05000014


	//   ....[95]....
        /*0364*/ 	.word	0x05000014


	//   ....[96]....
        /*0368*/ 	.word	0x05000014


	//   ....[97]....
        /*036c*/ 	.word	0x05000014


	//   ....[98]....
        /*0370*/ 	.word	0x05000014


	//   ....[99]....
        /*0374*/ 	.word	0x05000014


	//   ....[100]....
        /*0378*/ 	.word	0x05000014


	//   ....[101]....
        /*037c*/ 	.word	0x05000014


	//   ....[102]....
        /*0380*/ 	.word	0x05000014


	//   ....[103]....
        /*0384*/ 	.word	0x05000014


	//   ....[104]....
        /*0388*/ 	.word	0x05000014


	//   ....[105]....
        /*038c*/ 	.word	0x05000014


	//   ....[106]....
        /*0390*/ 	.word	0x05000014


	//   ....[107]....
        /*0394*/ 	.word	0x05000014


	//   ....[108]....
        /*0398*/ 	.word	0x05000014


	//   ....[109]....
        /*039c*/ 	.word	0x05000014


	//   ....[110]....
        /*03a0*/ 	.word	0x05000014


	//   ....[111]....
        /*03a4*/ 	.word	0x05000014


	//   ....[112]....
        /*03a8*/ 	.word	0x05000014


	//   ....[113]....
        /*03ac*/ 	.word	0x05000014


	//   ....[114]....
        /*03b0*/ 	.word	0x05000014


	//   ....[115]....
        /*03b4*/ 	.word	0x05000014


	//   ....[116]....
        /*03b8*/ 	.word	0x05000014


	//   ....[117]....
        /*03bc*/ 	.word	0x05000014


	//   ....[118]....
        /*03c0*/ 	.word	0x05000014


	//   ....[119]....
        /*03c4*/ 	.word	0x05000014


	//----- nvinfo : EIATTR_COOP_GROUP_INSTR_OFFSETS
	.align		4
.L_293:
        /*03c8*/ 	.byte	0x04, 0x28
        /*03ca*/ 	.short	(.L_295 - .L_294)


	//   ....[0]....
.L_294:
        /*03cc*/ 	.word	0x00001f10


	//   ....[1]....
        /*03d0*/ 	.word	0x00001f40


	//   ....[2]....
        /*03d4*/ 	.word	0x00002e90


	//   ....[3]....
        /*03d8*/ 	.word	0x00002eb0


	//   ....[4]....
        /*03dc*/ 	.word	0x00002ef0


	//   ....[5]....
        /*03e0*/ 	.word	0x00002f00


	//   ....[6]....
        /*03e4*/ 	.word	0x00002f40


	//   ....[7]....
        /*03e8*/ 	.word	0x00002f50


	//   ....[8]....
        /*03ec*/ 	.word	0x00005d90


	//   ....[9]....
        /*03f0*/ 	.word	0x00005dc0


	//   ....[10]....
        /*03f4*/ 	.word	0x00005e00


	//   ....[11]....
        /*03f8*/ 	.word	0x00005e10


	//   ....[12]....
        /*03fc*/ 	.word	0x00005e40


	//   ....[13]....
        /*0400*/ 	.word	0x00005e50


	//   ....[14]....
        /*0404*/ 	.word	0x00005e80


	//   ....[15]....
        /*0408*/ 	.word	0x00005e90


	//   ....[16]....
        /*040c*/ 	.word	0x00006060


	//   ....[17]....
        /*0410*/ 	.word	0x00006080


	//   ....[18]....
        /*0414*/ 	.word	0x000060c0


	//   ....[19]....
        /*0418*/ 	.word	0x000060d0


	//   ....[20]....
        /*041c*/ 	.word	0x00006100


	//   ....[21]....
        /*0420*/ 	.word	0x00006110


	//   ....[22]....
        /*0424*/ 	.word	0x00006140


	//   ....[23]....
        /*0428*/ 	.word	0x00006150


	//   ....[24]....
        /*042c*/ 	.word	0x000062b0


	//   ....[25]....
        /*0430*/ 	.word	0x000062e0


	//   ....[26]....
        /*0434*/ 	.word	0x00006320


	//   ....[27]....
        /*0438*/ 	.word	0x00006330


	//   ....[28]....
        /*043c*/ 	.word	0x00006360


	//   ....[29]....
        /*0440*/ 	.word	0x00006370


	//   ....[30]....
        /*0444*/ 	.word	0x000063a0


	//   ....[31]....
        /*0448*/ 	.word	0x000063b0


	//   ....[32]....
        /*044c*/ 	.word	0x00006630


	//   ....[33]....
        /*0450*/ 	.word	0x00006640


	//   ....[34]....
        /*0454*/ 	.word	0x00006650


	//   ....[35]....
        /*0458*/ 	.word	0x00006660


	//   ....[36]....
        /*045c*/ 	.word	0x000066c0


	//   ....[37]....
        /*0460*/ 	.word	0x000066f0


	//   ....[38]....
        /*0464*/ 	.word	0x00006700


	//   ....[39]....
        /*0468*/ 	.word	0x00006710


	//   ....[40]....
        /*046c*/ 	.word	0x00006740


	//   ....[41]....
        /*0470*/ 	.word	0x00006770


	//   ....[42]....
        /*0474*/ 	.word	0x00006790


	//   ....[43]....
        /*0478*/ 	.word	0x000067a0


	//   ....[44]....
        /*047c*/ 	.word	0x000067e0


	//   ....[45]....
        /*0480*/ 	.word	0x00006810


	//   ....[46]....
        /*0484*/ 	.word	0x00006820


	//   ....[47]....
        /*0488*/ 	.word	0x00006830


	//   ....[48]....
        /*048c*/ 	.word	0x00006a60


	//   ....[49]....
        /*0490*/ 	.word	0x00006a90


	//   ....[50]....
        /*0494*/ 	.word	0x00006ab0


	//   ....[51]....
        /*0498*/ 	.word	0x00006ad0


	//   ....[52]....
        /*049c*/ 	.word	0x00006af0


	//   ....[53]....
        /*04a0*/ 	.word	0x00006b00


	//   ....[54]....
        /*04a4*/ 	.word	0x00006b50


	//   ....[55]....
        /*04a8*/ 	.word	0x00006be0


	//   ....[56]....
        /*04ac*/ 	.word	0x00006c30


	//   ....[57]....
        /*04b0*/ 	.word	0x00006c40


	//   ....[58]....
        /*04b4*/ 	.word	0x00006cb0


	//   ....[59]....
        /*04b8*/ 	.word	0x00006ce0


	//   ....[60]....
        /*04bc*/ 	.word	0x00006cf0


	//   ....[61]....
        /*04c0*/ 	.word	0x00006d20


	//   ....[62]....
        /*04c4*/ 	.word	0x00006d40


	//   ....[63]....
        /*04c8*/ 	.word	0x00006d70


	//   ....[64]....
        /*04cc*/ 	.word	0x00006e70


	//   ....[65]....
        /*04d0*/ 	.word	0x00006ec0


	//   ....[66]....
        /*04d4*/ 	.word	0x00006f20


	//   ....[67]....
        /*04d8*/ 	.word	0x00006f80


	//   ....[68]....
        /*04dc*/ 	.word	0x00006fe0


	//   ....[69]....
        /*04e0*/ 	.word	0x00007040


	//   ....[70]....
        /*04e4*/ 	.word	0x000070a0


	//   ....[71]....
        /*04e8*/ 	.word	0x00007100


	//   ....[72]....
        /*04ec*/ 	.word	0x00007190


	//   ....[73]....
        /*04f0*/ 	.word	0x00007220


	//   ....[74]....
        /*04f4*/ 	.word	0x00007280


	//   ....[75]....
        /*04f8*/ 	.word	0x000072e0


	//   ....[76]....
        /*04fc*/ 	.word	0x00007340


	//   ....[77]....
        /*0500*/ 	.word	0x000073a0


	//   ....[78]....
        /*0504*/ 	.word	0x00007400


	//   ....[79]....
        /*0508*/ 	.word	0x00007460


	//   ....[80]....
        /*050c*/ 	.word	0x000074f0


	//   ....[81]....
        /*0510*/ 	.word	0x00007580


	//   ....[82]....
        /*0514*/ 	.word	0x000075e0


	//   ....[83]....
        /*0518*/ 	.word	0x00007640


	//   ....[84]....
        /*051c*/ 	.word	0x000076a0


	//   ....[85]....
        /*0520*/ 	.word	0x00007700


	//   ....[86]....
        /*0524*/ 	.word	0x00007760


	//   ....[87]....
        /*0528*/ 	.word	0x000077c0


	//   ....[88]....
        /*052c*/ 	.word	0x00007850


	//   ....[89]....
        /*0530*/ 	.word	0x00007910


	//   ....[90]....
        /*0534*/ 	.word	0x00007970


	//   ....[91]....
        /*0538*/ 	.word	0x000079d0


	//   ....[92]....
        /*053c*/ 	.word	0x00007a40


	//   ....[93]....
        /*0540*/ 	.word	0x00007aa0


	//   ....[94]....
        /*0544*/ 	.word	0x00007b10


	//   ....[95]....
        /*0548*/ 	.word	0x00007b80


	//   ....[96]....
        /*054c*/ 	.word	0x00007c80


	//   ....[97]....
        /*0550*/ 	.word	0x00007cd0


	//   ....[98]....
        /*0554*/ 	.word	0x00007d40


	//   ....[99]....
        /*0558*/ 	.word	0x00007d90


	//   ....[100]....
        /*055c*/ 	.word	0x00007e00


	//   ....[101]....
        /*0560*/ 	.word	0x00007e60


	//   ....[102]....
        /*0564*/ 	.word	0x00007ed0


	//   ....[103]....
        /*0568*/ 	.word	0x00007f20


	//   ....[104]....
        /*056c*/ 	.word	0x00008110


	//   ....[105]....
        /*0570*/ 	.word	0x00008160


	//   ....[106]....
        /*0574*/ 	.word	0x000081c0


	//   ....[107]....
        /*0578*/ 	.word	0x00008210


	//   ....[108]....
        /*057c*/ 	.word	0x00008270


	//   ....[109]....
        /*0580*/ 	.word	0x00008330


	//   ....[110]....
        /*0584*/ 	.word	0x00008390


	//   ....[111]....
        /*0588*/ 	.word	0x00008420


	//   ....[112]....
        /*058c*/ 	.word	0x00008500


	//   ....[113]....
        /*0590*/ 	.word	0x00008550


	//   ....[114]....
        /*0594*/ 	.word	0x000085c0


	//   ....[115]....
        /*0598*/ 	.word	0x00008620


	//   ....[116]....
        /*059c*/ 	.word	0x00008690


	//   ....[117]....
        /*05a0*/ 	.word	0x000086f0


	//   ....[118]....
        /*05a4*/ 	.word	0x00008760


	//   ....[119]....
        /*05a8*/ 	.word	0x000087c0


	//----- nvinfo : EIATTR_EXIT_INSTR_OFFSETS
	.align		4
.L_295:
        /*05ac*/ 	.byte	0x04, 0x1c
        /*05ae*/ 	.short	(.L_297 - .L_296)


	//   ....[0]....
.L_296:
        /*05b0*/ 	.word	0x00004d30


	//   ....[1]....
        /*05b4*/ 	.word	0x00006e20


	//----- nvinfo : EIATTR_MAX_THREADS
	.align		4
.L_297:
        /*05b8*/ 	.byte	0x04, 0x05
        /*05ba*/ 	.short	(.L_299 - .L_298)
.L_298:
        /*05bc*/ 	.word	0x000001e0
        /*05c0*/ 	.word	0x00000001
        /*05c4*/ 	.word	0x00000001


	//----- nvinfo : EIATTR_CRS_STACK_SIZE
	.align		4
.L_299:
        /*05c8*/ 	.byte	0x04, 0x1e
        /*05ca*/ 	.short	(.L_301 - .L_300)
.L_300:
        /*05cc*/ 	.word	0x00000000


	//----- nvinfo : EIATTR_CBANK_PARAM_SIZE
	.align		4
.L_301:
        /*05d0*/ 	.byte	0x03, 0x19
        /*05d2*/ 	.short	0x0060


	//----- nvinfo : EIATTR_PARAM_CBANK
	.align		4
        /*05d4*/ 	.byte	0x04, 0x0a
        /*05d6*/ 	.short	(.L_303 - .L_302)
	.align		4
.L_302:
        /*05d8*/ 	.word	index@(.nv.constant0._ZN13group_norm_v218gn_bwd_cuda_kernelI13__nv_bfloat16Li480ELi3ELi32ELi30ELi4096ELb0ELb1ELi16ELi960ELi960ELi4ELb1ELi1ELb1ELb0ELNS_15WgradSyncMethodE3ENS_16CompileConditionILi900EEEEEvPT_S6_S6_PKS5_S8_S8_S8_PKfflPfPj)
        /*05dc*/ 	.short	0x0210
        /*05de*/ 	.short	0x0060


	//----- nvinfo : EIATTR_SW_WAR
	.align		4
.L_303:
        /*05e0*/ 	.byte	0x04, 0x36
        /*05e2*/ 	.short	(.L_305 - .L_304)
.L_304:
        /*05e4*/ 	.word	0x00000008
.L_305:


//--------------------- .nv.info._ZN13group_norm_v218gn_bwd_cuda_kernelI13__nv_bfloat16Li480ELi1ELi32ELi30ELi4096ELb0ELb1ELi32ELi960ELi960ELi4ELb1ELi1ELb0ELb0ELNS_15WgradSyncMethodE3ENS_16CompileConditionILi900EEEEEvPT_S6_S6_PKS5_S8_S8_S8_PKfflPfPj --------------------------
	.section	.nv.info._ZN13group_norm_v218gn_bwd_cuda_kernelI13__nv_bfloat16Li480ELi1ELi32ELi30ELi4096ELb0ELb1ELi32ELi960ELi960ELi4ELb1ELi1ELb0ELb0ELNS_15WgradSyncMethodE3ENS_16CompileConditionILi900EEEEEvPT_S6_S6_PKS5_S8_S8_S8_PKfflPfPj,"",@"SHT_CUDA_INFO"
	.sectionflags	@""
	.align	4


	//----- nvinfo : EIATTR_CUDA_API_VERSION
	.align		4
        /*0000*/ 	.byte	0x04, 0x37
        /*0002*/ 	.short	(.L_307 - .L_306)
.L_306:
        /*0004*/ 	.word	0x00000082


	//----- nvinfo : EIATTR_KPARAM_INFO
	.align		4
.L_307:
        /*0008*/ 	.byte	0x04, 0x17
        /*000a*/ 	.short	(.L_309 - .L_308)
.L_308:
        /*000c*/ 	.word	0x00000000
        /*0010*/ 	.short	0x000b
        /*0012*/ 	.short	0x0058
        /*0014*/ 	.byte	0x00, 0xf0, 0x21, 0x00


	//----- nvinfo : EIATTR_KPARAM_INFO
	.align		4
.L_309:
        /*0018*/ 	.byte	0x04, 0x17
        /*001a*/ 	.short	(.L_311 - .L_310)
.L_310:
        /*001c*/ 	.word	0x00000000
        /*0020*/ 	.short	0x000a
        /*0022*/ 	.short	0x0050
        /*0024*/ 	.byte	0x00, 0xf0, 0x21, 0x00


	//----- nvinfo : EIATTR_KPARAM_INFO
	.align		4
.L_311:
        /*0028*/ 	.byte	0x04, 0x17
        /*002a*/ 	.short	(.L_313 - .L_312)
.L_312:
        /*002c*/ 	.word	0x00000000
        /*0030*/ 	.short	0x0009
        /*0032*/ 	.short	0x0048
        /*0034*/ 	.byte	0x00, 0xf0, 0x21, 0x00


	//----- nvinfo : EIATTR_KPARAM_INFO
	.align		4
.L_313:
        /*0038*/ 	.byte	0x04, 0x17
        /*003a*/ 	.short	(.L_315 - .L_314)
.L_314:
        /*003c*/ 	.word	0x00000000
        /*0040*/ 	.short	0x0008
        /*0042*/ 	.short	0x0040
        /*0044*/ 	.byte	0x00, 0xf0, 0x11, 0x00


	//----- nvinfo : EIATTR_KPARAM_INFO
	.align		4
.L_315:
        /*0048*/ 	.byte	0x04, 0x17
        /*004a*/ 	.short	(.L_317 - .L_316)
.L_316:
        /*004c*/ 	.word	0x00000000
        /*0050*/ 	.short	0x0007
        /*0052*/ 	.short	0x0038
        /*0054*/ 	.byte	0x00, 0xf0, 0x21, 0x00


	//----- nvinfo : EIATTR_KPARAM_INFO
	.align		4
.L_317:
        /*0058*/ 	.byte	0x04, 0x17
        /*005a*/ 	.short	(.L_319 - .L_318)
.L_318:
        /*005c*/ 	.word	0x00000000
        /*0060*/ 	.short	0x0006
        /*0062*/ 	.short	0x0030
        /*0064*/ 	.byte	0x00, 0xf0, 0x21, 0x00


	//----- nvinfo : EIATTR_KPARAM_INFO
	.align		4
.L_319:
        /*0068*/ 	.byte	0x04, 0x17
        /*006a*/ 	.short	(.L_321 - .L_320)
.L_320:
        /*006c*/ 	.word	0x00000000
        /*0070*/ 	.short	0x0005
        /*0072*/ 	.short	0x0028
        /*0074*/ 	.byte	0x00, 0xf0, 0x21, 0x00


	//----- nvinfo : EIATTR_KPARAM_INFO
	.align		4
.L_321:
        /*0078*/ 	.byte	0x04, 0x17
        /*007a*/ 	.short	(.L_323 - .L_322)
.L_322:
        /*007c*/ 	.word	0x00000000
        /*0080*/ 	.short	0x0004
        /*0082*/ 	.short	0x0020
        /*0084*/ 	.byte	0x00, 0xf0, 0x21, 0x00


	//----- nvinfo : EIATTR_KPARAM_INFO
	.align		4
.L_323:
        /*0088*/ 	.byte	0x04, 0x17
        /*008a*/ 	.short	(.L_325 - .L_324)
.L_324:
        /*008c*/ 	.word	0x00000000
        /*0090*/ 	.short	0x0003
        /*0092*/ 	.short	0x0018
        /*0094*/ 	.byte	0x00, 0xf0, 0x21, 0x00


	//----- nvinfo : EIATTR_KPARAM_INFO
	.align		4
.L_325:
        /*0098*/ 	.byte	0x04, 0x17
        /*009a*/ 	.short	(.L_327 - .L_326)
.L_326:
        /*009c*/ 	.word	0x00000000
        /*00a0*/ 	.short	0x0002
        /*00a2*/ 	.short	0x0010
        /*00a4*/ 	.byte	0x00, 0xf0, 0x21, 0x00


	//----- nvinfo : EIATTR_KPARAM_INFO
	.align		4
.L_327:
        /*00a8*/ 	.byte	0x04, 0x17
        /*00aa*/ 	.short	(.L_329 - .L_328)
.L_328:
        /*00ac*/ 	.word	0x00000000
        /*00b0*/ 	.short	0x0001
        /*00b2*/ 	.short	0x0008
        /*00b4*/ 	.byte	0x00, 0xf0, 0x21, 0x00


	//----- nvinfo : EIATTR_KPARAM_INFO
	.align		4
.L_329:
        /*00b8*/ 	.byte	0x04, 0x17
        /*00ba*/ 	.short	(.L_331 - .L_330)
.L_330:
        /*00bc*/ 	.word	0x00000000
        /*00c0*/ 	.short	0x0000
        /*00c2*/ 	.short	0x0000
        /*00c4*/ 	.byte	0x00, 0xf0, 0x21, 0x00


	//----- nvinfo : EIATTR_SPARSE_MMA_MASK
	.align		4
.L_331:
        /*00c8*/ 	.byte	0x03, 0x50
        /*00ca*/ 	.short	0x0000


	//----- nvinfo : EIATTR_MAXREG_COUNT
	.align		4
        /*00cc*/ 	.byte	0x03, 0x1b
        /*00ce*/ 	.short	0x0080


	//----- nvinfo : EIATTR_NUM_BARRIERS
	.align		4
        /*00d0*/ 	.byte	0x02, 0x4c
        /*00d2*/ 	.byte	0x01
	.zero		1


	//----- nvinfo : EIATTR_ANNOTATIONS
	.align		4
        /*00d4*/ 	.byte	0x04, 0x55
        /*00d6*/ 	.short	(.L_333 - .L_332)


	//   ....[0]....
.L_332:
        /* <DEDUP_REMOVED lines=127> */


	//----- nvinfo : EIATTR_MERCURY_ISA_VERSION
	.align		4
.L_333:
        /*08b0*/ 	.byte	0x03, 0x5f
        /*08b2*/ 	.short	0x0101


	//----- nvinfo : EIATTR_COOP_GROUP_MASK_REGIDS
	.align		4
        /*08b4*/ 	.byte	0x04, 0x29
        /*08b6*/ 	.short	(.L_335 - .L_334)


	//   ....[0]....
.L_334:
        /*08b8*/ 	.word	0xffffffff


	//   ....[1]....
        /*08bc*/ 	.word	0xffffffff


	//   ....[2]....
        /*08c0*/ 	.word	0xffffffff


	//   ....[3]....
        /*08c4*/ 	.word	0xffffffff


	//   ....[4]....
        /*08c8*/ 	.word	0xffffffff


	//   ....[5]....
        /*08cc*/ 	.word	0xffffffff


	//   ....[6]....
        /*08d0*/ 	.word	0xffffffff


	//   ....[7]....
        /*08d4*/ 	.word	0xffffffff


	//   ....[8]....
        /*08d8*/ 	.word	0x05000017


	//   ....[9]....
        /*08dc*/ 	.word	0x0500001c


	//   ....[10]....
        /*08e0*/ 	.word	0x0500001e


	//   ....[11]....
        /*08e4*/ 	.word	0x0500001d


	//   ....[12]....
        /*08e8*/ 	.word	0x05000025


	//   ....[13]....
        /*08ec*/ 	.word	0x05000018


	//   ....[14]....
        /*08f0*/ 	.word	0x0500001c


	//   ....[15]....
        /*08f4*/ 	.word	0x0500001e


	//   ....[16]....
        /*08f8*/ 	.word	0x0500001c


	//   ....[17]....
        /*08fc*/ 	.word	0x0500001e


	//   ....[18]....
        /*0900*/ 	.word	0x05000017


	//   ....[19]....
        /*0904*/ 	.word	0x0500001d


	//   ....[20]....
        /*0908*/ 	.word	0x05000020


	//   ....[21]....
        /*090c*/ 	.word	0x0500001c


	//   ....[22]....
        /*0910*/ 	.word	0x05000021


	//   ....[23]....
        /*0914*/ 	.word	0x05000017


	//   ....[24]....
        /*0918*/ 	.word	0x0500001c


	//   ....[25]....
        /*091c*/ 	.word	0x0500001e


	//   ....[26]....
        /*0920*/ 	.word	0x05000017


	//   ....[27]....
        /*0924*/ 	.word	0x0500001d


	//   ....[28]....
        /*0928*/ 	.word	0x05000020


	//   ....[29]....
        /*092c*/ 	.word	0x0500001c


	//   ....[30]....
        /*0930*/ 	.word	0x05000021


	//   ....[31]....
        /*0934*/ 	.word	0x05000017


	//   ....[32]....
        /*0938*/ 	.word	0x0500001e


	//   ....[33]....
        /*093c*/ 	.word	0x05000017


	//   ....[34]....
        /*0940*/ 	.word	0x0500001d


	//   ....[35]....
        /*0944*/ 	.word	0x0500001c


	//   ....[36]....
        /*0948*/ 	.word	0x05000020


	//   ....[37]....
        /*094c*/ 	.word	0x05000021


	//   ....[38]....
        /*0950*/ 	.word	0x05000017


	//   ....[39]....
        /*0954*/ 	.word	0x0500001c


	//   ....[40]....
        /*0958*/ 	.word	0x05000023


	//   ....[41]....
        /*095c*/ 	.word	0x05000020


	//   ....[42]....
        /*0960*/ 	.word	0x0500001d


	//   ....[43]....
        /*0964*/ 	.word	0x05000021


	//   ....[44]....
        /*0968*/ 	.word	0x05000022


	//   ....[45]....
        /*096c*/ 	.word	0x05000029


	//   ....[46]....
        /*0970*/ 	.word	0x0500001e


	//   ....[47]....
        /*0974*/ 	.word	0x0500001b


	//   ....[48]....
        /*0978*/ 	.word	0x05000017


	//   ....[49]....
        /*097c*/ 	.word	0x0500001a


	//   ....[50]....
        /*0980*/ 	.word	0x0500002e


	//   ....[51]....
        /*0984*/ 	.word	0x0500001d


	//   ....[52]....
        /*0988*/ 	.word	0x0500002c


	//   ....[53]....
        /*098c*/ 	.word	0x05000032


	//   ....[54]....
        /*0990*/ 	.word	0x05000023


	//   ....[55]....
        /*0994*/ 	.word	0x05000024


	//   ....[56]....
        /*0998*/ 	.word	0x05000026


	//   ....[57]....
        /*099c*/ 	.word	0x05000028


	//   ....[58]....
        /*09a0*/ 	.word	0x05000025


	//   ....[59]....
        /*09a4*/ 	.word	0x0500002a


	//   ....[60]....
        /*09a8*/ 	.word	0x0500002c


	//   ....[61]....
        /*09ac*/ 	.word	0x05000033


	//   ....[62]....
        /*09b0*/ 	.word	0x05000022


	//   ....[63]....
        /*09b4*/ 	.word	0x05000017


	//   ....[64]....
        /*09b8*/ 	.word	0x05000017


	//   ....[65]....
        /*09bc*/ 	.word	0x05000017


	//   ....[66]....
        /*09c0*/ 	.word	0x05000017


	//   ....[67]....
        /*09c4*/ 	.word	0x05000017


	//   ....[68]....
        /*09c8*/ 	.word	0x05000017


	//   ....[69]....
        /*09cc*/ 	.word	0x05000017


	//   ....[70]....
        /*09d0*/ 	.word	0x05000017


	//   ....[71]....
        /*09d4*/ 	.word	0x05000017


	//   ....[72]....
        /*09d8*/ 	.word	0x05000017


	//   ....[73]....
        /*09dc*/ 	.word	0x05000017


	//   ....[74]....
        /*09e0*/ 	.word	0x05000017


	//   ....[75]....
        /*09e4*/ 	.word	0x05000017


	//   ....[76]....
        /*09e8*/ 	.word	0x05000017


	//   ....[77]....
        /*09ec*/ 	.word	0x05000017


	//   ....[78]....
        /*09f0*/ 	.word	0x05000017


	//   ....[79]....
        /*09f4*/ 	.word	0x05000017


	//   ....[80]....
        /*09f8*/ 	.word	0x05000017


	//   ....[81]....
        /*09fc*/ 	.word	0x05000017


	//   ....[82]....
        /*0a00*/ 	.word	0x05000017


	//   ....[83]....
        /*0a04*/ 	.word	0x05000017


	//   ....[84]....
        /*0a08*/ 	.word	0x05000017


	//   ....[85]....
        /*0a0c*/ 	.word	0x05000017


	//   ....[86]....
        /*0a10*/ 	.word	0x05000017


	//   ....[87]....
        /*0a14*/ 	.word	0x05000017


	//   ....[88]....
        /*0a18*/ 	.word	0x05000017


	//   ....[89]....
        /*0a1c*/ 	.word	0x05000017


	//   ....[90]....
        /*0a20*/ 	.word	0x05000017


	//   ....[91]....
        /*0a24*/ 	.word	0x05000017


	//   ....[92]....
        /*0a28*/ 	.word	0x05000017


	//   ....[93]....
        /*0a2c*/ 	.word	0x05000017


	//   ....[94]....
        /*0a30*/ 	.word	0x05000017


	//   ....[95]....
        /*0a34*/ 	.word	0x05000017


	//   ....[96]....
        /*0a38*/ 	.word	0x05000017


	//   ....[97]....
        /*0a3c*/ 	.word	0x05000017


	//   ....[98]....
        /*0a40*/ 	.word	0x05000017


	//   ....[99]....
        /*0a44*/ 	.word	0x05000017


	//   ....[100]....
        /*0a48*/ 	.word	0x05000017


	//   ....[101]....
        /*0a4c*/ 	.word	0x05000017


	//   ....[102]....
        /*0a50*/ 	.word	0x05000017


	//   ....[103]....
        /*0a54*/ 	.word	0x05000017


	//   ....[104]....
        /*0a58*/ 	.word	0x05000017


	//   ....[105]....
        /*0a5c*/ 	.word	0x05000017


	//   ....[106]....
        /*0a60*/ 	.word	0x05000017


	//   ....[107]....
        /*0a64*/ 	.word	0x05000017


	//   ....[108]....
        /*0a68*/ 	.word	0x05000017


	//   ....[109]....
        /*0a6c*/ 	.word	0x05000017


	//   ....[110]....
        /*0a70*/ 	.word	0x05000017


	//   ....[111]....
        /*0a74*/ 	.word	0x05000017


	//   ....[112]....
        /*0a78*/ 	.word	0x05000017


	//   ....[113]....
        /*0a7c*/ 	.word	0x05000017


	//   ....[114]....
        /*0a80*/ 	.word	0x05000017


	//   ....[115]....
        /*0a84*/ 	.word	0x05000017


	//   ....[116]....
        /*0a88*/ 	.word	0x05000017


	//   ....[117]....
        /*0a8c*/ 	.word	0x05000017


	//   ....[118]....
        /*0a90*/ 	.word	0x05000017


	//   ....[119]....
        /*0a94*/ 	.word	0x05000017


	//----- nvinfo : EIATTR_COOP_GROUP_INSTR_OFFSETS
	.align		4
.L_335:
        /*0a98*/ 	.byte	0x04, 0x28
        /*0a9a*/ 	.short	(.L_337 - .L_336)


	//   ....[0]....
.L_336:
        /*0a9c*/ 	.word	0x00005550


	//   ....[1]....
        /*0aa0*/ 	.word	0x00005560


	//   ....[2]....
        /*0aa4*/ 	.word	0x000063b0


	//   ....[3]....
        /*0aa8*/ 	.word	0x000063f0


	//   ....[4]....
        /*0aac*/ 	.word	0x00006420


	//   ....[5]....
        /*0ab0*/ 	.word	0x00006440


	//   ....[6]....
        /*0ab4*/ 	.word	0x00006460


	//   ....[7]....
        /*0ab8*/ 	.word	0x00006480


	//   ....[8]....
        /*0abc*/ 	.word	0x000098a0


	//   ....[9]....
        /*0ac0*/ 	.word	0x000098d0


	//   ....[10]....
        /*0ac4*/ 	.word	0x00009910


	//   ....[11]....
        /*0ac8*/ 	.word	0x00009920


	//   ....[12]....
        /*0acc*/ 	.word	0x00009950


	//   ....[13]....
        /*0ad0*/ 	.word	0x00009960


	//   ....[14]....
        /*0ad4*/ 	.word	0x00009990


	//   ....[15]....
        /*0ad8*/ 	.word	0x000099a0


	//   ....[16]....
        /*0adc*/ 	.word	0x00009b40


	//   ....[17]....
        /*0ae0*/ 	.word	0x00009b60


	//   ....[18]....
        /*0ae4*/ 	.word	0x00009b90


	//   ....[19]....
        /*0ae8*/ 	.word	0x00009bb0


	//   ....[20]....
        /*0aec*/ 	.word	0x00009be0


	//   ....[21]....
        /*0af0*/ 	.word	0x00009bf0


	//   ....[22]....
        /*0af4*/ 	.word	0x00009c20


	//   ....[23]....
        /*0af8*/ 	.word	0x00009c30


	//   ....[24]....
        /*0afc*/ 	.word	0x00009d70


	//   ....[25]....
        /*0b00*/ 	.word	0x00009d90


	//   ....[26]....
        /*0b04*/ 	.word	0x00009dc0


	//   ....[27]....
        /*0b08*/ 	.word	0x00009de0


	//   ....[28]....
        /*0b0c*/ 	.word	0x00009e10


	//   ....[29]....
        /*0b10*/ 	.word	0x00009e20


	//   ....[30]....
        /*0b14*/ 	.word	0x00009e50


	//   ....[31]....
        /*0b18*/ 	.word	0x00009e60


	//   ....[32]....
        /*0b1c*/ 	.word	0x0000a150


	//   ....[33]....
        /*0b20*/ 	.word	0x0000a1a0


	//   ....[34]....
        /*0b24*/ 	.word	0x0000a1e0


	//   ....[35]....
        /*0b28*/ 	.word	0x0000a220


	//   ....[36]....
        /*0b2c*/ 	.word	0x0000a250


	//   ....[37]....
        /*0b30*/ 	.word	0x0000a270


	//   ....[38]....
        /*0b34*/ 	.word	0x0000a280


	//   ....[39]....
        /*0b38*/ 	.word	0x0000a2a0


	//   ....[40]....
        /*0b3c*/ 	.word	0x0000a2d0


	//   ....[41]....
        /*0b40*/ 	.word	0x0000a2f0


	//   ....[42]....
        /*0b44*/ 	.word	0x0000a310


	//   ....[43]....
        /*0b48*/ 	.word	0x0000a330


	//   ....[44]....
        /*0b4c*/ 	.word	0x0000a350


	//   ....[45]....
        /*0b50*/ 	.word	0x0000a380


	//   ....[46]....
        /*0b54*/ 	.word	0x0000a3b0


	//   ....[47]....
        /*0b58*/ 	.word	0x0000a3f0


	//   ....[48]....
        /*0b5c*/ 	.word	0x0000a410


	//   ....[49]....
        /*0b60*/ 	.word	0x0000a450


	//   ....[50]....
        /*0b64*/ 	.word	0x0000a470


	//   ....[51]....
        /*0b68*/ 	.word	0x0000a4b0


	//   ....[52]....
        /*0b6c*/ 	.word	0x0000a4d0


	//   ....[53]....
        /*0b70*/ 	.word	0x0000a4f0


	//   ....[54]....
        /*0b74*/ 	.word	0x0000a520


	//   ....[55]....
        /*0b78*/ 	.word	0x0000a550


	//   ....[56]....
        /*0b7c*/ 	.word	0x0000a590


	//   ....[57]....
        /*0b80*/ 	.word	0x0000a5d0


	//   ....[58]....
        /*0b84*/ 	.word	0x0000a600


	//   ....[59]....
        /*0b88*/ 	.word	0x0000a630


	//   ....[60]....
        /*0b8c*/ 	.word	0x0000a650


	//   ....[61]....
        /*0b90*/ 	.word	0x0000a670


	//   ....[62]....
        /*0b94*/ 	.word	0x0000a750


	//   ....[63]....
        /*0b98*/ 	.word	0x0000a800


	//   ....[64]....
        /*0b9c*/ 	.word	0x0000a920


	//   ....[65]....
        /*0ba0*/ 	.word	0x0000a970


	//   ....[66]....
        /*0ba4*/ 	.word	0x0000a9e0


	//   ....[67]....
        /*0ba8*/ 	.word	0x0000aa40


	//   ....[68]....
        /*0bac*/ 	.word	0x0000aab0


	//   ....[69]....
        /*0bb0*/ 	.word	0x0000ab10


	//   ....[70]....
        /*0bb4*/ 	.word	0x0000ab80


	//   ....[71]....
        /*0bb8*/ 	.word	0x0000abe0


	//   ....[72]....
        /*0bbc*/ 	.word	0x0000ac80


	//   ....[73]....
        /*0bc0*/ 	.word	0x0000ad20


	//   ....[74]....
        /*0bc4*/ 	.word	0x0000ad80


	//   ....[75]....
        /*0bc8*/ 	.word	0x0000ade0


	//   ....[76]....
        /*0bcc*/ 	.word	0x0000ae50


	//   ....[77]....
        /*0bd0*/ 	.word	0x0000aeb0


	//   ....[78]....
        /*0bd4*/ 	.word	0x0000af20


	//   ....[79]....
        /*0bd8*/ 	.word	0x0000af80


	//   ....[80]....
        /*0bdc*/ 	.word	0x0000b020


	//   ....[81]....
        /*0be0*/ 	.word	0x0000b0c0


	//   ....[82]....
        /*0be4*/ 	.word	0x0000b120


	//   ....[83]....
        /*0be8*/ 	.word	0x0000b180


	//   ....[84]....
        /*0bec*/ 	.word	0x0000b1f0


	//   ....[85]....
        /*0bf0*/ 	.word	0x0000b250


	//   ....[86]....
        /*0bf4*/ 	.word	0x0000b2c0


	//   ....[87]....
        /*0bf8*/ 	.word	0x0000b320


	//   ....[88]....
        /*0bfc*/ 	.word	0x0000b3c0


	//   ....[89]....
        /*0c00*/ 	.word	0x0000b4a0


	//   ....[90]....
        /*0c04*/ 	.word	0x0000b570


	//   ....[91]....
        /*0c08*/ 	.word	0x0000b5c0


	//   ....[92]....
        /*0c0c*/ 	.word	0x0000b660


	//   ....[93]....
        /*0c10*/ 	.word	0x0000b6c0


	//   ....[94]....
        /*0c14*/ 	.word	0x0000b770


	//   ....[95]....
        /*0c18*/ 	.word	0x0000b7d0


	//   ....[96]....
        /*0c1c*/ 	.word	0x0000b860


	//   ....[97]....
        /*0c20*/ 	.word	0x0000b8e0


	//   ....[98]....
        /*0c24*/ 	.word	0x0000b950


	//   ....[99]....
        /*0c28*/ 	.word	0x0000b9b0


	//   ....[100]....
        /*0c2c*/ 	.word	0x0000ba20


	//   ....[101]....
        /*0c30*/ 	.word	0x0000ba80


	//   ....[102]....
        /*0c34*/ 	.word	0x0000bb50


	//   ....[103]....
        /*0c38*/ 	.word	0x0000bbc0


	//   ....[104]....
        /*0c3c*/ 	.word	0x0000bc70


	//   ....[105]....
        /*0c40*/ 	.word	0x0000bce0


	//   ....[106]....
        /*0c44*/ 	.word	0x0000bd50


	//   ....[107]....
        /*0c48*/ 	.word	0x0000bdb0


	//   ....[108]....
        /*0c4c*/ 	.word	0x0000be20


	//   ....[109]....
        /*0c50*/ 	.word	0x0000be80


	//   ....[110]....
        /*0c54*/ 	.word	0x0000bef0


	//   ....[111]....
        /*0c58*/ 	.word	0x0000bf50


	//   ....[112]....
        /*0c5c*/ 	.word	0x0000bfb0


	//   ....[113]....
        /*0c60*/ 	.word	0x0000c000


	//   ....[114]....
        /*0c64*/ 	.word	0x0000c070


	//   ....[115]....
        /*0c68*/ 	.word	0x0000c0d0


	//   ....[116]....
        /*0c6c*/ 	.word	0x0000c140


	//   ....[117]....
        /*0c70*/ 	.word	0x0000c1a0


	//   ....[118]....
        /*0c74*/ 	.word	0x0000c2f0


	//   ....[119]....
        /*0c78*/ 	.word	0x0000c3a0


	//----- nvinfo : EIATTR_EXIT_INSTR_OFFSETS
	.align		4
.L_337:
        /*0c7c*/ 	.byte	0x04, 0x1c
        /*0c7e*/ 	.short	(.L_339 - .L_338)


	//   ....[0]....
.L_338:
        /*0c80*/ 	.word	0x00008870


	//   ....[1]....
        /*0c84*/ 	.word	0x0000a8c0


	//----- nvinfo : EIATTR_MAX_THREADS
	.align		4
.L_339:
        /*0c88*/ 	.byte	0x04, 0x05
        /*0c8a*/ 	.short	(.L_341 - .L_340)
.L_340:
        /*0c8c*/ 	.word	0x000001e0
        /*0c90*/ 	.word	0x00000001
        /*0c94*/ 	.word	0x00000001


	//----- nvinfo : EIATTR_CRS_STACK_SIZE
	.align		4
.L_341:
        /*0c98*/ 	.byte	0x04, 0x1e
        /*0c9a*/ 	.short	(.L_343 - .L_342)
.L_342:
        /*0c9c*/ 	.word	0x00000000


	//----- nvinfo : EIATTR_CBANK_PARAM_SIZE
	.align		4
.L_343:
        /*0ca0*/ 	.byte	0x03, 0x19
        /*0ca2*/ 	.short	0x0060


	//----- nvinfo : EIATTR_PARAM_CBANK
	.align		4
        /*0ca4*/ 	.byte	0x04, 0x0a
        /*0ca6*/ 	.short	(.L_345 - .L_344)
	.align		4
.L_344:
        /*0ca8*/ 	.word	index@(.nv.constant0._ZN13group_norm_v218gn_bwd_cuda_kernelI13__nv_bfloat16Li480ELi1ELi32ELi30ELi4096ELb0ELb1ELi32ELi960ELi960ELi4ELb1ELi1ELb0ELb0ELNS_15WgradSyncMethodE3ENS_16CompileConditionILi900EEEEEvPT_S6_S6_PKS5_S8_S8_S8_PKfflPfPj)
        /*0cac*/ 	.short	0x0210
        /*0cae*/ 	.short	0x0060


	//----- nvinfo : EIATTR_SW_WAR
	.align		4
.L_345:
        /*0cb0*/ 	.byte	0x04, 0x36
        /*0cb2*/ 	.short	(.L_347 - .L_346)
.L_346:
        /*0cb4*/ 	.word	0x00000008
.L_347:


//--------------------- .nv.info._ZN13group_norm_v218gn_bwd_cuda_kernelI13__nv_bfloat16Li480ELi3ELi32ELi30ELi4096ELb0ELb1ELi32ELi960ELi960ELi4ELb1ELi2ELb1ELb0ELNS_15WgradSyncMethodE3ENS_16CompileConditionILi900EEEEEvPT_S6_S6_PKS5_S8_S8_S8_PKfflPfPj --------------------------
	.section	.nv.info._ZN13group_norm_v218gn_bwd_cuda_kernelI13__nv_bfloat16Li480ELi3ELi32ELi30ELi4096ELb0ELb1ELi32ELi960ELi960ELi4ELb1ELi2ELb1ELb0ELNS_15WgradSyncMethodE3ENS_16CompileConditionILi900EEEEEvPT_S6_S6_PKS5_S8_S8_S8_PKfflPfPj,"",@"SHT_CUDA_INFO"
	.sectionflags	@""
	.align	4


	//----- nvinfo : EIATTR_CUDA_API_VERSION
	.align		4
        /*0000*/ 	.byte	0x04, 0x37
        /*0002*/ 	.short	(.L_349 - .L_348)
.L_348:
        /*0004*/ 	.word	0x00000082


	//----- nvinfo : EIATTR_KPARAM_INFO
	.align		4
.L_349:
        /*0008*/ 	.byte	0x04, 0x17
        /*000a*/ 	.short	(.L_351 - .L_350)
.L_350:
        /*000c*/ 	.word	0x00000000
        /*0010*/ 	.short	0x000b
        /*0012*/ 	.short	0x0058
        /*0014*/ 	.byte	0x00, 0xf0, 0x21, 0x00


	//----- nvinfo : EIATTR_KPARAM_INFO
	.align		4
.L_351:
        /*0018*/ 	.byte	0x04, 0x17
        /*001a*/ 	.short	(.L_353 - .L_352)
.L_352:
        /*001c*/ 	.word	0x00000000
        /*0020*/ 	.short	0x000a
        /*0022*/ 	.short	0x0050
        /*0024*/ 	.byte	0x00, 0xf0, 0x21, 0x00


	//----- nvinfo : EIATTR_KPARAM_INFO
	.align		4
.L_353:
        /*0028*/ 	.byte	0x04, 0x17
        /*002a*/ 	.short	(.L_355 - .L_354)
.L_354:
        /*002c*/ 	.word	0x00000000
        /*0030*/ 	.short	0x0009
        /*0032*/ 	.short	0x0048
        /*0034*/ 	.byte	0x00, 0xf0, 0x21, 0x00


	//----- nvinfo : EIATTR_KPARAM_INFO
	.align		4
.L_355:
        /*0038*/ 	.byte	0x04, 0x17
        /*003a*/ 	.short	(.L_357 - .L_356)
.L_356:
        /*003c*/ 	.word	0x00000000
        /*0040*/ 	.short	0x0008
        /*0042*/ 	.short	0x0040
        /*0044*/ 	.byte	0x00, 0xf0, 0x11, 0x00


	//----- nvinfo : EIATTR_KPARAM_INFO
	.align		4
.L_357:
        /*0048*/ 	.byte	0x04, 0x17
        /*004a*/ 	.short	(.L_359 - .L_358)
.L_358:
        /*004c*/ 	.word	0x00000000
        /*0050*/ 	.short	0x0007
        /*0052*/ 	.short	0x0038
        /*0054*/ 	.byte	0x00, 0xf0, 0x21, 0x00


	//----- nvinfo : EIATTR_KPARAM_INFO
	.align		4
.L_359:
        /*0058*/ 	.byte	0x04, 0x17
        /*005a*/ 	.short	(.L_361 - .L_360)
.L_360:
        /*005c*/ 	.word	0x00000000
        /*0060*/ 	.short	0x0006
        /*0062*/ 	.short	0x0030
        /*0064*/ 	.byte	0x00, 0xf0, 0x21, 0x00


	//----- nvinfo : EIATTR_KPARAM_INFO
	.align		4
.L_361:
        /*0068*/ 	.byte	0x04, 0x17
        /*006a*/ 	.short	(.L_363 - .L_362)
.L_362:
        /*006c*/ 	.word	0x00000000
        /*0070*/ 	.short	0x0005
        /*0072*/ 	.short	0x0028
        /*0074*/ 	.byte	0x00, 0xf0, 0x21, 0x00


	//----- nvinfo : EIATTR_KPARAM_INFO
	.align		4
.L_363:
        /*0078*/ 	.byte	0x04, 0x17
        /*007a*/ 	.short	(.L_365 - .L_364)
.L_364:
        /*007c*/ 	.word	0x00000000
        /*0080*/ 	.short	0x0004
        /*0082*/ 	.short	0x0020
        /*0084*/ 	.byte	0x00, 0xf0, 0x21, 0x00


	//----- nvinfo : EIATTR_KPARAM_INFO
	.align		4
.L_365:
        /*0088*/ 	.byte	0x04, 0x17
        /*008a*/ 	.short	(.L_367 - .L_366)
.L_366:
        /*008c*/ 	.word	0x00000000
        /*0090*/ 	.short	0x0003
        /*0092*/ 	.short	0x0018
        /*0094*/ 	.byte	0x00, 0xf0, 0x21, 0x00


	//----- nvinfo : EIATTR_KPARAM_INFO
	.align		4
.L_367:
        /*0098*/ 	.byte	0x04, 0x17
        /*009a*/ 	.short	(.L_369 - .L_368)
.L_368:
        /*009c*/ 	.word	0x00000000
        /*00a0*/ 	.short	0x0002
        /*00a2*/ 	.short	0x0010
        /*00a4*/ 	.byte	0x00, 0xf0, 0x21, 0x00


	//----- nvinfo : EIATTR_KPARAM_INFO
	.align		4
.L_369:
        /*00a8*/ 	.byte	0x04, 0x17
        /*00aa*/ 	.short	(.L_371 - .L_370)
.L_370:
        /*00ac*/ 	.word	0x00000000
        /*00b0*/ 	.short	0x0001
        /*00b2*/ 	.short	0x0008
        /*00b4*/ 	.byte	0x00, 0xf0, 0x21, 0x00


	//----- nvinfo : EIATTR_KPARAM_INFO
	.align		4
.L_371:
        /*00b8*/ 	.byte	0x04, 0x17
        /*00ba*/ 	.short	(.L_373 - .L_372)
.L_372:
        /*00bc*/ 	.word	0x00000000
        /*00c0*/ 	.short	0x0000
        /*00c2*/ 	.short	0x0000
        /*00c4*/ 	.byte	0x00, 0xf0, 0x21, 0x00


	//----- nvinfo : EIATTR_SPARSE_MMA_MASK
	.align		4
.L_373:
        /*00c8*/ 	.byte	0x03, 0x50
        /*00ca*/ 	.short	0x0000


	//----- nvinfo : EIATTR_MAXREG_COUNT
	.align		4
        /*00cc*/ 	.byte	0x03, 0x1b
        /*00ce*/ 	.short	0x0028


	//----- nvinfo : EIATTR_NUM_BARRIERS
	.align		4
        /*00d0*/ 	.byte	0x02, 0x4c
        /*00d2*/ 	.byte	0x01
	.zero		1


	//----- nvinfo : EIATTR_ANNOTATIONS
	.align		4
        /*00d4*/ 	.byte	0x04, 0x55
        /*00d6*/ 	.short	(.L_375 - .L_374)


	//   ....[0]....
.L_374:
        /* <DEDUP_REMOVED lines=13> */


	//----- nvinfo : EIATTR_MERCURY_ISA_VERSION
	.align		4
.L_375:
        /*0190*/ 	.byte	0x03, 0x5f
        /*0192*/ 	.short	0x0101


	//----- nvinfo : EIATTR_COOP_GROUP_MASK_REGIDS
	.align		4
        /*0194*/ 	.byte	0x04, 0x29
        /*0196*/ 	.short	(.L_377 - .L_376)


	//   ....[0]....
.L_376:
        /*0198*/ 	.word	0xffffffff


	//   ....[1]....
        /*019c*/ 	.word	0xffffffff


	//   ....[2]....
        /*01a0*/ 	.word	0xffffffff


	//   ....[3]....
        /*01a4*/ 	.word	0xffffffff


	//   ....[4]....
        /*01a8*/ 	.word	0xffffffff


	//   ....[5]....
        /*01ac*/ 	.word	0xffffffff


	//   ....[6]....
        /*01b0*/ 	.word	0xffffffff


	//   ....[7]....
        /*01b4*/ 	.word	0xffffffff


	//   ....[8]....
        /*01b8*/ 	.word	0x05000010


	//   ....[9]....
        /*01bc*/ 	.word	0x0500000f


	//   ....[10]....
        /*01c0*/ 	.word	0x05000013


	//   ....[11]....
        /*01c4*/ 	.word	0x0500000c


	//   ....[12]....
        /*01c8*/ 	.word	0x05000017


	//   ....[13]....
        /*01cc*/ 	.word	0x05000010


	//   ....[14]....
        /*01d0*/ 	.word	0x05000011


	//   ....[15]....
        /*01d4*/ 	.word	0x05000015


	//   ....[16]....
        /*01d8*/ 	.word	0x05000012


	//   ....[17]....
        /*01dc*/ 	.word	0x05000013


	//   ....[18]....
        /*01e0*/ 	.word	0x05000019


	//   ....[19]....
        /*01e4*/ 	.word	0x05000014


	//   ....[20]....
        /*01e8*/ 	.word	0x05000024


	//   ....[21]....
        /*01ec*/ 	.word	0x05000018


	//   ....[22]....
        /*01f0*/ 	.word	0x05000011


	//   ....[23]....
        /*01f4*/ 	.word	0x05000019


	//   ....[24]....
        /*01f8*/ 	.word	0x05000012


	//   ....[25]....
        /*01fc*/ 	.word	0x05000013


	//   ....[26]....
        /*0200*/ 	.word	0x05000019


	//   ....[27]....
        /*0204*/ 	.word	0x05000014


	//   ....[28]....
        /*0208*/ 	.word	0x05000024


	//   ....[29]....
        /*020c*/ 	.word	0x05000018


	//   ....[30]....
        /*0210*/ 	.word	0x05000011


	//   ....[31]....
        /*0214*/ 	.word	0x05000019


	//   ....[32]....
        /*0218*/ 	.word	0x05000016


	//   ....[33]....
        /*021c*/ 	.word	0x05000013


	//   ....[34]....
        /*0220*/ 	.word	0x05000018


	//   ....[35]....
        /*0224*/ 	.word	0x05000012


	//   ....[36]....
        /*0228*/ 	.word	0x05000014


	//   ....[37]....
        /*022c*/ 	.word	0x05000024


	//   ....[38]....
        /*0230*/ 	.word	0x05000016


	//   ....[39]....
        /*0234*/ 	.word	0x05000019


	//   ....[40]....
        /*0238*/ 	.word	0x05000011


	//   ....[41]....
        /*023c*/ 	.word	0x05000018


	//   ....[42]....
        /*0240*/ 	.word	0x0500000f


	//   ....[43]....
        /*0244*/ 	.word	0x05000012


	//   ....[44]....
        /*0248*/ 	.word	0x05000019


	//   ....[45]....
        /*024c*/ 	.word	0x05000024


	//   ....[46]....
        /*0250*/ 	.word	0x05000013


	//   ....[47]....
        /*0254*/ 	.word	0x05000014


	//   ....[48]....
        /*0258*/ 	.word	0x05000013


	//   ....[49]....
        /*025c*/ 	.word	0x05000019


	//   ....[50]....
        /*0260*/ 	.word	0x05000014


	//   ....[51]....
        /*0264*/ 	.word	0x05000013


	//   ....[52]....
        /*0268*/ 	.word	0x05000012


	//   ....[53]....
        /*026c*/ 	.word	0x05000019


	//   ....[54]....
        /*0270*/ 	.word	0x05000011


	//   ....[55]....
        /*0274*/ 	.word	0x05000012


	//   ....[56]....
        /*0278*/ 	.word	0x05000013


	//   ....[57]....
        /*027c*/ 	.word	0x05000014


	//   ....[58]....
        /*0280*/ 	.word	0x05000019


	//   ....[59]....
        /*0284*/ 	.word	0x05000012


	//   ....[60]....
        /*0288*/ 	.word	0x05000011


	//   ....[61]....
        /*028c*/ 	.word	0x05000024


	//   ....[62]....
        /*0290*/ 	.word	0x05000013


	//   ....[63]....
        /*0294*/ 	.word	0x05000017


	//   ....[64]....
        /*0298*/ 	.word	0x05000014


	//   ....[65]....
        /*029c*/ 	.word	0x05000014


	//   ....[66]....
        /*02a0*/ 	.word	0x05000014


	//   ....[67]....
        /*02a4*/ 	.word	0x05000014


	//   ....[68]....
        /*02a8*/ 	.word	0x05000014


	//   ....[69]....
        /*02ac*/ 	.word	0x05000014


	//   ....[70]....
        /*02b0*/ 	.word	0x05000014


	//   ....[71]....
        /*02b4*/ 	.word	0x05000014


	//   ....[72]....
        /*02b8*/ 	.word	0x05000014


	//   ....[73]....
        /*02bc*/ 	.word	0x05000014


	//   ....[74]....
        /*02c0*/ 	.word	0x05000014


	//   ....[75]....
        /*02c4*/ 	.word	0x05000014


	//   ....[76]....
        /*02c8*/ 	.word	0x05000014


	//   ....[77]....
        /*02cc*/ 	.word	0x05000014


	//   ....[78]....
        /*02d0*/ 	.word	0x05000014


	//   ....[79]....
        /*02d4*/ 	.word	0x05000014


	//   ....[80]....
        /*02d8*/ 	.word	0x05000014


	//   ....[81]....
        /*02dc*/ 	.word	0x05000014


	//   ....[82]....
        /*02e0*/ 	.word	0x05000014


	//   ....[83]....
        /*02e4*/ 	.word	0x05000014


	//   ....[84]....
        /*02e8*/ 	.word	0x05000014


	//   ....[85]....
        /*02ec*/ 	.word	0x05000014


	//   ....[86]....
        /*02f0*/ 	.word	0x05000014


	//   ....[87]....
        /*02f4*/ 	.word	0x05000014


	//   ....[88]....
        /*02f8*/ 	.word	0x05000014


	//   ....[89]....
        /*02fc*/ 	.word	0x05000014


	//   ....[90]....
        /*0300*/ 	.word	0x05000014


	//   ....[91]....
        /*0304*/ 	.word	0x05000014


	//   ....[92]....
        /*0308*/ 	.word	0x05000014


	//   ....[93]....
        /*030c*/ 	.word	0x05000014


	//   ....[94]....
        /*0310*/ 	.word	0x05000014


	//   ....[95]....
        /*0314*/ 	.word	0x05000014


	//   ....[96]....
        /*0318*/ 	.word	0x05000014


	//   ....[97]....
        /*031c*/ 	.word	0x05000014


	//   ....[98]....
        /*0320*/ 	.word	0x05000014


	//   ....[99]....
        /*0324*/ 	.word	0x05000014


	//   ....[100]....
        /*0328*/ 	.word	0x05000014


	//   ....[101]....
        /*032c*/ 	.word	0x05000014


	//   ....[102]....
        /*0330*/ 	.word	0x05000014


	//   ....[103]....
        /*0334*/ 	.word	0x05000014


	//   ....[104]....
        /*0338*/ 	.word	0x05000014


	//   ....[105]....
        /*033c*/ 	.word	0x05000014


	//   ....[106]....
        /*0340*/ 	.word	0x05000014


	//   ....[107]....
        /*0344*/ 	.word	0x05000014


	//   ....[108]....
        /*0348*/ 	.word	0x05000014


	//   ....[109]....
        /*034c*/ 	.word	0x05000014


	//   ....[110]....
        /*0350*/ 	.word	0x05000014


	//   ....[111]....
        /*0354*/ 	.word	0x05000014


	//   ....[112]....
        /*0358*/ 	.word	0x05000014


	//   ....[113]....
        /*035c*/ 	.word	0x05000014


	//   ....[114]....
        /*0360*/ 	.word	0x05000014


	//   ....[115]....
        /*0364*/ 	.word	0x05000014


	//   ....[116]....
        /*0368*/ 	.word	0x05000014


	//   ....[117]....
        /*036c*/ 	.word	0x05000014


	//   ....[118]....
        /*0370*/ 	.word	0x05000014


	//   ....[119]....
        /*0374*/ 	.word	0x05000014


	//----- nvinfo : EIATTR_COOP_GROUP_INSTR_OFFSETS
	.align		4
.L_377:
        /*0378*/ 	.byte	0x04, 0x28
        /*037a*/ 	.short	(.L_379 - .L_378)


	//   ....[0]....
.L_378:
        /*037c*/ 	.word	0x00001ef0


	//   ....[1]....
        /*0380*/ 	.word	0x00001f20


	//   ....[2]....
        /*0384*/ 	.word	0x00002970


	//   ....[3]....
        /*0388*/ 	.word	0x000029a0


	//   ....[4]....
        /*038c*/ 	.word	0x000029d0


	//   ....[5]....
        /*0390*/ 	.word	0x000029e0


	//   ....[6]....
        /*0394*/ 	.word	0x00002a10


	//   ....[7]....
        /*0398*/ 	.word	0x00002a20


	//   ....[8]....
        /*039c*/ 	.word	0x00004aa0


	//   ....[9]....
        /*03a0*/ 	.word	0x00004ac0


	//   ....[10]....
        /*03a4*/ 	.word	0x00004b00


	//   ....[11]....
        /*03a8*/ 	.word	0x00004b10


	//   ....[12]....
        /*03ac*/ 	.word	0x00004b40


	//   ....[13]....
        /*03b0*/ 	.word	0x00004b50


	//   ....[14]....
        /*03b4*/ 	.word	0x00004b80


	//   ....[15]....
        /*03b8*/ 	.word	0x00004b90


	//   ....[16]....
        /*03bc*/ 	.word	0x00004d50


	//   ....[17]....
        /*03c0*/ 	.word	0x00004d80


	//   ....[18]....
        /*03c4*/ 	.word	0x00004dc0


	//   ....[19]....
        /*03c8*/ 	.word	0x00004dd0


	//   ....[20]....
        /*03cc*/ 	.word	0x00004e00


	//   ....[21]....
        /*03d0*/ 	.word	0x00004e10


	//   ....[22]....
        /*03d4*/ 	.word	0x00004e40


	//   ....[23]....
        /*03d8*/ 	.word	0x00004e50


	//   ....[24]....
        /*03dc*/ 	.word	0x00004fc0


	//   ....[25]....
        /*03e0*/ 	.word	0x00004fe0


	//   ....[26]....
        /*03e4*/ 	.word	0x00005020


	//   ....[27]....
        /*03e8*/ 	.word	0x00005030


	//   ....[28]....
        /*03ec*/ 	.word	0x00005060


	//   ....[29]....
        /*03f0*/ 	.word	0x00005070


	//   ....[30]....
        /*03f4*/ 	.word	0x000050a0


	//   ....[31]....
        /*03f8*/ 	.word	0x000050b0


	//   ....[32]....
        /*03fc*/ 	.word	0x00005330


	//   ....[33]....
        /*0400*/ 	.word	0x00005340


	//   ....[34]....
        /*0404*/ 	.word	0x00005350


	//   ....[35]....
        /*0408*/ 	.word	0x00005360


	//   ....[36]....
        /*040c*/ 	.word	0x000053c0


	//   ....[37]....
        /*0410*/ 	.word	0x000053f0


	//   ....[38]....
        /*0414*/ 	.word	0x00005400


	//   ....[39]....
        /*0418*/ 	.word	0x00005410


	//   ....[40]....
        /*041c*/ 	.word	0x00005440


	//   ....[41]....
        /*0420*/ 	.word	0x00005470


	//   ....[42]....
        /*0424*/ 	.word	0x00005490


	//   ....[43]....
        /*0428*/ 	.word	0x000054a0


	//   ....[44]....
        /*042c*/ 	.word	0x000054e0


	//   ....[45]....
        /*0430*/ 	.word	0x00005510


	//   ....[46]....
        /*0434*/ 	.word	0x00005520


	//   ....[47]....
        /*0438*/ 	.word	0x00005530


	//   ....[48]....
        /*043c*/ 	.word	0x00005760


	//   ....[49]....
        /*0440*/ 	.word	0x00005790


	//   ....[50]....
        /*0444*/ 	.word	0x000057b0


	//   ....[51]....
        /*0448*/ 	.word	0x000057d0


	//   ....[52]....
        /*044c*/ 	.word	0x000057f0


	//   ....[53]....
        /*0450*/ 	.word	0x00005800


	//   ....[54]....
        /*0454*/ 	.word	0x00005850


	//   ....[55]....
        /*0458*/ 	.word	0x000058e0


	//   ....[56]....
        /*045c*/ 	.word	0x00005930


	//   ....[57]....
        /*0460*/ 	.word	0x00005940


	//   ....[58]....
        /*0464*/ 	.word	0x000059b0


	//   ....[59]....
        /*0468*/ 	.word	0x000059e0


	//   ....[60]....
        /*046c*/ 	.word	0x000059f0


	//   ....[61]....
        /*0470*/ 	.word	0x00005a20


	//   ....[62]....
        /*0474*/ 	.word	0x00005a40


	//   ....[63]....
        /*0478*/ 	.word	0x00005a70


	//   ....[64]....
        /*047c*/ 	.word	0x00005b70


	//   ....[65]....
        /*0480*/ 	.word	0x00005bc0


	//   ....[66]....
        /*0484*/ 	.word	0x00005c20


	//   ....[67]....
        /*0488*/ 	.word	0x00005c80


	//   ....[68]....
        /*048c*/ 	.word	0x00005ce0


	//   ....[69]....
        /*0490*/ 	.word	0x00005d40


	//   ....[70]....
        /*0494*/ 	.word	0x00005da0


	//   ....[71]....
        /*0498*/ 	.word	0x00005e00


	//   ....[72]....
        /*049c*/ 	.word	0x00005e90


	//   ....[73]....
        /*04a0*/ 	.word	0x00005f20


	//   ....[74]....
        /*04a4*/ 	.word	0x00005f80


	//   ....[75]....
        /*04a8*/ 	.word	0x00005fe0


	//   ....[76]....
        /*04ac*/ 	.word	0x00006040


	//   ....[77]....
        /*04b0*/ 	.word	0x000060a0


	//   ....[78]....
        /*04b4*/ 	.word	0x00006100


	//   ....[79]....
        /*04b8*/ 	.word	0x00006160


	//   ....[80]....
        /*04bc*/ 	.word	0x000061f0


	//   ....[81]....
        /*04c0*/ 	.word	0x00006280


	//   ....[82]....
        /*04c4*/ 	.word	0x000062e0


	//   ....[83]....
        /*04c8*/ 	.word	0x00006340


	//   ....[84]....
        /*04cc*/ 	.word	0x000063a0


	//   ....[85]....
        /*04d0*/ 	.word	0x00006400


	//   ....[86]....
        /*04d4*/ 	.word	0x00006460


	//   ....[87]....
        /*04d8*/ 	.word	0x000064c0


	//   ....[88]....
        /*04dc*/ 	.word	0x00006550


	//   ....[89]....
        /*04e0*/ 	.word	0x00006610


	//   ....[90]....
        /*04e4*/ 	.word	0x00006670


	//   ....[91]....
        /*04e8*/ 	.word	0x000066d0


	//   ....[92]....
        /*04ec*/ 	.word	0x00006740


	//   ....[93]....
        /*04f0*/ 	.word	0x000067a0


	//   ....[94]....
        /*04f4*/ 	.word	0x00006810


	//   ....[95]....
        /*04f8*/ 	.word	0x00006880


	//   ....[96]....
        /*04fc*/ 	.word	0x00006980


	//   ....[97]....
        /*0500*/ 	.word	0x000069d0


	//   ....[98]....
        /*0504*/ 	.word	0x00006a40


	//   ....[99]....
        /*0508*/ 	.word	0x00006a90


	//   ....[100]....
        /*050c*/ 	.word	0x00006b00


	//   ....[101]....
        /*0510*/ 	.word	0x00006b60


	//   ....[102]....
        /*0514*/ 	.word	0x00006bd0


	//   ....[103]....
        /*0518*/ 	.word	0x00006c20


	//   ....[104]....
        /*051c*/ 	.word	0x00006e10


	//   ....[105]....
        /*0520*/ 	.word	0x00006e60


	//   ....[106]....
        /*0524*/ 	.word	0x00006ec0


	//   ....[107]....
        /*0528*/ 	.word	0x00006f10


	//   ....[108]....
        /*052c*/ 	.word	0x00006f70


	//   ....[109]....
        /*0530*/ 	.word	0x00007030


	//   ....[110]....
        /*0534*/ 	.word	0x00007090


	//   ....[111]....
        /*0538*/ 	.word	0x00007120


	//   ....[112]....
        /*053c*/ 	.word	0x00007200


	//   ....[113]....
        /*0540*/ 	.word	0x00007250


	//   ....[114]....
        /*0544*/ 	.word	0x000072c0


	//   ....[115]....
        /*0548*/ 	.word	0x00007320


	//   ....[116]....
        /*054c*/ 	.word	0x00007390


	//   ....[117]....
        /*0550*/ 	.word	0x000073f0


	//   ....[118]....
        /*0554*/ 	.word	0x00007460


	//   ....[119]....
        /*0558*/ 	.word	0x000074c0


	//----- nvinfo : EIATTR_EXIT_INSTR_OFFSETS
	.align		4
.L_379:
        /*055c*/ 	.byte	0x04, 0x1c
        /*055e*/ 	.short	(.L_381 - .L_380)


	//   ....[0]....
.L_380:
        /*0560*/ 	.word	0x00003a30


	//   ....[1]....
        /*0564*/ 	.word	0x00005b20


	//----- nvinfo : EIATTR_MAX_THREADS
	.align		4
.L_381:
        /*0568*/ 	.byte	0x04, 0x05
        /*056a*/ 	.short	(.L_383 - .L_382)
.L_382:
        /*056c*/ 	.word	0x000001e0
        /*0570*/ 	.word	0x00000001
        /*0574*/ 	.word	0x00000001


	//----- nvinfo : EIATTR_CRS_STACK_SIZE
	.align		4
.L_383:
        /*0578*/ 	.byte	0x04, 0x1e
        /*057a*/ 	.short	(.L_385 - .L_384)
.L_384:
        /*057c*/ 	.word	0x00000000


	//----- nvinfo : EIATTR_CBANK_PARAM_SIZE
	.align		4
.L_385:
        /*0580*/ 	.byte	0x03, 0x19
        /*0582*/ 	.short	0x0060


	//----- nvinfo : EIATTR_PARAM_CBANK
	.align		4
        /*0584*/ 	.byte	0x04, 0x0a
        /*0586*/ 	.short	(.L_387 - .L_386)
	.align		4
.L_386:
        /*0588*/ 	.word	index@(.nv.constant0._ZN13group_norm_v218gn_bwd_cuda_kernelI13__nv_bfloat16Li480ELi3ELi32ELi30ELi4096ELb0ELb1ELi32ELi960ELi960ELi4ELb1ELi2ELb1ELb0ELNS_15WgradSyncMethodE3ENS_16CompileConditionILi900EEEEEvPT_S6_S6_PKS5_S8_S8_S8_PKfflPfPj)
        /*058c*/ 	.short	0x0210
        /*058e*/ 	.short	0x0060


	//----- nvinfo : EIATTR_SW_WAR
	.align		4
.L_387:
        /*0590*/ 	.byte	0x04, 0x36
        /*0592*/ 	.short	(.L_389 - .L_388)
.L_388:
        /*0594*/ 	.word	0x00000008
.L_389:


//--------------------- .nv.info._ZN13group_norm_v218gn_bwd_cuda_kernelI13__nv_bfloat16Li480ELi3ELi32ELi30ELi4096ELb0ELb1ELi64ELi960ELi960ELi4ELb1ELi5ELb1ELb0ELNS_15WgradSyncMethodE3ENS_16CompileConditionILi900EEEEEvPT_S6_S6_PKS5_S8_S8_S8_PKfflPfPj --------------------------
	.section	.nv.info._ZN13group_norm_v218gn_bwd_cuda_kernelI13__nv_bfloat16Li480ELi3ELi32ELi30ELi4096ELb0ELb1ELi64ELi960ELi960ELi4ELb1ELi5ELb1ELb0ELNS_15WgradSyncMethodE3ENS_16CompileConditionILi900EEEEEvPT_S6_S6_PKS5_S8_S8_S8_PKfflPfPj,"",@"SHT_CUDA_INFO"
	.sectionflags	@""
	.align	4


	//----- nvinfo : EIATTR_CUDA_API_VERSION
	.align		4
        /*0000*/ 	.byte	0x04, 0x37
        /*0002*/ 	.short	(.L_391 - .L_390)
.L_390:
        /*0004*/ 	.word	0x00000082


	//----- nvinfo : EIATTR_KPARAM_INFO
	.align		4
.L_391:
        /*0008*/ 	.byte	0x04, 0x17
        /*000a*/ 	.short	(.L_393 - .L_392)
.L_392:
        /*000c*/ 	.word	0x00000000
        /*0010*/ 	.short	0x000b
        /*0012*/ 	.short	0x0058
        /*0014*/ 	.byte	0x00, 0xf0, 0x21, 0x00


	//----- nvinfo : EIATTR_KPARAM_INFO
	.align		4
.L_393:
        /*0018*/ 	.byte	0x04, 0x17
        /*001a*/ 	.short	(.L_395 - .L_394)
.L_394:
        /*001c*/ 	.word	0x00000000
        /*0020*/ 	.short	0x000a
        /*0022*/ 	.short	0x0050
        /*0024*/ 	.byte	0x00, 0xf0, 0x21, 0x00


	//----- nvinfo : EIATTR_KPARAM_INFO
	.align		4
.L_395:
        /*0028*/ 	.byte	0x04, 0x17
        /*002a*/ 	.short	(.L_397 - .L_396)
.L_396:
        /*002c*/ 	.word	0x00000000
        /*0030*/ 	.short	0x0009
        /*0032*/ 	.short	0x0048
        /*0034*/ 	.byte	0x00, 0xf0, 0x21, 0x00


	//----- nvinfo : EIATTR_KPARAM_INFO
	.align		4
.L_397:
        /*0038*/ 	.byte	0x04, 0x17
        /*003a*/ 	.short	(.L_399 - .L_398)
.L_398:
        /*003c*/ 	.word	0x00000000
        /*0040*/ 	.short	0x0008
        /*0042*/ 	.short	0x0040
        /*0044*/ 	.byte	0x00, 0xf0, 0x11, 0x00


	//----- nvinfo : EIATTR_KPARAM_INFO
	.align		4
.L_399:
        /*0048*/ 	.byte	0x04, 0x17
        /*004a*/ 	.short	(.L_401 - .L_400)
.L_400:
        /*004c*/ 	.word	0x00000000
        /*0050*/ 	.short	0x0007
        /*0052*/ 	.short	0x0038
        /*0054*/ 	.byte	0x00, 0xf0, 0x21, 0x00


	//----- nvinfo : EIATTR_KPARAM_INFO
	.align		4
.L_401:
        /*0058*/ 	.byte	0x04, 0x17
        /*005a*/ 	.short	(.L_403 - .L_402)
.L_402:
        /*005c*/ 	.word	0x00000000
        /*0060*/ 	.short	0x0006
        /*0062*/ 	.short	0x0030
        /*0064*/ 	.byte	0x00, 0xf0, 0x21, 0x00


	//----- nvinfo : EIATTR_KPARAM_INFO
	.align		4
.L_403:
        /*0068*/ 	.byte	0x04, 0x17
        /*006a*/ 	.short	(.L_405 - .L_404)
.L_404:
        /*006c*/ 	.word	0x00000000
        /*0070*/ 	.short	0x0005
        /*0072*/ 	.short	0x0028
        /*0074*/ 	.byte	0x00, 0xf0, 0x21, 0x00


	//----- nvinfo : EIATTR_KPARAM_INFO
	.align		4
.L_405:
        /*0078*/ 	.byte	0x04, 0x17
        /*007a*/ 	.short	(.L_407 - .L_406)
.L_406:
        /*007c*/ 	.word	0x00000000
        /*0080*/ 	.short	0x0004
        /*0082*/ 	.short	0x0020
        /*0084*/ 	.byte	0x00, 0xf0, 0x21, 0x00


	//----- nvinfo : EIATTR_KPARAM_INFO
	.align		4
.L_407:
        /*0088*/ 	.byte	0x04, 0x17
        /*008a*/ 	.short	(.L_409 - .L_408)
.L_408:
        /*008c*/ 	.word	0x00000000
        /*0090*/ 	.short	0x0003
        /*0092*/ 	.short	0x0018
        /*0094*/ 	.byte	0x00, 0xf0, 0x21, 0x00


	//----- nvinfo : EIATTR_KPARAM_INFO
	.align		4
.L_409:
        /*0098*/ 	.byte	0x04, 0x17
        /*009a*/ 	.short	(.L_411 - .L_410)
.L_410:
        /*009c*/ 	.word	0x00000000
        /*00a0*/ 	.short	0x0002
        /*00a2*/ 	.short	0x0010
        /*00a4*/ 	.byte	0x00, 0xf0, 0x21, 0x00


	//----- nvinfo : EIATTR_KPARAM_INFO
	.align		4
.L_411:
        /*00a8*/ 	.byte	0x04, 0x17
        /*00aa*/ 	.short	(.L_413 - .L_412)
.L_412:
        /*00ac*/ 	.word	0x00000000
        /*00b0*/ 	.short	0x0001
        /*00b2*/ 	.short	0x0008
        /*00b4*/ 	.byte	0x00, 0xf0, 0x21, 0x00


	//----- nvinfo : EIATTR_KPARAM_INFO
	.align		4
.L_413:
        /*00b8*/ 	.byte	0x04, 0x17
        /*00ba*/ 	.short	(.L_415 - .L_414)
.L_414:
        /*00bc*/ 	.word	0x00000000
        /*00c0*/ 	.short	0x0000
        /*00c2*/ 	.short	0x0000
        /*00c4*/ 	.byte	0x00, 0xf0, 0x21, 0x00


	//----- nvinfo : EIATTR_SPARSE_MMA_MASK
	.align		4
.L_415:
        /*00c8*/ 	.byte	0x03, 0x50
        /*00ca*/ 	.short	0x0000


	//----- nvinfo : EIATTR_MAXREG_COUNT
	.align		4
        /*00cc*/ 	.byte	0x03, 0x1b
        /*00ce*/ 	.short	0x0028


	//----- nvinfo : EIATTR_NUM_BARRIERS
	.align		4
        /*00d0*/ 	.byte	0x02, 0x4c
        /*00d2*/ 	.byte	0x01
	.zero		1


	//----- nvinfo : EIATTR_ANNOTATIONS
	.align		4
        /*00d4*/ 	.byte	0x04, 0x55
        /*00d6*/ 	.short	(.L_417 - .L_416)


	//   ....[0]....
.L_416:
        /* <DEDUP_REMOVED lines=13> */


	//----- nvinfo : EIATTR_MERCURY_ISA_VERSION
	.align		4
.L_417:
        /*0190*/ 	.byte	0x03, 0x5f
        /*0192*/ 	.short	0x0101


	//----- nvinfo : EIATTR_COOP_GROUP_MASK_REGIDS
	.align		4
        /*0194*/ 	.byte	0x04, 0x29
        /*0196*/ 	.short	(.L_419 - .L_418)


	//   ....[0]....
.L_418:
        /*0198*/ 	.word	0xffffffff


	//   ....[1]....
        /*019c*/ 	.word	0xffffffff


	//   ....[2]....
        /*01a0*/ 	.word	0xffffffff


	//   ....[3]....
        /*01a4*/ 	.word	0xffffffff


	//   ....[4]....
        /*01a8*/ 	.word	0xffffffff


	//   ....[5]....
        /*01ac*/ 	.word	0xffffffff


	//   ....[6]....
        /*01b0*/ 	.word	0xffffffff


	//   ....[7]....
        /*01b4*/ 	.word	0xffffffff


	//   ....[8]....
        /*01b8*/ 	.word	0x05000010


	//   ....[9]....
        /*01bc*/ 	.word	0x0500000f


	//   ....[10]....
        /*01c0*/ 	.word	0x05000013


	//   ....[11]....
        /*01c4*/ 	.word	0x0500000c


	//   ....[12]....
        /*01c8*/ 	.word	0x05000017


	//   ....[13]....
        /*01cc*/ 	.word	0x05000010


	//   ....[14]....
        /*01d0*/ 	.word	0x05000011


	//   ....[15]....
        /*01d4*/ 	.word	0x05000015


	//   ....[16]....
        /*01d8*/ 	.word	0x05000012


	//   ....[17]....
        /*01dc*/ 	.word	0x05000013


	//   ....[18]....
        /*01e0*/ 	.word	0x05000019


	//   ....[19]....
        /*01e4*/ 	.word	0x05000014


	//   ....[20]....
        /*01e8*/ 	.word	0x05000024


	//   ....[21]....
        /*01ec*/ 	.word	0x05000018


	//   ....[22]....
        /*01f0*/ 	.word	0x05000011


	//   ....[23]....
        /*01f4*/ 	.word	0x05000019


	//   ....[24]....
        /*01f8*/ 	.word	0x05000012


	//   ....[25]....
        /*01fc*/ 	.word	0x05000013


	//   ....[26]....
        /*0200*/ 	.word	0x05000019


	//   ....[27]....
        /*0204*/ 	.word	0x05000014


	//   ....[28]....
        /*0208*/ 	.word	0x05000024


	//   ....[29]....
        /*020c*/ 	.word	0x05000018


	//   ....[30]....
        /*0210*/ 	.word	0x05000011


	//   ....[31]....
        /*0214*/ 	.word	0x05000019


	//   ....[32]....
        /*0218*/ 	.word	0x05000016


	//   ....[33]....
        /*021c*/ 	.word	0x05000014


	//   ....[34]....
        /*0220*/ 	.word	0x05000018


	//   ....[35]....
        /*0224*/ 	.word	0x05000019


	//   ....[36]....
        /*0228*/ 	.word	0x05000012


	//   ....[37]....
        /*022c*/ 	.word	0x05000013


	//   ....[38]....
        /*0230*/ 	.word	0x05000011


	//   ....[39]....
        /*0234*/ 	.word	0x05000018


	//   ....[40]....
        /*0238*/ 	.word	0x05000014


	//   ....[41]....
        /*023c*/ 	.word	0x05000019


	//   ....[42]....
        /*0240*/ 	.word	0x05000016


	//   ....[43]....
        /*0244*/ 	.word	0x05000013


	//   ....[44]....
        /*0248*/ 	.word	0x0500000f


	//   ....[45]....
        /*024c*/ 	.word	0x05000011


	//   ....[46]....
        /*0250*/ 	.word	0x05000014


	//   ....[47]....
        /*0254*/ 	.word	0x05000016


	//   ....[48]....
        /*0258*/ 	.word	0x05000014


	//   ....[49]....
        /*025c*/ 	.word	0x05000019


	//   ....[50]....
        /*0260*/ 	.word	0x05000013


	//   ....[51]....
        /*0264*/ 	.word	0x05000017


	//   ....[52]....
        /*0268*/ 	.word	0x05000012


	//   ....[53]....
        /*026c*/ 	.word	0x05000019


	//   ....[54]....
        /*0270*/ 	.word	0x05000012


	//   ....[55]....
        /*0274*/ 	.word	0x05000013


	//   ....[56]....
        /*0278*/ 	.word	0x05000024


	//   ....[57]....
        /*027c*/ 	.word	0x05000014


	//   ....[58]....
        /*0280*/ 	.word	0x05000012


	//   ....[59]....
        /*0284*/ 	.word	0x05000013


	//   ....[60]....
        /*0288*/ 	.word	0x05000014


	//   ....[61]....
        /*028c*/ 	.word	0x05000013


	//   ....[62]....
        /*0290*/ 	.word	0x05000010


	//   ....[63]....
        /*0294*/ 	.word	0x05000015


	//   ....[64]....
        /*0298*/ 	.word	0x05000014


	//   ....[65]....
        /*029c*/ 	.word	0x05000014


	//   ....[66]....
        /*02a0*/ 	.word	0x05000014


	//   ....[67]....
        /*02a4*/ 	.word	0x05000014


	//   ....[68]....
        /*02a8*/ 	.word	0x05000014


	//   ....[69]....
        /*02ac*/ 	.word	0x05000014


	//   ....[70]....
        /*02b0*/ 	.word	0x05000014


	//   ....[71]....
        /*02b4*/ 	.word	0x05000014


	//   ....[72]....
        /*02b8*/ 	.word	0x05000014


	//   ....[73]....
        /*02bc*/ 	.word	0x05000014


	//   ....[74]....
        /*02c0*/ 	.word	0x05000014


	//   ....[75]....
        /*02c4*/ 	.word	0x05000014


	//   ....[76]....
        /*02c8*/ 	.word	0x05000014


	//   ....[77]....
        /*02cc*/ 	.word	0x05000014


	//   ....[78]....
        /*02d0*/ 	.word	0x05000014


	//   ....[79]....
        /*02d4*/ 	.word	0x05000014


	//   ....[80]....
        /*02d8*/ 	.word	0x05000014


	//   ....[81]....
        /*02dc*/ 	.word	0x05000014


	//   ....[82]....
        /*02e0*/ 	.word	0x05000014


	//   ....[83]....
        /*02e4*/ 	.word	0x05000014


	//   ....[84]....
        /*02e8*/ 	.word	0x05000014


	//   ....[85]....
        /*02ec*/ 	.word	0x05000014


	//   ....[86]....
        /*02f0*/ 	.word	0x05000014


	//   ....[87]....
        /*02f4*/ 	.word	0x05000014


	//   ....[88]....
        /*02f8*/ 	.word	0x05000014


	//   ....[89]....
        /*02fc*/ 	.word	0x05000014


	//   ....[90]....
        /*0300*/ 	.word	0x05000014


	//   ....[91]....
        /*0304*/ 	.word	0x05000014


	//   ....[92]....
        /*0308*/ 	.word	0x05000014


	//   ....[93]....
        /*030c*/ 	.word	0x05000014


	//   ....[94]....
        /*0310*/ 	.word	0x05000014


	//   ....[95]....
        /*0314*/ 	.word	0x05000014


	//   ....[96]....
        /*0318*/ 	.word	0x05000014


	//   ....[97]....
        /*031c*/ 	.word	0x05000014


	//   ....[98]....
        /*0320*/ 	.word	0x05000014


	//   ....[99]....
        /*0324*/ 	.word	0x05000014


	//   ....[100]....
        /*0328*/ 	.word	0x05000014


	//   ....[101]....
        /*032c*/ 	.word	0x05000014


	//   ....[102]....
        /*0330*/ 	.word	0x05000014


	//   ....[103]....
        /*0334*/ 	.word	0x05000014


	//   ....[104]....
        /*0338*/ 	.word	0x05000014


	//   ....[105]....
        /*033c*/ 	.word	0x05000014


	//   ....[106]....
        /*0340*/ 	.word	0x05000014


	//   ....[107]....
        /*0344*/ 	.word	0x05000014


	//   ....[108]....
        /*0348*/ 	.word	0x05000014


	//   ....[109]....
        /*034c*/ 	.word	0x05000014


	//   ....[110]....
        /*0350*/ 	.word	0x05000014


	//   ....[111]....
        /*0354*/ 	.word	0x05000014


	//   ....[112]....
        /*0358*/ 	.word	0x05000014


	//   ....[113]....
        /*035c*/ 	.word	0x05000014


	//   ....[114]....
        /*0360*/ 	.word	0x05000014


	//   ....[115]....
        /*0364*/ 	.word	0x05000014


	//   ....[116]....
        /*0368*/ 	.word	0x05000014


	//   ....[117]....
        /*036c*/ 	.word	0x05000014


	//   ....[118]....
        /*0370*/ 	.word	0x05000014


	//   ....[119]....
        /*0374*/ 	.word	0x05000014


	//----- nvinfo : EIATTR_COOP_GROUP_INSTR_OFFSETS
	.align		4
.L_419:
        /*0378*/ 	.byte	0x04, 0x28
        /*037a*/ 	.short	(.L_421 - .L_420)


	//   ....[0]....
.L_420:
        /*037c*/ 	.word	0x00001ef0


	//   ....[1]....
        /*0380*/ 	.word	0x00001f20


	//   ....[2]....
        /*0384*/ 	.word	0x000026f0


	//   ....[3]....
        /*0388*/ 	.word	0x00002720


	//   ....[4]....
        /*038c*/ 	.word	0x00002750


	//   ....[5]....
        /*0390*/ 	.word	0x00002760


	//   ....[6]....
        /*0394*/ 	.word	0x00002790


	//   ....[7]....
        /*0398*/ 	.word	0x000027a0


	//   ....[8]....
        /*039c*/ 	.word	0x00004810


	//   ....[9]....
        /*03a0*/ 	.word	0x00004840


	//   ....[10]....
        /*03a4*/ 	.word	0x00004880


	//   ....[11]....
        /*03a8*/ 	.word	0x00004890


	//   ....[12]....
        /*03ac*/ 	.word	0x000048c0


	//   ....[13]....
        /*03b0*/ 	.word	0x000048d0


	//   ....[14]....
        /*03b4*/ 	.word	0x00004900


	//   ....[15]....
        /*03b8*/ 	.word	0x00004910


	//   ....[16]....
        /*03bc*/ 	.word	0x00004ac0


	//   ....[17]....
        /*03c0*/ 	.word	0x00004af0


	//   ....[18]....
        /*03c4*/ 	.word	0x00004b30


	//   ....[19]....
        /*03c8*/ 	.word	0x00004b40


	//   ....[20]....
        /*03cc*/ 	.word	0x00004b70


	//   ....[21]....
        /*03d0*/ 	.word	0x00004b80


	//   ....[22]....
        /*03d4*/ 	.word	0x00004bb0


	//   ....[23]....
        /*03d8*/ 	.word	0x00004bc0


	//   ....[24]....
        /*03dc*/ 	.word	0x00004d30


	//   ....[25]....
        /*03e0*/ 	.word	0x00004d50


	//   ....[26]....
        /*03e4*/ 	.word	0x00004d90


	//   ....[27]....
        /*03e8*/ 	.word	0x00004da0


	//   ....[28]....
        /*03ec*/ 	.word	0x00004dd0


	//   ....[29]....
        /*03f0*/ 	.word	0x00004de0


	//   ....[30]....
        /*03f4*/ 	.word	0x00004e10


	//   ....[31]....
        /*03f8*/ 	.word	0x00004e20


	//   ....[32]....
        /*03fc*/ 	.word	0x00005030


	//   ....[33]....
        /*0400*/ 	.word	0x00005080


	//   ....[34]....
        /*0404*/ 	.word	0x000050e0


	//   ....[35]....
        /*0408*/ 	.word	0x00005100


	//   ....[36]....
        /*040c*/ 	.word	0x00005110


	//   ....[37]....
        /*0410*/ 	.word	0x00005130


	//   ....[38]....
        /*0414*/ 	.word	0x00005150


	//   ....[39]....
        /*0418*/ 	.word	0x00005170


	//   ....[40]....
        /*041c*/ 	.word	0x00005180


	//   ....[41]....
        /*0420*/ 	.word	0x000051c0


	//   ....[42]....
        /*0424*/ 	.word	0x000051e0


	//   ....[43]....
        /*0428*/ 	.word	0x00005210


	//   ....[44]....
        /*042c*/ 	.word	0x00005220


	//   ....[45]....
        /*0430*/ 	.word	0x00005280


	//   ....[46]....
        /*0434*/ 	.word	0x000052a0


	//   ....[47]....
        /*0438*/ 	.word	0x000052d0


	//   ....[48]....
        /*043c*/ 	.word	0x00005470


	//   ....[49]....
        /*0440*/ 	.word	0x00005510


	//   ....[50]....
        /*0444*/ 	.word	0x00005550


	//   ....[51]....
        /*0448*/ 	.word	0x00005560


	//   ....[52]....
        /*044c*/ 	.word	0x00005590


	//   ....[53]....
        /*0450*/ 	.word	0x000055b0


	//   ....[54]....
        /*0454*/ 	.word	0x000055f0


	//   ....[55]....
        /*0458*/ 	.word	0x00005600


	//   ....[56]....
        /*045c*/ 	.word	0x00005660


	//   ....[57]....
        /*0460*/ 	.word	0x00005690


	//   ....[58]....
        /*0464*/ 	.word	0x000056b0


	//   ....[59]....
        /*0468*/ 	.word	0x000056d0


	//   ....[60]....
        /*046c*/ 	.word	0x00005710


	//   ....[61]....
        /*0470*/ 	.word	0x00005720


	//   ....[62]....
        /*0474*/ 	.word	0x00005780


	//   ....[63]....
        /*0478*/ 	.word	0x000057b0


	//   ....[64]....
        /*047c*/ 	.word	0x000058d0


	//   ....[65]....
        /*0480*/ 	.word	0x00005920


	//   ....[66]....
        /*0484*/ 	.word	0x00005980


	//   ....[67]....
        /*0488*/ 	.word	0x000059e0


	//   ....[68]....
        /*048c*/ 	.word	0x00005a40


	//   ....[69]....
        /*0490*/ 	.word	0x00005aa0


	//   ....[70]....
        /*0494*/ 	.word	0x00005b00


	//   ....[71]....
        /*0498*/ 	.word	0x00005b60


	//   ....[72]....
        /*049c*/ 	.word	0x00005bf0


	//   ....[73]....
        /*04a0*/ 	.word	0x00005c80


	//   ....[74]....
        /*04a4*/ 	.word	0x00005ce0


	//   ....[75]....
        /*04a8*/ 	.word	0x00005d40


	//   ....[76]....
        /*04ac*/ 	.word	0x00005da0


	//   ....[77]....
        /*04b0*/ 	.word	0x00005e00


	//   ....[78]....
        /*04b4*/ 	.word	0x00005e60


	//   ....[79]....
        /*04b8*/ 	.word	0x00005ec0


	//   ....[80]....
        /*04bc*/ 	.word	0x00005f50


	//   ....[81]....
        /*04c0*/ 	.word	0x00005fe0


	//   ....[82]....
        /*04c4*/ 	.word	0x00006040


	//   ....[83]....
        /*04c8*/ 	.word	0x000060a0


	//   ....[84]....
        /*04cc*/ 	.word	0x00006100


	//   ....[85]....
        /*04d0*/ 	.word	0x00006160


	//   ....[86]....
        /*04d4*/ 	.word	0x000061c0


	//   ....[87]....
        /*04d8*/ 	.word	0x00006220


	//   ....[88]....
        /*04dc*/ 	.word	0x000062b0


	//   ....[89]....
        /*04e0*/ 	.word	0x00006360


	//   ....[90]....
        /*04e4*/ 	.word	0x00006400


	//   ....[91]....
        /*04e8*/ 	.word	0x00006460


	//   ....[92]....
        /*04ec*/ 	.word	0x000064d0


	//   ....[93]....
        /*04f0*/ 	.word	0x00006530


	//   ....[94]....
        /*04f4*/ 	.word	0x000065a0


	//   ....[95]....
        /*04f8*/ 	.word	0x00006600


	//   ....[96]....
        /*04fc*/ 	.word	0x000066f0


	//   ....[97]....
        /*0500*/ 	.word	0x00006740


	//   ....[98]....
        /*0504*/ 	.word	0x000067b0


	//   ....[99]....
        /*0508*/ 	.word	0x00006820


	//   ....[100]....
        /*050c*/ 	.word	0x00006880


	//   ....[101]....
        /*0510*/ 	.word	0x000068e0


	//   ....[102]....
        /*0514*/ 	.word	0x00006940


	//   ....[103]....
        /*0518*/ 	.word	0x000069b0


	//   ....[104]....
        /*051c*/ 	.word	0x00006b80


	//   ....[105]....
        /*0520*/ 	.word	0x00006bd0


	//   ....[106]....
        /*0524*/ 	.word	0x00006c30


	//   ....[107]....
        /*0528*/ 	.word	0x00006c80


	//   ....[108]....
        /*052c*/ 	.word	0x00006ce0


	//   ....[109]....
        /*0530*/ 	.word	0x00006d30


	//   ....[110]....
        /*0534*/ 	.word	0x00006da0


	//   ....[111]....
        /*0538*/ 	.word	0x00006df0


	//   ....[112]....
        /*053c*/ 	.word	0x00006f30


	//   ....[113]....
        /*0540*/ 	.word	0x00006f80


	//   ....[114]....
        /*0544*/ 	.word	0x00006fe0


	//   ....[115]....
        /*0548*/ 	.word	0x00007040


	//   ....[116]....
        /*054c*/ 	.word	0x000070a0


	//   ....[117]....
        /*0550*/ 	.word	0x00007100


	//   ....[118]....
        /*0554*/ 	.word	0x00007170


	//   ....[119]....
        /*0558*/ 	.word	0x000071c0


	//----- nvinfo : EIATTR_EXIT_INSTR_OFFSETS
	.align		4
.L_421:
        /*055c*/ 	.byte	0x04, 0x1c
        /*055e*/ 	.short	(.L_423 - .L_422)


	//   ....[0]....
.L_422:
        /*0560*/ 	.word	0x000037b0


	//   ....[1]....
        /*0564*/ 	.word	0x00005880


	//----- nvinfo : EIATTR_MAX_THREADS
	.align		4
.L_423:
        /*0568*/ 	.byte	0x04, 0x05
        /*056a*/ 	.short	(.L_425 - .L_424)
.L_424:
        /*056c*/ 	.word	0x000001e0
        /*0570*/ 	.word	0x00000001
        /*0574*/ 	.word	0x00000001


	//----- nvinfo : EIATTR_CRS_STACK_SIZE
	.align		4
.L_425:
        /*0578*/ 	.byte	0x04, 0x1e
        /*057a*/ 	.short	(.L_427 - .L_426)
.L_426:
        /*057c*/ 	.word	0x00000000


	//----- nvinfo : EIATTR_CBANK_PARAM_SIZE
	.align		4
.L_427:
        /*0580*/ 	.byte	0x03, 0x19
        /*0582*/ 	.short	0x0060


	//----- nvinfo : EIATTR_PARAM_CBANK
	.align		4
        /*0584*/ 	.byte	0x04, 0x0a
        /*0586*/ 	.short	(.L_429 - .L_428)
	.align		4
.L_428:
        /*0588*/ 	.word	index@(.nv.constant0._ZN13group_norm_v218gn_bwd_cuda_kernelI13__nv_bfloat16Li480ELi3ELi32ELi30ELi4096ELb0ELb1ELi64ELi960ELi960ELi4ELb1ELi5ELb1ELb0ELNS_15WgradSyncMethodE3ENS_16CompileConditionILi900EEEEEvPT_S6_S6_PKS5_S8_S8_S8_PKfflPfPj)
        /*058c*/ 	.short	0x0210
        /*058e*/ 	.short	0x0060


	//----- nvinfo : EIATTR_SW_WAR
	.align		4
.L_429:
        /*0590*/ 	.byte	0x04, 0x36
        /*0592*/ 	.short	(.L_431 - .L_430)
.L_430:
        /*0594*/ 	.word	0x00000008
.L_431:


//--------------------- .nv.info._ZN13group_norm_v218gn_bwd_cuda_kernelI13__nv_bfloat16Li480ELi3ELi32ELi30ELi4096ELb0ELb1ELi128ELi960ELi960ELi4ELb1ELi10ELb1ELb0ELNS_15WgradSyncMethodE3ENS_16CompileConditionILi900EEEEEvPT_S6_S6_PKS5_S8_S8_S8_PKfflPfPj --------------------------
	.section	.nv.info._ZN13group_norm_v218gn_bwd_cuda_kernelI13__nv_bfloat16Li480ELi3ELi32ELi30ELi4096ELb0ELb1ELi128ELi960ELi960ELi4ELb1ELi10ELb1ELb0ELNS_15WgradSyncMethodE3ENS_16CompileConditionILi900EEEEEvPT_S6_S6_PKS5_S8_S8_S8_PKfflPfPj,"",@"SHT_CUDA_INFO"
	.sectionflags	@""
	.align	4


	//----- nvinfo : EIATTR_CUDA_API_VERSION
	.align		4
        /*0000*/ 	.byte	0x04, 0x37
        /*0002*/ 	.short	(.L_433 - .L_432)
.L_432:
        /*0004*/ 	.word	0x00000082


	//----- nvinfo : EIATTR_KPARAM_INFO
	.align		4
.L_433:
        /*0008*/ 	.byte	0x04, 0x17
        /*000a*/ 	.short	(.L_435 - .L_434)
.L_434:
        /*000c*/ 	.word	0x00000000
        /*0010*/ 	.short	0x000b
        /*0012*/ 	.short	0x0058
        /*0014*/ 	.byte	0x00, 0xf0, 0x21, 0x00


	//----- nvinfo : EIATTR_KPARAM_INFO
	.align		4
.L_435:
        /*0018*/ 	.byte	0x04, 0x17
        /*001a*/ 	.short	(.L_437 - .L_436)
.L_436:
        /*001c*/ 	.word	0x00000000
        /*0020*/ 	.short	0x000a
        /*0022*/ 	.short	0x0050
        /*0024*/ 	.byte	0x00, 0xf0, 0x21, 0x00


	//----- nvinfo : EIATTR_KPARAM_INFO
	.align		4
.L_437:
        /*0028*/ 	.byte	0x04, 0x17
        /*002a*/ 	.short	(.L_439 - .L_438)
.L_438:
        /*002c*/ 	.word	0x00000000
        /*0030*/ 	.short	0x0009
        /*0032*/ 	.short	0x0048
        /*0034*/ 	.byte	0x00, 0xf0, 0x21, 0x00


	//----- nvinfo : EIATTR_KPARAM_INFO
	.align		4
.L_439:
        /*0038*/ 	.byte	0x04, 0x17
        /*003a*/ 	.short	(.L_441 - .L_440)
.L_440:
        /*003c*/ 	.word	0x00000000
        /*0040*/ 	.short	0x0008
        /*0042*/ 	.short	0x0040
        /*0044*/ 	.byte	0x00, 0xf0, 0x11, 0x00


	//----- nvinfo : EIATTR_KPARAM_INFO
	.align		4
.L_441:
        /*0048*/ 	.byte	0x04, 0x17
        /*004a*/ 	.short	(.L_443 - .L_442)
.L_442:
        /*004c*/ 	.word	0x00000000
        /*0050*/ 	.short	0x0007
        /*0052*/ 	.short	0x0038
        /*0054*/ 	.byte	0x00, 0xf0, 0x21, 0x00


	//----- nvinfo : EIATTR_KPARAM_INFO
	.align		4
.L_443:
        /*0058*/ 	.byte	0x04, 0x17
        /*005a*/ 	.short	(.L_445 - .L_444)
.L_444:
        /*005c*/ 	.word	0x00000000
        /*0060*/ 	.short	0x0006
        /*0062*/ 	.short	0x0030
        /*0064*/ 	.byte	0x00, 0xf0, 0x21, 0x00


	//----- nvinfo : EIATTR_KPARAM_INFO
	.align		4
.L_445:
        /*0068*/ 	.byte	0x04, 0x17
        /*006a*/ 	.short	(.L_447 - .L_446)
.L_446:
        /*006c*/ 	.word	0x00000000
        /*0070*/ 	.short	0x0005
        /*0072*/ 	.short	0x0028
        /*0074*/ 	.byte	0x00, 0xf0, 0x21, 0x00


	//----- nvinfo : EIATTR_KPARAM_INFO
	.align		4
.L_447:
        /*0078*/ 	.byte	0x04, 0x17
        /*007a*/ 	.short	(.L_449 - .L_448)
.L_448:
        /*007c*/ 	.word	0x00000000
        /*0080*/ 	.short	0x0004
        /*0082*/ 	.short	0x0020
        /*0084*/ 	.byte	0x00, 0xf0, 0x21, 0x00


	//----- nvinfo : EIATTR_KPARAM_INFO
	.align		4
.L_449:
        /*0088*/ 	.byte	0x04, 0x17
        /*008a*/ 	.short	(.L_451 - .L_450)
.L_450:
        /*008c*/ 	.word	0x00000000
        /*0090*/ 	.short	0x0003
        /*0092*/ 	.short	0x0018
        /*0094*/ 	.byte	0x00, 0xf0, 0x21, 0x00


	//----- nvinfo : EIATTR_KPARAM_INFO
	.align		4
.L_451:
        /*0098*/ 	.byte	0x04, 0x17
        /*009a*/ 	.short	(.L_453 - .L_452)
.L_452:
        /*009c*/ 	.word	0x00000000
        /*00a0*/ 	.short	0x0002
        /*00a2*/ 	.short	0x0010
        /*00a4*/ 	.byte	0x00, 0xf0, 0x21, 0x00


	//----- nvinfo : EIATTR_KPARAM_INFO
	.align		4
.L_453:
        /*00a8*/ 	.byte	0x04, 0x17
        /*00aa*/ 	.short	(.L_455 - .L_454)
.L_454:
        /*00ac*/ 	.word	0x00000000
        /*00b0*/ 	.short	0x0001
        /*00b2*/ 	.short	0x0008
        /*00b4*/ 	.byte	0x00, 0xf0, 0x21, 0x00


	//----- nvinfo : EIATTR_KPARAM_INFO
	.align		4
.L_455:
        /*00b8*/ 	.byte	0x04, 0x17
        /*00ba*/ 	.short	(.L_457 - .L_456)
.L_456:
        /*00bc*/ 	.word	0x00000000
        /*00c0*/ 	.short	0x0000
        /*00c2*/ 	.short	0x0000
        /*00c4*/ 	.byte	0x00, 0xf0, 0x21, 0x00


	//----- nvinfo : EIATTR_SPARSE_MMA_MASK
	.align		4
.L_457:
        /*00c8*/ 	.byte	0x03, 0x50
        /*00ca*/ 	.short	0x0000


	//----- nvinfo : EIATTR_MAXREG_COUNT
	.align		4
        /*00cc*/ 	.byte	0x03, 0x1b
        /*00ce*/ 	.short	0x0028


	//----- nvinfo : EIATTR_NUM_BARRIERS
	.align		4
        /*00d0*/ 	.byte	0x02, 0x4c
        /*00d2*/ 	.byte	0x01
	.zero		1


	//----- nvinfo : EIATTR_ANNOTATIONS
	.align		4
        /*00d4*/ 	.byte	0x04, 0x55
        /*00d6*/ 	.short	(.L_459 - .L_458)


	//   ....[0]....
.L_458:
        /* <DEDUP_REMOVED lines=13> */


	//----- nvinfo : EIATTR_MERCURY_ISA_VERSION
	.align		4
.L_459:
        /*0190*/ 	.byte	0x03, 0x5f
        /*0192*/ 	.short	0x0101


	//----- nvinfo : EIATTR_COOP_GROUP_MASK_REGIDS
	.align		4
        /*0194*/ 	.byte	0x04, 0x29
        /*0196*/ 	.short	(.L_461 - .L_460)


	//   ....[0]....
.L_460:
        /*0198*/ 	.word	0xffffffff


	//   ....[1]....
        /*019c*/ 	.word	0xffffffff


	//   ....[2]....
        /*01a0*/ 	.word	0xffffffff


	//   ....[3]....
        /*01a4*/ 	.word	0xffffffff


	//   ....[4]....
        /*01a8*/ 	.word	0xffffffff


	//   ....[5]....
        /*01ac*/ 	.word	0xffffffff


	//   ....[6]....
        /*01b0*/ 	.word	0xffffffff


	//   ....[7]....
        /*01b4*/ 	.word	0xffffffff


	//   ....[8]....
        /*01b8*/ 	.word	0x05000010


	//   ....[9]....
        /*01bc*/ 	.word	0x0500000f


	//   ....[10]....
        /*01c0*/ 	.word	0x05000013


	//   ....[11]....
        /*01c4*/ 	.word	0x0500000c


	//   ....[12]....
        /*01c8*/ 	.word	0x05000017


	//   ....[13]....
        /*01cc*/ 	.word	0x05000010


	//   ....[14]....
        /*01d0*/ 	.word	0x05000011


	//   ....[15]....
        /*01d4*/ 	.word	0x05000015


	//   ....[16]....
        /*01d8*/ 	.word	0x05000012


	//   ....[17]....
        /*01dc*/ 	.word	0x05000013


	//   ....[18]....
        /*01e0*/ 	.word	0x05000019


	//   ....[19]....
        /*01e4*/ 	.word	0x05000014


	//   ....[20]....
        /*01e8*/ 	.word	0x05000024


	//   ....[21]....
        /*01ec*/ 	.word	0x05000018


	//   ....[22]....
        /*01f0*/ 	.word	0x05000011


	//   ....[23]....
        /*01f4*/ 	.word	0x05000019


	//   ....[24]....
        /*01f8*/ 	.word	0x05000012


	//   ....[25]....
        /*01fc*/ 	.word	0x05000013


	//   ....[26]....
        /*0200*/ 	.word	0x05000019


	//   ....[27]....
        /*0204*/ 	.word	0x05000014


	//   ....[28]....
        /*0208*/ 	.word	0x05000024


	//   ....[29]....
        /*020c*/ 	.word	0x05000018


	//   ....[30]....
        /*0210*/ 	.word	0x05000011


	//   ....[31]....
        /*0214*/ 	.word	0x05000019


	//   ....[32]....
        /*0218*/ 	.word	0x05000016


	//   ....[33]....
        /*021c*/ 	.word	0x05000014


	//   ....[34]....
        /*0220*/ 	.word	0x05000018


	//   ....[35]....
        /*0224*/ 	.word	0x05000019


	//   ....[36]....
        /*0228*/ 	.word	0x05000012


	//   ....[37]....
        /*022c*/ 	.word	0x05000013


	//   ....[38]....
        /*0230*/ 	.word	0x05000011


	//   ....[39]....
        /*0234*/ 	.word	0x05000018


	//   ....[40]....
        /*0238*/ 	.word	0x05000014


	//   ....[41]....
        /*023c*/ 	.word	0x05000019


	//   ....[42]....
        /*0240*/ 	.word	0x05000016


	//   ....[43]....
        /*0244*/ 	.word	0x05000013


	//   ....[44]....
        /*0248*/ 	.word	0x0500000f


	//   ....[45]....
        /*024c*/ 	.word	0x05000011


	//   ....[46]....
        /*0250*/ 	.word	0x05000014


	//   ....[47]....
        /*0254*/ 	.word	0x05000016


	//   ....[48]....
        /*0258*/ 	.word	0x05000014


	//   ....[49]....
        /*025c*/ 	.word	0x05000019


	//   ....[50]....
        /*0260*/ 	.word	0x05000013


	//   ....[51]....
        /*0264*/ 	.word	0x05000017


	//   ....[52]....
        /*0268*/ 	.word	0x05000012


	//   ....[53]....
        /*026c*/ 	.word	0x05000019


	//   ....[54]....
        /*0270*/ 	.word	0x05000012


	//   ....[55]....
        /*0274*/ 	.word	0x05000013


	//   ....[56]....
        /*0278*/ 	.word	0x05000024


	//   ....[57]....
        /*027c*/ 	.word	0x05000014


	//   ....[58]....
        /*0280*/ 	.word	0x05000012


	//   ....[59]....
        /*0284*/ 	.word	0x05000013


	//   ....[60]....
        /*0288*/ 	.word	0x05000014


	//   ....[61]....
        /*028c*/ 	.word	0x05000013


	//   ....[62]....
        /*0290*/ 	.word	0x05000010


	//   ....[63]....
        /*0294*/ 	.word	0x05000015


	//   ....[64]....
        /*0298*/ 	.word	0x05000014


	//   ....[65]....
        /*029c*/ 	.word	0x05000014


	//   ....[66]....
        /*02a0*/ 	.word	0x05000014


	//   ....[67]....
        /*02a4*/ 	.word	0x05000014


	//   ....[68]....
        /*02a8*/ 	.word	0x05000014


	//   ....[69]....
        /*02ac*/ 	.word	0x05000014


	//   ....[70]....
        /*02b0*/ 	.word	0x05000014


	//   ....[71]....
        /*02b4*/ 	.word	0x05000014


	//   ....[72]....
        /*02b8*/ 	.word	0x05000014


	//   ....[73]....
        /*02bc*/ 	.word	0x05000014


	//   ....[74]....
        /*02c0*/ 	.word	0x05000014


	//   ....[75]....
        /*02c4*/ 	.word	0x05000014


	//   ....[76]....
        /*02c8*/ 	.word	0x05000014


	//   ....[77]....
        /*02cc*/ 	.word	0x05000014


	//   ....[78]....
        /*02d0*/ 	.word	0x05000014


	//   ....[79]....
        /*02d4*/ 	.word	0x05000014


	//   ....[80]....
        /*02d8*/ 	.word	0x05000014


	//   ....[81]....
        /*02dc*/ 	.word	0x05000014


	//   ....[82]....
        /*02e0*/ 	.word	0x05000014


	//   ....[83]....
        /*02e4*/ 	.word	0x05000014


	//   ....[84]....
        /*02e8*/ 	.word	0x05000014


	//   ....[85]....
        /*02ec*/ 	.word	0x05000014


	//   ....[86]....
        /*02f0*/ 	.word	0x05000014


	//   ....[87]....
        /*02f4*/ 	.word	0x05000014


	//   ....[88]....
        /*02f8*/ 	.word	0x05000014


	//   ....[89]....
        /*02fc*/ 	.word	0x05000014


	//   ....[90]....
        /*0300*/ 	.word	0x05000014


	//   ....[91]....
        /*0304*/ 	.word	0x05000014


	//   ....[92]....
        /*0308*/ 	.word	0x05000014


	//   ....[93]....
        /*030c*/ 	.word	0x05000014


	//   ....[94]....
        /*0310*/ 	.word	0x05000014


	//   ....[95]....
        /*0314*/ 	.word	0x05000014


	//   ....[96]....
        /*0318*/ 	.word	0x05000014


	//   ....[97]....
        /*031c*/ 	.word	0x05000014


	//   ....[98]....
        /*0320*/ 	.word	0x05000014


	//   ....[99]....
        /*0324*/ 	.word	0x05000014


	//   ....[100]....
        /*0328*/ 	.word	0x05000014


	//   ....[101]....
        /*032c*/ 	.word	0x05000014


	//   ....[102]....
        /*0330*/ 	.word	0x05000014


	//   ....[103]....
        /*0334*/ 	.word	0x05000014


	//   ....[104]....
        /*0338*/ 	.word	0x05000014


	//   ....[105]....
        /*033c*/ 	.word	0x05000014


	//   ....[106]....
        /*0340*/ 	.word	0x05000014


	//   ....[107]....
        /*0344*/ 	.word	0x05000014


	//   ....[108]....
        /*0348*/ 	.word	0x05000014


	//   ....[109]....
        /*034c*/ 	.word	0x05000014


	//   ....[110]....
        /*0350*/ 	.word	0x05000014


	//   ....[111]....
        /*0354*/ 	.word	0x05000014


	//   ....[112]....
        /*0358*/ 	.word	0x05000014


	//   ....[113]....
        /*035c*/ 	.word	0x05000014


	//   ....[114]....
        /*0360*/ 	.word	0x05000014


	//   ....[115]....
        /*0364*/ 	.word	0x05000014


	//   ....[116]....
        /*0368*/ 	.word	0x05000014


	//   ....[117]....
        /*036c*/ 	.word	0x05000014


	//   ....[118]....
        /*0370*/ 	.word	0x05000014


	//   ....[119]....
        /*0374*/ 	.word	0x05000014


	//----- nvinfo : EIATTR_COOP_GROUP_INSTR_OFFSETS
	.align		4
.L_461:
        /*0378*/ 	.byte	0x04, 0x28
        /*037a*/ 	.short	(.L_463 - .L_462)


	//   ....[0]....
.L_462:
        /*037c*/ 	.word	0x00001ef0


	//   ....[1]....
        /*0380*/ 	.word	0x00001f20


	//   ....[2]....
        /*0384*/ 	.word	0x000025b0


	//   ....[3]....
        /*0388*/ 	.word	0x000025e0


	//   ....[4]....
        /*038c*/ 	.word	0x00002610


	//   ....[5]....
        /*0390*/ 	.word	0x00002620


	//   ....[6]....
        /*0394*/ 	.word	0x00002650


	//   ....[7]....
        /*0398*/ 	.word	0x00002660


	//   ....[8]....
        /*039c*/ 	.word	0x000046d0


	//   ....[9]....
        /*03a0*/ 	.word	0x00004700


	//   ....[10]....
        /*03a4*/ 	.word	0x00004740


	//   ....[11]....
        /*03a8*/ 	.word	0x00004750


	//   ....[12]....
        /*03ac*/ 	.word	0x00004780


	//   ....[13]....
        /*03b0*/ 	.word	0x00004790


	//   ....[14]....
        /*03b4*/ 	.word	0x000047c0


	//   ....[15]....
        /*03b8*/ 	.word	0x000047d0


	//   ....[16]....
        /*03bc*/ 	.word	0x00004980


	//   ....[17]....
        /*03c0*/ 	.word	0x000049b0


	//   ....[18]....
        /*03c4*/ 	.word	0x000049f0


	//   ....[19]....
        /*03c8*/ 	.word	0x00004a00


	//   ....[20]....
        /*03cc*/ 	.word	0x00004a30


	//   ....[21]....
        /*03d0*/ 	.word	0x00004a40


	//   ....[22]....
        /*03d4*/ 	.word	0x00004a70


	//   ....[23]....
        /*03d8*/ 	.word	0x00004a80


	//   ....[24]....
        /*03dc*/ 	.word	0x00004bf0


	//   ....[25]....
        /*03e0*/ 	.word	0x00004c10


	//   ....[26]....
        /*03e4*/ 	.word	0x00004c50


	//   ....[27]....
        /*03e8*/ 	.word	0x00004c60


	//   ....[28]....
        /*03ec*/ 	.word	0x00004c90


	//   ....[29]....
        /*03f0*/ 	.word	0x00004ca0


	//   ....[30]....
        /*03f4*/ 	.word	0x00004cd0


	//   ....[31]....
        /*03f8*/ 	.word	0x00004ce0


	//   ....[32]....
        /*03fc*/ 	.word	0x00004ef0


	//   ....[33]....
        /*0400*/ 	.word	0x00004f40


	//   ....[34]....
        /*0404*/ 	.word	0x00004fa0


	//   ....[35]....
        /*0408*/ 	.word	0x00004fc0


	//   ....[36]....
        /*040c*/ 	.word	0x00004fd0


	//   ....[37]....
        /*0410*/ 	.word	0x00004ff0


	//   ....[38]....
        /*0414*/ 	.word	0x00005010


	//   ....[39]....
        /*0418*/ 	.word	0x00005030


	//   ....[40]....
        /*041c*/ 	.word	0x00005040


	//   ....[41]....
        /*0420*/ 	.word	0x00005080


	//   ....[42]....
        /*0424*/ 	.word	0x000050a0


	//   ....[43]....
        /*0428*/ 	.word	0x000050d0


	//   ....[44]....
        /*042c*/ 	.word	0x000050e0


	//   ....[45]....
        /*0430*/ 	.word	0x00005140


	//   ....[46]....
        /*0434*/ 	.word	0x00005160


	//   ....[47]....
        /*0438*/ 	.word	0x00005190


	//   ....[48]....
        /*043c*/ 	.word	0x00005330


	//   ....[49]....
        /*0440*/ 	.word	0x000053d0


	//   ....[50]....
        /*0444*/ 	.word	0x00005410


	//   ....[51]....
        /*0448*/ 	.word	0x00005420


	//   ....[52]....
        /*044c*/ 	.word	0x00005450


	//   ....[53]....
        /*0450*/ 	.word	0x00005470


	//   ....[54]....
        /*0454*/ 	.word	0x000054b0


	//   ....[55]....
        /*0458*/ 	.word	0x000054c0


	//   ....[56]....
        /*045c*/ 	.word	0x00005520


	//   ....[57]....
        /*0460*/ 	.word	0x00005550


	//   ....[58]....
        /*0464*/ 	.word	0x00005570


	//   ....[59]....
        /*0468*/ 	.word	0x00005590


	//   ....[60]....
        /*046c*/ 	.word	0x000055d0


	//   ....[61]....
        /*0470*/ 	.word	0x000055e0


	//   ....[62]....
        /*0474*/ 	.word	0x00005640


	//   ....[63]....
        /*0478*/ 	.word	0x00005670


	//   ....[64]....
        /*047c*/ 	.word	0x00005790


	//   ....[65]....
        /*0480*/ 	.word	0x000057e0


	//   ....[66]....
        /*0484*/ 	.word	0x00005840


	//   ....[67]....
        /*0488*/ 	.word	0x000058a0


	//   ....[68]....
        /*048c*/ 	.word	0x00005900


	//   ....[69]....
        /*0490*/ 	.word	0x00005960


	//   ....[70]....
        /*0494*/ 	.word	0x000059c0


	//   ....[71]....
        /*0498*/ 	.word	0x00005a20


	//   ....[72]....
        /*049c*/ 	.word	0x00005ab0


	//   ....[73]....
        /*04a0*/ 	.word	0x00005b40


	//   ....[74]....
        /*04a4*/ 	.word	0x00005ba0


	//   ....[75]....
        /*04a8*/ 	.word	0x00005c00


	//   ....[76]....
        /*04ac*/ 	.word	0x00005c60


	//   ....[77]....
        /*04b0*/ 	.word	0x00005cc0


	//   ....[78]....
        /*04b4*/ 	.word	0x00005d20


	//   ....[79]....
        /*04b8*/ 	.word	0x00005d80


	//   ....[80]....
        /*04bc*/ 	.word	0x00005e10


	//   ....[81]....
        /*04c0*/ 	.word	0x00005ea0


	//   ....[82]....
        /*04c4*/ 	.word	0x00005f00


	//   ....[83]....
        /*04c8*/ 	.word	0x00005f60


	//   ....[84]....
        /*04cc*/ 	.word	0x00005fc0


	//   ....[85]....
        /*04d0*/ 	.word	0x00006020


	//   ....[86]....
        /*04d4*/ 	.word	0x00006080


	//   ....[87]....
        /*04d8*/ 	.word	0x000060e0


	//   ....[88]....
        /*04dc*/ 	.word	0x00006170


	//   ....[89]....
        /*04e0*/ 	.word	0x00006220


	//   ....[90]....
        /*04e4*/ 	.word	0x000062c0


	//   ....[91]....
        /*04e8*/ 	.word	0x00006320


	//   ....[92]....
        /*04ec*/ 	.word	0x00006390


	//   ....[93]....
        /*04f0*/ 	.word	0x000063f0


	//   ....[94]....
        /*04f4*/ 	.word	0x00006460


	//   ....[95]....
        /*04f8*/ 	.word	0x000064c0


	//   ....[96]....
        /*04fc*/ 	.word	0x000065b0


	//   ....[97]....
        /*0500*/ 	.word	0x00006600


	//   ....[98]....
        /*0504*/ 	.word	0x00006670


	//   ....[99]....
        /*0508*/ 	.word	0x000066e0


	//   ....[100]....
        /*050c*/ 	.word	0x00006740


	//   ....[101]....
        /*0510*/ 	.word	0x000067a0


	//   ....[102]....
        /*0514*/ 	.word	0x00006800


	//   ....[103]....
        /*0518*/ 	.word	0x00006870


	//   ....[104]....
        /*051c*/ 	.word	0x00006a40


	//   ....[105]....
        /*0520*/ 	.word	0x00006a90


	//   ....[106]....
        /*0524*/ 	.word	0x00006af0


	//   ....[107]....
        /*0528*/ 	.word	0x00006b40


	//   ....[108]....
        /*052c*/ 	.word	0x00006ba0


	//   ....[109]....
        /*0530*/ 	.word	0x00006bf0


	//   ....[110]....
        /*0534*/ 	.word	0x00006c60


	//   ....[111]....
        /*0538*/ 	.word	0x00006cb0


	//   ....[112]....
        /*053c*/ 	.word	0x00006df0


	//   ....[113]....
        /*0540*/ 	.word	0x00006e40


	//   ....[114]....
        /*0544*/ 	.word	0x00006ea0


	//   ....[115]....
        /*0548*/ 	.word	0x00006f00


	//   ....[116]....
        /*054c*/ 	.word	0x00006f60


	//   ....[117]....
        /*0550*/ 	.word	0x00006fc0


	//   ....[118]....
        /*0554*/ 	.word	0x00007030


	//   ....[119]....
        /*0558*/ 	.word	0x00007080


	//----- nvinfo : EIATTR_EXIT_INSTR_OFFSETS
	.align		4
.L_463:
        /*055c*/ 	.byte	0x04, 0x1c
        /*055e*/ 	.short	(.L_465 - .L_464)


	//   ....[0]....
.L_464:
        /*0560*/ 	.word	0x00003670


	//   ....[1]....
        /*0564*/ 	.word	0x00005740


	//----- nvinfo : EIATTR_MAX_THREADS
	.align		4
.L_465:
        /*0568*/ 	.byte	0x04, 0x05
        /*056a*/ 	.short	(.L_467 - .L_466)
.L_466:
        /*056c*/ 	.word	0x000001e0
        /*0570*/ 	.word	0x00000001
        /*0574*/ 	.word	0x00000001


	//----- nvinfo : EIATTR_CRS_STACK_SIZE
	.align		4
.L_467:
        /*0578*/ 	.byte	0x04, 0x1e
        /*057a*/ 	.short	(.L_469 - .L_468)
.L_468:
        /*057c*/ 	.word	0x00000000


	//----- nvinfo : EIATTR_CBANK_PARAM_SIZE
	.align		4
.L_469:
        /*0580*/ 	.byte	0x03, 0x19
        /*0582*/ 	.short	0x0060


	//----- nvinfo : EIATTR_PARAM_CBANK
	.align		4
        /*0584*/ 	.byte	0x04, 0x0a
        /*0586*/ 	.short	(.L_471 - .L_470)
	.align		4
.L_470:
        /*0588*/ 	.word	index@(.nv.constant0._ZN13group_norm_v218gn_bwd_cuda_kernelI13__nv_bfloat16Li480ELi3ELi32ELi30ELi4096ELb0ELb1ELi128ELi960ELi960ELi4ELb1ELi10ELb1ELb0ELNS_15WgradSyncMethodE3ENS_16CompileConditionILi900EEEEEvPT_S6_S6_PKS5_S8_S8_S8_PKfflPfPj)
        /*058c*/ 	.short	0x0210
        /*058e*/ 	.short	0x0060


	//----- nvinfo : EIATTR_SW_WAR
	.align		4
.L_471:
        /*0590*/ 	.byte	0x04, 0x36
        /*0592*/ 	.short	(.L_473 - .L_472)
.L_472:
        /*0594*/ 	.word	0x00000008
.L_473:


//--------------------- .nv.info._ZN13group_norm_v218gn_bwd_cuda_kernelI13__nv_bfloat16Li480ELi3ELi32ELi30ELi4096ELb0ELb1ELi256ELi960ELi960ELi4ELb1ELi21ELb1ELb0ELNS_15WgradSyncMethodE3ENS_16CompileConditionILi900EEEEEvPT_S6_S6_PKS5_S8_S8_S8_PKfflPfPj --------------------------
	.section	.nv.info._ZN13group_norm_v218gn_bwd_cuda_kernelI13__nv_bfloat16Li480ELi3ELi32ELi30ELi4096ELb0ELb1ELi256ELi960ELi960ELi4ELb1ELi21ELb1ELb0ELNS_15WgradSyncMethodE3ENS_16CompileConditionILi900EEEEEvPT_S6_S6_PKS5_S8_S8_S8_PKfflPfPj,"",@"SHT_CUDA_INFO"
	.sectionflags	@""
	.align	4


	//----- nvinfo : EIATTR_CUDA_API_VERSION
	.align		4
        /*0000*/ 	.byte	0x04, 0x37
        /*0002*/ 	.short	(.L_475 - .L_474)
.L_474:
        /*0004*/ 	.word	0x00000082


	//----- nvinfo : EIATTR_KPARAM_INFO
	.align		4
.L_475:
        /*0008*/ 	.byte	0x04, 0x17
        /*000a*/ 	.short	(.L_477 - .L_476)
.L_476:
        /*000c*/ 	.word	0x00000000
        /*0010*/ 	.short	0x000b
        /*0012*/ 	.short	0x0058
        /*0014*/ 	.byte	0x00, 0xf0, 0x21, 0x00


	//----- nvinfo : EIATTR_KPARAM_INFO
	.align		4
.L_477:
        /*0018*/ 	.byte	0x04, 0x17
        /*001a*/ 	.short	(.L_479 - .L_478)
.L_478:
        /*001c*/ 	.word	0x00000000
        /*0020*/ 	.short	0x000a
        /*0022*/ 	.short	0x0050
        /*0024*/ 	.byte	0x00, 0xf0, 0x21, 0x00


	//----- nvinfo : EIATTR_KPARAM_INFO
	.align		4
.L_479:
        /*0028*/ 	.byte	0x04, 0x17
        /*002a*/ 	.short	(.L_481 - .L_480)
.L_480:
        /*002c*/ 	.word	0x00000000
        /*0030*/ 	.short	0x0009
        /*0032*/ 	.short	0x0048
        /*0034*/ 	.byte	0x00, 0xf0, 0x21, 0x00


	//----- nvinfo : EIATTR_KPARAM_INFO
	.align		4
.L_481:
        /*0038*/ 	.byte	0x04, 0x17
        /*003a*/ 	.short	(.L_483 - .L_482)
.L_482:
        /*003c*/ 	.word	0x00000000
        /*0040*/ 	.short	0x0008
        /*0042*/ 	.short	0x0040
        /*0044*/ 	.byte	0x00, 0xf0, 0x11, 0x00


	//----- nvinfo : EIATTR_KPARAM_INFO
	.align		4
.L_483:
        /*0048*/ 	.byte	0x04, 0x17
        /*004a*/ 	.short	(.L_485 - .L_484)
.L_484:
        /*004c*/ 	.word	0x00000000
        /*0050*/ 	.short	0x0007
        /*0052*/ 	.short	0x0038
        /*0054*/ 	.byte	0x00, 0xf0, 0x21, 0x00


	//----- nvinfo : EIATTR_KPARAM_INFO
	.align		4
.L_485:
        /*0058*/ 	.byte	0x04, 0x17
        /*005a*/ 	.short	(.L_487 - .L_486)
.L_486:
        /*005c*/ 	.word	0x00000000
        /*0060*/ 	.short	0x0006
        /*0062*/ 	.short	0x0030
        /*0064*/ 	.byte	0x00, 0xf0, 0x21, 0x00


	//----- nvinfo : EIATTR_KPARAM_INFO
	.align		4
.L_487:
        /*0068*/ 	.byte	0x04, 0x17
        /*006a*/ 	.short	(.L_489 - .L_488)
.L_488:
        /*006c*/ 	.word	0x00000000
        /*0070*/ 	.short	0x0005
        /*0072*/ 	.short	0x0028
        /*0074*/ 	.byte	0x00, 0xf0, 0x21, 0x00


	//----- nvinfo : EIATTR_KPARAM_INFO
	.align		4
.L_489:
        /*0078*/ 	.byte	0x04, 0x17
        /*007a*/ 	.short	(.L_491 - .L_490)
.L_490:
        /*007c*/ 	.word	0x00000000
        /*0080*/ 	.short	0x0004
        /*0082*/ 	.short	0x0020
        /*0084*/ 	.byte	0x00, 0xf0, 0x21, 0x00


	//----- nvinfo : EIATTR_KPARAM_INFO
	.align		4
.L_491:
        /*0088*/ 	.byte	0x04, 0x17
        /*008a*/ 	.short	(.L_493 - .L_492)
.L_492:
        /*008c*/ 	.word	0x00000000
        /*0090*/ 	.short	0x0003
        /*0092*/ 	.short	0x0018
        /*0094*/ 	.byte	0x00, 0xf0, 0x21, 0x00


	//----- nvinfo : EIATTR_KPARAM_INFO
	.align		4
.L_493:
        /*0098*/ 	.byte	0x04, 0x17
        /*009a*/ 	.short	(.L_495 - .L_494)
.L_494:
        /*009c*/ 	.word	0x00000000
        /*00a0*/ 	.short	0x0002
        /*00a2*/ 	.short	0x0010
        /*00a4*/ 	.byte	0x00, 0xf0, 0x21, 0x00


	//----- nvinfo : EIATTR_KPARAM_INFO
	.align		4
.L_495:
        /*00a8*/ 	.byte	0x04, 0x17
        /*00aa*/ 	.short	(.L_497 - .L_496)
.L_496:
        /*00ac*/ 	.word	0x00000000
        /*00b0*/ 	.short	0x0001
        /*00b2*/ 	.short	0x0008
        /*00b4*/ 	.byte	0x00, 0xf0, 0x21, 0x00


	//----- nvinfo : EIATTR_KPARAM_INFO
	.align		4
.L_497:
        /*00b8*/ 	.byte	0x04, 0x17
        /*00ba*/ 	.short	(.L_499 - .L_498)
.L_498:
        /*00bc*/ 	.word	0x00000000
        /*00c0*/ 	.short	0x0000
        /*00c2*/ 	.short	0x0000
        /*00c4*/ 	.byte	0x00, 0xf0, 0x21, 0x00


	//----- nvinfo : EIATTR_SPARSE_MMA_MASK
	.align		4
.L_499:
        /*00c8*/ 	.byte	0x03, 0x50
        /*00ca*/ 	.short	0x0000


	//----- nvinfo : EIATTR_MAXREG_COUNT
	.align		4
        /*00cc*/ 	.byte	0x03, 0x1b
        /*00ce*/ 	.short	0x0028


	//----- nvinfo : EIATTR_NUM_BARRIERS
	.align		4
        /*00d0*/ 	.byte	0x02, 0x4c
        /*00d2*/ 	.byte	0x01
	.zero		1


	//----- nvinfo : EIATTR_ANNOTATIONS
	.align		4
        /*00d4*/ 	.byte	0x04, 0x55
        /*00d6*/ 	.short	(.L_501 - .L_500)


	//   ....[0]....
.L_500:
        /* <DEDUP_REMOVED lines=13> */


	//----- nvinfo : EIATTR_MERCURY_ISA_VERSION
	.align		4
.L_501:
        /*0190*/ 	.byte	0x03, 0x5f
        /*0192*/ 	.short	0x0101


	//----- nvinfo : EIATTR_COOP_GROUP_MASK_REGIDS
	.align		4
        /*0194*/ 	.byte	0x04, 0x29
        /*0196*/ 	.short	(.L_503 - .L_502)


	//   ....[0]....
.L_502:
        /*0198*/ 	.word	0xffffffff


	//   ....[1]....
        /*019c*/ 	.word	0xffffffff


	//   ....[2]....
        /*01a0*/ 	.word	0xffffffff


	//   ....[3]....
        /*01a4*/ 	.word	0xffffffff


	//   ....[4]....
        /*01a8*/ 	.word	0xffffffff


	//   ....[5]....
        /*01ac*/ 	.word	0xffffffff


	//   ....[6]....
        /*01b0*/ 	.word	0xffffffff


	//   ....[7]....
        /*01b4*/ 	.word	0xffffffff


	//   ....[8]....
        /*01b8*/ 	.word	0x05000010


	//   ....[9]....
        /*01bc*/ 	.word	0x0500000f


	//   ....[10]....
        /*01c0*/ 	.word	0x05000013


	//   ....[11]....
        /*01c4*/ 	.word	0x0500000c


	//   ....[12]....
        /*01c8*/ 	.word	0x05000017


	//   ....[13]....
        /*01cc*/ 	.word	0x05000010


	//   ....[14]....
        /*01d0*/ 	.word	0x05000011


	//   ....[15]....
        /*01d4*/ 	.word	0x05000015


	//   ....[16]....
        /*01d8*/ 	.word	0x05000012


	//   ....[17]....
        /*01dc*/ 	.word	0x05000013


	//   ....[18]....
        /*01e0*/ 	.word	0x05000019


	//   ....[19]....
        /*01e4*/ 	.word	0x05000014


	//   ....[20]....
        /*01e8*/ 	.word	0x05000024


	//   ....[21]....
        /*01ec*/ 	.word	0x05000018


	//   ....[22]....
        /*01f0*/ 	.word	0x05000011


	//   ....[23]....
        /*01f4*/ 	.word	0x05000019


	//   ....[24]....
        /*01f8*/ 	.word	0x05000012


	//   ....[25]....
        /*01fc*/ 	.word	0x05000013


	//   ....[26]....
        /*0200*/ 	.word	0x05000019


	//   ....[27]....
        /*0204*/ 	.word	0x05000014


	//   ....[28]....
        /*0208*/ 	.word	0x05000024


	//   ....[29]....
        /*020c*/ 	.word	0x05000018


	//   ....[30]....
        /*0210*/ 	.word	0x05000011


	//   ....[31]....
        /*0214*/ 	.word	0x05000019


	//   ....[32]....
        /*0218*/ 	.word	0x05000016


	//   ....[33]....
        /*021c*/ 	.word	0x05000014


	//   ....[34]....
        /*0220*/ 	.word	0x05000018


	//   ....[35]....
        /*0224*/ 	.word	0x05000019


	//   ....[36]....
        /*0228*/ 	.word	0x05000012


	//   ....[37]....
        /*022c*/ 	.word	0x05000013


	//   ....[38]....
        /*0230*/ 	.word	0x05000011


	//   ....[39]....
        /*0234*/ 	.word	0x05000018


	//   ....[40]....
        /*0238*/ 	.word	0x05000014


	//   ....[41]....
        /*023c*/ 	.word	0x05000019


	//   ....[42]....
        /*0240*/ 	.word	0x05000016


	//   ....[43]....
        /*0244*/ 	.word	0x05000013


	//   ....[44]....
        /*0248*/ 	.word	0x0500000f


	//   ....[45]....
        /*024c*/ 	.word	0x05000011


	//   ....[46]....
        /*0250*/ 	.word	0x05000014


	//   ....[47]....
        /*0254*/ 	.word	0x05000016


	//   ....[48]....
        /*0258*/ 	.word	0x05000014


	//   ....[49]....
        /*025c*/ 	.word	0x05000019


	//   ....[50]....
        /*0260*/ 	.word	0x05000013


	//   ....[51]....
        /*0264*/ 	.word	0x05000017


	//   ....[52]....
        /*0268*/ 	.word	0x05000012


	//   ....[53]....
        /*026c*/ 	.word	0x05000019


	//   ....[54]....
        /*0270*/ 	.word	0x05000012


	//   ....[55]....
        /*0274*/ 	.word	0x05000013


	//   ....[56]....
        /*0278*/ 	.word	0x05000024


	//   ....[57]....
        /*027c*/ 	.word	0x05000014


	//   ....[58]....
        /*0280*/ 	.word	0x05000012


	//   ....[59]....
        /*0284*/ 	.word	0x05000013


	//   ....[60]....
        /*0288*/ 	.word	0x05000014


	//   ....[61]....
        /*028c*/ 	.word	0x05000013


	//   ....[62]....
        /*0290*/ 	.word	0x05000010


	//   ....[63]....
        /*0294*/ 	.word	0x05000015


	//   ....[64]....
        /*0298*/ 	.word	0x05000014


	//   ....[65]....
        /*029c*/ 	.word	0x05000014


	//   ....[66]....
        /*02a0*/ 	.word	0x05000014


	//   ....[67]....
        /*02a4*/ 	.word	0x05000014


	//   ....[68]....
        /*02a8*/ 	.word	0x05000014


	//   ....[69]....
        /*02ac*/ 	.word	0x05000014


	//   ....[70]....
        /*02b0*/ 	.word	0x05000014


	//   ....[71]....
        /*02b4*/ 	.word	0x05000014


	//   ....[72]....
        /*02b8*/ 	.word	0x05000014


	//   ....[73]....
        /*02bc*/ 	.word	0x05000014


	//   ....[74]....
        /*02c0*/ 	.word	0x05000014


	//   ....[75]....
        /*02c4*/ 	.word	0x05000014


	//   ....[76]....
        /*02c8*/ 	.word	0x05000014


	//   ....[77]....
        /*02cc*/ 	.word	0x05000014


	//   ....[78]....
        /*02d0*/ 	.word	0x05000014


	//   ....[79]....
        /*02d4*/ 	.word	0x05000014


	//   ....[80]....
        /*02d8*/ 	.word	0x05000014


	//   ....[81]....
        /*02dc*/ 	.word	0x05000014


	//   ....[82]....
        /*02e0*/ 	.word	0x05000014


	//   ....[83]....
        /*02e4*/ 	.word	0x05000014


	//   ....[84]....
        /*02e8*/ 	.word	0x05000014


	//   ....[85]....
        /*02ec*/ 	.word	0x05000014


	//   ....[86]....
        /*02f0*/ 	.word	0x05000014


	//   ....[87]....
        /*02f4*/ 	.word	0x05000014


	//   ....[88]....
        /*02f8*/ 	.word	0x05000014


	//   ....[89]....
        /*02fc*/ 	.word	0x05000014


	//   ....[90]....
        /*0300*/ 	.word	0x05000014


	//   ....[91]....
        /*0304*/ 	.word	0x05000014


	//   ....[92]....
        /*0308*/ 	.word	0x05000014


	//   ....[93]....
        /*030c*/ 	.word	0x05000014


	//   ....[94]....
        /*0310*/ 	.word	0x05000014


	//   ....[95]....
        /*0314*/ 	.word	0x05000014


	//   ....[96]....
        /*0318*/ 	.word	0x05000014


	//   ....[97]....
        /*031c*/ 	.word	0x05000014


	//   ....[98]....
        /*0320*/ 	.word	0x05000014


	//   ....[99]....
        /*0324*/ 	.word	0x05000014


	//   ....[100]....
        /*0328*/ 	.word	0x05000014


	//   ....[101]....
        /*032c*/ 	.word	0x05000014


	//   ....[102]....
        /*0330*/ 	.word	0x05000014


	//   ....[103]....
        /*0334*/ 	.word	0x05000014


	//   ....[104]....
        /*0338*/ 	.word	0x05000014


	//   ....[105]....
        /*033c*/ 	.word	0x05000014


	//   ....[106]....
        /*0340*/ 	.word	0x05000014


	//   ....[107]....
        /*0344*/ 	.word	0x05000014


	//   ....[108]....
        /*0348*/ 	.word	0x05000014


	//   ....[109]....
        /*034c*/ 	.word	0x05000014


	//   ....[110]....
        /*0350*/ 	.word	0x05000014


	//   ....[111]....
        /*0354*/ 	.word	0x05000014


	//   ....[112]....
        /*0358*/ 	.word	0x05000014


	//   ....[113]....
        /*035c*/ 	.word	0x05000014


	//   ....[114]....
        /*0360*/ 	.word	0x05000014


	//   ....[115]....
        /*0364*/ 	.word	0x05000014


	//   ....[116]....
        /*0368*/ 	.word	0x05000014


	//   ....[117]....
        /*036c*/ 	.word	0x05000014


	//   ....[118]....
        /*0370*/ 	.word	0x05000014


	//   ....[119]....
        /*0374*/ 	.word	0x05000014


	//----- nvinfo : EIATTR_COOP_GROUP_INSTR_OFFSETS
	.align		4
.L_503:
        /*0378*/ 	.byte	0x04, 0x28
        /*037a*/ 	.short	(.L_505 - .L_504)


	//   ....[0]....
.L_504:
        /*037c*/ 	.word	0x00001ef0


	//   ....[1]....
        /*0380*/ 	.word	0x00001f20


	//   ....[2]....
        /*0384*/ 	.word	0x00002550


	//   ....[3]....
        /*0388*/ 	.word	0x00002560


	//   ....[4]....
        /*038c*/ 	.word	0x00002590


	//   ....[5]....
        /*0390*/ 	.word	0x000025a0


	//   ....[6]....
        /*0394*/ 	.word	0x000025d0


	//   ....[7]....
        /*0398*/ 	.word	0x000025e0


	//   ....[8]....
        /*039c*/ 	.word	0x00004590


	//   ....[9]....
        /*03a0*/ 	.word	0x000045c0


	//   ....[10]....
        /*03a4*/ 	.word	0x00004600


	//   ....[11]....
        /*03a8*/ 	.word	0x00004610


	//   ....[12]....
        /*03ac*/ 	.word	0x00004640


	//   ....[13]....
        /*03b0*/ 	.word	0x00004650


	//   ....[14]....
        /*03b4*/ 	.word	0x00004680


	//   ....[15]....
        /*03b8*/ 	.word	0x00004690


	//   ....[16]....
        /*03bc*/ 	.word	0x00004840


	//   ....[17]....
        /*03c0*/ 	.word	0x00004870


	//   ....[18]....
        /*03c4*/ 	.word	0x000048b0


	//   ....[19]....
        /*03c8*/ 	.word	0x000048c0


	//   ....[20]....
        /*03cc*/ 	.word	0x000048f0


	//   ....[21]....
        /*03d0*/ 	.word	0x00004900


	//   ....[22]....
        /*03d4*/ 	.word	0x00004930


	//   ....[23]....
        /*03d8*/ 	.word	0x00004940


	//   ....[24]....
        /*03dc*/ 	.word	0x00004ab0


	//   ....[25]....
        /*03e0*/ 	.word	0x00004ad0


	//   ....[26]....
        /*03e4*/ 	.word	0x00004b10


	//   ....[27]....
        /*03e8*/ 	.word	0x00004b20


	//   ....[28]....
        /*03ec*/ 	.word	0x00004b50


	//   ....[29]....
        /*03f0*/ 	.word	0x00004b60


	//   ....[30]....
        /*03f4*/ 	.word	0x00004b90


	//   ....[31]....
        /*03f8*/ 	.word	0x00004ba0


	//   ....[32]....
        /*03fc*/ 	.word	0x00004db0


	//   ....[33]....
        /*0400*/ 	.word	0x00004e00


	//   ....[34]....
        /*0404*/ 	.word	0x00004e60


	//   ....[35]....
        /*0408*/ 	.word	0x00004e80


	//   ....[36]....
        /*040c*/ 	.word	0x00004e90


	//   ....[37]....
        /*0410*/ 	.word	0x00004eb0


	//   ....[38]....
        /*0414*/ 	.word	0x00004ed0


	//   ....[39]....
        /*0418*/ 	.word	0x00004ef0


	//   ....[40]....
        /*041c*/ 	.word	0x00004f00


	//   ....[41]....
        /*0420*/ 	.word	0x00004f40


	//   ....[42]....
        /*0424*/ 	.word	0x00004f60


	//   ....[43]....
        /*0428*/ 	.word	0x00004f90


	//   ....[44]....
        /*042c*/ 	.word	0x00004fa0


	//   ....[45]....
        /*0430*/ 	.word	0x00005000


	//   ....[46]....
        /*0434*/ 	.word	0x00005020


	//   ....[47]....
        /*0438*/ 	.word	0x00005050


	//   ....[48]....
        /*043c*/ 	.word	0x000051f0


	//   ....[49]....
        /*0440*/ 	.word	0x00005290


	//   ....[50]....
        /*0444*/ 	.word	0x000052d0


	//   ....[51]....
        /*0448*/ 	.word	0x000052e0


	//   ....[52]....
        /*044c*/ 	.word	0x00005310


	//   ....[53]....
        /*0450*/ 	.word	0x00005330


	//   ....[54]....
        /*0454*/ 	.word	0x00005370


	//   ....[55]....
        /*0458*/ 	.word	0x00005380


	//   ....[56]....
        /*045c*/ 	.word	0x000053e0


	//   ....[57]....
        /*0460*/ 	.word	0x00005410


	//   ....[58]....
        /*0464*/ 	.word	0x00005430


	//   ....[59]....
        /*0468*/ 	.word	0x00005450


	//   ....[60]....
        /*046c*/ 	.word	0x00005490


	//   ....[61]....
        /*0470*/ 	.word	0x000054a0


	//   ....[62]....
        /*0474*/ 	.word	0x00005500


	//   ....[63]....
        /*0478*/ 	.word	0x00005530


	//   ....[64]....
        /*047c*/ 	.word	0x00005650


	//   ....[65]....
        /*0480*/ 	.word	0x000056a0


	//   ....[66]....
        /*0484*/ 	.word	0x00005700


	//   ....[67]....
        /*0488*/ 	.word	0x00005760


	//   ....[68]....
        /*048c*/ 	.word	0x000057c0


	//   ....[69]....
        /*0490*/ 	.word	0x00005820


	//   ....[70]....
        /*0494*/ 	.word	0x00005880


	//   ....[71]....
        /*0498*/ 	.word	0x000058e0


	//   ....[72]....
        /*049c*/ 	.word	0x00005970


	//   ....[73]....
        /*04a0*/ 	.word	0x00005a00


	//   ....[74]....
        /*04a4*/ 	.word	0x00005a60


	//   ....[75]....
        /*04a8*/ 	.word	0x00005ac0


	//   ....[76]....
        /*04ac*/ 	.word	0x00005b20


	//   ....[77]....
        /*04b0*/ 	.word	0x00005b80


	//   ....[78]....
        /*04b4*/ 	.word	0x00005be0


	//   ....[79]....
        /*04b8*/ 	.word	0x00005c40


	//   ....[80]....
        /*04bc*/ 	.word	0x00005cd0


	//   ....[81]....
        /*04c0*/ 	.word	0x00005d60


	//   ....[82]....
        /*04c4*/ 	.word	0x00005dc0


	//   ....[83]....
        /*04c8*/ 	.word	0x00005e20


	//   ....[84]....
        /*04cc*/ 	.word	0x00005e80


	//   ....[85]....
        /*04d0*/ 	.word	0x00005ee0


	//   ....[86]....
        /*04d4*/ 	.word	0x00005f40


	//   ....[87]....
        /*04d8*/ 	.word	0x00005fa0


	//   ....[88]....
        /*04dc*/ 	.word	0x00006030


	//   ....[89]....
        /*04e0*/ 	.word	0x000060e0


	//   ....[90]....
        /*04e4*/ 	.word	0x00006180


	//   ....[91]....
        /*04e8*/ 	.word	0x000061e0


	//   ....[92]....
        /*04ec*/ 	.word	0x00006250


	//   ....[93]....
        /*04f0*/ 	.word	0x000062b0


	//   ....[94]....
        /*04f4*/ 	.word	0x00006320


	//   ....[95]....
        /*04f8*/ 	.word	0x00006380


	//   ....[96]....
        /*04fc*/ 	.word	0x00006470


	//   ....[97]....
        /*0500*/ 	.word	0x000064c0


	//   ....[98]....
        /*0504*/ 	.word	0x00006530


	//   ....[99]....
        /*0508*/ 	.word	0x000065a0


	//   ....[100]....
        /*050c*/ 	.word	0x00006600


	//   ....[101]....
        /*0510*/ 	.word	0x00006660


	//   ....[102]....
        /*0514*/ 	.word	0x000066c0


	//   ....[103]....
        /*0518*/ 	.word	0x00006730


	//   ....[104]....
        /*051c*/ 	.word	0x00006900


	//   ....[105]....
        /*0520*/ 	.word	0x00006950


	//   ....[106]....
        /*0524*/ 	.word	0x000069b0


	//   ....[107]....
        /*0528*/ 	.word	0x00006a00


	//   ....[108]....
        /*052c*/ 	.word	0x00006a60


	//   ....[109]....
        /*0530*/ 	.word	0x00006ab0


	//   ....[110]....
        /*0534*/ 	.word	0x00006b20


	//   ....[111]....
        /*0538*/ 	.word	0x00006b70


	//   ....[112]....
        /*053c*/ 	.word	0x00006cb0


	//   ....[113]....
        /*0540*/ 	.word	0x00006d00


	//   ....[114]....
        /*0544*/ 	.word	0x00006d60


	//   ....[115]....
        /*0548*/ 	.word	0x00006dc0


	//   ....[116]....
        /*054c*/ 	.word	0x00006e20


	//   ....[117]....
        /*0550*/ 	.word	0x00006e80


	//   ....[118]....
        /*0554*/ 	.word	0x00006ef0


	//   ....[119]....
        /*0558*/ 	.word	0x00006f40


	//----- nvinfo : EIATTR_EXIT_INSTR_OFFSETS
	.align		4
.L_505:
        /*055c*/ 	.byte	0x04, 0x1c
        /*055e*/ 	.short	(.L_507 - .L_506)


	//   ....[0]....
.L_506:
        /*0560*/ 	.word	0x00003530


	//   ....[1]....
        /*0564*/ 	.word	0x00005600


	//----- nvinfo : EIATTR_MAX_THREADS
	.align		4
.L_507:
        /*0568*/ 	.byte	0x04, 0x05
        /*056a*/ 	.short	(.L_509 - .L_508)
.L_508:
        /*056c*/ 	.word	0x000001e0
        /*0570*/ 	.word	0x00000001
        /*0574*/ 	.word	0x00000001


	//----- nvinfo : EIATTR_CRS_STACK_SIZE
	.align		4
.L_509:
        /*0578*/ 	.byte	0x04, 0x1e
        /*057a*/ 	.short	(.L_511 - .L_510)
.L_510:
        /*057c*/ 	.word	0x00000000


	//----- nvinfo : EIATTR_CBANK_PARAM_SIZE
	.align		4
.L_511:
        /*0580*/ 	.byte	0x03, 0x19
        /*0582*/ 	.short	0x0060


	//----- nvinfo : EIATTR_PARAM_CBANK
	.align		4
        /*0584*/ 	.byte	0x04, 0x0a
        /*0586*/ 	.short	(.L_513 - .L_512)
	.align		4
.L_512:
        /*0588*/ 	.word	index@(.nv.constant0._ZN13group_norm_v218gn_bwd_cuda_kernelI13__nv_bfloat16Li480ELi3ELi32ELi30ELi4096ELb0ELb1ELi256ELi960ELi960ELi4ELb1ELi21ELb1ELb0ELNS_15WgradSyncMethodE3ENS_16CompileConditionILi900EEEEEvPT_S6_S6_PKS5_S8_S8_S8_PKfflPfPj)
        /*058c*/ 	.short	0x0210
        /*058e*/ 	.short	0x0060


	//----- nvinfo : EIATTR_SW_WAR
	.align		4
.L_513:
        /*0590*/ 	.byte	0x04, 0x36
        /*0592*/ 	.short	(.L_515 - .L_514)
.L_514:
        /*0594*/ 	.word	0x00000008
.L_515:


//--------------------- .nv.info._ZN13group_norm_v218gn_bwd_cuda_kernelI13__nv_bfloat16Li480ELi2ELi32ELi30ELi4096ELb0ELb1ELi16ELi960ELi960ELi4ELb1ELi1ELb0ELb0ELNS_15WgradSyncMethodE3ENS_16CompileConditionILi900EEEEEvPT_S6_S6_PKS5_S8_S8_S8_PKfflPfPj --------------------------
	.section	.nv.info._ZN13group_norm_v218gn_bwd_cuda_kernelI13__nv_bfloat16Li480ELi2ELi32ELi30ELi4096ELb0ELb1ELi16ELi960ELi960ELi4ELb1ELi1ELb0ELb0ELNS_15WgradSyncMethodE3ENS_16CompileConditionILi900EEEEEvPT_S6_S6_PKS5_S8_S8_S8_PKfflPfPj,"",@"SHT_CUDA_INFO"
	.sectionflags	@""
	.align	4


	//----- nvinfo : EIATTR_CUDA_API_VERSION
	.align		4
        /*0000*/ 	.byte	0x04, 0x37
        /*0002*/ 	.short	(.L_517 - .L_516)
.L_516:
        /*0004*/ 	.word	0x00000082


	//----- nvinfo : EIATTR_KPARAM_INFO
	.align		4
.L_517:
        /*0008*/ 	.byte	0x04, 0x17
        /*000a*/ 	.short	(.L_519 - .L_518)
.L_518:
        /*000c*/ 	.word	0x00000000
        /*0010*/ 	.short	0x000b
        /*0012*/ 	.short	0x0058
        /*0014*/ 	.byte	0x00, 0xf0, 0x21, 0x00


	//----- nvinfo : EIATTR_KPARAM_INFO
	.align		4
.L_519:
        /*0018*/ 	.byte	0x04, 0x17
        /*001a*/ 	.short	(.L_521 - .L_520)
.L_520:
        /*001c*/ 	.word	0x00000000
        /*0020*/ 	.short	0x000a
        /*0022*/ 	.short	0x0050
        /*0024*/ 	.byte	0x00, 0xf0, 0x21, 0x00


	//----- nvinfo : EIATTR_KPARAM_INFO
	.align		4
.L_521:
        /*0028*/ 	.byte	0x04, 0x17
        /*002a*/ 	.short	(.L_523 - .L_522)
.L_522:
        /*002c*/ 	.word	0x00000000
        /*0030*/ 	.short	0x0009
        /*0032*/ 	.short	0x0048
        /*0034*/ 	.byte	0x00, 0xf0, 0x21, 0x00


	//----- nvinfo : EIATTR_KPARAM_INFO
	.align		4
.L_523:
        /*0038*/ 	.byte	0x04, 0x17
        /*003a*/ 	.short	(.L_525 - .L_524)
.L_524:
        /*003c*/ 	.word	0x00000000
        /*0040*/ 	.short	0x0008
        /*0042*/ 	.short	0x0040
        /*0044*/ 	.byte	0x00, 0xf0, 0x11, 0x00


	//----- nvinfo : EIATTR_KPARAM_INFO
	.align		4
.L_525:
        /*0048*/ 	.byte	0x04, 0x17
        /*004a*/ 	.short	(.L_527 - .L_526)
.L_526:
        /*004c*/ 	.word	0x00000000
        /*0050*/ 	.short	0x0007
        /*0052*/ 	.short	0x0038
        /*0054*/ 	.byte	0x00, 0xf0, 0x21, 0x00


	//----- nvinfo : EIATTR_KPARAM_INFO
	.align		4
.L_527:
        /*0058*/ 	.byte	0x04, 0x17
        /*005a*/ 	.short	(.L_529 - .L_528)
.L_528:
        /*005c*/ 	.word	0x00000000
        /*0060*/ 	.short	0x0006
        /*0062*/ 	.short	0x0030
        /*0064*/ 	.byte	0x00, 0xf0, 0x21, 0x00


	//----- nvinfo : EIATTR_KPARAM_INFO
	.align		4
.L_529:
        /*0068*/ 	.byte	0x04, 0x17
        /*006a*/ 	.short	(.L_531 - .L_530)
.L_530:
        /*006c*/ 	.word	0x00000000
        /*0070*/ 	.short	0x0005
        /*0072*/ 	.short	0x0028
        /*0074*/ 	.byte	0x00, 0xf0, 0x21, 0x00


	//----- nvinfo : EIATTR_KPARAM_INFO
	.align		4
.L_531:
        /*0078*/ 	.byte	0x04, 0x17
        /*007a*/ 	.short	(.L_533 - .L_532)
.L_532:
        /*007c*/ 	.word	0x00000000
        /*0080*/ 	.short	0x0004
        /*0082*/ 	.short	0x0020
        /*0084*/ 	.byte	0x00, 0xf0, 0x21, 0x00


	//----- nvinfo : EIATTR_KPARAM_INFO
	.align		4
.L_533:
        /*0088*/ 	.byte	0x04, 0x17
        /*008a*/ 	.short	(.L_535 - .L_534)
.L_534:
        /*008c*/ 	.word	0x00000000
        /*0090*/ 	.short	0x0003
        /*0092*/ 	.short	0x0018
        /*0094*/ 	.byte	0x00, 0xf0, 0x21, 0x00


	//----- nvinfo : EIATTR_KPARAM_INFO
	.align		4
.L_535:
        /*0098*/ 	.byte	0x04, 0x17
        /*009a*/ 	.short	(.L_537 - .L_536)
.L_536:
        /*009c*/ 	.word	0x00000000
        /*00a0*/ 	.short	0x0002
        /*00a2*/ 	.short	0x0010
        /*00a4*/ 	.byte	0x00, 0xf0, 0x21, 0x00


	//----- nvinfo : EIATTR_KPARAM_INFO
	.align		4
.L_537:
        /*00a8*/ 	.byte	0x04, 0x17
        /*00aa*/ 	.short	(.L_539 - .L_538)
.L_538:
        /*00ac*/ 	.word	0x00000000
        /*00b0*/ 	.short	0x0001
        /*00b2*/ 	.short	0x0008
        /*00b4*/ 	.byte	0x00, 0xf0, 0x21, 0x00


	//----- nvinfo : EIATTR_KPARAM_INFO
	.align		4
.L_539:
        /*00b8*/ 	.byte	0x04, 0x17
        /*00ba*/ 	.short	(.L_541 - .L_540)
.L_540:
        /*00bc*/ 	.word	0x00000000
        /*00c0*/ 	.short	0x0000
        /*00c2*/ 	.short	0x0000
        /*00c4*/ 	.byte	0x00, 0xf0, 0x21, 0x00


	//----- nvinfo : EIATTR_SPARSE_MMA_MASK
	.align		4
.L_541:
        /*00c8*/ 	.byte	0x03, 0x50
        /*00ca*/ 	.short	0x0000


	//----- nvinfo : EIATTR_MAXREG_COUNT
	.align		4
        /*00cc*/ 	.byte	0x03, 0x1b
        /*00ce*/ 	.short	0x0040


	//----- nvinfo : EIATTR_NUM_BARRIERS
	.align		4
        /*00d0*/ 	.byte	0x02, 0x4c
        /*00d2*/ 	.byte	0x01
	.zero		1


	//----- nvinfo : EIATTR_ANNOTATIONS
	.align		4
        /*00d4*/ 	.byte	0x04, 0x55
        /*00d6*/ 	.short	(.L_543 - .L_542)


	//   ....[0]....
.L_542:
        /* <DEDUP_REMOVED lines=94> */
        /*06ac*/ 	.byte	0x10, 0x5e, 0x00, 0x00, 0x01, 0x00, 0x00, 0x00, 0x20, 0x5e, 0x00, 0x00


	//----- nvinfo : EIATTR_MERCURY_ISA_VERSION
	.align		4
.L_543:
        /*06b8*/ 	.byte	0x03, 0x5f
        /*06ba*/ 	.short	0x0101


	//----- nvinfo : EIATTR_COOP_GROUP_MASK_REGIDS
	.align		4
        /*06bc*/ 	.byte	0x04, 0x29
        /*06be*/ 	.short	(.L_545 - .L_544)


	//   ....[0]....
.L_544:
        /*06c0*/ 	.word	0xffffffff


	//   ....[1]....
        /*06c4*/ 	.word	0xffffffff


	//   ....[2]....
        /*06c8*/ 	.word	0xffffffff


	//   ....[3]....
        /*06cc*/ 	.word	0xffffffff


	//   ....[4]....
        /*06d0*/ 	.word	0xffffffff


	//   ....[5]....
        /*06d4*/ 	.word	0xffffffff


	//   ....[6]....
        /*06d8*/ 	.word	0xffffffff


	//   ....[7]....
        /*06dc*/ 	.word	0xffffffff


	//   ....[8]....
        /*06e0*/ 	.word	0x05000019


	//   ....[9]....
        /*06e4*/ 	.word	0x05000018


	//   ....[10]....
        /*06e8*/ 	.word	0x0500001a


	//   ....[11]....
        /*06ec*/ 	.word	0x0500001b


	//   ....[12]....
        /*06f0*/ 	.word	0x0500001d


	//   ....[13]....
        /*06f4*/ 	.word	0x05000012


	//   ....[14]....
        /*06f8*/ 	.word	0x0500001c


	//   ....[15]....
        /*06fc*/ 	.word	0x05000013


	//   ....[16]....
        /*0700*/ 	.word	0x0500001d


	//   ....[17]....
        /*0704*/ 	.word	0x0500001c


	//   ....[18]....
        /*0708*/ 	.word	0x0500001e


	//   ....[19]....
        /*070c*/ 	.word	0x0500001f


	//   ....[20]....
        /*0710*/ 	.word	0x05000021


	//   ....[21]....
        /*0714*/ 	.word	0x05000020


	//   ....[22]....
        /*0718*/ 	.word	0x05000022


	//   ....[23]....
        /*071c*/ 	.word	0x05000017


	//   ....[24]....
        /*0720*/ 	.word	0x0500001d


	//   ....[25]....
        /*0724*/ 	.word	0x0500001c


	//   ....[26]....
        /*0728*/ 	.word	0x0500001e


	//   ....[27]....
        /*072c*/ 	.word	0x0500001f


	//   ....[28]....
        /*0730*/ 	.word	0x05000021


	//   ....[29]....
        /*0734*/ 	.word	0x05000020


	//   ....[30]....
        /*0738*/ 	.word	0x05000022


	//   ....[31]....
        /*073c*/ 	.word	0x05000017


	//   ....[32]....
        /*0740*/ 	.word	0x0500001e


	//   ....[33]....
        /*0744*/ 	.word	0x05000026


	//   ....[34]....
        /*0748*/ 	.word	0x05000021


	//   ....[35]....
        /*074c*/ 	.word	0x05000020


	//   ....[36]....
        /*0750*/ 	.word	0x05000024


	//   ....[37]....
        /*0754*/ 	.word	0x05000029


	//   ....[38]....
        /*0758*/ 	.word	0x05000025


	//   ....[39]....
        /*075c*/ 	.word	0x05000027


	//   ....[40]....
        /*0760*/ 	.word	0x05000028


	//   ....[41]....
        /*0764*/ 	.word	0x05000021


	//   ....[42]....
        /*0768*/ 	.word	0x05000023


	//   ....[43]....
        /*076c*/ 	.word	0x05000014


	//   ....[44]....
        /*0770*/ 	.word	0x05000029


	//   ....[45]....
        /*0774*/ 	.word	0x05000026


	//   ....[46]....
        /*0778*/ 	.word	0x05000012


	//   ....[47]....
        /*077c*/ 	.word	0x05000021


	//   ....[48]....
        /*0780*/ 	.word	0x05000014


	//   ....[49]....
        /*0784*/ 	.word	0x05000013


	//   ....[50]....
        /*0788*/ 	.word	0x0500001f


	//   ....[51]....
        /*078c*/ 	.word	0x0500001c


	//   ....[52]....
        /*0790*/ 	.word	0x05000026


	//   ....[53]....
        /*0794*/ 	.word	0x05000029


	//   ....[54]....
        /*0798*/ 	.word	0x05000018


	//   ....[55]....
        /*079c*/ 	.word	0x05000019


	//   ....[56]....
        /*07a0*/ 	.word	0x05000024


	//   ....[57]....
        /*07a4*/ 	.word	0x0500001f


	//   ....[58]....
        /*07a8*/ 	.word	0x05000022


	//   ....[59]....
        /*07ac*/ 	.word	0x0500001c


	//   ....[60]....
        /*07b0*/ 	.word	0x0500002a


	//   ....[61]....
        /*07b4*/ 	.word	0x05000028


	//   ....[62]....
        /*07b8*/ 	.word	0x0500001b


	//   ....[63]....
        /*07bc*/ 	.word	0x05000017


	//   ....[64]....
        /*07c0*/ 	.word	0x0500001e


	//   ....[65]....
        /*07c4*/ 	.word	0x0500001e


	//   ....[66]....
        /*07c8*/ 	.word	0x0500001e


	//   ....[67]....
        /*07cc*/ 	.word	0x0500001e


	//   ....[68]....
        /*07d0*/ 	.word	0x0500001e


	//   ....[69]....
        /*07d4*/ 	.word	0x0500001e


	//   ....[70]....
        /*07d8*/ 	.word	0x0500001e


	//   ....[71]....
        /*07dc*/ 	.word	0x0500001e


	//   ....[72]....
        /*07e0*/ 	.word	0x0500001e


	//   ....[73]....
        /*07e4*/ 	.word	0x0500001e


	//   ....[74]....
        /*07e8*/ 	.word	0x0500001e


	//   ....[75]....
        /*07ec*/ 	.word	0x0500001e


	//   ....[76]....
        /*07f0*/ 	.word	0x0500001e


	//   ....[77]....
        /*07f4*/ 	.word	0x0500001e


	//   ....[78]....
        /*07f8*/ 	.word	0x0500001e


	//   ....[79]....
        /*07fc*/ 	.word	0x0500001e


	//   ....[80]....
        /*0800*/ 	.word	0x0500001e


	//   ....[81]....
        /*0804*/ 	.word	0x0500001e


	//   ....[82]....
        /*0808*/ 	.word	0x0500001e


	//   ....[83]....
        /*080c*/ 	.word	0x0500001e


	//   ....[84]....
        /*0810*/ 	.word	0x0500001e


	//   ....[85]....
        /*0814*/ 	.word	0x0500001e


	//   ....[86]....
        /*0818*/ 	.word	0x0500001e


	//   ....[87]....
        /*081c*/ 	.word	0x0500001e


	//   ....[88]....
        /*0820*/ 	.word	0x0500001e


	//   ....[89]....
        /*0824*/ 	.word	0x0500001e


	//   ....[90]....
        /*0828*/ 	.word	0x0500001e


	//   ....[91]....
        /*082c*/ 	.word	0x0500001e


	//   ....[92]....
        /*0830*/ 	.word	0x0500001e


	//   ....[93]....
        /*0834*/ 	.word	0x0500001e


	//   ....[94]....
        /*0838*/ 	.word	0x0500001e


	//   ....[95]....
        /*083c*/ 	.word	0x0500001e


	//   ....[96]....
        /*0840*/ 	.word	0x0500001e


	//   ....[97]....
        /*0844*/ 	.word	0x0500001e


	//   ....[98]....
        /*0848*/ 	.word	0x0500001e


	//   ....[99]....
        /*084c*/ 	.word	0x0500001e


	//   ....[100]....
        /*0850*/ 	.word	0x0500001e


	//   ....[101]....
        /*0854*/ 	.word	0x0500001e


	//   ....[102]....
        /*0858*/ 	.word	0x0500001e


	//   ....[103]....
        /*085c*/ 	.word	0x0500001e


	//   ....[104]....
        /*0860*/ 	.word	0x0500001e


	//   ....[105]....
        /*0864*/ 	.word	0x0500001e


	//   ....[106]....
        /*0868*/ 	.word	0x0500001e


	//   ....[107]....
        /*086c*/ 	.word	0x0500001e


	//   ....[108]....
        /*0870*/ 	.word	0x0500001e


	//   ....[109]....
        /*0874*/ 	.word	0x0500001e


	//   ....[110]....
        /*0878*/ 	.word	0x0500001e


	//   ....[111]....
        /*087c*/ 	.word	0x0500001e


	//   ....[112]....
        /*0880*/ 	.word	0x0500001e


	//   ....[113]....
        /*0884*/ 	.word	0x0500001e


	//   ....[114]....
        /*0888*/ 	.word	0x0500001e


	//   ....[115]....
        /*088c*/ 	.word	0x0500001e


	//   ....[116]....
        /*0890*/ 	.word	0x0500001e


	//   ....[117]....
        /*0894*/ 	.word	0x0500001e


	//   ....[118]....
        /*0898*/ 	.word	0x0500001e


	//   ....[119]....
        /*089c*/ 	.word	0x0500001e


	//----- nvinfo : EIATTR_COOP_GROUP_INSTR_OFFSETS
	.align		4
.L_545:
        /*08a0*/ 	.byte	0x04, 0x28
        /*08a2*/ 	.short	(.L_547 - .L_546)


	//   ....[0]....
.L_546:
        /*08a4*/ 	.word	0x00003b60


	//   ....[1]....
        /*08a8*/ 	.word	0x00003b70


	//   ....[2]....
        /*08ac*/ 	.word	0x00004d50


	//   ....[3]....
        /*08b0*/ 	.word	0x00004d90


	//   ....[4]....
        /*08b4*/ 	.word	0x00004dc0


	//   ....[5]....
        /*08b8*/ 	.word	0x00004de0


	//   ....[6]....
        /*08bc*/ 	.word	0x00004e00


	//   ....[7]....
        /*08c0*/ 	.word	0x00004e20


	//   ....[8]....
        /*08c4*/ 	.word	0x00007210


	//   ....[9]....
        /*08c8*/ 	.word	0x00007240


	//   ....[10]....
        /*08cc*/ 	.word	0x00007280


	//   ....[11]....
        /*08d0*/ 	.word	0x000072a0


	//   ....[12]....
        /*08d4*/ 	.word	0x000072d0


	//   ....[13]....
        /*08d8*/ 	.word	0x000072e0


	//   ....[14]....
        /*08dc*/ 	.word	0x00007310


	//   ....[15]....
        /*08e0*/ 	.word	0x00007320


	//   ....[16]....
        /*08e4*/ 	.word	0x000074b0


	//   ....[17]....
        /*08e8*/ 	.word	0x000074e0


	//   ....[18]....
        /*08ec*/ 	.word	0x00007520


	//   ....[19]....
        /*08f0*/ 	.word	0x00007540


	//   ....[20]....
        /*08f4*/ 	.word	0x00007570


	//   ....[21]....
        /*08f8*/ 	.word	0x00007580


	//   ....[22]....
        /*08fc*/ 	.word	0x000075b0


	//   ....[23]....
        /*0900*/ 	.word	0x000075c0


	//   ....[24]....
        /*0904*/ 	.word	0x000076f0


	//   ....[25]....
        /*0908*/ 	.word	0x00007720


	//   ....[26]....
        /*090c*/ 	.word	0x00007760


	//   ....[27]....
        /*0910*/ 	.word	0x00007780


	//   ....[28]....
        /*0914*/ 	.word	0x000077b0


	//   ....[29]....
        /*0918*/ 	.word	0x000077c0


	//   ....[30]....
        /*091c*/ 	.word	0x000077f0


	//   ....[31]....
        /*0920*/ 	.word	0x00007800


	//   ....[32]....
        /*0924*/ 	.word	0x00007af0


	//   ....[33]....
        /*0928*/ 	.word	0x00007b20


	//   ....[34]....
        /*092c*/ 	.word	0x00007b80


	//   ....[35]....
        /*0930*/ 	.word	0x00007bd0


	//   ....[36]....
        /*0934*/ 	.word	0x00007c00


	//   ....[37]....
        /*0938*/ 	.word	0x00007c20


	//   ....[38]....
        /*093c*/ 	.word	0x00007c30


	//   ....[39]....
        /*0940*/ 	.word	0x00007c40


	//   ....[40]....
        /*0944*/ 	.word	0x00007c80


	//   ....[41]....
        /*0948*/ 	.word	0x00007ca0


	//   ....[42]....
        /*094c*/ 	.word	0x00007cf0


	//   ....[43]....
        /*0950*/ 	.word	0x00007d10


	//   ....[44]....
        /*0954*/ 	.word	0x00007d40


	//   ....[45]....
        /*0958*/ 	.word	0x00007d50


	//   ....[46]....
        /*095c*/ 	.word	0x00007d60


	//   ....[47]....
        /*0960*/ 	.word	0x00007dc0


	//   ....[48]....
        /*0964*/ 	.word	0x00007e20


	//   ....[49]....
        /*0968*/ 	.word	0x00007e60


	//   ....[50]....
        /*096c*/ 	.word	0x00007e80


	//   ....[51]....
        /*0970*/ 	.word	0x00007e90


	//   ....[52]....
        /*0974*/ 	.word	0x00007eb0


	//   ....[53]....
        /*0978*/ 	.word	0x00007ed0


	//   ....[54]....
        /*097c*/ 	.word	0x00007f00


	//   ....[55]....
        /*0980*/ 	.word	0x00007f10


	//   ....[56]....
        /*0984*/ 	.word	0x00007f50


	//   ....[57]....
        /*0988*/ 	.word	0x00007fa0


	//   ....[58]....
        /*098c*/ 	.word	0x00007fe0


	//   ....[59]....
        /*0990*/ 	.word	0x00008000


	//   ....[60]....
        /*0994*/ 	.word	0x00008030


	//   ....[61]....
        /*0998*/ 	.word	0x00008050


	//   ....[62]....
        /*099c*/ 	.word	0x00008190


	//   ....[63]....
        /*09a0*/ 	.word	0x000081d0


	//   ....[64]....
        /*09a4*/ 	.word	0x00008300


	//   ....[65]....
        /*09a8*/ 	.word	0x00008350


	//   ....[66]....
        /*09ac*/ 	.word	0x000083c0


	//   ....[67]....
        /*09b0*/ 	.word	0x00008420


	//   ....[68]....
        /*09b4*/ 	.word	0x00008490


	//   ....[69]....
        /*09b8*/ 	.word	0x000084f0


	//   ....[70]....
        /*09bc*/ 	.word	0x00008560


	//   ....[71]....
        /*09c0*/ 	.word	0x000085c0


	//   ....[72]....
        /*09c4*/ 	.word	0x00008660


	//   ....[73]....
        /*09c8*/ 	.word	0x000086f0


	//   ....[74]....
        /*09cc*/ 	.word	0x00008760


	//   ....[75]....
        /*09d0*/ 	.word	0x000087c0


	//   ....[76]....
        /*09d4*/ 	.word	0x00008830


	//   ....[77]....
        /*09d8*/ 	.word	0x00008890


	//   ....[78]....
        /*09dc*/ 	.word	0x00008900


	//   ....[79]....
        /*09e0*/ 	.word	0x00008960


	//   ....[80]....
        /*09e4*/ 	.word	0x00008a00


	//   ....[81]....
        /*09e8*/ 	.word	0x00008a90


	//   ....[82]....
        /*09ec*/ 	.word	0x00008b00


	//   ....[83]....
        /*09f0*/ 	.word	0x00008b60


	//   ....[84]....
        /*09f4*/ 	.word	0x00008bd0


	//   ....[85]....
        /*09f8*/ 	.word	0x00008c30


	//   ....[86]....
        /*09fc*/ 	.word	0x00008ca0


	//   ....[87]....
        /*0a00*/ 	.word	0x00008d00


	//   ....[88]....
        /*0a04*/ 	.word	0x00008da0


	//   ....[89]....
        /*0a08*/ 	.word	0x00008e50


	//   ....[90]....
        /*0a0c*/ 	.word	0x00008f40


	//   ....[91]....
        /*0a10*/ 	.word	0x00008f90


	//   ....[92]....
        /*0a14*/ 	.word	0x00009030


	//   ....[93]....
        /*0a18*/ 	.word	0x00009090


	//   ....[94]....
        /*0a1c*/ 	.word	0x00009110


	//   ....[95]....
        /*0a20*/ 	.word	0x000091b0


	//   ....[96]....
        /*0a24*/ 	.word	0x00009220


	//   ....[97]....
        /*0a28*/ 	.word	0x000092a0


	//   ....[98]....
        /*0a2c*/ 	.word	0x00009310


	//   ....[99]....
        /*0a30*/ 	.word	0x00009370


	//   ....[100]....
        /*0a34*/ 	.word	0x000093e0


	//   ....[101]....
        /*0a38*/ 	.word	0x00009440


	//   ....[102]....
        /*0a3c*/ 	.word	0x000094b0


	//   ....[103]....
        /*0a40*/ 	.word	0x00009510


	//   ....[104]....
        /*0a44*/ 	.word	0x00009580


	//   ....[105]....
        /*0a48*/ 	.word	0x000095e0


	//   ....[106]....
        /*0a4c*/ 	.word	0x000096b0


	//   ....[107]....
        /*0a50*/ 	.word	0x00009710


	//   ....[108]....
        /*0a54*/ 	.word	0x00009790


	//   ....[109]....
        /*0a58*/ 	.word	0x000097e0


	//   ....[110]....
        /*0a5c*/ 	.word	0x000098a0


	//   ....[111]....
        /*0a60*/ 	.word	0x00009900


	//   ....[112]....
        /*0a64*/ 	.word	0x00009990


	//   ....[113]....
        /*0a68*/ 	.word	0x00009a20


	//   ....[114]....
        /*0a6c*/ 	.word	0x00009a90


	//   ....[115]....
        /*0a70*/ 	.word	0x00009af0


	//   ....[116]....
        /*0a74*/ 	.word	0x00009b80


	//   ....[117]....
        /*0a78*/ 	.word	0x00009c40


	//   ....[118]....
        /*0a7c*/ 	.word	0x00009cd0


	//   ....[119]....
        /*0a80*/ 	.word	0x00009d30


	//----- nvinfo : EIATTR_EXIT_INSTR_OFFSETS
	.align		4
.L_547:
        /*0a84*/ 	.byte	0x04, 0x1c
        /*0a86*/ 	.short	(.L_549 - .L_548)


	//   ....[0]....
.L_548:
        /*0a88*/ 	.word	0x000061e0


	//   ....[1]....
        /*0a8c*/ 	.word	0x000082a0


	//----- nvinfo : EIATTR_MAX_THREADS
	.align		4
.L_549:
        /*0a90*/ 	.byte	0x04, 0x05
        /*0a92*/ 	.short	(.L_551 - .L_550)
.L_550:
        /*0a94*/ 	.word	0x000001e0
        /*0a98*/ 	.word	0x00000001
        /*0a9c*/ 	.word	0x00000001


	//----- nvinfo : EIATTR_CRS_STACK_SIZE
	.align		4
.L_551:
        /*0aa0*/ 	.byte	0x04, 0x1e
        /*0aa2*/ 	.short	(.L_553 - .L_552)
.L_552:
        /*0aa4*/ 	.word	0x00000000


	//----- nvinfo : EIATTR_CBANK_PARAM_SIZE
	.align		4
.L_553:
        /*0aa8*/ 	.byte	0x03, 0x19
        /*0aaa*/ 	.short	0x0060


	//----- nvinfo : EIATTR_PARAM_CBANK
	.align		4
        /*0aac*/ 	.byte	0x04, 0x0a
        /*0aae*/ 	.short	(.L_555 - .L_554)
	.align		4
.L_554:
        /*0ab0*/ 	.word	index@(.nv.constant0._ZN13group_norm_v218gn_bwd_cuda_kernelI13__nv_bfloat16Li480ELi2ELi32ELi30ELi4096ELb0ELb1ELi16ELi960ELi960ELi4ELb1ELi1ELb0ELb0ELNS_15WgradSyncMethodE3ENS_16CompileConditionILi900EEEEEvPT_S6_S6_PKS5_S8_S8_S8_PKfflPfPj)
        /*0ab4*/ 	.short	0x0210
        /*0ab6*/ 	.short	0x0060


	//----- nvinfo : EIATTR_SW_WAR
	.align		4
.L_555:
        /*0ab8*/ 	.byte	0x04, 0x36
        /*0aba*/ 	.short	(.L_557 - .L_556)
.L_556:
        /*0abc*/ 	.word	0x00000008
.L_557:


//--------------------- .nv.info._ZN13group_norm_v218gn_bwd_cuda_kernelI13__nv_bfloat16Li480ELi3ELi16ELi60ELi4096ELb1ELb1ELi16ELi960ELi960ELi4ELb1ELi1ELb1ELb0ELNS_15WgradSyncMethodE3ENS_16CompileConditionILi900EEEEEvPT_S6_S6_PKS5_S8_S8_S8_PKfflPfPj --------------------------
	.section	.nv.info._ZN13group_norm_v218gn_bwd_cuda_kernelI13__nv_bfloat16Li480ELi3ELi16ELi60ELi4096ELb1ELb1ELi16ELi960ELi960ELi4ELb1ELi1ELb1ELb0ELNS_15WgradSyncMethodE3ENS_16CompileConditionILi900EEEEEvPT_S6_S6_PKS5_S8_S8_S8_PKfflPfPj,"",@"SHT_CUDA_INFO"
	.sectionflags	@""
	.align	4


	//----- nvinfo : EIATTR_CUDA_API_VERSION
	.align		4
        /*0000*/ 	.byte	0x04, 0x37
        /*0002*/ 	.short	(.L_559 - .L_558)
.L_558:
        /*0004*/ 	.word	0x00000082


	//----- nvinfo : EIATTR_KPARAM_INFO
	.align		4
.L_559:
        /*0008*/ 	.byte	0x04, 0x17
        /*000a*/ 	.short	(.L_561 - .L_560)
.L_560:
        /*000c*/ 	.word	0x00000000
        /*0010*/ 	.short	0x000b
        /*0012*/ 	.short	0x0058
        /*0014*/ 	.byte	0x00, 0xf0, 0x21, 0x00


	//----- nvinfo : EIATTR_KPARAM_INFO
	.align		4
.L_561:
        /*0018*/ 	.byte	0x04, 0x17
        /*001a*/ 	.short	(.L_563 - .L_562)
.L_562:
        /*001c*/ 	.word	0x00000000
        /*0020*/ 	.short	0x000a
        /*0022*/ 	.short	0x0050
        /*0024*/ 	.byte	0x00, 0xf0, 0x21, 0x00


	//----- nvinfo : EIATTR_KPARAM_INFO
	.align		4
.L_563:
        /*0028*/ 	.byte	0x04, 0x17
        /*002a*/ 	.short	(.L_565 - .L_564)
.L_564:
        /*002c*/ 	.word	0x00000000
        /*0030*/ 	.short	0x0009
        /*0032*/ 	.short	0x0048
        /*0034*/ 	.byte	0x00, 0xf0, 0x21, 0x00


	//----- nvinfo : EIATTR_KPARAM_INFO
	.align		4
.L_565:
        /*0038*/ 	.byte	0x04, 0x17
        /*003a*/ 	.short	(.L_567 - .L_566)
.L_566:
        /*003c*/ 	.word	0x00000000
        /*0040*/ 	.short	0x0008
        /*0042*/ 	.short	0x0040
        /*0044*/ 	.byte	0x00, 0xf0, 0x11, 0x00


	//----- nvinfo : EIATTR_KPARAM_INFO
	.align		4
.L_567:
        /*0048*/ 	.byte	0x04, 0x17
        /*004a*/ 	.short	(.L_569 - .L_568)
.L_568:
        /*004c*/ 	.word	0x00000000
        /*0050*/ 	.short	0x0007
        /*0052*/ 	.short	0x0038
        /*0054*/ 	.byte	0x00, 0xf0, 0x21, 0x00


	//----- nvinfo : EIATTR_KPARAM_INFO
	.align		4
.L_569:
        /*0058*/ 	.byte	0x04, 0x17
        /*005a*/ 	.short	(.L_571 - .L_570)
.L_570:
        /*005c*/ 	.word	0x00000000
        /*0060*/ 	.short	0x0006
        /*0062*/ 	.short	0x0030
        /*0064*/ 	.byte	0x00, 0xf0, 0x21, 0x00


	//----- nvinfo : EIATTR_KPARAM_INFO
	.align		4
.L_571:
        /*0068*/ 	.byte	0x04, 0x17
        /*006a*/ 	.short	(.L_573 - .L_572)
.L_572:
        /*006c*/ 	.word	0x00000000
        /*0070*/ 	.short	0x0005
        /*0072*/ 	.short	0x0028
        /*0074*/ 	.byte	0x00, 0xf0, 0x21, 0x00


	//----- nvinfo : EIATTR_KPARAM_INFO
	.align		4
.L_573:
        /*0078*/ 	.byte	0x04, 0x17
        /*007a*/ 	.short	(.L_575 - .L_574)
.L_574:
        /*007c*/ 	.word	0x00000000
        /*0080*/ 	.short	0x0004
        /*0082*/ 	.short	0x0020
        /*0084*/ 	.byte	0x00, 0xf0, 0x21, 0x00


	//----- nvinfo : EIATTR_KPARAM_INFO
	.align		4
.L_575:
        /*0088*/ 	.byte	0x04, 0x17
        /*008a*/ 	.short	(.L_577 - .L_576)
.L_576:
        /*008c*/ 	.word	0x00000000
        /*0090*/ 	.short	0x0003
        /*0092*/ 	.short	0x0018
        /*0094*/ 	.byte	0x00, 0xf0, 0x21, 0x00


	//----- nvinfo : EIATTR_KPARAM_INFO
	.align		4
.L_577:
        /*0098*/ 	.byte	0x04, 0x17
        /*009a*/ 	.short	(.L_579 - .L_578)
.L_578:
        /*009c*/ 	.word	0x00000000
        /*00a0*/ 	.short	0x0002
        /*00a2*/ 	.short	0x0010
        /*00a4*/ 	.byte	0x00, 0xf0, 0x21, 0x00


	//----- nvinfo : EIATTR_KPARAM_INFO
	.align		4
.L_579:
        /*00a8*/ 	.byte	0x04, 0x17
        /*00aa*/ 	.short	(.L_581 - .L_580)
.L_580:
        /*00ac*/ 	.word	0x00000000
        /*00b0*/ 	.short	0x0001
        /*00b2*/ 	.short	0x0008
        /*00b4*/ 	.byte	0x00, 0xf0, 0x21, 0x00


	//----- nvinfo : EIATTR_KPARAM_INFO
	.align		4
.L_581:
        /*00b8*/ 	.byte	0x04, 0x17
        /*00ba*/ 	.short	(.L_583 - .L_582)
.L_582:
        /*00bc*/ 	.word	0x00000000
        /*00c0*/ 	.short	0x0000
        /*00c2*/ 	.short	0x0000
        /*00c4*/ 	.byte	0x00, 0xf0, 0x21, 0x00


	//----- nvinfo : EIATTR_SPARSE_MMA_MASK
	.align		4
.L_583:
        /*00c8*/ 	.byte	0x03, 0x50
        /*00ca*/ 	.short	0x0000


	//----- nvinfo : EIATTR_MAXREG_COUNT
	.align		4
        /*00cc*/ 	.byte	0x03, 0x1b
        /*00ce*/ 	.short	0x0028


	//----- nvinfo : EIATTR_NUM_BARRIERS
	.align		4
        /*00d0*/ 	.byte	0x02, 0x4c
        /*00d2*/ 	.byte	0x01
	.zero		1


	//----- nvinfo : EIATTR_ANNOTATIONS
	.align		4
        /*00d4*/ 	.byte	0x04, 0x55
        /*00d6*/ 	.short	(.L_585 - .L_584)


	//   ....[0]....
.L_584:
        /* <DEDUP_REMOVED lines=9> */


	//----- nvinfo : EIATTR_MERCURY_ISA_VERSION
	.align		4
.L_585:
        /*0150*/ 	.byte	0x03, 0x5f
        /*0152*/ 	.short	0x0101


	//----- nvinfo : EIATTR_COOP_GROUP_MASK_REGIDS
	.align		4
        /*0154*/ 	.byte	0x04, 0x29
        /*0156*/ 	.short	(.L_587 - .L_586)


	//   ....[0]....
.L_586:
        /*0158*/ 	.word	0xffffffff


	//   ....[1]....
        /*015c*/ 	.word	0xffffffff


	//   ....[2]....
        /*0160*/ 	.word	0xffffffff


	//   ....[3]....
        /*0164*/ 	.word	0xffffffff


	//   ....[4]....
        /*0168*/ 	.word	0xffffffff


	//   ....[5]....
        /*016c*/ 	.word	0xffffffff


	//   ....[6]....
        /*0170*/ 	.word	0xffffffff


	//   ....[7]....
        /*0174*/ 	.word	0xffffffff


	//   ....[8]....
        /*0178*/ 	.word	0xffffffff


	//   ....[9]....
        /*017c*/ 	.word	0xffffffff


	//   ....[10]....
        /*0180*/ 	.word	0x05000010


	//   ....[11]....
        /*0184*/ 	.word	0x0500000f


	//   ....[12]....
        /*0188*/ 	.word	0x05000013


	//   ....[13]....
        /*018c*/ 	.word	0x0500000c


	//   ....[14]....
        /*0190*/ 	.word	0x05000017


	//   ....[15]....
        /*0194*/ 	.word	0x05000010


	//   ....[16]....
        /*0198*/ 	.word	0x05000011


	//   ....[17]....
        /*019c*/ 	.word	0x05000015


	//   ....[18]....
        /*01a0*/ 	.word	0x05000012


	//   ....[19]....
        /*01a4*/ 	.word	0x05000013


	//   ....[20]....
        /*01a8*/ 	.word	0x05000019


	//   ....[21]....
        /*01ac*/ 	.word	0x05000014


	//   ....[22]....
        /*01b0*/ 	.word	0x05000024


	//   ....[23]....
        /*01b4*/ 	.word	0x05000018


	//   ....[24]....
        /*01b8*/ 	.word	0x05000011


	//   ....[25]....
        /*01bc*/ 	.word	0x05000019


	//   ....[26]....
        /*01c0*/ 	.word	0x05000012


	//   ....[27]....
        /*01c4*/ 	.word	0x05000013


	//   ....[28]....
        /*01c8*/ 	.word	0x05000019


	//   ....[29]....
        /*01cc*/ 	.word	0x05000014


	//   ....[30]....
        /*01d0*/ 	.word	0x05000024


	//   ....[31]....
        /*01d4*/ 	.word	0x05000018


	//   ....[32]....
        /*01d8*/ 	.word	0x05000011


	//   ....[33]....
        /*01dc*/ 	.word	0x05000019


	//   ....[34]....
        /*01e0*/ 	.word	0x05000016


	//   ....[35]....
        /*01e4*/ 	.word	0x05000013


	//   ....[36]....
        /*01e8*/ 	.word	0x05000018


	//   ....[37]....
        /*01ec*/ 	.word	0x05000012


	//   ....[38]....
        /*01f0*/ 	.word	0x05000014


	//   ....[39]....
        /*01f4*/ 	.word	0x05000024


	//   ....[40]....
        /*01f8*/ 	.word	0x05000016


	//   ....[41]....
        /*01fc*/ 	.word	0x05000019


	//   ....[42]....
        /*0200*/ 	.word	0x05000011


	//   ....[43]....
        /*0204*/ 	.word	0x05000018


	//   ....[44]....
        /*0208*/ 	.word	0x0500000f


	//   ....[45]....
        /*020c*/ 	.word	0x05000012


	//   ....[46]....
        /*0210*/ 	.word	0x05000019


	//   ....[47]....
        /*0214*/ 	.word	0x05000024


	//   ....[48]....
        /*0218*/ 	.word	0x05000013


	//   ....[49]....
        /*021c*/ 	.word	0x05000014


	//   ....[50]....
        /*0220*/ 	.word	0x05000013


	//   ....[51]....
        /*0224*/ 	.word	0x05000019


	//   ....[52]....
        /*0228*/ 	.word	0x05000014


	//   ....[53]....
        /*022c*/ 	.word	0x05000013


	//   ....[54]....
        /*0230*/ 	.word	0x05000012


	//   ....[55]....
        /*0234*/ 	.word	0x05000019


	//   ....[56]....
        /*0238*/ 	.word	0x05000011


	//   ....[57]....
        /*023c*/ 	.word	0x05000012


	//   ....[58]....
        /*0240*/ 	.word	0x05000014


	//   ....[59]....
        /*0244*/ 	.word	0x05000013


	//   ....[60]....
        /*0248*/ 	.word	0x05000019


	//   ....[61]....
        /*024c*/ 	.word	0x05000012


	//   ....[62]....
        /*0250*/ 	.word	0x05000011


	//   ....[63]....
        /*0254*/ 	.word	0x05000024


	//   ....[64]....
        /*0258*/ 	.word	0x05000013


	//   ....[65]....
        /*025c*/ 	.word	0x05000017


	//   ....[66]....
        /*0260*/ 	.word	0x05000014


	//   ....[67]....
        /*0264*/ 	.word	0x05000014


	//   ....[68]....
        /*0268*/ 	.word	0x05000014


	//   ....[69]....
        /*026c*/ 	.word	0x05000014


	//   ....[70]....
        /*0270*/ 	.word	0x05000014


	//   ....[71]....
        /*0274*/ 	.word	0x05000014


	//   ....[72]....
        /*0278*/ 	.word	0x05000014


	//   ....[73]....
        /*027c*/ 	.word	0x05000014


	//   ....[74]....
        /*0280*/ 	.word	0x05000014


	//   ....[75]....
        /*0284*/ 	.word	0x05000014


	//   ....[76]....
        /*0288*/ 	.word	0x05000014


	//   ....[77]....
        /*028c*/ 	.word	0x05000014


	//   ....[78]....
        /*0290*/ 	.word	0x05000014


	//   ....[79]....
        /*0294*/ 	.word	0x05000014


	//   ....[80]....
        /*0298*/ 	.word	0x05000014


	//   ....[81]....
        /*029c*/ 	.word	0x05000014


	//   ....[82]....
        /*02a0*/ 	.word	0x05000014


	//   ....[83]....
        /*02a4*/ 	.word	0x05000014


	//   ....[84]....
        /*02a8*/ 	.word	0x05000014


	//   ....[85]....
        /*02ac*/ 	.word	0x05000014


	//   ....[86]....
        /*02b0*/ 	.word	0x05000014


	//   ....[87]....
        /*02b4*/ 	.word	0x05000014


	//   ....[88]....
        /*02b8*/ 	.word	0x05000014


	//   ....[89]....
        /*02bc*/ 	.word	0x05000014


	//   ....[90]....
        /*02c0*/ 	.word	0x05000014


	//   ....[91]....
        /*02c4*/ 	.word	0x05000014


	//   ....[92]....
        /*02c8*/ 	.word	0x05000014


	//   ....[93]....
        /*02cc*/ 	.word	0x05000014


	//   ....[94]....
        /*02d0*/ 	.word	0x05000014


	//   ....[95]....
        /*02d4*/ 	.word	0x05000014


	//   ....[96]....
        /*02d8*/ 	.word	0x05000014


	//   ....[97]....
        /*02dc*/ 	.word	0x05000014


	//   ....[98]....
        /*02e0*/ 	.word	0x05000014


	//   ....[99]....
        /*02e4*/ 	.word	0x05000014


	//   ....[100]....
        /*02e8*/ 	.word	0x05000014


	//   ....[101]....
        /*02ec*/ 	.word	0x05000014


	//   ....[102]....
        /*02f0*/ 	.word	0x05000014


	//   ....[103]....
        /*02f4*/ 	.word	0x05000014


	//   ....[104]....
        /*02f8*/ 	.word	0x05000014


	//   ....[105]....
        /*02fc*/ 	.word	0x05000014


	//   ....[106]....
        /*0300*/ 	.word	0x05000014


	//   ....[107]....
        /*0304*/ 	.word	0x05000014


	//   ....[108]....
        /*0308*/ 	.word	0x05000014


	//   ....[109]....
        /*030c*/ 	.word	0x05000014


	//   ....[110]....
        /*0310*/ 	.word	0x05000014


	//   ....[111]....
        /*0314*/ 	.word	0x05000014


	//   ....[112]....
        /*0318*/ 	.word	0x05000014


	//   ....[113]....
        /*031c*/ 	.word	0x05000014


	//   ....[114]....
        /*0320*/ 	.word	0x05000014


	//   ....[115]....
        /*0324*/ 	.word	0x05000014


	//   ....[116]....
        /*0328*/ 	.word	0x05000014


	//   ....[117]....
        /*032c*/ 	.word	0x05000014


	//   ....[118]....
        /*0330*/ 	.word	0x05000014


	//   ....[119]....
        /*0334*/ 	.word	0x05000014


	//   ....[120]....
        /*0338*/ 	.word	0x05000014


	//   ....[121]....
        /*033c*/ 	.word	0x05000014


	//----- nvinfo : EIATTR_COOP_GROUP_INSTR_OFFSETS
	.align		4
.L_587:
        /*0340*/ 	.byte	0x04, 0x28
        /*0342*/ 	.short	(.L_589 - .L_588)


	//   ....[0]....
.L_588:
        /*0344*/ 	.word	0x00001ae0


	//   ....[1]....
        /*0348*/ 	.word	0x00001b10


	//   ....[2]....
        /*034c*/ 	.word	0x00002570


	//   ....[3]....
        /*0350*/ 	.word	0x000025a0


	//   ....[4]....
        /*0354*/ 	.word	0x000025d0


	//   ....[5]....
        /*0358*/ 	.word	0x000025e0


	//   ....[6]....
        /*035c*/ 	.word	0x00002610


	//   ....[7]....
        /*0360*/ 	.word	0x00002620


	//   ....[8]....
        /*0364*/ 	.word	0x00002650


	//   ....[9]....
        /*0368*/ 	.word	0x00002670


	//   ....[10]....
        /*036c*/ 	.word	0x00004490


	//   ....[11]....
        /*0370*/ 	.word	0x000044b0


	//   ....[12]....
        /*0374*/ 	.word	0x000044f0


	//   ....[13]....
        /*0378*/ 	.word	0x00004500


	//   ....[14]....
        /*037c*/ 	.word	0x00004530


	//   ....[15]....
        /*0380*/ 	.word	0x00004540


	//   ....[16]....
        /*0384*/ 	.word	0x00004570


	//   ....[17]....
        /*0388*/ 	.word	0x00004580


	//   ....[18]....
        /*038c*/ 	.word	0x00004740


	//   ....[19]....
        /*0390*/ 	.word	0x00004770


	//   ....[20]....
        /*0394*/ 	.word	0x000047b0


	//   ....[21]....
        /*0398*/ 	.word	0x000047c0


	//   ....[22]....
        /*039c*/ 	.word	0x000047f0


	//   ....[23]....
        /*03a0*/ 	.word	0x00004800


	//   ....[24]....
        /*03a4*/ 	.word	0x00004830


	//   ....[25]....
        /*03a8*/ 	.word	0x00004840


	//   ....[26]....
        /*03ac*/ 	.word	0x000049a0


	//   ....[27]....
        /*03b0*/ 	.word	0x000049d0


	//   ....[28]....
        /*03b4*/ 	.word	0x00004a10


	//   ....[29]....
        /*03b8*/ 	.word	0x00004a20


	//   ....[30]....
        /*03bc*/ 	.word	0x00004a50


	//   ....[31]....
        /*03c0*/ 	.word	0x00004a60


	//   ....[32]....
        /*03c4*/ 	.word	0x00004a90


	//   ....[33]....
        /*03c8*/ 	.word	0x00004aa0


	//   ....[34]....
        /*03cc*/ 	.word	0x00004d20


	//   ....[35]....
        /*03d0*/ 	.word	0x00004d30


	//   ....[36]....
        /*03d4*/ 	.word	0x00004d40


	//   ....[37]....
        /*03d8*/ 	.word	0x00004d50


	//   ....[38]....
        /*03dc*/ 	.word	0x00004db0


	//   ....[39]....
        /*03e0*/ 	.word	0x00004de0


	//   ....[40]....
        /*03e4*/ 	.word	0x00004df0


	//   ....[41]....
        /*03e8*/ 	.word	0x00004e00


	//   ....[42]....
        /*03ec*/ 	.word	0x00004e30


	//   ....[43]....
        /*03f0*/ 	.word	0x00004e60


	//   ....[44]....
        /*03f4*/ 	.word	0x00004e80


	//   ....[45]....
        /*03f8*/ 	.word	0x00004e90


	//   ....[46]....
        /*03fc*/ 	.word	0x00004ed0


	//   ....[47]....
        /*0400*/ 	.word	0x00004f00


	//   ....[48]....
        /*0404*/ 	.word	0x00004f10


	//   ....[49]....
        /*0408*/ 	.word	0x00004f20


	//   ....[50]....
        /*040c*/ 	.word	0x00005150


	//   ....[51]....
        /*0410*/ 	.word	0x00005180


	//   ....[52]....
        /*0414*/ 	.word	0x000051a0


	//   ....[53]....
        /*0418*/ 	.word	0x000051c0


	//   ....[54]....
        /*041c*/ 	.word	0x000051e0


	//   ....[55]....
        /*0420*/ 	.word	0x000051f0


	//   ....[56]....
        /*0424*/ 	.word	0x00005240


	//   ....[57]....
        /*0428*/ 	.word	0x000052d0


	//   ....[58]....
        /*042c*/ 	.word	0x00005320


	//   ....[59]....
        /*0430*/ 	.word	0x00005330


	//   ....[60]....
        /*0434*/ 	.word	0x000053a0


	//   ....[61]....
        /*0438*/ 	.word	0x000053d0


	//   ....[62]....
        /*043c*/ 	.word	0x000053e0


	//   ....[63]....
        /*0440*/ 	.word	0x00005410


	//   ....[64]....
        /*0444*/ 	.word	0x00005430


	//   ....[65]....
        /*0448*/ 	.word	0x00005460


	//   ....[66]....
        /*044c*/ 	.word	0x00005560


	//   ....[67]....
        /*0450*/ 	.word	0x000055b0


	//   ....[68]....
        /*0454*/ 	.word	0x00005610


	//   ....[69]....
        /*0458*/ 	.word	0x00005670


	//   ....[70]....
        /*045c*/ 	.word	0x000056d0


	//   ....[71]....
        /*0460*/ 	.word	0x00005730


	//   ....[72]....
        /*0464*/ 	.word	0x00005790


	//   ....[73]....
        /*0468*/ 	.word	0x000057f0


	//   ....[74]....
        /*046c*/ 	.word	0x00005880


	//   ....[75]....
        /*0470*/ 	.word	0x00005910


	//   ....[76]....
        /*0474*/ 	.word	0x00005970


	//   ....[77]....
        /*0478*/ 	.word	0x000059d0


	//   ....[78]....
        /*047c*/ 	.word	0x00005a30


	//   ....[79]....
        /*0480*/ 	.word	0x00005a90


	//   ....[80]....
        /*0484*/ 	.word	0x00005af0


	//   ....[81]....
        /*0488*/ 	.word	0x00005b50


	//   ....[82]....
        /*048c*/ 	.word	0x00005be0


	//   ....[83]....
        /*0490*/ 	.word	0x00005c70


	//   ....[84]....
        /*0494*/ 	.word	0x00005cd0


	//   ....[85]....
        /*0498*/ 	.word	0x00005d30


	//   ....[86]....
        /*049c*/ 	.word	0x00005d90


	//   ....[87]....
        /*04a0*/ 	.word	0x00005df0


	//   ....[88]....
        /*04a4*/ 	.word	0x00005e50


	//   ....[89]....
        /*04a8*/ 	.word	0x00005eb0


	//   ....[90]....
        /*04ac*/ 	.word	0x00005f40


	//   ....[91]....
        /*04b0*/ 	.word	0x00006000


	//   ....[92]....
        /*04b4*/ 	.word	0x00006060


	//   ....[93]....
        /*04b8*/ 	.word	0x000060c0


	//   ....[94]....
        /*04bc*/ 	.word	0x00006130


	//   ....[95]....
        /*04c0*/ 	.word	0x00006190


	//   ....[96]....
        /*04c4*/ 	.word	0x00006200


	//   ....[97]....
        /*04c8*/ 	.word	0x00006270


	//   ....[98]....
        /*04cc*/ 	.word	0x00006370


	//   ....[99]....
        /*04d0*/ 	.word	0x000063c0


	//   ....[100]....
        /*04d4*/ 	.word	0x00006430


	//   ....[101]....
        /*04d8*/ 	.word	0x00006480


	//   ....[102]....
        /*04dc*/ 	.word	0x000064f0


	//   ....[103]....
        /*04e0*/ 	.word	0x00006550


	//   ....[104]....
        /*04e4*/ 	.word	0x000065c0


	//   ....[105]....
        /*04e8*/ 	.word	0x00006610


	//   ....[106]....
        /*04ec*/ 	.word	0x00006800


	//   ....[107]....
        /*04f0*/ 	.word	0x00006850


	//   ....[108]....
        /*04f4*/ 	.word	0x000068b0


	//   ....[109]....
        /*04f8*/ 	.word	0x00006900


	//   ....[110]....
        /*04fc*/ 	.word	0x00006960


	//   ....[111]....
        /*0500*/ 	.word	0x00006a20


	//   ....[112]....
        /*0504*/ 	.word	0x00006a80


	//   ....[113]....
        /*0508*/ 	.word	0x00006b10


	//   ....[114]....
        /*050c*/ 	.word	0x00006bf0


	//   ....[115]....
        /*0510*/ 	.word	0x00006c40


	//   ....[116]....
        /*0514*/ 	.word	0x00006cb0


	//   ....[117]....
        /*0518*/ 	.word	0x00006d10


	//   ....[118]....
        /*051c*/ 	.word	0x00006d80


	//   ....[119]....
        /*0520*/ 	.word	0x00006de0


	//   ....[120]....
        /*0524*/ 	.word	0x00006e50


	//   ....[121]....
        /*0528*/ 	.word	0x00006eb0


	//----- nvinfo : EIATTR_EXIT_INSTR_OFFSETS
	.align		4
.L_589:
        /*052c*/ 	.byte	0x04, 0x1c
        /*052e*/ 	.short	(.L_591 - .L_590)


	//   ....[0]....
.L_590:
        /*0530*/ 	.word	0x00003420


	//   ....[1]....
        /*0534*/ 	.word	0x00005510


	//----- nvinfo : EIATTR_MAX_THREADS
	.align		4
.L_591:
        /*0538*/ 	.byte	0x04, 0x05
        /*053a*/ 	.short	(.L_593 - .L_592)
.L_592:
        /*053c*/ 	.word	0x000001e0
        /*0540*/ 	.word	0x00000001
        /*0544*/ 	.word	0x00000001


	//----- nvinfo : EIATTR_CRS_STACK_SIZE
	.align		4
.L_593:
        /*0548*/ 	.byte	0x04, 0x1e
        /*054a*/ 	.short	(.L_595 - .L_594)
.L_594:
        /*054c*/ 	.word	0x00000000


	//----- nvinfo : EIATTR_CBANK_PARAM_SIZE
	.align		4
.L_595:
        /*0550*/ 	.byte	0x03, 0x19
        /*0552*/ 	.short	0x0060


	//----- nvinfo : EIATTR_PARAM_CBANK
	.align		4
        /*0554*/ 	.byte	0x04, 0x0a
        /*0556*/ 	.short	(.L_597 - .L_596)
	.align		4
.L_596:
        /*0558*/ 	.word	index@(.nv.constant0._ZN13group_norm_v218gn_bwd_cuda_kernelI13__nv_bfloat16Li480ELi3ELi16ELi60ELi4096ELb1ELb1ELi16ELi960ELi960ELi4ELb1ELi1ELb1ELb0ELNS_15WgradSyncMethodE3ENS_16CompileConditionILi900EEEEEvPT_S6_S6_PKS5_S8_S8_S8_PKfflPfPj)
        /*055c*/ 	.short	0x0210
        /*055e*/ 	.short	0x0060


	//----- nvinfo : EIATTR_SW_WAR
	.align		4
.L_597:
        /*0560*/ 	.byte	0x04, 0x36
        /*0562*/ 	.short	(.L_599 - .L_598)
.L_598:
        /*0564*/ 	.word	0x00000008
.L_599:


//--------------------- .nv.info._ZN13group_norm_v218gn_bwd_cuda_kernelI13__nv_bfloat16Li480ELi1ELi16ELi60ELi4096ELb1ELb1ELi32ELi960ELi960ELi4ELb1ELi1ELb0ELb0ELNS_15WgradSyncMethodE3ENS_16CompileConditionILi900EEEEEvPT_S6_S6_PKS5_S8_S8_S8_PKfflPfPj --------------------------
	.section	.nv.info._ZN13group_norm_v218gn_bwd_cuda_kernelI13__nv_bfloat16Li480ELi1ELi16ELi60ELi4096ELb1ELb1ELi32ELi960ELi960ELi4ELb1ELi1ELb0ELb0ELNS_15WgradSyncMethodE3ENS_16CompileConditionILi900EEEEEvPT_S6_S6_PKS5_S8_S8_S8_PKfflPfPj,"",@"SHT_CUDA_INFO"
	.sectionflags	@""
	.align	4


	//----- nvinfo : EIATTR_CUDA_API_VERSION
	.align		4
        /*0000*/ 	.byte	0x04, 0x37
        /*0002*/ 	.short	(.L_601 - .L_600)
.L_600:
        /*0004*/ 	.word	0x00000082


	//----- nvinfo : EIATTR_KPARAM_INFO
	.align		4
.L_601:
        /*0008*/ 	.byte	0x04, 0x17
        /*000a*/ 	.short	(.L_603 - .L_602)
.L_602:
        /*000c*/ 	.word	0x00000000
        /*0010*/ 	.short	0x000b
        /*0012*/ 	.short	0x0058
        /*0014*/ 	.byte	0x00, 0xf0, 0x21, 0x00


	//----- nvinfo : EIATTR_KPARAM_INFO
	.align		4
.L_603:
        /*0018*/ 	.byte	0x04, 0x17
        /*001a*/ 	.short	(.L_605 - .L_604)
.L_604:
        /*001c*/ 	.word	0x00000000
        /*0020*/ 	.short	0x000a
        /*0022*/ 	.short	0x0050
        /*0024*/ 	.byte	0x00, 0xf0, 0x21, 0x00


	//----- nvinfo : EIATTR_KPARAM_INFO
	.align		4
.L_605:
        /*0028*/ 	.byte	0x04, 0x17
        /*002a*/ 	.short	(.L_607 - .L_606)
.L_606:
        /*002c*/ 	.word	0x00000000
        /*0030*/ 	.short	0x0009
        /*0032*/ 	.short	0x0048
        /*0034*/ 	.byte	0x00, 0xf0, 0x21, 0x00


	//----- nvinfo : EIATTR_KPARAM_INFO
	.align		4
.L_607:
        /*0038*/ 	.byte	0x04, 0x17
        /*003a*/ 	.short	(.L_609 - .L_608)
.L_608:
        /*003c*/ 	.word	0x00000000
        /*0040*/ 	.short	0x0008
        /*0042*/ 	.short	0x0040
        /*0044*/ 	.byte	0x00, 0xf0, 0x11, 0x00


	//----- nvinfo : EIATTR_KPARAM_INFO
	.align		4
.L_609:
        /*0048*/ 	.byte	0x04, 0x17
        /*004a*/ 	.short	(.L_611 - .L_610)
.L_610:
        /*004c*/ 	.word	0x00000000
        /*0050*/ 	.short	0x0007
        /*0052*/ 	.short	0x0038
        /*0054*/ 	.byte	0x00, 0xf0, 0x21, 0x00


	//----- nvinfo : EIATTR_KPARAM_INFO
	.align		4
.L_611:
        /*0058*/ 	.byte	0x04, 0x17
        /*005a*/ 	.short	(.L_613 - .L_612)
.L_612:
        /*005c*/ 	.word	0x00000000
        /*0060*/ 	.short	0x0006
        /*0062*/ 	.short	0x0030
        /*0064*/ 	.byte	0x00, 0xf0, 0x21, 0x00


	//----- nvinfo : EIATTR_KPARAM_INFO
	.align		4
.L_613:
        /*0068*/ 	.byte	0x04, 0x17
        /*006a*/ 	.short	(.L_615 - .L_614)
.L_614:
        /*006c*/ 	.word	0x00000000
        /*0070*/ 	.short	0x0005
        /*0072*/ 	.short	0x0028
        /*0074*/ 	.byte	0x00, 0xf0, 0x21, 0x00


	//----- nvinfo : EIATTR_KPARAM_INFO
	.align		4
.L_615:
        /*0078*/ 	.byte	0x04, 0x17
        /*007a*/ 	.short	(.L_617 - .L_616)
.L_616:
        /*007c*/ 	.word	0x00000000
        /*0080*/ 	.short	0x0004
        /*0082*/ 	.short	0x0020
        /*0084*/ 	.byte	0x00, 0xf0, 0x21, 0x00


	//----- nvinfo : EIATTR_KPARAM_INFO
	.align		4
.L_617:
        /*0088*/ 	.byte	0x04, 0x17
        /*008a*/ 	.short	(.L_619 - .L_618)
.L_618:
        /*008c*/ 	.word	0x00000000
        /*0090*/ 	.short	0x0003
        /*0092*/ 	.short	0x0018
        /*0094*/ 	.byte	0x00, 0xf0, 0x21, 0x00


	//----- nvinfo : EIATTR_KPARAM_INFO
	.align		4
.L_619:
        /*0098*/ 	.byte	0x04, 0x17
        /*009a*/ 	.short	(.L_621 - .L_620)
.L_620:
        /*009c*/ 	.word	0x00000000
        /*00a0*/ 	.short	0x0002
        /*00a2*/ 	.short	0x0010
        /*00a4*/ 	.byte	0x00, 0xf0, 0x21, 0x00


	//----- nvinfo : EIATTR_KPARAM_INFO
	.align		4
.L_621:
        /*00a8*/ 	.byte	0x04, 0x17
        /*00aa*/ 	.short	(.L_623 - .L_622)
.L_622:
        /*00ac*/ 	.word	0x00000000
        /*00b0*/ 	.short	0x0001
        /*00b2*/ 	.short	0x0008
        /*00b4*/ 	.byte	0x00, 0xf0, 0x21, 0x00


	//----- nvinfo : EIATTR_KPARAM_INFO
	.align		4
.L_623:
        /*00b8*/ 	.byte	0x04, 0x17
        /*00ba*/ 	.short	(.L_625 - .L_624)
.L_624:
        /*00bc*/ 	.word	0x00000000
        /*00c0*/ 	.short	0x0000
        /*00c2*/ 	.short	0x0000
        /*00c4*/ 	.byte	0x00, 0xf0, 0x21, 0x00


	//----- nvinfo : EIATTR_SPARSE_MMA_MASK
	.align		4
.L_625:
        /*00c8*/ 	.byte	0x03, 0x50
        /*00ca*/ 	.short	0x0000


	//----- nvinfo : EIATTR_MAXREG_COUNT
	.align		4
        /*00cc*/ 	.byte	0x03, 0x1b
        /*00ce*/ 	.short	0x0080


	//----- nvinfo : EIATTR_NUM_BARRIERS
	.align		4
        /*00d0*/ 	.byte	0x02, 0x4c
        /*00d2*/ 	.byte	0x01
	.zero		1


	//----- nvinfo : EIATTR_ANNOTATIONS
	.align		4
        /*00d4*/ 	.byte	0x04, 0x55
        /*00d6*/ 	.short	(.L_627 - .L_626)


	//   ....[0]....
.L_626:
        /* <DEDUP_REMOVED lines=135> */


	//----- nvinfo : EIATTR_MERCURY_ISA_VERSION
	.align		4
.L_627:
        /*0938*/ 	.byte	0x03, 0x5f
        /*093a*/ 	.short	0x0101


	//----- nvinfo : EIATTR_COOP_GROUP_MASK_REGIDS
	.align		4
        /*093c*/ 	.byte	0x04, 0x29
        /*093e*/ 	.short	(.L_629 - .L_628)


	//   ....[0]....
.L_628:
        /*0940*/ 	.word	0xffffffff


	//   ....[1]....
        /*0944*/ 	.word	0xffffffff


	//   ....[2]....
        /*0948*/ 	.word	0xffffffff


	//   ....[3]....
        /*094c*/ 	.word	0xffffffff


	//   ....[4]....
        /*0950*/ 	.word	0xffffffff


	//   ....[5]....
        /*0954*/ 	.word	0xffffffff


	//   ....[6]....
        /*0958*/ 	.word	0xffffffff


	//   ....[7]....
        /*095c*/ 	.word	0xffffffff


	//   ....[8]....
        /*0960*/ 	.word	0xffffffff


	//   ....[9]....
        /*0964*/ 	.word	0xffffffff


	//   ....[10]....
        /*0968*/ 	.word	0x05000017


	//   ....[11]....
        /*096c*/ 	.word	0x0500001c


	//   ....[12]....
        /*0970*/ 	.word	0x0500001e


	//   ....[13]....
        /*0974*/ 	.word	0x0500001d


	//   ....[14]....
        /*0978*/ 	.word	0x05000025


	//   ....[15]....
        /*097c*/ 	.word	0x05000018


	//   ....[16]....
        /*0980*/ 	.word	0x0500001c


	//   ....[17]....
        /*0984*/ 	.word	0x0500001e


	//   ....[18]....
        /*0988*/ 	.word	0x0500001c


	//   ....[19]....
        /*098c*/ 	.word	0x0500001e


	//   ....[20]....
        /*0990*/ 	.word	0x05000017


	//   ....[21]....
        /*0994*/ 	.word	0x0500001d


	//   ....[22]....
        /*0998*/ 	.word	0x05000020


	//   ....[23]....
        /*099c*/ 	.word	0x0500001c


	//   ....[24]....
        /*09a0*/ 	.word	0x05000021


	//   ....[25]....
        /*09a4*/ 	.word	0x05000017


	//   ....[26]....
        /*09a8*/ 	.word	0x0500001c


	//   ....[27]....
        /*09ac*/ 	.word	0x0500001e


	//   ....[28]....
        /*09b0*/ 	.word	0x05000017


	//   ....[29]....
        /*09b4*/ 	.word	0x0500001d


	//   ....[30]....
        /*09b8*/ 	.word	0x05000020


	//   ....[31]....
        /*09bc*/ 	.word	0x0500001c


	//   ....[32]....
        /*09c0*/ 	.word	0x05000021


	//   ....[33]....
        /*09c4*/ 	.word	0x05000017


	//   ....[34]....
        /*09c8*/ 	.word	0x0500001e


	//   ....[35]....
        /*09cc*/ 	.word	0x05000017


	//   ....[36]....
        /*09d0*/ 	.word	0x0500001d


	//   ....[37]....
        /*09d4*/ 	.word	0x0500001c


	//   ....[38]....
        /*09d8*/ 	.word	0x05000020


	//   ....[39]....
        /*09dc*/ 	.word	0x05000021


	//   ....[40]....
        /*09e0*/ 	.word	0x05000017


	//   ....[41]....
        /*09e4*/ 	.word	0x0500001c


	//   ....[42]....
        /*09e8*/ 	.word	0x05000023


	//   ....[43]....
        /*09ec*/ 	.word	0x05000020


	//   ....[44]....
        /*09f0*/ 	.word	0x0500001d


	//   ....[45]....
        /*09f4*/ 	.word	0x05000021


	//   ....[46]....
        /*09f8*/ 	.word	0x05000022


	//   ....[47]....
        /*09fc*/ 	.word	0x05000029


	//   ....[48]....
        /*0a00*/ 	.word	0x0500001e


	//   ....[49]....
        /*0a04*/ 	.word	0x0500001b


	//   ....[50]....
        /*0a08*/ 	.word	0x05000017


	//   ....[51]....
        /*0a0c*/ 	.word	0x0500001a


	//   ....[52]....
        /*0a10*/ 	.word	0x0500002e


	//   ....[53]....
        /*0a14*/ 	.word	0x0500001d


	//   ....[54]....
        /*0a18*/ 	.word	0x0500002c


	//   ....[55]....
        /*0a1c*/ 	.word	0x05000032


	//   ....[56]....
        /*0a20*/ 	.word	0x05000023


	//   ....[57]....
        /*0a24*/ 	.word	0x05000024


	//   ....[58]....
        /*0a28*/ 	.word	0x05000026


	//   ....[59]....
        /*0a2c*/ 	.word	0x05000028


	//   ....[60]....
        /*0a30*/ 	.word	0x05000025


	//   ....[61]....
        /*0a34*/ 	.word	0x0500002a


	//   ....[62]....
        /*0a38*/ 	.word	0x0500002c


	//   ....[63]....
        /*0a3c*/ 	.word	0x05000033


	//   ....[64]....
        /*0a40*/ 	.word	0x05000022


	//   ....[65]....
        /*0a44*/ 	.word	0x05000017


	//   ....[66]....
        /*0a48*/ 	.word	0x05000017


	//   ....[67]....
        /*0a4c*/ 	.word	0x05000017


	//   ....[68]....
        /*0a50*/ 	.word	0x05000017


	//   ....[69]....
        /*0a54*/ 	.word	0x05000017


	//   ....[70]....
        /*0a58*/ 	.word	0x05000017


	//   ....[71]....
        /*0a5c*/ 	.word	0x05000017


	//   ....[72]....
        /*0a60*/ 	.word	0x05000017


	//   ....[73]....
        /*0a64*/ 	.word	0x05000017


	//   ....[74]....
        /*0a68*/ 	.word	0x05000017


	//   ....[75]....
        /*0a6c*/ 	.word	0x05000017


	//   ....[76]....
        /*0a70*/ 	.word	0x05000017


	//   ....[77]....
        /*0a74*/ 	.word	0x05000017


	//   ....[78]....
        /*0a78*/ 	.word	0x05000017


	//   ....[79]....
        /*0a7c*/ 	.word	0x05000017


	//   ....[80]....
        /*0a80*/ 	.word	0x05000017


	//   ....[81]....
        /*0a84*/ 	.word	0x05000017


	//   ....[82]....
        /*0a88*/ 	.word	0x05000017


	//   ....[83]....
        /*0a8c*/ 	.word	0x05000017


	//   ....[84]....
        /*0a90*/ 	.word	0x05000017


	//   ....[85]....
        /*0a94*/ 	.word	0x05000017


	//   ....[86]....
        /*0a98*/ 	.word	0x05000017


	//   ....[87]....
        /*0a9c*/ 	.word	0x05000017


	//   ....[88]....
        /*0aa0*/ 	.word	0x05000017


	//   ....[89]....
        /*0aa4*/ 	.word	0x05000017


	//   ....[90]....
        /*0aa8*/ 	.word	0x05000017


	//   ....[91]....
        /*0aac*/ 	.word	0x05000017


	//   ....[92]....
        /*0ab0*/ 	.word	0x05000017


	//   ....[93]....
        /*0ab4*/ 	.word	0x05000017


	//   ....[94]....
        /*0ab8*/ 	.word	0x05000017


	//   ....[95]....
        /*0abc*/ 	.word	0x05000017


	//   ....[96]....
        /*0ac0*/ 	.word	0x05000017


	//   ....[97]....
        /*0ac4*/ 	.word	0x05000017


	//   ....[98]....
        /*0ac8*/ 	.word	0x05000017


	//   ....[99]....
        /*0acc*/ 	.word	0x05000017


	//   ....[100]....
        /*0ad0*/ 	.word	0x05000017


	//   ....[101]....
        /*0ad4*/ 	.word	0x05000017


	//   ....[102]....
        /*0ad8*/ 	.word	0x05000017


	//   ....[103]....
        /*0adc*/ 	.word	0x05000017


	//   ....[104]....
        /*0ae0*/ 	.word	0x05000017


	//   ....[105]....
        /*0ae4*/ 	.word	0x05000017


	//   ....[106]....
        /*0ae8*/ 	.word	0x05000017


	//   ....[107]....
        /*0aec*/ 	.word	0x05000017


	//   ....[108]....
        /*0af0*/ 	.word	0x05000017


	//   ....[109]....
        /*0af4*/ 	.word	0x05000017


	//   ....[110]....
        /*0af8*/ 	.word	0x05000017


	//   ....[111]....
        /*0afc*/ 	.word	0x05000017


	//   ....[112]....
        /*0b00*/ 	.word	0x05000017


	//   ....[113]....
        /*0b04*/ 	.word	0x05000017


	//   ....[114]....
        /*0b08*/ 	.word	0x05000017


	//   ....[115]....
        /*0b0c*/ 	.word	0x05000017


	//   ....[116]....
        /*0b10*/ 	.word	0x05000017


	//   ....[117]....
        /*0b14*/ 	.word	0x05000017


	//   ....[118]....
        /*0b18*/ 	.word	0x05000017


	//   ....[119]....
        /*0b1c*/ 	.word	0x05000017


	//   ....[120]....
        /*0b20*/ 	.word	0x05000017


	//   ....[121]....
        /*0b24*/ 	.word	0x05000017


	//----- nvinfo : EIATTR_COOP_GROUP_INSTR_OFFSETS
	.align		4
.L_629:
        /*0b28*/ 	.byte	0x04, 0x28
        /*0b2a*/ 	.short	(.L_631 - .L_630)


	//   ....[0]....
.L_630:
        /*0b2c*/ 	.word	0x00007730


	//   ....[1]....
        /*0b30*/ 	.word	0x00007750


	//   ....[2]....
        /*0b34*/ 	.word	0x00008310


	//   ....[3]....
        /*0b38*/ 	.word	0x00008350


	//   ....[4]....
        /*0b3c*/ 	.word	0x00008380


	//   ....[5]....
        /*0b40*/ 	.word	0x000083a0


	//   ....[6]....
        /*0b44*/ 	.word	0x000083c0


	//   ....[7]....
        /*0b48*/ 	.word	0x000083e0


	//   ....[8]....
        /*0b4c*/ 	.word	0x00008400


	//   ....[9]....
        /*0b50*/ 	.word	0x00008420


	//   ....[10]....
        /*0b54*/ 	.word	0x0000ca80


	//   ....[11]....
        /*0b58*/ 	.word	0x0000cab0


	//   ....[12]....
        /*0b5c*/ 	.word	0x0000caf0


	//   ....[13]....
        /*0b60*/ 	.word	0x0000cb00


	//   ....[14]....
        /*0b64*/ 	.word	0x0000cb30


	//   ....[15]....
        /*0b68*/ 	.word	0x0000cb40


	//   ....[16]....
        /*0b6c*/ 	.word	0x0000cb70


	//   ....[17]....
        /*0b70*/ 	.word	0x0000cb80


	//   ....[18]....
        /*0b74*/ 	.word	0x0000cd10


	//   ....[19]....
        /*0b78*/ 	.word	0x0000cd40


	//   ....[20]....
        /*0b7c*/ 	.word	0x0000cd70


	//   ....[21]....
        /*0b80*/ 	.word	0x0000cd90


	//   ....[22]....
        /*0b84*/ 	.word	0x0000cdc0


	//   ....[23]....
        /*0b88*/ 	.word	0x0000cdd0


	//   ....[24]....
        /*0b8c*/ 	.word	0x0000ce00


	//   ....[25]....
        /*0b90*/ 	.word	0x0000ce10


	//   ....[26]....
        /*0b94*/ 	.word	0x0000cf40


	//   ....[27]....
        /*0b98*/ 	.word	0x0000cf70


	//   ....[28]....
        /*0b9c*/ 	.word	0x0000cfa0


	//   ....[29]....
        /*0ba0*/ 	.word	0x0000cfc0


	//   ....[30]....
        /*0ba4*/ 	.word	0x0000cff0


	//   ....[31]....
        /*0ba8*/ 	.word	0x0000d000


	//   ....[32]....
        /*0bac*/ 	.word	0x0000d030


	//   ....[33]....
        /*0bb0*/ 	.word	0x0000d040


	//   ....[34]....
        /*0bb4*/ 	.word	0x0000d2e0


	//   ....[35]....
        /*0bb8*/ 	.word	0x0000d370


	//   ....[36]....
        /*0bbc*/ 	.word	0x0000d3d0


	//   ....[37]....
        /*0bc0*/ 	.word	0x0000d400


	//   ....[38]....
        /*0bc4*/ 	.word	0x0000d430


	//   ....[39]....
        /*0bc8*/ 	.word	0x0000d440


	//   ....[40]....
        /*0bcc*/ 	.word	0x0000d460


	//   ....[41]....
        /*0bd0*/ 	.word	0x0000d480


	//   ....[42]....
        /*0bd4*/ 	.word	0x0000d4b0


	//   ....[43]....
        /*0bd8*/ 	.word	0x0000d4d0


	//   ....[44]....
        /*0bdc*/ 	.word	0x0000d4f0


	//   ....[45]....
        /*0be0*/ 	.word	0x0000d510


	//   ....[46]....
        /*0be4*/ 	.word	0x0000d530


	//   ....[47]....
        /*0be8*/ 	.word	0x0000d560


	//   ....[48]....
        /*0bec*/ 	.word	0x0000d590


	//   ....[49]....
        /*0bf0*/ 	.word	0x0000d5d0


	//   ....[50]....
        /*0bf4*/ 	.word	0x0000d5f0


	//   ....[51]....
        /*0bf8*/ 	.word	0x0000d630


	//   ....[52]....
        /*0bfc*/ 	.word	0x0000d650


	//   ....[53]....
        /*0c00*/ 	.word	0x0000d690


	//   ....[54]....
        /*0c04*/ 	.word	0x0000d6b0


	//   ....[55]....
        /*0c08*/ 	.word	0x0000d6d0


	//   ....[56]....
        /*0c0c*/ 	.word	0x0000d700


	//   ....[57]....
        /*0c10*/ 	.word	0x0000d730


	//   ....[58]....
        /*0c14*/ 	.word	0x0000d770


	//   ....[59]....
        /*0c18*/ 	.word	0x0000d7b0


	//   ....[60]....
        /*0c1c*/ 	.word	0x0000d7e0


	//   ....[61]....
        /*0c20*/ 	.word	0x0000d810


	//   ....[62]....
        /*0c24*/ 	.word	0x0000d830


	//   ....[63]....
        /*0c28*/ 	.word	0x0000d850


	//   ....[64]....
        /*0c2c*/ 	.word	0x0000d930


	//   ....[65]....
        /*0c30*/ 	.word	0x0000d9e0


	//   ....[66]....
        /*0c34*/ 	.word	0x0000db00


	//   ....[67]....
        /*0c38*/ 	.word	0x0000db50


	//   ....[68]....
        /*0c3c*/ 	.word	0x0000dbc0


	//   ....[69]....
        /*0c40*/ 	.word	0x0000dc20


	//   ....[70]....
        /*0c44*/ 	.word	0x0000dc90


	//   ....[71]....
        /*0c48*/ 	.word	0x0000dcf0


	//   ....[72]....
        /*0c4c*/ 	.word	0x0000dd60


	//   ....[73]....
        /*0c50*/ 	.word	0x0000ddc0


	//   ....[74]....
        /*0c54*/ 	.word	0x0000de60


	//   ....[75]....
        /*0c58*/ 	.word	0x0000def0


	//   ....[76]....
        /*0c5c*/ 	.word	0x0000df60


	//   ....[77]....
        /*0c60*/ 	.word	0x0000dfc0


	//   ....[78]....
        /*0c64*/ 	.word	0x0000e030


	//   ....[79]....
        /*0c68*/ 	.word	0x0000e090


	//   ....[80]....
        /*0c6c*/ 	.word	0x0000e100


	//   ....[81]....
        /*0c70*/ 	.word	0x0000e160


	//   ....[82]....
        /*0c74*/ 	.word	0x0000e200


	//   ....[83]....
        /*0c78*/ 	.word	0x0000e290


	//   ....[84]....
        /*0c7c*/ 	.word	0x0000e300


	//   ....[85]....
        /*0c80*/ 	.word	0x0000e360


	//   ....[86]....
        /*0c84*/ 	.word	0x0000e3d0


	//   ....[87]....
        /*0c88*/ 	.word	0x0000e430


	//   ....[88]....
        /*0c8c*/ 	.word	0x0000e4a0


	//   ....[89]....
        /*0c90*/ 	.word	0x0000e500


	//   ....[90]....
        /*0c94*/ 	.word	0x0000e5a0


	//   ....[91]....
        /*0c98*/ 	.word	0x0000e680


	//   ....[92]....
        /*0c9c*/ 	.word	0x0000e750


	//   ....[93]....
        /*0ca0*/ 	.word	0x0000e7a0


	//   ....[94]....
        /*0ca4*/ 	.word	0x0000e840


	//   ....[95]....
        /*0ca8*/ 	.word	0x0000e8a0


	//   ....[96]....
        /*0cac*/ 	.word	0x0000e950


	//   ....[97]....
        /*0cb0*/ 	.word	0x0000e9b0


	//   ....[98]....
        /*0cb4*/ 	.word	0x0000ea40


	//   ....[99]....
        /*0cb8*/ 	.word	0x0000eac0


	//   ....[100]....
        /*0cbc*/ 	.word	0x0000eb30


	//   ....[101]....
        /*0cc0*/ 	.word	0x0000eb90


	//   ....[102]....
        /*0cc4*/ 	.word	0x0000ec00


	//   ....[103]....
        /*0cc8*/ 	.word	0x0000ec60


	//   ....[104]....
        /*0ccc*/ 	.word	0x0000ed30


	//   ....[105]....
        /*0cd0*/ 	.word	0x0000eda0


	//   ....[106]....
        /*0cd4*/ 	.word	0x0000ee50


	//   ....[107]....
        /*0cd8*/ 	.word	0x0000eec0


	//   ....[108]....
        /*0cdc*/ 	.word	0x0000ef30


	//   ....[109]....
        /*0ce0*/ 	.word	0x0000ef90


	//   ....[110]....
        /*0ce4*/ 	.word	0x0000f000


	//   ....[111]....
        /*0ce8*/ 	.word	0x0000f060


	//   ....[112]....
        /*0cec*/ 	.word	0x0000f0d0


	//   ....[113]....
        /*0cf0*/ 	.word	0x0000f130


	//   ....[114]....
        /*0cf4*/ 	.word	0x0000f190


	//   ....[115]....
        /*0cf8*/ 	.word	0x0000f1e0


	//   ....[116]....
        /*0cfc*/ 	.word	0x0000f250


	//   ....[117]....
        /*0d00*/ 	.word	0x0000f2b0


	//   ....[118]....
        /*0d04*/ 	.word	0x0000f320


	//   ....[119]....
        /*0d08*/ 	.word	0x0000f380


	//   ....[120]....
        /*0d0c*/ 	.word	0x0000f4d0


	//   ....[121]....
        /*0d10*/ 	.word	0x0000f580


	//----- nvinfo : EIATTR_EXIT_INSTR_OFFSETS
	.align		4
.L_631:
        /*0d14*/ 	.byte	0x04, 0x1c
        /*0d16*/ 	.short	(.L_633 - .L_632)


	//   ....[0]....
.L_632:
        /*0d18*/ 	.word	0x0000ba50


	//   ....[1]....
        /*0d1c*/ 	.word	0x0000daa0


	//----- nvinfo : EIATTR_MAX_THREADS
	.align		4
.L_633:
        /*0d20*/ 	.byte	0x04, 0x05
        /*0d22*/ 	.short	(.L_635 - .L_634)
.L_634:
        /*0d24*/ 	.word	0x000001e0
        /*0d28*/ 	.word	0x00000001
        /*0d2c*/ 	.word	0x00000001


	//----- nvinfo : EIATTR_CRS_STACK_SIZE
	.align		4
.L_635:
        /*0d30*/ 	.byte	0x04, 0x1e
        /*0d32*/ 	.short	(.L_637 - .L_636)
.L_636:
        /*0d34*/ 	.word	0x00000000


	//----- nvinfo : EIATTR_CBANK_PARAM_SIZE
	.align		4
.L_637:
        /*0d38*/ 	.byte	0x03, 0x19
        /*0d3a*/ 	.short	0x0060


	//----- nvinfo : EIATTR_PARAM_CBANK
	.align		4
        /*0d3c*/ 	.byte	0x04, 0x0a
        /*0d3e*/ 	.short	(.L_639 - .L_638)
	.align		4
.L_638:
        /*0d40*/ 	.word	index@(.nv.constant0._ZN13group_norm_v218gn_bwd_cuda_kernelI13__nv_bfloat16Li480ELi1ELi16ELi60ELi4096ELb1ELb1ELi32ELi960ELi960ELi4ELb1ELi1ELb0ELb0ELNS_15WgradSyncMethodE3ENS_16CompileConditionILi900EEEEEvPT_S6_S6_PKS5_S8_S8_S8_PKfflPfPj)
        /*0d44*/ 	.short	0x0210
        /*0d46*/ 	.short	0x0060


	//----- nvinfo : EIATTR_SW_WAR
	.align		4
.L_639:
        /*0d48*/ 	.byte	0x04, 0x36
        /*0d4a*/ 	.short	(.L_641 - .L_640)
.L_640:
        /*0d4c*/ 	.word	0x00000008
.L_641:


//--------------------- .nv.info._ZN13group_norm_v218gn_bwd_cuda_kernelI13__nv_bfloat16Li480ELi3ELi16ELi60ELi4096ELb1ELb1ELi32ELi960ELi960ELi4ELb1ELi2ELb1ELb0ELNS_15WgradSyncMethodE3ENS_16CompileConditionILi900EEEEEvPT_S6_S6_PKS5_S8_S8_S8_PKfflPfPj --------------------------
	.section	.nv.info._ZN13group_norm_v218gn_bwd_cuda_kernelI13__nv_bfloat16Li480ELi3ELi16ELi60ELi4096ELb1ELb1ELi32ELi960ELi960ELi4ELb1ELi2ELb1ELb0ELNS_15WgradSyncMethodE3ENS_16CompileConditionILi900EEEEEvPT_S6_S6_PKS5_S8_S8_S8_PKfflPfPj,"",@"SHT_CUDA_INFO"
	.sectionflags	@""
	.align	4


	//----- nvinfo : EIATTR_CUDA_API_VERSION
	.align		4
        /*0000*/ 	.byte	0x04, 0x37
        /*0002*/ 	.short	(.L_643 - .L_642)
.L_642:
        /*0004*/ 	.word	0x00000082


	//----- nvinfo : EIATTR_KPARAM_INFO
	.align		4
.L_643:
        /*0008*/ 	.byte	0x04, 0x17
        /*000a*/ 	.short	(.L_645 - .L_644)
.L_644:
        /*000c*/ 	.word	0x00000000
        /*0010*/ 	.short	0x000b
        /*0012*/ 	.short	0x0058
        /*0014*/ 	.byte	0x00, 0xf0, 0x21, 0x00


	//----- nvinfo : EIATTR_KPARAM_INFO
	.align		4
.L_645:
        /*0018*/ 	.byte	0x04, 0x17
        /*001a*/ 	.short	(.L_647 - .L_646)
.L_646:
        /*001c*/ 	.word	0x00000000
        /*0020*/ 	.short	0x000a
        /*0022*/ 	.short	0x0050
        /*0024*/ 	.byte	0x00, 0xf0, 0x21, 0x00


	//----- nvinfo : EIATTR_KPARAM_INFO
	.align		4
.L_647:
        /*0028*/ 	.byte	0x04, 0x17
        /*002a*/ 	.short	(.L_649 - .L_648)
.L_648:
        /*002c*/ 	.word	0x00000000
        /*0030*/ 	.short	0x0009
        /*0032*/ 	.short	0x0048
        /*0034*/ 	.byte	0x00, 0xf0, 0x21, 0x00


	//----- nvinfo : EIATTR_KPARAM_INFO
	.align		4
.L_649:
        /*0038*/ 	.byte	0x04, 0x17
        /*003a*/ 	.short	(.L_651 - .L_650)
.L_650:
        /*003c*/ 	.word	0x00000000
        /*0040*/ 	.short	0x0008
        /*0042*/ 	.short	0x0040
        /*0044*/ 	.byte	0x00, 0xf0, 0x11, 0x00


	//----- nvinfo : EIATTR_KPARAM_INFO
	.align		4
.L_651:
        /*0048*/ 	.byte	0x04, 0x17
        /*004a*/ 	.short	(.L_653 - .L_652)
.L_652:
        /*004c*/ 	.word	0x00000000
        /*0050*/ 	.short	0x0007
        /*0052*/ 	.short	0x0038
        /*0054*/ 	.byte	0x00, 0xf0, 0x21, 0x00


	//----- nvinfo : EIATTR_KPARAM_INFO
	.align		4
.L_653:
        /*0058*/ 	.byte	0x04, 0x17
        /*005a*/ 	.short	(.L_655 - .L_654)
.L_654:
        /*005c*/ 	.word	0x00000000
        /*0060*/ 	.short	0x0006
        /*0062*/ 	.short	0x0030
        /*0064*/ 	.byte	0x00, 0xf0, 0x21, 0x00


	//----- nvinfo : EIATTR_KPARAM_INFO
	.align		4
.L_655:
        /*0068*/ 	.byte	0x04, 0x17
        /*006a*/ 	.short	(.L_657 - .L_656)
.L_656:
        /*006c*/ 	.word	0x00000000
        /*0070*/ 	.short	0x0005
        /*0072*/ 	.short	0x0028
        /*0074*/ 	.byte	0x00, 0xf0, 0x21, 0x00


	//----- nvinfo : EIATTR_KPARAM_INFO
	.align		4
.L_657:
        /*0078*/ 	.byte	0x04, 0x17
        /*007a*/ 	.short	(.L_659 - .L_658)
.L_658:
        /*007c*/ 	.word	0x00000000
        /*0080*/ 	.short	0x0004
        /*0082*/ 	.short	0x0020
        /*0084*/ 	.byte	0x00, 0xf0, 0x21, 0x00


	//----- nvinfo : EIATTR_KPARAM_INFO
	.align		4
.L_659:
        /*0088*/ 	.byte	0x04, 0x17
        /*008a*/ 	.short	(.L_661 - .L_660)
.L_660:
        /*008c*/ 	.word	0x00000000
        /*0090*/ 	.short	0x0003
        /*0092*/ 	.short	0x0018
        /*0094*/ 	.byte	0x00, 0xf0, 0x21, 0x00


	//----- nvinfo : EIATTR_KPARAM_INFO
	.align		4
.L_661:
        /*0098*/ 	.byte	0x04, 0x17
        /*009a*/ 	.short	(.L_663 - .L_662)
.L_662:
        /*009c*/ 	.word	0x00000000
        /*00a0*/ 	.short	0x0002
        /*00a2*/ 	.short	0x0010
        /*00a4*/ 	.byte	0x00, 0xf0, 0x21, 0x00


	//----- nvinfo : EIATTR_KPARAM_INFO
	.align		4
.L_663:
        /*00a8*/ 	.byte	0x04, 0x17
        /*00aa*/ 	.short	(.L_665 - .L_664)
.L_664:
        /*00ac*/ 	.word	0x00000000
        /*00b0*/ 	.short	0x0001
        /*00b2*/ 	.short	0x0008
        /*00b4*/ 	.byte	0x00, 0xf0, 0x21, 0x00


	//----- nvinfo : EIATTR_KPARAM_INFO
	.align		4
.L_665:
        /*00b8*/ 	.byte	0x04, 0x17
        /*00ba*/ 	.short	(.L_667 - .L_666)
.L_666:
        /*00bc*/ 	.word	0x00000000
        /*00c0*/ 	.short	0x0000
        /*00c2*/ 	.short	0x0000
        /*00c4*/ 	.byte	0x00, 0xf0, 0x21, 0x00


	//----- nvinfo : EIATTR_SPARSE_MMA_MASK
	.align		4
.L_667:
        /*00c8*/ 	.byte	0x03, 0x50
        /*00ca*/ 	.short	0x0000


	//----- nvinfo : EIATTR_MAXREG_COUNT
	.align		4
        /*00cc*/ 	.byte	0x03, 0x1b
        /*00ce*/ 	.short	0x0028


	//----- nvinfo : EIATTR_NUM_BARRIERS
	.align		4
        /*00d0*/ 	.byte	0x02, 0x4c
        /*00d2*/ 	.byte	0x01
	.zero		1


	//----- nvinfo : EIATTR_ANNOTATIONS
	.align		4
        /*00d4*/ 	.byte	0x04, 0x55
        /*00d6*/ 	.short	(.L_669 - .L_668)


	//   ....[0]....
.L_668:
        /*00d8*/ 	.word	0x00000001
        /*00dc*/ 	.byte	0x10, 0x05, 0x00, 0x00, 0x01, 0x00, 0x00, 0x00, 0xa0, 0x05, 0x00, 0x00, 0x01, 0x00, 0x00, 0x00
        /*00ec*/ 	.byte	0xb0, 0x05, 0x00, 0x00, 0x01, 0x00, 0x00, 0x00, 0xc0, 0x05, 0x00, 0x00, 0x01, 0x00, 0x00, 0x00
        /*00fc*/ 	.byte	0xe0, 0x05, 0x00, 0x00, 0x01, 0x00, 0x00, 0x00, 0x20, 0x06, 0x00, 0x00, 0x01, 0x00, 0x00, 0x00
        /*010c*/ 	.byte	0xf0, 0x06, 0x00, 0x00, 0x01, 0x00, 0x00, 0x00, 0x50, 0x0e, 0x00, 0x00, 0x01, 0x00, 0x00, 0x00
        /*011c*/ 	.byte	0x10, 0x0f, 0x00, 0x00, 0x01, 0x00, 0x00, 0x00, 0x20, 0x0f, 0x00, 0x00, 0x01, 0x00, 0x00, 0x00
        /*012c*/ 	.byte	0x60, 0x0f, 0x00, 0x00, 0x01, 0x00, 0x00, 0x00, 0xa0, 0x10, 0x00, 0x00, 0x01, 0x00, 0x00, 0x00
        /*013c*/ 	.byte	0xa0, 0x24, 0x00, 0x00


	//----- nvinfo : EIATTR_MERCURY_ISA_VERSION
	.align		4
.L_669:
        /*0140*/ 	.byte	0x03, 0x5f
        /*0142*/ 	.short	0x0101


	//----- nvinfo : EIATTR_COOP_GROUP_MASK_REGIDS
	.align		4
        /*0144*/ 	.byte	0x04, 0x29
        /*0146*/ 	.short	(.L_671 - .L_670)


	//   ....[0]....
.L_670:
        /*0148*/ 	.word	0xffffffff


	//   ....[1]....
        /*014c*/ 	.word	0xffffffff


	//   ....[2]....
        /*0150*/ 	.word	0xffffffff


	//   ....[3]....
        /*0154*/ 	.word	0xffffffff


	//   ....[4]....
        /*0158*/ 	.word	0xffffffff


	//   ....[5]....
        /*015c*/ 	.word	0xffffffff


	//   ....[6]....
        /*0160*/ 	.word	0xffffffff


	//   ....[7]....
        /*0164*/ 	.word	0xffffffff


	//   ....[8]....
        /*0168*/ 	.word	0xffffffff


	//   ....[9]....
        /*016c*/ 	.word	0xffffffff


	//   ....[10]....
        /*0170*/ 	.word	0x05000010


	//   ....[11]....
        /*0174*/ 	.word	0x0500000f


	//   ....[12]....
        /*0178*/ 	.word	0x05000013


	//   ....[13]....
        /*017c*/ 	.word	0x0500000c


	//   ....[14]....
        /*0180*/ 	.word	0x05000017


	//   ....[15]....
        /*0184*/ 	.word	0x05000010


	//   ....[16]....
        /*0188*/ 	.word	0x05000011


	//   ....[17]....
        /*018c*/ 	.word	0x05000015


	//   ....[18]....
        /*0190*/ 	.word	0x05000012


	//   ....[19]....
        /*0194*/ 	.word	0x05000013


	//   ....[20]....
        /*0198*/ 	.word	0x05000019


	//   ....[21]....
        /*019c*/ 	.word	0x05000014


	//   ....[22]....
        /*01a0*/ 	.word	0x05000024


	//   ....[23]....
        /*01a4*/ 	.word	0x05000018


	//   ....[24]....
        /*01a8*/ 	.word	0x05000011


	//   ....[25]....
        /*01ac*/ 	.word	0x05000019


	//   ....[26]....
        /*01b0*/ 	.word	0x05000012


	//   ....[27]....
        /*01b4*/ 	.word	0x05000013


	//   ....[28]....
        /*01b8*/ 	.word	0x05000019


	//   ....[29]....
        /*01bc*/ 	.word	0x05000014


	//   ....[30]....
        /*01c0*/ 	.word	0x05000024


	//   ....[31]....
        /*01c4*/ 	.word	0x05000018


	//   ....[32]....
        /*01c8*/ 	.word	0x05000011


	//   ....[33]....
        /*01cc*/ 	.word	0x05000019


	//   ....[34]....
        /*01d0*/ 	.word	0x05000016


	//   ....[35]....
        /*01d4*/ 	.word	0x05000013


	//   ....[36]....
        /*01d8*/ 	.word	0x05000018


	//   ....[37]....
        /*01dc*/ 	.word	0x05000012


	//   ....[38]....
        /*01e0*/ 	.word	0x05000014


	//   ....[39]....
        /*01e4*/ 	.word	0x05000024


	//   ....[40]....
        /*01e8*/ 	.word	0x05000016


	//   ....[41]....
        /*01ec*/ 	.word	0x05000019


	//   ....[42]....
        /*01f0*/ 	.word	0x05000011


	//   ....[43]....
        /*01f4*/ 	.word	0x05000018


	//   ....[44]....
        /*01f8*/ 	.word	0x0500000f


	//   ....[45]....
        /*01fc*/ 	.word	0x05000012


	//   ....[46]....
        /*0200*/ 	.word	0x05000019


	//   ....[47]....
        /*0204*/ 	.word	0x05000024


	//   ....[48]....
        /*0208*/ 	.word	0x05000013


	//   ....[49]....
        /*020c*/ 	.word	0x05000014


	//   ....[50]....
        /*0210*/ 	.word	0x05000013


	//   ....[51]....
        /*0214*/ 	.word	0x05000019


	//   ....[52]....
        /*0218*/ 	.word	0x05000014


	//   ....[53]....
        /*021c*/ 	.word	0x05000013


	//   ....[54]....
        /*0220*/ 	.word	0x05000012


	//   ....[55]....
        /*0224*/ 	.word	0x05000019


	//   ....[56]....
        /*0228*/ 	.word	0x05000011


	//   ....[57]....
        /*022c*/ 	.word	0x05000012


	//   ....[58]....
        /*0230*/ 	.word	0x05000014


	//   ....[59]....
        /*0234*/ 	.word	0x05000013


	//   ....[60]....
        /*0238*/ 	.word	0x05000019


	//   ....[61]....
        /*023c*/ 	.word	0x05000012


	//   ....[62]....
        /*0240*/ 	.word	0x05000011


	//   ....[63]....
        /*0244*/ 	.word	0x05000024


	//   ....[64]....
        /*0248*/ 	.word	0x05000013


	//   ....[65]....
        /*024c*/ 	.word	0x05000017


	//   ....[66]....
        /*0250*/ 	.word	0x05000014


	//   ....[67]....
        /*0254*/ 	.word	0x05000014


	//   ....[68]....
        /*0258*/ 	.word	0x05000014


	//   ....[69]....
        /*025c*/ 	.word	0x05000014


	//   ....[70]....
        /*0260*/ 	.word	0x05000014


	//   ....[71]....
        /*0264*/ 	.word	0x05000014


	//   ....[72]....
        /*0268*/ 	.word	0x05000014


	//   ....[73]....
        /*026c*/ 	.word	0x05000014


	//   ....[74]....
        /*0270*/ 	.word	0x05000014


	//   ....[75]....
        /*0274*/ 	.word	0x05000014


	//   ....[76]....
        /*0278*/ 	.word	0x05000014


	//   ....[77]....
        /*027c*/ 	.word	0x05000014


	//   ....[78]....
        /*0280*/ 	.word	0x05000014


	//   ....[79]....
        /*0284*/ 	.word	0x05000014


	//   ....[80]....
        /*0288*/ 	.word	0x05000014


	//   ....[81]....
        /*028c*/ 	.word	0x05000014


	//   ....[82]....
        /*0290*/ 	.word	0x05000014


	//   ....[83]....
        /*0294*/ 	.word	0x05000014


	//   ....[84]....
        /*0298*/ 	.word	0x05000014


	//   ....[85]....
        /*029c*/ 	.word	0x05000014


	//   ....[86]....
        /*02a0*/ 	.word	0x05000014


	//   ....[87]....
        /*02a4*/ 	.word	0x05000014


	//   ....[88]....
        /*02a8*/ 	.word	0x05000014


	//   ....[89]....
        /*02ac*/ 	.word	0x05000014


	//   ....[90]....
        /*02b0*/ 	.word	0x05000014


	//   ....[91]....
        /*02b4*/ 	.word	0x05000014


	//   ....[92]....
        /*02b8*/ 	.word	0x05000014


	//   ....[93]....
        /*02bc*/ 	.word	0x05000014


	//   ....[94]....
        /*02c0*/ 	.word	0x05000014


	//   ....[95]....
        /*02c4*/ 	.word	0x05000014


	//   ....[96]....
        /*02c8*/ 	.word	0x05000014


	//   ....[97]....
        /*02cc*/ 	.word	0x05000014


	//   ....[98]....
        /*02d0*/ 	.word	0x05000014


	//   ....[99]....
        /*02d4*/ 	.word	0x05000014


	//   ....[100]....
        /*02d8*/ 	.word	0x05000014


	//   ....[101]....
        /*02dc*/ 	.word	0x05000014


	//   ....[102]....
        /*02e0*/ 	.word	0x05000014


	//   ....[103]....
        /*02e4*/ 	.word	0x05000014


	//   ....[104]....
        /*02e8*/ 	.word	0x05000014


	//   ....[105]....
        /*02ec*/ 	.word	0x05000014


	//   ....[106]....
        /*02f0*/ 	.word	0x05000014


	//   ....[107]....
        /*02f4*/ 	.word	0x05000014


	//   ....[108]....
        /*02f8*/ 	.word	0x05000014


	//   ....[109]....
        /*02fc*/ 	.word	0x05000014


	//   ....[110]....
        /*0300*/ 	.word	0x05000014


	//   ....[111]....
        /*0304*/ 	.word	0x05000014


	//   ....[112]....
        /*0308*/ 	.word	0x05000014


	//   ....[113]....
        /*030c*/ 	.word	0x05000014


	//   ....[114]....
        /*0310*/ 	.word	0x05000014


	//   ....[115]....
        /*0314*/ 	.word	0x05000014


	//   ....[116]....
        /*0318*/ 	.word	0x05000014


	//   ....[117]....
        /*031c*/ 	.word	0x05000014


	//   ....[118]....
        /*0320*/ 	.word	0x05000014


	//   ....[119]....
        /*0324*/ 	.word	0x05000014


	//   ....[120]....
        /*0328*/ 	.word	0x05000014


	//   ....[121]....
        /*032c*/ 	.word	0x05000014


	//----- nvinfo : EIATTR_COOP_GROUP_INSTR_OFFSETS
	.align		4
.L_671:
        /*0330*/ 	.byte	0x04, 0x28
        /*0332*/ 	.short	(.L_673 - .L_672)


	//   ....[0]....
.L_672:
        /*0334*/ 	.word	0x00001ae0


	//   ....[1]....
        /*0338*/ 	.word	0x00001b10


	//   ....[2]....
        /*033c*/ 	.word	0x000022d0


	//   ....[3]....
        /*0340*/ 	.word	0x00002300


	//   ....[4]....
        /*0344*/ 	.word	0x00002330


	//   ....[5]....
        /*0348*/ 	.word	0x00002340


	//   ....[6]....
        /*034c*/ 	.word	0x00002370


	//   ....[7]....
        /*0350*/ 	.word	0x00002380


	//   ....[8]....
        /*0354*/ 	.word	0x000023b0


	//   ....[9]....
        /*0358*/ 	.word	0x000023c0


	//   ....[10]....
        /*035c*/ 	.word	0x000041e0


	//   ....[11]....
        /*0360*/ 	.word	0x00004210


	//   ....[12]....
        /*0364*/ 	.word	0x00004250


	//   ....[13]....
        /*0368*/ 	.word	0x00004260


	//   ....[14]....
        /*036c*/ 	.word	0x00004290


	//   ....[15]....
        /*0370*/ 	.word	0x000042a0


	//   ....[16]....
        /*0374*/ 	.word	0x000042d0


	//   ....[17]....
        /*0378*/ 	.word	0x000042e0


	//   ....[18]....
        /*037c*/ 	.word	0x000044b0


	//   ....[19]....
        /*0380*/ 	.word	0x000044d0


	//   ....[20]....
        /*0384*/ 	.word	0x00004510


	//   ....[21]....
        /*0388*/ 	.word	0x00004520


	//   ....[22]....
        /*038c*/ 	.word	0x00004550


	//   ....[23]....
        /*0390*/ 	.word	0x00004560


	//   ....[24]....
        /*0394*/ 	.word	0x00004590


	//   ....[25]....
        /*0398*/ 	.word	0x000045a0


	//   ....[26]....
        /*039c*/ 	.word	0x00004700


	//   ....[27]....
        /*03a0*/ 	.word	0x00004730


	//   ....[28]....
        /*03a4*/ 	.word	0x00004770


	//   ....[29]....
        /*03a8*/ 	.word	0x00004780


	//   ....[30]....
        /*03ac*/ 	.word	0x000047b0


	//   ....[31]....
        /*03b0*/ 	.word	0x000047c0


	//   ....[32]....
        /*03b4*/ 	.word	0x000047f0


	//   ....[33]....
        /*03b8*/ 	.word	0x00004800


	//   ....[34]....
        /*03bc*/ 	.word	0x00004a80


	//   ....[35]....
        /*03c0*/ 	.word	0x00004a90


	//   ....[36]....
        /*03c4*/ 	.word	0x00004aa0


	//   ....[37]....
        /*03c8*/ 	.word	0x00004ab0


	//   ....[38]....
        /*03cc*/ 	.word	0x00004b10


	//   ....[39]....
        /*03d0*/ 	.word	0x00004b40


	//   ....[40]....
        /*03d4*/ 	.word	0x00004b50


	//   ....[41]....
        /*03d8*/ 	.word	0x00004b60


	//   ....[42]....
        /*03dc*/ 	.word	0x00004b90


	//   ....[43]....
        /*03e0*/ 	.word	0x00004bc0


	//   ....[44]....
        /*03e4*/ 	.word	0x00004be0


	//   ....[45]....
        /*03e8*/ 	.word	0x00004bf0


	//   ....[46]....
        /*03ec*/ 	.word	0x00004c30


	//   ....[47]....
        /*03f0*/ 	.word	0x00004c60


	//   ....[48]....
        /*03f4*/ 	.word	0x00004c70


	//   ....[49]....
        /*03f8*/ 	.word	0x00004c80


	//   ....[50]....
        /*03fc*/ 	.word	0x00004eb0


	//   ....[51]....
        /*0400*/ 	.word	0x00004ee0


	//   ....[52]....
        /*0404*/ 	.word	0x00004f00


	//   ....[53]....
        /*0408*/ 	.word	0x00004f20


	//   ....[54]....
        /*040c*/ 	.word	0x00004f40


	//   ....[55]....
        /*0410*/ 	.word	0x00004f50


	//   ....[56]....
        /*0414*/ 	.word	0x00004fa0


	//   ....[57]....
        /*0418*/ 	.word	0x00005030


	//   ....[58]....
        /*041c*/ 	.word	0x00005080


	//   ....[59]....
        /*0420*/ 	.word	0x00005090


	//   ....[60]....
        /*0424*/ 	.word	0x00005100


	//   ....[61]....
        /*0428*/ 	.word	0x00005130


	//   ....[62]....
        /*042c*/ 	.word	0x00005140


	//   ....[63]....
        /*0430*/ 	.word	0x00005170


	//   ....[64]....
        /*0434*/ 	.word	0x00005190


	//   ....[65]....
        /*0438*/ 	.word	0x000051c0


	//   ....[66]....
        /*043c*/ 	.word	0x000052c0


	//   ....[67]....
        /*0440*/ 	.word	0x00005310


	//   ....[68]....
        /*0444*/ 	.word	0x00005370


	//   ....[69]....
        /*0448*/ 	.word	0x000053d0


	//   ....[70]....
        /*044c*/ 	.word	0x00005430


	//   ....[71]....
        /*0450*/ 	.word	0x00005490


	//   ....[72]....
        /*0454*/ 	.word	0x000054f0


	//   ....[73]....
        /*0458*/ 	.word	0x00005550


	//   ....[74]....
        /*045c*/ 	.word	0x000055e0


	//   ....[75]....
        /*0460*/ 	.word	0x00005670


	//   ....[76]....
        /*0464*/ 	.word	0x000056d0


	//   ....[77]....
        /*0468*/ 	.word	0x00005730


	//   ....[78]....
        /*046c*/ 	.word	0x00005790


	//   ....[79]....
        /*0470*/ 	.word	0x000057f0


	//   ....[80]....
        /*0474*/ 	.word	0x00005850


	//   ....[81]....
        /*0478*/ 	.word	0x000058b0


	//   ....[82]....
        /*047c*/ 	.word	0x00005940


	//   ....[83]....
        /*0480*/ 	.word	0x000059d0


	//   ....[84]....
        /*0484*/ 	.word	0x00005a30


	//   ....[85]....
        /*0488*/ 	.word	0x00005a90


	//   ....[86]....
        /*048c*/ 	.word	0x00005af0


	//   ....[87]....
        /*0490*/ 	.word	0x00005b50


	//   ....[88]....
        /*0494*/ 	.word	0x00005bb0


	//   ....[89]....
        /*0498*/ 	.word	0x00005c10


	//   ....[90]....
        /*049c*/ 	.word	0x00005ca0


	//   ....[91]....
        /*04a0*/ 	.word	0x00005d60


	//   ....[92]....
        /*04a4*/ 	.word	0x00005dc0


	//   ....[93]....
        /*04a8*/ 	.word	0x00005e20


	//   ....[94]....
        /*04ac*/ 	.word	0x00005e90


	//   ....[95]....
        /*04b0*/ 	.word	0x00005ef0


	//   ....[96]....
        /*04b4*/ 	.word	0x00005f60


	//   ....[97]....
        /*04b8*/ 	.word	0x00005fd0


	//   ....[98]....
        /*04bc*/ 	.word	0x000060d0


	//   ....[99]....
        /*04c0*/ 	.word	0x00006120


	//   ....[100]....
        /*04c4*/ 	.word	0x00006190


	//   ....[101]....
        /*04c8*/ 	.word	0x000061e0


	//   ....[102]....
        /*04cc*/ 	.word	0x00006250


	//   ....[103]....
        /*04d0*/ 	.word	0x000062b0


	//   ....[104]....
        /*04d4*/ 	.word	0x00006320


	//   ....[105]....
        /*04d8*/ 	.word	0x00006370


	//   ....[106]....
        /*04dc*/ 	.word	0x00006560


	//   ....[107]....
        /*04e0*/ 	.word	0x000065b0


	//   ....[108]....
        /*04e4*/ 	.word	0x00006610


	//   ....[109]....
        /*04e8*/ 	.word	0x00006660


	//   ....[110]....
        /*04ec*/ 	.word	0x000066c0


	//   ....[111]....
        /*04f0*/ 	.word	0x00006780


	//   ....[112]....
        /*04f4*/ 	.word	0x000067e0


	//   ....[113]....
        /*04f8*/ 	.word	0x00006870


	//   ....[114]....
        /*04fc*/ 	.word	0x00006950


	//   ....[115]....
        /*0500*/ 	.word	0x000069a0


	//   ....[116]....
        /*0504*/ 	.word	0x00006a10


	//   ....[117]....
        /*0508*/ 	.word	0x00006a70


	//   ....[118]....
        /*050c*/ 	.word	0x00006ae0


	//   ....[119]....
        /*0510*/ 	.word	0x00006b40


	//   ....[120]....
        /*0514*/ 	.word	0x00006bb0


	//   ....[121]....
        /*0518*/ 	.word	0x00006c10


	//----- nvinfo : EIATTR_EXIT_INSTR_OFFSETS
	.align		4
.L_673:
        /*051c*/ 	.byte	0x04, 0x1c
        /*051e*/ 	.short	(.L_675 - .L_674)


	//   ....[0]....
.L_674:
        /*0520*/ 	.word	0x00003180


	//   ....[1]....
        /*0524*/ 	.word	0x00005270


	//----- nvinfo : EIATTR_MAX_THREADS
	.align		4
.L_675:
        /*0528*/ 	.byte	0x04, 0x05
        /*052a*/ 	.short	(.L_677 - .L_676)
.L_676:
        /*052c*/ 	.word	0x000001e0
        /*0530*/ 	.word	0x00000001
        /*0534*/ 	.word	0x00000001


	//----- nvinfo : EIATTR_CRS_STACK_SIZE
	.align		4
.L_677:
        /*0538*/ 	.byte	0x04, 0x1e
        /*053a*/ 	.short	(.L_679 - .L_678)
.L_678:
        /*053c*/ 	.word	0x00000000


	//----- nvinfo : EIATTR_CBANK_PARAM_SIZE
	.align		4
.L_679:
        /*0540*/ 	.byte	0x03, 0x19
        /*0542*/ 	.short	0x0060


	//----- nvinfo : EIATTR_PARAM_CBANK
	.align		4
        /*0544*/ 	.byte	0x04, 0x0a
        /*0546*/ 	.short	(.L_681 - .L_680)
	.align		4
.L_680:
        /*0548*/ 	.word	index@(.nv.constant0._ZN13group_norm_v218gn_bwd_cuda_kernelI13__nv_bfloat16Li480ELi3ELi16ELi60ELi4096ELb1ELb1ELi32ELi960ELi960ELi4ELb1ELi2ELb1ELb0ELNS_15WgradSyncMethodE3ENS_16CompileConditionILi900EEEEEvPT_S6_S6_PKS5_S8_S8_S8_PKfflPfPj)
        /*054c*/ 	.short	0x0210
        /*054e*/ 	.short	0x0060


	//----- nvinfo : EIATTR_SW_WAR
	.align		4
.L_681:
        /*0550*/ 	.byte	0x04, 0x36
        /*0552*/ 	.short	(.L_683 - .L_682)
.L_682:
        /*0554*/ 	.word	0x00000008
.L_683:


//--------------------- .nv.info._ZN13group_norm_v218gn_bwd_cuda_kernelI13__nv_bfloat16Li480ELi3ELi16ELi60ELi4096ELb1ELb1ELi64ELi960ELi960ELi4ELb1ELi5ELb1ELb0ELNS_15WgradSyncMethodE3ENS_16CompileConditionILi900EEEEEvPT_S6_S6_PKS5_S8_S8_S8_PKfflPfPj --------------------------
	.section	.nv.info._ZN13group_norm_v218gn_bwd_cuda_kernelI13__nv_bfloat16Li480ELi3ELi16ELi60ELi4096ELb1ELb1ELi64ELi960ELi960ELi4ELb1ELi5ELb1ELb0ELNS_15WgradSyncMethodE3ENS_16CompileConditionILi900EEEEEvPT_S6_S6_PKS5_S8_S8_S8_PKfflPfPj,"",@"SHT_CUDA_INFO"
	.sectionflags	@""
	.align	4


	//----- nvinfo : EIATTR_CUDA_API_VERSION
	.align		4
        /*0000*/ 	.byte	0x04, 0x37
        /*0002*/ 	.short	(.L_685 - .L_684)
.L_684:
        /*0004*/ 	.word	0x00000082


	//----- nvinfo : EIATTR_KPARAM_INFO
	.align		4
.L_685:
        /*0008*/ 	.byte	0x04, 0x17
        /*000a*/ 	.short	(.L_687 - .L_686)
.L_686:
        /*000c*/ 	.word	0x00000000
        /*0010*/ 	.short	0x000b
        /*0012*/ 	.short	0x0058
        /*0014*/ 	.byte	0x00, 0xf0, 0x21, 0x00


	//----- nvinfo : EIATTR_KPARAM_INFO
	.align		4
.L_687:
        /*0018*/ 	.byte	0x04, 0x17
        /*001a*/ 	.short	(.L_689 - .L_688)
.L_688:
        /*001c*/ 	.word	0x00000000
        /*0020*/ 	.short	0x000a
        /*0022*/ 	.short	0x0050
        /*0024*/ 	.byte	0x00, 0xf0, 0x21, 0x00


	//----- nvinfo : EIATTR_KPARAM_INFO
	.align		4
.L_689:
        /*0028*/ 	.byte	0x04, 0x17
        /*002a*/ 	.short	(.L_691 - .L_690)
.L_690:
        /*002c*/ 	.word	0x00000000
        /*0030*/ 	.short	0x0009
        /*0032*/ 	.short	0x0048
        /*0034*/ 	.byte	0x00, 0xf0, 0x21, 0x00


	//----- nvinfo : EIATTR_KPARAM_INFO
	.align		4
.L_691:
        /*0038*/ 	.byte	0x04, 0x17
        /*003a*/ 	.short	(.L_693 - .L_692)
.L_692:
        /*003c*/ 	.word	0x00000000
        /*0040*/ 	.short	0x0008
        /*0042*/ 	.short	0x0040
        /*0044*/ 	.byte	0x00, 0xf0, 0x11, 0x00


	//----- nvinfo : EIATTR_KPARAM_INFO
	.align		4
.L_693:
        /*0048*/ 	.byte	0x04, 0x17
        /*004a*/ 	.short	(.L_695 - .L_694)
.L_694:
        /*004c*/ 	.word	0x00000000
        /*0050*/ 	.short	0x0007
        /*0052*/ 	.short	0x0038
        /*0054*/ 	.byte	0x00, 0xf0, 0x21, 0x00


	//----- nvinfo : EIATTR_KPARAM_INFO
	.align		4
.L_695:
        /*0058*/ 	.byte	0x04, 0x17
        /*005a*/ 	.short	(.L_697 - .L_696)
.L_696:
        /*005c*/ 	.word	0x00000000
        /*0060*/ 	.short	0x0006
        /*0062*/ 	.short	0x0030
        /*0064*/ 	.byte	0x00, 0xf0, 0x21, 0x00


	//----- nvinfo : EIATTR_KPARAM_INFO
	.align		4
.L_697:
        /*0068*/ 	.byte	0x04, 0x17
        /*006a*/ 	.short	(.L_699 - .L_698)
.L_698:
        /*006c*/ 	.word	0x00000000
        /*0070*/ 	.short	0x0005
        /*0072*/ 	.short	0x0028
        /*0074*/ 	.byte	0x00, 0xf0, 0x21, 0x00


	//----- nvinfo : EIATTR_KPARAM_INFO
	.align		4
.L_699:
        /*0078*/ 	.byte	0x04, 0x17
        /*007a*/ 	.short	(.L_701 - .L_700)
.L_700:
        /*007c*/ 	.word	0x00000000
        /*0080*/ 	.short	0x0004
        /*0082*/ 	.short	0x0020
        /*0084*/ 	.byte	0x00, 0xf0, 0x21, 0x00


	//----- nvinfo : EIATTR_KPARAM_INFO
	.align		4
.L_701:
        /*0088*/ 	.byte	0x04, 0x17
        /*008a*/ 	.short	(.L_703 - .L_702)
.L_702:
        /*008c*/ 	.word	0x00000000
        /*0090*/ 	.short	0x0003
        /*0092*/ 	.short	0x0018
        /*0094*/ 	.byte	0x00, 0xf0, 0x21, 0x00


	//----- nvinfo : EIATTR_KPARAM_INFO
	.align		4
.L_703:
        /*0098*/ 	.byte	0x04, 0x17
        /*009a*/ 	.short	(.L_705 - .L_704)
.L_704:
        /*009c*/ 	.word	0x00000000
        /*00a0*/ 	.short	0x0002
        /*00a2*/ 	.short	0x0010
        /*00a4*/ 	.byte	0x00, 0xf0, 0x21, 0x00


	//----- nvinfo : EIATTR_KPARAM_INFO
	.align		4
.L_705:
        /*00a8*/ 	.byte	0x04, 0x17
        /*00aa*/ 	.short	(.L_707 - .L_706)
.L_706:
        /*00ac*/ 	.word	0x00000000
        /*00b0*/ 	.short	0x0001
        /*00b2*/ 	.short	0x0008
        /*00b4*/ 	.byte	0x00, 0xf0, 0x21, 0x00


	//----- nvinfo : EIATTR_KPARAM_INFO
	.align		4
.L_707:
        /*00b8*/ 	.byte	0x04, 0x17
        /*00ba*/ 	.short	(.L_709 - .L_708)
.L_708:
        /*00bc*/ 	.word	0x00000000
        /*00c0*/ 	.short	0x0000
        /*00c2*/ 	.short	0x0000
        /*00c4*/ 	.byte	0x00, 0xf0, 0x21, 0x00


	//----- nvinfo : EIATTR_SPARSE_MMA_MASK
	.align		4
.L_709:
        /*00c8*/ 	.byte	0x03, 0x50
        /*00ca*/ 	.short	0x0000


	//----- nvinfo : EIATTR_MAXREG_COUNT
	.align		4
        /*00cc*/ 	.byte	0x03, 0x1b
        /*00ce*/ 	.short	0x0028


	//----- nvinfo : EIATTR_NUM_BARRIERS
	.align		4
        /*00d0*/ 	.byte	0x02, 0x4c
        /*00d2*/ 	.byte	0x01
	.zero		1


	//----- nvinfo : EIATTR_ANNOTATIONS
	.align		4
        /*00d4*/ 	.byte	0x04, 0x55
        /*00d6*/ 	.short	(.L_711 - .L_710)


	//   ....[0]....
.L_710:
        /* <DEDUP_REMOVED lines=8> */


	//----- nvinfo : EIATTR_MERCURY_ISA_VERSION
	.align		4
.L_711:
        /*0140*/ 	.byte	0x03, 0x5f
        /*0142*/ 	.short	0x0101


	//----- nvinfo : EIATTR_COOP_GROUP_MASK_REGIDS
	.align		4
        /*0144*/ 	.byte	0x04, 0x29
        /*0146*/ 	.short	(.L_713 - .L_712)


	//   ....[0]....
.L_712:
        /*0148*/ 	.word	0xffffffff


	//   ....[1]....
        /*014c*/ 	.word	0xffffffff


	//   ....[2]....
        /*0150*/ 	.word	0xffffffff


	//   ....[3]....
        /*0154*/ 	.word	0xffffffff


	//   ....[4]....
        /*0158*/ 	.word	0xffffffff


	//   ....[5]....
        /*015c*/ 	.word	0xffffffff


	//   ....[6]....
        /*0160*/ 	.word	0xffffffff


	//   ....[7]....
        /*0164*/ 	.word	0xffffffff


	//   ....[8]....
        /*0168*/ 	.word	0xffffffff


	//   ....[9]....
        /*016c*/ 	.word	0xffffffff


	//   ....[10]....
        /*0170*/ 	.word	0x05000010


	//   ....[11]....
        /*0174*/ 	.word	0x0500000f


	//   ....[12]....
        /*0178*/ 	.word	0x05000013


	//   ....[13]....
        /*017c*/ 	.word	0x0500000c


	//   ....[14]....
        /*0180*/ 	.word	0x05000017


	//   ....[15]....
        /*0184*/ 	.word	0x05000010


	//   ....[16]....
        /*0188*/ 	.word	0x05000011


	//   ....[17]....
        /*018c*/ 	.word	0x05000015


	//   ....[18]....
        /*0190*/ 	.word	0x05000012


	//   ....[19]....
        /*0194*/ 	.word	0x05000013


	//   ....[20]....
        /*0198*/ 	.word	0x05000019


	//   ....[21]....
        /*019c*/ 	.word	0x05000014


	//   ....[22]....
        /*01a0*/ 	.word	0x05000024


	//   ....[23]....
        /*01a4*/ 	.word	0x05000018


	//   ....[24]....
        /*01a8*/ 	.word	0x05000011


	//   ....[25]....
        /*01ac*/ 	.word	0x05000019


	//   ....[26]....
        /*01b0*/ 	.word	0x05000012


	//   ....[27]....
        /*01b4*/ 	.word	0x05000013


	//   ....[28]....
        /*01b8*/ 	.word	0x05000019


	//   ....[29]....
        /*01bc*/ 	.word	0x05000014


	//   ....[30]....
        /*01c0*/ 	.word	0x05000024


	//   ....[31]....
        /*01c4*/ 	.word	0x05000018


	//   ....[32]....
        /*01c8*/ 	.word	0x05000011


	//   ....[33]....
        /*01cc*/ 	.word	0x05000019


	//   ....[34]....
        /*01d0*/ 	.word	0x05000016


	//   ....[35]....
        /*01d4*/ 	.word	0x05000013


	//   ....[36]....
        /*01d8*/ 	.word	0x05000018


	//   ....[37]....
        /*01dc*/ 	.word	0x05000012


	//   ....[38]....
        /*01e0*/ 	.word	0x05000014


	//   ....[39]....
        /*01e4*/ 	.word	0x05000024


	//   ....[40]....
        /*01e8*/ 	.word	0x05000016


	//   ....[41]....
        /*01ec*/ 	.word	0x05000019


	//   ....[42]....
        /*01f0*/ 	.word	0x05000011


	//   ....[43]....
        /*01f4*/ 	.word	0x05000018


	//   ....[44]....
        /*01f8*/ 	.word	0x0500000f


	//   ....[45]....
        /*01fc*/ 	.word	0x05000012


	//   ....[46]....
        /*0200*/ 	.word	0x05000019


	//   ....[47]....
        /*0204*/ 	.word	0x05000024


	//   ....[48]....
        /*0208*/ 	.word	0x05000013


	//   ....[49]....
        /*020c*/ 	.word	0x05000014


	//   ....[50]....
        /*0210*/ 	.word	0x05000013


	//   ....[51]....
        /*0214*/ 	.word	0x05000019


	//   ....[52]....
        /*0218*/ 	.word	0x05000014


	//   ....[53]....
        /*021c*/ 	.word	0x05000013


	//   ....[54]....
        /*0220*/ 	.word	0x05000012


	//   ....[55]....
        /*0224*/ 	.word	0x05000019


	//   ....[56]....
        /*0228*/ 	.word	0x05000011


	//   ....[57]....
        /*022c*/ 	.word	0x05000012


	//   ....[58]....
        /*0230*/ 	.word	0x05000013


	//   ....[59]....
        /*0234*/ 	.word	0x05000014


	//   ....[60]....
        /*0238*/ 	.word	0x05000019


	//   ....[61]....
        /*023c*/ 	.word	0x05000012


	//   ....[62]....
        /*0240*/ 	.word	0x05000011


	//   ....[63]....
        /*0244*/ 	.word	0x05000024


	//   ....[64]....
        /*0248*/ 	.word	0x05000013


	//   ....[65]....
        /*024c*/ 	.word	0x05000017


	//   ....[66]....
        /*0250*/ 	.word	0x05000014


	//   ....[67]....
        /*0254*/ 	.word	0x05000014


	//   ....[68]....
        /*0258*/ 	.word	0x05000014


	//   ....[69]....
        /*025c*/ 	.word	0x05000014


	//   ....[70]....
        /*0260*/ 	.word	0x05000014


	//   ....[71]....
        /*0264*/ 	.word	0x05000014


	//   ....[72]....
        /*0268*/ 	.word	0x05000014


	//   ....[73]....
        /*026c*/ 	.word	0x05000014


	//   ....[74]....
        /*0270*/ 	.word	0x05000014


	//   ....[75]....
        /*0274*/ 	.word	0x05000014


	//   ....[76]....
        /*0278*/ 	.word	0x05000014


	//   ....[77]....
        /*027c*/ 	.word	0x05000014


	//   ....[78]....
        /*0280*/ 	.word	0x05000014


	//   ....[79]....
        /*0284*/ 	.word	0x05000014


	//   ....[80]....
        /*0288*/ 	.word	0x05000014


	//   ....[81]....
        /*028c*/ 	.word	0x05000014


	//   ....[82]....
        /*0290*/ 	.word	0x05000014


	//   ....[83]....
        /*0294*/ 	.word	0x05000014


	//   ....[84]....
        /*0298*/ 	.word	0x05000014


	//   ....[85]....
        /*029c*/ 	.word	0x05000014


	//   ....[86]....
        /*02a0*/ 	.word	0x05000014


	//   ....[87]....
        /*02a4*/ 	.word	0x05000014


	//   ....[88]....
        /*02a8*/ 	.word	0x05000014


	//   ....[89]....
        /*02ac*/ 	.word	0x05000014


	//   ....[90]....
        /*02b0*/ 	.word	0x05000014


	//   ....[91]....
        /*02b4*/ 	.word	0x05000014


	//   ....[92]....
        /*02b8*/ 	.word	0x05000014


	//   ....[93]....
        /*02bc*/ 	.word	0x05000014


	//   ....[94]....
        /*02c0*/ 	.word	0x05000014


	//   ....[95]....
        /*02c4*/ 	.word	0x05000014


	//   ....[96]....
        /*02c8*/ 	.word	0x05000014


	//   ....[97]....
        /*02cc*/ 	.word	0x05000014


	//   ....[98]....
        /*02d0*/ 	.word	0x05000014


	//   ....[99]....
        /*02d4*/ 	.word	0x05000014


	//   ....[100]....
        /*02d8*/ 	.word	0x05000014


	//   ....[101]....
        /*02dc*/ 	.word	0x05000014


	//   ....[102]....
        /*02e0*/ 	.word	0x05000014


	//   ....[103]....
        /*02e4*/ 	.word	0x05000014


	//   ....[104]....
        /*02e8*/ 	.word	0x05000014


	//   ....[105]....
        /*02ec*/ 	.word	0x05000014


	//   ....[106]....
        /*02f0*/ 	.word	0x05000014


	//   ....[107]....
        /*02f4*/ 	.word	0x05000014


	//   ....[108]....
        /*02f8*/ 	.word	0x05000014


	//   ....[109]....
        /*02fc*/ 	.word	0x05000014


	//   ....[110]....
        /*0300*/ 	.word	0x05000014


	//   ....[111]....
        /*0304*/ 	.word	0x05000014


	//   ....[112]....
        /*0308*/ 	.word	0x05000014


	//   ....[113]....
        /*030c*/ 	.word	0x05000014


	//   ....[114]....
        /*0310*/ 	.word	0x05000014


	//   ....[115]....
        /*0314*/ 	.word	0x05000014


	//   ....[116]....
        /*0318*/ 	.word	0x05000014


	//   ....[117]....
        /*031c*/ 	.word	0x05000014


	//   ....[118]....
        /*0320*/ 	.word	0x05000014


	//   ....[119]....
        /*0324*/ 	.word	0x05000014


	//   ....[120]....
        /*0328*/ 	.word	0x05000014


	//   ....[121]....
        /*032c*/ 	.word	0x05000014


	//----- nvinfo : EIATTR_COOP_GROUP_INSTR_OFFSETS
	.align		4
.L_713:
        /*0330*/ 	.byte	0x04, 0x28
        /*0332*/ 	.short	(.L_715 - .L_714)


	//   ....[0]....
.L_714:
        /*0334*/ 	.word	0x00001ae0


	//   ....[1]....
        /*0338*/ 	.word	0x00001b10


	//   ....[2]....
        /*033c*/ 	.word	0x00002190


	//   ....[3]....
        /*0340*/ 	.word	0x000021c0


	//   ....[4]....
        /*0344*/ 	.word	0x000021f0


	//   ....[5]....
        /*0348*/ 	.word	0x00002200


	//   ....[6]....
        /*034c*/ 	.word	0x00002230


	//   ....[7]....
        /*0350*/ 	.word	0x00002240


	//   ....[8]....
        /*0354*/ 	.word	0x00002270


	//   ....[9]....
        /*0358*/ 	.word	0x00002280


	//   ....[10]....
        /*035c*/ 	.word	0x000040b0


	//   ....[11]....
        /*0360*/ 	.word	0x000040d0


	//   ....[12]....
        /*0364*/ 	.word	0x00004110


	//   ....[13]....
        /*0368*/ 	.word	0x00004120


	//   ....[14]....
        /*036c*/ 	.word	0x00004150


	//   ....[15]....
        /*0370*/ 	.word	0x00004160


	//   ....[16]....
        /*0374*/ 	.word	0x00004190


	//   ....[17]....
        /*0378*/ 	.word	0x000041a0


	//   ....[18]....
        /*037c*/ 	.word	0x00004360


	//   ....[19]....
        /*0380*/ 	.word	0x00004390


	//   ....[20]....
        /*0384*/ 	.word	0x000043d0


	//   ....[21]....
        /*0388*/ 	.word	0x000043e0


	//   ....[22]....
        /*038c*/ 	.word	0x00004410


	//   ....[23]....
        /*0390*/ 	.word	0x00004420


	//   ....[24]....
        /*0394*/ 	.word	0x00004450


	//   ....[25]....
        /*0398*/ 	.word	0x00004460


	//   ....[26]....
        /*039c*/ 	.word	0x000045d0


	//   ....[27]....
        /*03a0*/ 	.word	0x000045f0


	//   ....[28]....
        /*03a4*/ 	.word	0x00004630


	//   ....[29]....
        /*03a8*/ 	.word	0x00004640


	//   ....[30]....
        /*03ac*/ 	.word	0x00004670


	//   ....[31]....
        /*03b0*/ 	.word	0x00004680


	//   ....[32]....
        /*03b4*/ 	.word	0x000046b0


	//   ....[33]....
        /*03b8*/ 	.word	0x000046c0


	//   ....[34]....
        /*03bc*/ 	.word	0x00004940


	//   ....[35]....
        /*03c0*/ 	.word	0x00004950


	//   ....[36]....
        /*03c4*/ 	.word	0x00004960


	//   ....[37]....
        /*03c8*/ 	.word	0x00004970


	//   ....[38]....
        /*03cc*/ 	.word	0x000049d0


	//   ....[39]....
        /*03d0*/ 	.word	0x00004a00


	//   ....[40]....
        /*03d4*/ 	.word	0x00004a10


	//   ....[41]....
        /*03d8*/ 	.word	0x00004a20


	//   ....[42]....
        /*03dc*/ 	.word	0x00004a50


	//   ....[43]....
        /*03e0*/ 	.word	0x00004a80


	//   ....[44]....
        /*03e4*/ 	.word	0x00004aa0


	//   ....[45]....
        /*03e8*/ 	.word	0x00004ab0


	//   ....[46]....
        /*03ec*/ 	.word	0x00004af0


	//   ....[47]....
        /*03f0*/ 	.word	0x00004b20


	//   ....[48]....
        /*03f4*/ 	.word	0x00004b30


	//   ....[49]....
        /*03f8*/ 	.word	0x00004b40


	//   ....[50]....
        /*03fc*/ 	.word	0x00004d70


	//   ....[51]....
        /*0400*/ 	.word	0x00004da0


	//   ....[52]....
        /*0404*/ 	.word	0x00004dc0


	//   ....[53]....
        /*0408*/ 	.word	0x00004de0


	//   ....[54]....
        /*040c*/ 	.word	0x00004e00


	//   ....[55]....
        /*0410*/ 	.word	0x00004e10


	//   ....[56]....
        /*0414*/ 	.word	0x00004e60


	//   ....[57]....
        /*0418*/ 	.word	0x00004ef0


	//   ....[58]....
        /*041c*/ 	.word	0x00004f40


	//   ....[59]....
        /*0420*/ 	.word	0x00004f50


	//   ....[60]....
        /*0424*/ 	.word	0x00004fc0


	//   ....[61]....
        /*0428*/ 	.word	0x00004ff0


	//   ....[62]....
        /*042c*/ 	.word	0x00005000


	//   ....[63]....
        /*0430*/ 	.word	0x00005030


	//   ....[64]....
        /*0434*/ 	.word	0x00005050


	//   ....[65]....
        /*0438*/ 	.word	0x00005080


	//   ....[66]....
        /*043c*/ 	.word	0x00005180


	//   ....[67]....
        /*0440*/ 	.word	0x000051d0


	//   ....[68]....
        /*0444*/ 	.word	0x00005230


	//   ....[69]....
        /*0448*/ 	.word	0x00005290


	//   ....[70]....
        /*044c*/ 	.word	0x000052f0


	//   ....[71]....
        /*0450*/ 	.word	0x00005350


	//   ....[72]....
        /*0454*/ 	.word	0x000053b0


	//   ....[73]....
        /*0458*/ 	.word	0x00005410


	//   ....[74]....
        /*045c*/ 	.word	0x000054a0


	//   ....[75]....
        /*0460*/ 	.word	0x00005530


	//   ....[76]....
        /*0464*/ 	.word	0x00005590


	//   ....[77]....
        /*0468*/ 	.word	0x000055f0


	//   ....[78]....
        /*046c*/ 	.word	0x00005650


	//   ....[79]....
        /*0470*/ 	.word	0x000056b0


	//   ....[80]....
        /*0474*/ 	.word	0x00005710


	//   ....[81]....
        /*0478*/ 	.word	0x00005770


	//   ....[82]....
        /*047c*/ 	.word	0x00005800


	//   ....[83]....
        /*0480*/ 	.word	0x00005890


	//   ....[84]....
        /*0484*/ 	.word	0x000058f0


	//   ....[85]....
        /*0488*/ 	.word	0x00005950


	//   ....[86]....
        /*048c*/ 	.word	0x000059b0


	//   ....[87]....
        /*0490*/ 	.word	0x00005a10


	//   ....[88]....
        /*0494*/ 	.word	0x00005a70


	//   ....[89]....
        /*0498*/ 	.word	0x00005ad0


	//   ....[90]....
        /*049c*/ 	.word	0x00005b60


	//   ....[91]....
        /*04a0*/ 	.word	0x00005c20


	//   ....[92]....
        /*04a4*/ 	.word	0x00005c80


	//   ....[93]....
        /*04a8*/ 	.word	0x00005ce0


	//   ....[94]....
        /*04ac*/ 	.word	0x00005d50


	//   ....[95]....
        /*04b0*/ 	.word	0x00005db0


	//   ....[96]....
        /*04b4*/ 	.word	0x00005e20


	//   ....[97]....
        /*04b8*/ 	.word	0x00005e90


	//   ....[98]....
        /*04bc*/ 	.word	0x00005f90


	//   ....[99]....
        /*04c0*/ 	.word	0x00005fe0


	//   ....[100]....
        /*04c4*/ 	.word	0x00006050


	//   ....[101]....
        /*04c8*/ 	.word	0x000060a0


	//   ....[102]....
        /*04cc*/ 	.word	0x00006110


	//   ....[103]....
        /*04d0*/ 	.word	0x00006170


	//   ....[104]....
        /*04d4*/ 	.word	0x000061e0


	//   ....[105]....
        /*04d8*/ 	.word	0x00006230


	//   ....[106]....
        /*04dc*/ 	.word	0x00006420


	//   ....[107]....
        /*04e0*/ 	.word	0x00006470


	//   ....[108]....
        /*04e4*/ 	.word	0x000064d0


	//   ....[109]....
        /*04e8*/ 	.word	0x00006520


	//   ....[110]....
        /*04ec*/ 	.word	0x00006580


	//   ....[111]....
        /*04f0*/ 	.word	0x00006640


	//   ....[112]....
        /*04f4*/ 	.word	0x000066a0


	//   ....[113]....
        /*04f8*/ 	.word	0x00006730


	//   ....[114]....
        /*04fc*/ 	.word	0x00006810


	//   ....[115]....
        /*0500*/ 	.word	0x00006860


	//   ....[116]....
        /*0504*/ 	.word	0x000068d0


	//   ....[117]....
        /*0508*/ 	.word	0x00006930


	//   ....[118]....
        /*050c*/ 	.word	0x000069a0


	//   ....[119]....
        /*0510*/ 	.word	0x00006a00


	//   ....[120]....
        /*0514*/ 	.word	0x00006a70


	//   ....[121]....
        /*0518*/ 	.word	0x00006ad0


	//----- nvinfo : EIATTR_EXIT_INSTR_OFFSETS
	.align		4
.L_715:
        /*051c*/ 	.byte	0x04, 0x1c
        /*051e*/ 	.short	(.L_717 - .L_716)


	//   ....[0]....
.L_716:
        /*0520*/ 	.word	0x00003040


	//   ....[1]....
        /*0524*/ 	.word	0x00005130


	//----- nvinfo : EIATTR_MAX_THREADS
	.align		4
.L_717:
        /*0528*/ 	.byte	0x04, 0x05
        /*052a*/ 	.short	(.L_719 - .L_718)
.L_718:
        /*052c*/ 	.word	0x000001e0
        /*0530*/ 	.word	0x00000001
        /*0534*/ 	.word	0x00000001


	//----- nvinfo : EIATTR_CRS_STACK_SIZE
	.align		4
.L_719:
        /*0538*/ 	.byte	0x04, 0x1e
        /*053a*/ 	.short	(.L_721 - .L_720)
.L_720:
        /*053c*/ 	.word	0x00000000


	//----- nvinfo : EIATTR_CBANK_PARAM_SIZE
	.align		4
.L_721:
        /*0540*/ 	.byte	0x03, 0x19
        /*0542*/ 	.short	0x0060


	//----- nvinfo : EIATTR_PARAM_CBANK
	.align		4
        /*0544*/ 	.byte	0x04, 0x0a
        /*0546*/ 	.short	(.L_723 - .L_722)
	.align		4
.L_722:
        /*0548*/ 	.word	index@(.nv.constant0._ZN13group_norm_v218gn_bwd_cuda_kernelI13__nv_bfloat16Li480ELi3ELi16ELi60ELi4096ELb1ELb1ELi64ELi960ELi960ELi4ELb1ELi5ELb1ELb0ELNS_15WgradSyncMethodE3ENS_16CompileConditionILi900EEEEEvPT_S6_S6_PKS5_S8_S8_S8_PKfflPfPj)
        /*054c*/ 	.short	0x0210
        /*054e*/ 	.short	0x0060


	//----- nvinfo : EIATTR_SW_WAR
	.align		4
.L_723:
        /*0550*/ 	.byte	0x04, 0x36
        /*0552*/ 	.short	(.L_725 - .L_724)
.L_724:
        /*0554*/ 	.word	0x00000008
.L_725:


//--------------------- .nv.info._ZN13group_norm_v218gn_bwd_cuda_kernelI13__nv_bfloat16Li480ELi3ELi16ELi60ELi4096ELb1ELb1ELi128ELi960ELi960ELi4ELb1ELi10ELb1ELb0ELNS_15WgradSyncMethodE3ENS_16CompileConditionILi900EEEEEvPT_S6_S6_PKS5_S8_S8_S8_PKfflPfPj --------------------------
	.section	.nv.info._ZN13group_norm_v218gn_bwd_cuda_kernelI13__nv_bfloat16Li480ELi3ELi16ELi60ELi4096ELb1ELb1ELi128ELi960ELi960ELi4ELb1ELi10ELb1ELb0ELNS_15WgradSyncMethodE3ENS_16CompileConditionILi900EEEEEvPT_S6_S6_PKS5_S8_S8_S8_PKfflPfPj,"",@"SHT_CUDA_INFO"
	.sectionflags	@""
	.align	4


	//----- nvinfo : EIATTR_CUDA_API_VERSION
	.align		4
        /*0000*/ 	.byte	0x04, 0x37
        /*0002*/ 	.short	(.L_727 - .L_726)
.L_726:
        /*0004*/ 	.word	0x00000082


	//----- nvinfo : EIATTR_KPARAM_INFO
	.align		4
.L_727:
        /*0008*/ 	.byte	0x04, 0x17
        /*000a*/ 	.short	(.L_729 - .L_728)
.L_728:
        /*000c*/ 	.word	0x00000000
        /*0010*/ 	.short	0x000b
        /*0012*/ 	.short	0x0058
        /*0014*/ 	.byte	0x00, 0xf0, 0x21, 0x00


	//----- nvinfo : EIATTR_KPARAM_INFO
	.align		4
.L_729:
        /*0018*/ 	.byte	0x04, 0x17
        /*001a*/ 	.short	(.L_731 - .L_730)
.L_730:
        /*001c*/ 	.word	0x00000000
        /*0020*/ 	.short	0x000a
        /*0022*/ 	.short	0x0050
        /*0024*/ 	.byte	0x00, 0xf0, 0x21, 0x00


	//----- nvinfo : EIATTR_KPARAM_INFO
	.align		4
.L_731:
        /*0028*/ 	.byte	0x04, 0x17
        /*002a*/ 	.short	(.L_733 - .L_732)
.L_732:
        /*002c*/ 	.word	0x00000000
        /*0030*/ 	.short	0x0009
        /*0032*/ 	.short	0x0048
        /*0034*/ 	.byte	0x00, 0xf0, 0x21, 0x00


	//----- nvinfo : EIATTR_KPARAM_INFO
	.align		4
.L_733:
        /*0038*/ 	.byte	0x04, 0x17
        /*003a*/ 	.short	(.L_735 - .L_734)
.L_734:
        /*003c*/ 	.word	0x00000000
        /*0040*/ 	.short	0x0008
        /*0042*/ 	.short	0x0040
        /*0044*/ 	.byte	0x00, 0xf0, 0x11, 0x00


	//----- nvinfo : EIATTR_KPARAM_INFO
	.align		4
.L_735:
        /*0048*/ 	.byte	0x04, 0x17
        /*004a*/ 	.short	(.L_737 - .L_736)
.L_736:
        /*004c*/ 	.word	0x00000000
        /*0050*/ 	.short	0x0007
        /*0052*/ 	.short	0x0038
        /*0054*/ 	.byte	0x00, 0xf0, 0x21, 0x00


	//----- nvinfo : EIATTR_KPARAM_INFO
	.align		4
.L_737:
        /*0058*/ 	.byte	0x04, 0x17
        /*005a*/ 	.short	(.L_739 - .L_738)
.L_738:
        /*005c*/ 	.word	0x00000000
        /*0060*/ 	.short	0x0006
        /*0062*/ 	.short	0x0030
        /*0064*/ 	.byte	0x00, 0xf0, 0x21, 0x00


	//----- nvinfo : EIATTR_KPARAM_INFO
	.align		4
.L_739:
        /*0068*/ 	.byte	0x04, 0x17
        /*006a*/ 	.short	(.L_741 - .L_740)
.L_740:
        /*006c*/ 	.word	0x00000000
        /*0070*/ 	.short	0x0005
        /*0072*/ 	.short	0x0028
        /*0074*/ 	.byte	0x00, 0xf0, 0x21, 0x00


	//----- nvinfo : EIATTR_KPARAM_INFO
	.align		4
.L_741:
        /*0078*/ 	.byte	0x04, 0x17
        /*007a*/ 	.short	(.L_743 - .L_742)
.L_742:
        /*007c*/ 	.word	0x00000000
        /*0080*/ 	.short	0x0004
        /*0082*/ 	.short	0x0020
        /*0084*/ 	.byte	0x00, 0xf0, 0x21, 0x00


	//----- nvinfo : EIATTR_KPARAM_INFO
	.align		4
.L_743:
        /*0088*/ 	.byte	0x04, 0x17
        /*008a*/ 	.short	(.L_745 - .L_744)
.L_744:
        /*008c*/ 	.word	0x00000000
        /*0090*/ 	.short	0x0003
        /*0092*/ 	.short	0x0018
        /*0094*/ 	.byte	0x00, 0xf0, 0x21, 0x00


	//----- nvinfo : EIATTR_KPARAM_INFO
	.align		4
.L_745:
        /*0098*/ 	.byte	0x04, 0x17
        /*009a*/ 	.short	(.L_747 - .L_746)
.L_746:
        /*009c*/ 	.word	0x00000000
        /*00a0*/ 	.short	0x0002
        /*00a2*/ 	.short	0x0010
        /*00a4*/ 	.byte	0x00, 0xf0, 0x21, 0x00


	//----- nvinfo : EIATTR_KPARAM_INFO
	.align		4
.L_747:
        /*00a8*/ 	.byte	0x04, 0x17
        /*00aa*/ 	.short	(.L_749 - .L_748)
.L_748:
        /*00ac*/ 	.word	0x00000000
        /*00b0*/ 	.short	0x0001
        /*00b2*/ 	.short	0x0008
        /*00b4*/ 	.byte	0x00, 0xf0, 0x21, 0x00


	//----- nvinfo : EIATTR_KPARAM_INFO
	.align		4
.L_749:
        /*00b8*/ 	.byte	0x04, 0x17
        /*00ba*/ 	.short	(.L_751 - .L_750)
.L_750:
        /*00bc*/ 	.word	0x00000000
        /*00c0*/ 	.short	0x0000
        /*00c2*/ 	.short	0x0000
        /*00c4*/ 	.byte	0x00, 0xf0, 0x21, 0x00


	//----- nvinfo : EIATTR_SPARSE_MMA_MASK
	.align		4
.L_751:
        /*00c8*/ 	.byte	0x03, 0x50
        /*00ca*/ 	.short	0x0000


	//----- nvinfo : EIATTR_MAXREG_COUNT
	.align		4
        /*00cc*/ 	.byte	0x03, 0x1b
        /*00ce*/ 	.short	0x0028


	//----- nvinfo : EIATTR_NUM_BARRIERS
	.align		4
        /*00d0*/ 	.byte	0x02, 0x4c
        /*00d2*/ 	.byte	0x01
	.zero		1


	//----- nvinfo : EIATTR_ANNOTATIONS
	.align		4
        /*00d4*/ 	.byte	0x04, 0x55
        /*00d6*/ 	.short	(.L_753 - .L_752)


	//   ....[0]....
.L_752:
        /* <DEDUP_REMOVED lines=8> */


	//----- nvinfo : EIATTR_MERCURY_ISA_VERSION
	.align		4
.L_753:
        /*0140*/ 	.byte	0x03, 0x5f
        /*0142*/ 	.short	0x0101


	//----- nvinfo : EIATTR_COOP_GROUP_MASK_REGIDS
	.align		4
        /*0144*/ 	.byte	0x04, 0x29
        /*0146*/ 	.short	(.L_755 - .L_754)


	//   ....[0]....
.L_754:
        /*0148*/ 	.word	0xffffffff


	//   ....[1]....
        /*014c*/ 	.word	0xffffffff


	//   ....[2]....
        /*0150*/ 	.word	0xffffffff


	//   ....[3]....
        /*0154*/ 	.word	0xffffffff


	//   ....[4]....
        /*0158*/ 	.word	0xffffffff


	//   ....[5]....
        /*015c*/ 	.word	0xffffffff


	//   ....[6]....
        /*0160*/ 	.word	0xffffffff


	//   ....[7]....
        /*0164*/ 	.word	0xffffffff


	//   ....[8]....
        /*0168*/ 	.word	0xffffffff


	//   ....[9]....
        /*016c*/ 	.word	0xffffffff


	//   ....[10]....
        /*0170*/ 	.word	0x05000010


	//   ....[11]....
        /*0174*/ 	.word	0x0500000f


	//   ....[12]....
        /*0178*/ 	.word	0x05000013


	//   ....[13]....
        /*017c*/ 	.word	0x0500000c


	//   ....[14]....
        /*0180*/ 	.word	0x05000017


	//   ....[15]....
        /*0184*/ 	.word	0x05000010


	//   ....[16]....
        /*0188*/ 	.word	0x05000011


	//   ....[17]....
        /*018c*/ 	.word	0x05000015


	//   ....[18]....
        /*0190*/ 	.word	0x05000012


	//   ....[19]....
        /*0194*/ 	.word	0x05000013


	//   ....[20]....
        /*0198*/ 	.word	0x05000019


	//   ....[21]....
        /*019c*/ 	.word	0x05000014


	//   ....[22]....
        /*01a0*/ 	.word	0x05000024


	//   ....[23]....
        /*01a4*/ 	.word	0x05000018


	//   ....[24]....
        /*01a8*/ 	.word	0x05000011


	//   ....[25]....
        /*01ac*/ 	.word	0x05000019


	//   ....[26]....
        /*01b0*/ 	.word	0x05000012


	//   ....[27]....
        /*01b4*/ 	.word	0x05000013


	//   ....[28]....
        /*01b8*/ 	.word	0x05000019


	//   ....[29]....
        /*01bc*/ 	.word	0x05000014


	//   ....[30]....
        /*01c0*/ 	.word	0x05000024


	//   ....[31]....
        /*01c4*/ 	.word	0x05000018


	//   ....[32]....
        /*01c8*/ 	.word	0x05000011


	//   ....[33]....
        /*01cc*/ 	.word	0x05000019


	//   ....[34]....
        /*01d0*/ 	.word	0x05000016


	//   ....[35]....
        /*01d4*/ 	.word	0x05000013


	//   ....[36]....
        /*01d8*/ 	.word	0x05000018


	//   ....[37]....
        /*01dc*/ 	.word	0x05000012


	//   ....[38]....
        /*01e0*/ 	.word	0x05000014


	//   ....[39]....
        /*01e4*/ 	.word	0x05000024


	//   ....[40]....
        /*01e8*/ 	.word	0x05000016


	//   ....[41]....
        /*01ec*/ 	.word	0x05000019


	//   ....[42]....
        /*01f0*/ 	.word	0x05000011


	//   ....[43]....
        /*01f4*/ 	.word	0x05000018


	//   ....[44]....
        /*01f8*/ 	.word	0x0500000f


	//   ....[45]....
        /*01fc*/ 	.word	0x05000012


	//   ....[46]....
        /*0200*/ 	.word	0x05000019


	//   ....[47]....
        /*0204*/ 	.word	0x05000024


	//   ....[48]....
        /*0208*/ 	.word	0x05000013


	//   ....[49]....
        /*020c*/ 	.word	0x05000014


	//   ....[50]....
        /*0210*/ 	.word	0x05000013


	//   ....[51]....
        /*0214*/ 	.word	0x05000019


	//   ....[52]....
        /*0218*/ 	.word	0x05000014


	//   ....[53]....
        /*021c*/ 	.word	0x05000013


	//   ....[54]....
        /*0220*/ 	.word	0x05000012


	//   ....[55]....
        /*0224*/ 	.word	0x05000019


	//   ....[56]....
        /*0228*/ 	.word	0x05000011


	//   ....[57]....
        /*022c*/ 	.word	0x05000012


	//   ....[58]....
        /*0230*/ 	.word	0x05000013


	//   ....[59]....
        /*0234*/ 	.word	0x05000014


	//   ....[60]....
        /*0238*/ 	.word	0x05000019


	//   ....[61]....
        /*023c*/ 	.word	0x05000012


	//   ....[62]....
        /*0240*/ 	.word	0x05000011


	//   ....[63]....
        /*0244*/ 	.word	0x05000024


	//   ....[64]....
        /*0248*/ 	.word	0x05000013


	//   ....[65]....
        /*024c*/ 	.word	0x05000017


	//   ....[66]....
        /*0250*/ 	.word	0x05000014


	//   ....[67]....
        /*0254*/ 	.word	0x05000014


	//   ....[68]....
        /*0258*/ 	.word	0x05000014


	//   ....[69]....
        /*025c*/ 	.word	0x05000014


	//   ....[70]....
        /*0260*/ 	.word	0x05000014


	//   ....[71]....
        /*0264*/ 	.word	0x05000014


	//   ....[72]....
        /*0268*/ 	.word	0x05000014


	//   ....[73]....
        /*026c*/ 	.word	0x05000014


	//   ....[74]....
        /*0270*/ 	.word	0x05000014


	//   ....[75]....
        /*0274*/ 	.word	0x05000014


	//   ....[76]....
        /*0278*/ 	.word	0x05000014


	//   ....[77]....
        /*027c*/ 	.word	0x05000014


	//   ....[78]....
        /*0280*/ 	.word	0x05000014


	//   ....[79]....
        /*0284*/ 	.word	0x05000014


	//   ....[80]....
        /*0288*/ 	.word	0x05000014


	//   ....[81]....
        /*028c*/ 	.word	0x05000014


	//   ....[82]....
        /*0290*/ 	.word	0x05000014


	//   ....[83]....
        /*0294*/ 	.word	0x05000014


	//   ....[84]....
        /*0298*/ 	.word	0x05000014


	//   ....[85]....
        /*029c*/ 	.word	0x05000014


	//   ....[86]....
        /*02a0*/ 	.word	0x05000014


	//   ....[87]....
        /*02a4*/ 	.word	0x05000014


	//   ....[88]....
        /*02a8*/ 	.word	0x05000014


	//   ....[89]....
        /*02ac*/ 	.word	0x05000014


	//   ....[90]....
        /*02b0*/ 	.word	0x05000014


	//   ....[91]....
        /*02b4*/ 	.word	0x05000014


	//   ....[92]....
        /*02b8*/ 	.word	0x05000014


	//   ....[93]....
        /*02bc*/ 	.word	0x05000014


	//   ....[94]....
        /*02c0*/ 	.word	0x05000014


	//   ....[95]....
        /*02c4*/ 	.word	0x05000014


	//   ....[96]....
        /*02c8*/ 	.word	0x05000014


	//   ....[97]....
        /*02cc*/ 	.word	0x05000014


	//   ....[98]....
        /*02d0*/ 	.word	0x05000014


	//   ....[99]....
        /*02d4*/ 	.word	0x05000014


	//   ....[100]....
        /*02d8*/ 	.word	0x05000014


	//   ....[101]....
        /*02dc*/ 	.word	0x05000014


	//   ....[102]....
        /*02e0*/ 	.word	0x05000014


	//   ....[103]....
        /*02e4*/ 	.word	0x05000014


	//   ....[104]....
        /*02e8*/ 	.word	0x05000014


	//   ....[105]....
        /*02ec*/ 	.word	0x05000014


	//   ....[106]....
        /*02f0*/ 	.word	0x05000014


	//   ....[107]....
        /*02f4*/ 	.word	0x05000014


	//   ....[108]....
        /*02f8*/ 	.word	0x05000014


	//   ....[109]....
        /*02fc*/ 	.word	0x05000014


	//   ....[110]....
        /*0300*/ 	.word	0x05000014


	//   ....[111]....
        /*0304*/ 	.word	0x05000014


	//   ....[112]....
        /*0308*/ 	.word	0x05000014


	//   ....[113]....
        /*030c*/ 	.word	0x05000014


	//   ....[114]....
        /*0310*/ 	.word	0x05000014


	//   ....[115]....
        /*0314*/ 	.word	0x05000014


	//   ....[116]....
        /*0318*/ 	.word	0x05000014


	//   ....[117]....
        /*031c*/ 	.word	0x05000014


	//   ....[118]....
        /*0320*/ 	.word	0x05000014


	//   ....[119]....
        /*0324*/ 	.word	0x05000014


	//   ....[120]....
        /*0328*/ 	.word	0x05000014


	//   ....[121]....
        /*032c*/ 	.word	0x05000014


	//----- nvinfo : EIATTR_COOP_GROUP_INSTR_OFFSETS
	.align		4
.L_755:
        /*0330*/ 	.byte	0x04, 0x28
        /*0332*/ 	.short	(.L_757 - .L_756)


	//   ....[0]....
.L_756:
        /*0334*/ 	.word	0x00001ae0


	//   ....[1]....
        /*0338*/ 	.word	0x00001b10


	//   ....[2]....
        /*033c*/ 	.word	0x00002130


	//   ....[3]....
        /*0340*/ 	.word	0x00002140


	//   ....[4]....
        /*0344*/ 	.word	0x00002170


	//   ....[5]....
        /*0348*/ 	.word	0x00002180


	//   ....[6]....
        /*034c*/ 	.word	0x000021b0


	//   ....[7]....
        /*0350*/ 	.word	0x000021c0


	//   ....[8]....
        /*0354*/ 	.word	0x000021f0


	//   ....[9]....
        /*0358*/ 	.word	0x00002200


	//   ....[10]....
        /*035c*/ 	.word	0x00003f60


	//   ....[11]....
        /*0360*/ 	.word	0x00003f90


	//   ....[12]....
        /*0364*/ 	.word	0x00003fd0


	//   ....[13]....
        /*0368*/ 	.word	0x00003fe0


	//   ....[14]....
        /*036c*/ 	.word	0x00004010


	//   ....[15]....
        /*0370*/ 	.word	0x00004020


	//   ....[16]....
        /*0374*/ 	.word	0x00004050


	//   ....[17]....
        /*0378*/ 	.word	0x00004060


	//   ....[18]....
        /*037c*/ 	.word	0x00004230


	//   ....[19]....
        /*0380*/ 	.word	0x00004250


	//   ....[20]....
        /*0384*/ 	.word	0x00004290


	//   ....[21]....
        /*0388*/ 	.word	0x000042a0


	//   ....[22]....
        /*038c*/ 	.word	0x000042d0


	//   ....[23]....
        /*0390*/ 	.word	0x000042e0


	//   ....[24]....
        /*0394*/ 	.word	0x00004310


	//   ....[25]....
        /*0398*/ 	.word	0x00004320


	//   ....[26]....
        /*039c*/ 	.word	0x00004480


	//   ....[27]....
        /*03a0*/ 	.word	0x000044b0


	//   ....[28]....
        /*03a4*/ 	.word	0x000044f0


	//   ....[29]....
        /*03a8*/ 	.word	0x00004500


	//   ....[30]....
        /*03ac*/ 	.word	0x00004530


	//   ....[31]....
        /*03b0*/ 	.word	0x00004540


	//   ....[32]....
        /*03b4*/ 	.word	0x00004570


	//   ....[33]....
        /*03b8*/ 	.word	0x00004580


	//   ....[34]....
        /*03bc*/ 	.word	0x00004800


	//   ....[35]....
        /*03c0*/ 	.word	0x00004810


	//   ....[36]....
        /*03c4*/ 	.word	0x00004820


	//   ....[37]....
        /*03c8*/ 	.word	0x00004830


	//   ....[38]....
        /*03cc*/ 	.word	0x00004890


	//   ....[39]....
        /*03d0*/ 	.word	0x000048c0


	//   ....[40]....
        /*03d4*/ 	.word	0x000048d0


	//   ....[41]....
        /*03d8*/ 	.word	0x000048e0


	//   ....[42]....
        /*03dc*/ 	.word	0x00004910


	//   ....[43]....
        /*03e0*/ 	.word	0x00004940


	//   ....[44]....
        /*03e4*/ 	.word	0x00004960


	//   ....[45]....
        /*03e8*/ 	.word	0x00004970


	//   ....[46]....
        /*03ec*/ 	.word	0x000049b0


	//   ....[47]....
        /*03f0*/ 	.word	0x000049e0


	//   ....[48]....
        /*03f4*/ 	.word	0x000049f0


	//   ....[49]....
        /*03f8*/ 	.word	0x00004a00


	//   ....[50]....
        /*03fc*/ 	.word	0x00004c30


	//   ....[51]....
        /*0400*/ 	.word	0x00004c60


	//   ....[52]....
        /*0404*/ 	.word	0x00004c80


	//   ....[53]....
        /*0408*/ 	.word	0x00004ca0


	//   ....[54]....
        /*040c*/ 	.word	0x00004cc0


	//   ....[55]....
        /*0410*/ 	.word	0x00004cd0


	//   ....[56]....
        /*0414*/ 	.word	0x00004d20


	//   ....[57]....
        /*0418*/ 	.word	0x00004db0


	//   ....[58]....
        /*041c*/ 	.word	0x00004e00


	//   ....[59]....
        /*0420*/ 	.word	0x00004e10


	//   ....[60]....
        /*0424*/ 	.word	0x00004e80


	//   ....[61]....
        /*0428*/ 	.word	0x00004eb0


	//   ....[62]....
        /*042c*/ 	.word	0x00004ec0


	//   ....[63]....
        /*0430*/ 	.word	0x00004ef0


	//   ....[64]....
        /*0434*/ 	.word	0x00004f10


	//   ....[65]....
        /*0438*/ 	.word	0x00004f40


	//   ....[66]....
        /*043c*/ 	.word	0x00005040


	//   ....[67]....
        /*0440*/ 	.word	0x00005090


	//   ....[68]....
        /*0444*/ 	.word	0x000050f0


	//   ....[69]....
        /*0448*/ 	.word	0x00005150


	//   ....[70]....
        /*044c*/ 	.word	0x000051b0


	//   ....[71]....
        /*0450*/ 	.word	0x00005210


	//   ....[72]....
        /*0454*/ 	.word	0x00005270


	//   ....[73]....
        /*0458*/ 	.word	0x000052d0


	//   ....[74]....
        /*045c*/ 	.word	0x00005360


	//   ....[75]....
        /*0460*/ 	.word	0x000053f0


	//   ....[76]....
        /*0464*/ 	.word	0x00005450


	//   ....[77]....
        /*0468*/ 	.word	0x000054b0


	//   ....[78]....
        /*046c*/ 	.word	0x00005510


	//   ....[79]....
        /*0470*/ 	.word	0x00005570


	//   ....[80]....
        /*0474*/ 	.word	0x000055d0


	//   ....[81]....
        /*0478*/ 	.word	0x00005630


	//   ....[82]....
        /*047c*/ 	.word	0x000056c0


	//   ....[83]....
        /*0480*/ 	.word	0x00005750


	//   ....[84]....
        /*0484*/ 	.word	0x000057b0


	//   ....[85]....
        /*0488*/ 	.word	0x00005810


	//   ....[86]....
        /*048c*/ 	.word	0x00005870


	//   ....[87]....
        /*0490*/ 	.word	0x000058d0


	//   ....[88]....
        /*0494*/ 	.word	0x00005930


	//   ....[89]....
        /*0498*/ 	.word	0x00005990


	//   ....[90]....
        /*049c*/ 	.word	0x00005a20


	//   ....[91]....
        /*04a0*/ 	.word	0x00005ae0


	//   ....[92]....
        /*04a4*/ 	.word	0x00005b40


	//   ....[93]....
        /*04a8*/ 	.word	0x00005ba0


	//   ....[94]....
        /*04ac*/ 	.word	0x00005c10


	//   ....[95]....
        /*04b0*/ 	.word	0x00005c70


	//   ....[96]....
        /*04b4*/ 	.word	0x00005ce0


	//   ....[97]....
        /*04b8*/ 	.word	0x00005d50


	//   ....[98]....
        /*04bc*/ 	.word	0x00005e50


	//   ....[99]....
        /*04c0*/ 	.word	0x00005ea0


	//   ....[100]....
        /*04c4*/ 	.word	0x00005f10


	//   ....[101]....
        /*04c8*/ 	.word	0x00005f60


	//   ....[102]....
        /*04cc*/ 	.word	0x00005fd0


	//   ....[103]....
        /*04d0*/ 	.word	0x00006030


	//   ....[104]....
        /*04d4*/ 	.word	0x000060a0


	//   ....[105]....
        /*04d8*/ 	.word	0x000060f0


	//   ....[106]....
        /*04dc*/ 	.word	0x000062e0


	//   ....[107]....
        /*04e0*/ 	.word	0x00006330


	//   ....[108]....
        /*04e4*/ 	.word	0x00006390


	//   ....[109]....
        /*04e8*/ 	.word	0x000063e0


	//   ....[110]....
        /*04ec*/ 	.word	0x00006440


	//   ....[111]....
        /*04f0*/ 	.word	0x00006500


	//   ....[112]....
        /*04f4*/ 	.word	0x00006560


	//   ....[113]....
        /*04f8*/ 	.word	0x000065f0


	//   ....[114]....
        /*04fc*/ 	.word	0x000066d0


	//   ....[115]....
        /*0500*/ 	.word	0x00006720


	//   ....[116]....
        /*0504*/ 	.word	0x00006790


	//   ....[117]....
        /*0508*/ 	.word	0x000067f0


	//   ....[118]....
        /*050c*/ 	.word	0x00006860


	//   ....[119]....
        /*0510*/ 	.word	0x000068c0


	//   ....[120]....
        /*0514*/ 	.word	0x00006930


	//   ....[121]....
        /*0518*/ 	.word	0x00006990


	//----- nvinfo : EIATTR_EXIT_INSTR_OFFSETS
	.align		4
.L_757:
        /*051c*/ 	.byte	0x04, 0x1c
        /*051e*/ 	.short	(.L_759 - .L_758)


	//   ....[0]....
.L_758:
        /*0520*/ 	.word	0x00002f00


	//   ....[1]....
        /*0524*/ 	.word	0x00004ff0


	//----- nvinfo : EIATTR_MAX_THREADS
	.align		4
.L_759:
        /*0528*/ 	.byte	0x04, 0x05
        /*052a*/ 	.short	(.L_761 - .L_760)
.L_760:
        /*052c*/ 	.word	0x000001e0
        /*0530*/ 	.word	0x00000001
        /*0534*/ 	.word	0x00000001


	//----- nvinfo : EIATTR_CRS_STACK_SIZE
	.align		4
.L_761:
        /*0538*/ 	.byte	0x04, 0x1e
        /*053a*/ 	.short	(.L_763 - .L_762)
.L_762:
        /*053c*/ 	.word	0x00000000


	//----- nvinfo : EIATTR_CBANK_PARAM_SIZE
	.align		4
.L_763:
        /*0540*/ 	.byte	0x03, 0x19
        /*0542*/ 	.short	0x0060


	//----- nvinfo : EIATTR_PARAM_CBANK
	.align		4
        /*0544*/ 	.byte	0x04, 0x0a
        /*0546*/ 	.short	(.L_765 - .L_764)
	.align		4
.L_764:
        /*0548*/ 	.word	index@(.nv.constant0._ZN13group_norm_v218gn_bwd_cuda_kernelI13__nv_bfloat16Li480ELi3ELi16ELi60ELi4096ELb1ELb1ELi128ELi960ELi960ELi4ELb1ELi10ELb1ELb0ELNS_15WgradSyncMethodE3ENS_16CompileConditionILi900EEEEEvPT_S6_S6_PKS5_S8_S8_S8_PKfflPfPj)
        /*054c*/ 	.short	0x0210
        /*054e*/ 	.short	0x0060


	//----- nvinfo : EIATTR_SW_WAR
	.align		4
.L_765:
        /*0550*/ 	.byte	0x04, 0x36
        /*0552*/ 	.short	(.L_767 - .L_766)
.L_766:
        /*0554*/ 	.word	0x00000008
.L_767:


//--------------------- .nv.info._ZN13group_norm_v218gn_bwd_cuda_kernelI13__nv_bfloat16Li480ELi3ELi16ELi60ELi4096ELb1ELb1ELi256ELi960ELi960ELi4ELb1ELi21ELb1ELb0ELNS_15WgradSyncMethodE3ENS_16CompileConditionILi900EEEEEvPT_S6_S6_PKS5_S8_S8_S8_PKfflPfPj --------------------------
	.section	.nv.info._ZN13group_norm_v218gn_bwd_cuda_kernelI13__nv_bfloat16Li480ELi3ELi16ELi60ELi4096ELb1ELb1ELi256ELi960ELi960ELi4ELb1ELi21ELb1ELb0ELNS_15WgradSyncMethodE3ENS_16CompileConditionILi900EEEEEvPT_S6_S6_PKS5_S8_S8_S8_PKfflPfPj,"",@"SHT_CUDA_INFO"
	.sectionflags	@""
	.align	4


	//----- nvinfo : EIATTR_CUDA_API_VERSION
	.align		4
        /*0000*/ 	.byte	0x04, 0x37
        /*0002*/ 	.short	(.L_769 - .L_768)
.L_768:
        /*0004*/ 	.word	0x00000082


	//----- nvinfo : EIATTR_KPARAM_INFO
	.align		4
.L_769:
        /*0008*/ 	.byte	0x04, 0x17
        /*000a*/ 	.short	(.L_771 - .L_770)
.L_770:
        /*000c*/ 	.word	0x00000000
        /*0010*/ 	.short	0x000b
        /*0012*/ 	.short	0x0058
        /*0014*/ 	.byte	0x00, 0xf0, 0x21, 0x00


	//----- nvinfo : EIATTR_KPARAM_INFO
	.align		4
.L_771:
        /*0018*/ 	.byte	0x04, 0x17
        /*001a*/ 	.short	(.L_773 - .L_772)
.L_772:
        /*001c*/ 	.word	0x00000000
        /*0020*/ 	.short	0x000a
        /*0022*/ 	.short	0x0050
        /*0024*/ 	.byte	0x00, 0xf0, 0x21, 0x00


	//----- nvinfo : EIATTR_KPARAM_INFO
	.align		4
.L_773:
        /*0028*/ 	.byte	0x04, 0x17
        /*002a*/ 	.short	(.L_775 - .L_774)
.L_774:
        /*002c*/ 	.word	0x00000000
        /*0030*/ 	.short	0x0009
        /*0032*/ 	.short	0x0048
        /*0034*/ 	.byte	0x00, 0xf0, 0x21, 0x00


	//----- nvinfo : EIATTR_KPARAM_INFO
	.align		4
.L_775:
        /*0038*/ 	.byte	0x04, 0x17
        /*003a*/ 	.short	(.L_777 - .L_776)
.L_776:
        /*003c*/ 	.word	0x00000000
        /*0040*/ 	.short	0x0008
        /*0042*/ 	.short	0x0040
        /*0044*/ 	.byte	0x00, 0xf0, 0x11, 0x00


	//----- nvinfo : EIATTR_KPARAM_INFO
	.align		4
.L_777:
        /*0048*/ 	.byte	0x04, 0x17
        /*004a*/ 	.short	(.L_779 - .L_778)
.L_778:
        /*004c*/ 	.word	0x00000000
        /*0050*/ 	.short	0x0007
        /*0052*/ 	.short	0x0038
        /*0054*/ 	.byte	0x00, 0xf0, 0x21, 0x00


	//----- nvinfo : EIATTR_KPARAM_INFO
	.align		4
.L_779:
        /*0058*/ 	.byte	0x04, 0x17
        /*005a*/ 	.short	(.L_781 - .L_780)
.L_780:
        /*005c*/ 	.word	0x00000000
        /*0060*/ 	.short	0x0006
        /*0062*/ 	.short	0x0030
        /*0064*/ 	.byte	0x00, 0xf0, 0x21, 0x00


	//----- nvinfo : EIATTR_KPARAM_INFO
	.align		4
.L_781:
        /*0068*/ 	.byte	0x04, 0x17
        /*006a*/ 	.short	(.L_783 - .L_782)
.L_782:
        /*006c*/ 	.word	0x00000000
        /*0070*/ 	.short	0x0005
        /*0072*/ 	.short	0x0028
        /*0074*/ 	.byte	0x00, 0xf0, 0x21, 0x00


	//----- nvinfo : EIATTR_KPARAM_INFO
	.align		4
.L_783:
        /*0078*/ 	.byte	0x04, 0x17
        /*007a*/ 	.short	(.L_785 - .L_784)
.L_784:
        /*007c*/ 	.word	0x00000000
        /*0080*/ 	.short	0x0004
        /*0082*/ 	.short	0x0020
        /*0084*/ 	.byte	0x00, 0xf0, 0x21, 0x00


	//----- nvinfo : EIATTR_KPARAM_INFO
	.align		4
.L_785:
        /*0088*/ 	.byte	0x04, 0x17
        /*008a*/ 	.short	(.L_787 - .L_786)
.L_786:
        /*008c*/ 	.word	0x00000000
        /*0090*/ 	.short	0x0003
        /*0092*/ 	.short	0x0018
        /*0094*/ 	.byte	0x00, 0xf0, 0x21, 0x00


	//----- nvinfo : EIATTR_KPARAM_INFO
	.align		4
.L_787:
        /*0098*/ 	.byte	0x04, 0x17
        /*009a*/ 	.short	(.L_789 - .L_788)
.L_788:
        /*009c*/ 	.word	0x00000000
        /*00a0*/ 	.short	0x0002
        /*00a2*/ 	.short	0x0010
        /*00a4*/ 	.byte	0x00, 0xf0, 0x21, 0x00


	//----- nvinfo : EIATTR_KPARAM_INFO
	.align		4
.L_789:
        /*00a8*/ 	.byte	0x04, 0x17
        /*00aa*/ 	.short	(.L_791 - .L_790)
.L_790:
        /*00ac*/ 	.word	0x00000000
        /*00b0*/ 	.short	0x0001
        /*00b2*/ 	.short	0x0008
        /*00b4*/ 	.byte	0x00, 0xf0, 0x21, 0x00


	//----- nvinfo : EIATTR_KPARAM_INFO
	.align		4
.L_791:
        /*00b8*/ 	.byte	0x04, 0x17
        /*00ba*/ 	.short	(.L_793 - .L_792)
.L_792:
        /*00bc*/ 	.word	0x00000000
        /*00c0*/ 	.short	0x0000
        /*00c2*/ 	.short	0x0000
        /*00c4*/ 	.byte	0x00, 0xf0, 0x21, 0x00


	//----- nvinfo : EIATTR_SPARSE_MMA_MASK
	.align		4
.L_793:
        /*00c8*/ 	.byte	0x03, 0x50
        /*00ca*/ 	.short	0x0000


	//----- nvinfo : EIATTR_MAXREG_COUNT
	.align		4
        /*00cc*/ 	.byte	0x03, 0x1b
        /*00ce*/ 	.short	0x0028


	//----- nvinfo : EIATTR_NUM_BARRIERS
	.align		4
        /*00d0*/ 	.byte	0x02, 0x4c
        /*00d2*/ 	.byte	0x01
	.zero		1


	//----- nvinfo : EIATTR_ANNOTATIONS
	.align		4
        /*00d4*/ 	.byte	0x04, 0x55
        /*00d6*/ 	.short	(.L_795 - .L_794)


	//   ....[0]....
.L_794:
        /* <DEDUP_REMOVED lines=8> */


	//----- nvinfo : EIATTR_MERCURY_ISA_VERSION
	.align		4
.L_795:
        /*0140*/ 	.byte	0x03, 0x5f
        /*0142*/ 	.short	0x0101


	//----- nvinfo : EIATTR_COOP_GROUP_MASK_REGIDS
	.align		4
        /*0144*/ 	.byte	0x04, 0x29
        /*0146*/ 	.short	(.L_797 - .L_796)


	//   ....[0]....
.L_796:
        /*0148*/ 	.word	0xffffffff


	//   ....[1]....
        /*014c*/ 	.word	0xffffffff


	//   ....[2]....
        /*0150*/ 	.word	0xffffffff


	//   ....[3]....
        /*0154*/ 	.word	0xffffffff


	//   ....[4]....
        /*0158*/ 	.word	0xffffffff


	//   ....[5]....
        /*015c*/ 	.word	0xffffffff


	//   ....[6]....
        /*0160*/ 	.word	0xffffffff


	//   ....[7]....
        /*0164*/ 	.word	0xffffffff


	//   ....[8]....
        /*0168*/ 	.word	0xffffffff


	//   ....[9]....
        /*016c*/ 	.word	0xffffffff


	//   ....[10]....
        /*0170*/ 	.word	0x05000010


	//   ....[11]....
        /*0174*/ 	.word	0x0500000f


	//   ....[12]....
        /*0178*/ 	.word	0x05000013


	//   ....[13]....
        /*017c*/ 	.word	0x0500000c


	//   ....[14]....
        /*0180*/ 	.word	0x05000017


	//   ....[15]....
        /*0184*/ 	.word	0x05000010


	//   ....[16]....
        /*0188*/ 	.word	0x05000011


	//   ....[17]....
        /*018c*/ 	.word	0x05000015


	//   ....[18]....
        /*0190*/ 	.word	0x05000012


	//   ....[19]....
        /*0194*/ 	.word	0x05000013


	//   ....[20]....
        /*0198*/ 	.word	0x05000019


	//   ....[21]....
        /*019c*/ 	.word	0x05000014


	//   ....[22]....
        /*01a0*/ 	.word	0x05000024


	//   ....[23]....
        /*01a4*/ 	.word	0x05000018


	//   ....[24]....
        /*01a8*/ 	.word	0x05000011


	//   ....[25]....
        /*01ac*/ 	.word	0x05000019


	//   ....[26]....
        /*01b0*/ 	.word	0x05000012


	//   ....[27]....
        /*01b4*/ 	.word	0x05000013


	//   ....[28]....
        /*01b8*/ 	.word	0x05000019


	//   ....[29]....
        /*01bc*/ 	.word	0x05000014


	//   ....[30]....
        /*01c0*/ 	.word	0x05000024


	//   ....[31]....
        /*01c4*/ 	.word	0x05000018


	//   ....[32]....
        /*01c8*/ 	.word	0x05000011


	//   ....[33]....
        /*01cc*/ 	.word	0x05000019


	//   ....[34]....
        /*01d0*/ 	.word	0x05000016


	//   ....[35]....
        /*01d4*/ 	.word	0x05000013


	//   ....[36]....
        /*01d8*/ 	.word	0x05000018


	//   ....[37]....
        /*01dc*/ 	.word	0x05000012


	//   ....[38]....
        /*01e0*/ 	.word	0x05000014


	//   ....[39]....
        /*01e4*/ 	.word	0x05000024


	//   ....[40]....
        /*01e8*/ 	.word	0x05000016


	//   ....[41]....
        /*01ec*/ 	.word	0x05000019


	//   ....[42]....
        /*01f0*/ 	.word	0x05000011


	//   ....[43]....
        /*01f4*/ 	.word	0x05000018


	//   ....[44]....
        /*01f8*/ 	.word	0x0500000f


	//   ....[45]....
        /*01fc*/ 	.word	0x05000012


	//   ....[46]....
        /*0200*/ 	.word	0x05000019


	//   ....[47]....
        /*0204*/ 	.word	0x05000024


	//   ....[48]....
        /*0208*/ 	.word	0x05000013


	//   ....[49]....
        /*020c*/ 	.word	0x05000014


	//   ....[50]....
        /*0210*/ 	.word	0x05000013


	//   ....[51]....
        /*0214*/ 	.word	0x05000019


	//   ....[52]....
        /*0218*/ 	.word	0x05000014


	//   ....[53]....
        /*021c*/ 	.word	0x05000013


	//   ....[54]....
        /*0220*/ 	.word	0x05000012


	//   ....[55]....
        /*0224*/ 	.word	0x05000019


	//   ....[56]....
        /*0228*/ 	.word	0x05000011


	//   ....[57]....
        /*022c*/ 	.word	0x05000012


	//   ....[58]....
        /*0230*/ 	.word	0x05000013


	//   ....[59]....
        /*0234*/ 	.word	0x05000014


	//   ....[60]....
        /*0238*/ 	.word	0x05000019


	//   ....[61]....
        /*023c*/ 	.word	0x05000012


	//   ....[62]....
        /*0240*/ 	.word	0x05000011


	//   ....[63]....
        /*0244*/ 	.word	0x05000024


	//   ....[64]....
        /*0248*/ 	.word	0x05000013


	//   ....[65]....
        /*024c*/ 	.word	0x05000017


	//   ....[66]....
        /*0250*/ 	.word	0x05000014


	//   ....[67]....
        /*0254*/ 	.word	0x05000014


	//   ....[68]....
        /*0258*/ 	.word	0x05000014


	//   ....[69]....
        /*025c*/ 	.word	0x05000014


	//   ....[70]....
        /*0260*/ 	.word	0x05000014


	//   ....[71]....
        /*0264*/ 	.word	0x05000014


	//   ....[72]....
        /*0268*/ 	.word	0x05000014


	//   ....[73]....
        /*026c*/ 	.word	0x05000014


	//   ....[74]....
        /*0270*/ 	.word	0x05000014


	//   ....[75]....
        /*0274*/ 	.word	0x05000014


	//   ....[76]....
        /*0278*/ 	.word	0x05000014


	//   ....[77]....
        /*027c*/ 	.word	0x05000014


	//   ....[78]....
        /*0280*/ 	.word	0x05000014


	//   ....[79]....
        /*0284*/ 	.word	0x05000014


	//   ....[80]....
        /*0288*/ 	.word	0x05000014


	//   ....[81]....
        /*028c*/ 	.word	0x05000014


	//   ....[82]....
        /*0290*/ 	.word	0x05000014


	//   ....[83]....
        /*0294*/ 	.word	0x05000014


	//   ....[84]....
        /*0298*/ 	.word	0x05000014


	//   ....[85]....
        /*029c*/ 	.word	0x05000014


	//   ....[86]....
        /*02a0*/ 	.word	0x05000014


	//   ....[87]....
        /*02a4*/ 	.word	0x05000014


	//   ....[88]....
        /*02a8*/ 	.word	0x05000014


	//   ....[89]....
        /*02ac*/ 	.word	0x05000014


	//   ....[90]....
        /*02b0*/ 	.word	0x05000014


	//   ....[91]....
        /*02b4*/ 	.word	0x05000014


	//   ....[92]....
        /*02b8*/ 	.word	0x05000014


	//   ....[93]....
        /*02bc*/ 	.word	0x05000014


	//   ....[94]....
        /*02c0*/ 	.word	0x05000014


	//   ....[95]....
        /*02c4*/ 	.word	0x05000014


	//   ....[96]....
        /*02c8*/ 	.word	0x05000014


	//   ....[97]....
        /*02cc*/ 	.word	0x05000014


	//   ....[98]....
        /*02d0*/ 	.word	0x05000014


	//   ....[99]....
        /*02d4*/ 	.word	0x05000014


	//   ....[100]....
        /*02d8*/ 	.word	0x05000014


	//   ....[101]....
        /*02dc*/ 	.word	0x05000014


	//   ....[102]....
        /*02e0*/ 	.word	0x05000014


	//   ....[103]....
        /*02e4*/ 	.word	0x05000014


	//   ....[104]....
        /*02e8*/ 	.word	0x05000014


	//   ....[105]....
        /*02ec*/ 	.word	0x05000014


	//   ....[106]....
        /*02f0*/ 	.word	0x05000014


	//   ....[107]....
        /*02f4*/ 	.word	0x05000014


	//   ....[108]....
        /*02f8*/ 	.word	0x05000014


	//   ....[109]....
        /*02fc*/ 	.word	0x05000014


	//   ....[110]....
        /*0300*/ 	.word	0x05000014


	//   ....[111]....
        /*0304*/ 	.word	0x05000014


	//   ....[112]....
        /*0308*/ 	.word	0x05000014


	//   ....[113]....
        /*030c*/ 	.word	0x05000014


	//   ....[114]....
        /*0310*/ 	.word	0x05000014


	//   ....[115]....
        /*0314*/ 	.word	0x05000014


	//   ....[116]....
        /*0318*/ 	.word	0x05000014


	//   ....[117]....
        /*031c*/ 	.word	0x05000014


	//   ....[118]....
        /*0320*/ 	.word	0x05000014


	//   ....[119]....
        /*0324*/ 	.word	0x05000014


	//   ....[120]....
        /*0328*/ 	.word	0x05000014


	//   ....[121]....
        /*032c*/ 	.word	0x05000014


	//----- nvinfo : EIATTR_COOP_GROUP_INSTR_OFFSETS
	.align		4
.L_797:
        /*0330*/ 	.byte	0x04, 0x28
        /*0332*/ 	.short	(.L_799 - .L_798)


	//   ....[0]....
.L_798:
        /*0334*/ 	.word	0x00001ae0


	//   ....[1]....
        /*0338*/ 	.word	0x00001b10


	//   ....[2]....
        /*033c*/ 	.word	0x000020d0


	//   ....[3]....
        /*0340*/ 	.word	0x000020e0


	//   ....[4]....
        /*0344*/ 	.word	0x00002110


	//   ....[5]....
        /*0348*/ 	.word	0x00002120


	//   ....[6]....
        /*034c*/ 	.word	0x00002150


	//   ....[7]....
        /*0350*/ 	.word	0x00002160


	//   ....[8]....
        /*0354*/ 	.word	0x00002190


	//   ....[9]....
        /*0358*/ 	.word	0x000021a0


	//   ....[10]....
        /*035c*/ 	.word	0x00003f10


	//   ....[11]....
        /*0360*/ 	.word	0x00003f30


	//   ....[12]....
        /*0364*/ 	.word	0x00003f70


	//   ....[13]....
        /*0368*/ 	.word	0x00003f80


	//   ....[14]....
        /*036c*/ 	.word	0x00003fb0


	//   ....[15]....
        /*0370*/ 	.word	0x00003fc0


	//   ....[16]....
        /*0374*/ 	.word	0x00003ff0


	//   ....[17]....
        /*0378*/ 	.word	0x00004000


	//   ....[18]....
        /*037c*/ 	.word	0x000041d0


	//   ....[19]....
        /*0380*/ 	.word	0x000041f0


	//   ....[20]....
        /*0384*/ 	.word	0x00004230


	//   ....[21]....
        /*0388*/ 	.word	0x00004240


	//   ....[22]....
        /*038c*/ 	.word	0x00004270


	//   ....[23]....
        /*0390*/ 	.word	0x00004280


	//   ....[24]....
        /*0394*/ 	.word	0x000042b0


	//   ....[25]....
        /*0398*/ 	.word	0x000042c0


	//   ....[26]....
        /*039c*/ 	.word	0x00004430


	//   ....[27]....
        /*03a0*/ 	.word	0x00004450


	//   ....[28]....
        /*03a4*/ 	.word	0x00004490


	//   ....[29]....
        /*03a8*/ 	.word	0x000044a0


	//   ....[30]....
        /*03ac*/ 	.word	0x000044d0


	//   ....[31]....
        /*03b0*/ 	.word	0x000044e0


	//   ....[32]....
        /*03b4*/ 	.word	0x00004510


	//   ....[33]....
        /*03b8*/ 	.word	0x00004520


	//   ....[34]....
        /*03bc*/ 	.word	0x000047a0


	//   ....[35]....
        /*03c0*/ 	.word	0x000047b0


	//   ....[36]....
        /*03c4*/ 	.word	0x000047c0


	//   ....[37]....
        /*03c8*/ 	.word	0x000047d0


	//   ....[38]....
        /*03cc*/ 	.word	0x00004830


	//   ....[39]....
        /*03d0*/ 	.word	0x00004860


	//   ....[40]....
        /*03d4*/ 	.word	0x00004870


	//   ....[41]....
        /*03d8*/ 	.word	0x00004880


	//   ....[42]....
        /*03dc*/ 	.word	0x000048b0


	//   ....[43]....
        /*03e0*/ 	.word	0x000048e0


	//   ....[44]....
        /*03e4*/ 	.word	0x00004900


	//   ....[45]....
        /*03e8*/ 	.word	0x00004910


	//   ....[46]....
        /*03ec*/ 	.word	0x00004950


	//   ....[47]....
        /*03f0*/ 	.word	0x00004980


	//   ....[48]....
        /*03f4*/ 	.word	0x00004990


	//   ....[49]....
        /*03f8*/ 	.word	0x000049a0


	//   ....[50]....
        /*03fc*/ 	.word	0x00004bd0


	//   ....[51]....
        /*0400*/ 	.word	0x00004c00


	//   ....[52]....
        /*0404*/ 	.word	0x00004c20


	//   ....[53]....
        /*0408*/ 	.word	0x00004c40


	//   ....[54]....
        /*040c*/ 	.word	0x00004c60


	//   ....[55]....
        /*0410*/ 	.word	0x00004c70


	//   ....[56]....
        /*0414*/ 	.word	0x00004cd0


	//   ....[57]....
        /*0418*/ 	.word	0x00004d50


	//   ....[58]....
        /*041c*/ 	.word	0x00004da0


	//   ....[59]....
        /*0420*/ 	.word	0x00004db0


	//   ....[60]....
        /*0424*/ 	.word	0x00004e20


	//   ....[61]....
        /*0428*/ 	.word	0x00004e50


	//   ....[62]....
        /*042c*/ 	.word	0x00004e60


	//   ....[63]....
        /*0430*/ 	.word	0x00004e90


	//   ....[64]....
        /*0434*/ 	.word	0x00004eb0


	//   ....[65]....
        /*0438*/ 	.word	0x00004ee0


	//   ....[66]....
        /*043c*/ 	.word	0x00004fe0


	//   ....[67]....
        /*0440*/ 	.word	0x00005030


	//   ....[68]....
        /*0444*/ 	.word	0x00005090


	//   ....[69]....
        /*0448*/ 	.word	0x000050f0


	//   ....[70]....
        /*044c*/ 	.word	0x00005150


	//   ....[71]....
        /*0450*/ 	.word	0x000051b0


	//   ....[72]....
        /*0454*/ 	.word	0x00005210


	//   ....[73]....
        /*0458*/ 	.word	0x00005270


	//   ....[74]....
        /*045c*/ 	.word	0x00005300


	//   ....[75]....
        /*0460*/ 	.word	0x00005390


	//   ....[76]....
        /*0464*/ 	.word	0x000053f0


	//   ....[77]....
        /*0468*/ 	.word	0x00005450


	//   ....[78]....
        /*046c*/ 	.word	0x000054b0


	//   ....[79]....
        /*0470*/ 	.word	0x00005510


	//   ....[80]....
        /*0474*/ 	.word	0x00005570


	//   ....[81]....
        /*0478*/ 	.word	0x000055d0


	//   ....[82]....
        /*047c*/ 	.word	0x00005660


	//   ....[83]....
        /*0480*/ 	.word	0x000056f0


	//   ....[84]....
        /*0484*/ 	.word	0x00005750


	//   ....[85]....
        /*0488*/ 	.word	0x000057b0


	//   ....[86]....
        /*048c*/ 	.word	0x00005810


	//   ....[87]....
        /*0490*/ 	.word	0x00005870


	//   ....[88]....
        /*0494*/ 	.word	0x000058d0


	//   ....[89]....
        /*0498*/ 	.word	0x00005930


	//   ....[90]....
        /*049c*/ 	.word	0x000059c0


	//   ....[91]....
        /*04a0*/ 	.word	0x00005a80


	//   ....[92]....
        /*04a4*/ 	.word	0x00005ae0


	//   ....[93]....
        /*04a8*/ 	.word	0x00005b40


	//   ....[94]....
        /*04ac*/ 	.word	0x00005bb0


	//   ....[95]....
        /*04b0*/ 	.word	0x00005c10


	//   ....[96]....
        /*04b4*/ 	.word	0x00005c80


	//   ....[97]....
        /*04b8*/ 	.word	0x00005cf0


	//   ....[98]....
        /*04bc*/ 	.word	0x00005df0


	//   ....[99]....
        /*04c0*/ 	.word	0x00005e40


	//   ....[100]....
        /*04c4*/ 	.word	0x00005eb0


	//   ....[101]....
        /*04c8*/ 	.word	0x00005f00


	//   ....[102]....
        /*04cc*/ 	.word	0x00005f70


	//   ....[103]....
        /*04d0*/ 	.word	0x00005fd0


	//   ....[104]....
        /*04d4*/ 	.word	0x00006040


	//   ....[105]....
        /*04d8*/ 	.word	0x00006090


	//   ....[106]....
        /*04dc*/ 	.word	0x00006280


	//   ....[107]....
        /*04e0*/ 	.word	0x000062d0


	//   ....[108]....
        /*04e4*/ 	.word	0x00006330


	//   ....[109]....
        /*04e8*/ 	.word	0x00006380


	//   ....[110]....
        /*04ec*/ 	.word	0x000063e0


	//   ....[111]....
        /*04f0*/ 	.word	0x000064a0


	//   ....[112]....
        /*04f4*/ 	.word	0x00006500


	//   ....[113]....
        /*04f8*/ 	.word	0x00006590


	//   ....[114]....
        /*04fc*/ 	.word	0x00006670


	//   ....[115]....
        /*0500*/ 	.word	0x000066c0


	//   ....[116]....
        /*0504*/ 	.word	0x00006730


	//   ....[117]....
        /*0508*/ 	.word	0x00006790


	//   ....[118]....
        /*050c*/ 	.word	0x00006800


	//   ....[119]....
        /*0510*/ 	.word	0x00006860


	//   ....[120]....
        /*0514*/ 	.word	0x000068d0


	//   ....[121]....
        /*0518*/ 	.word	0x00006930


	//----- nvinfo : EIATTR_EXIT_INSTR_OFFSETS
	.align		4
.L_799:
        /*051c*/ 	.byte	0x04, 0x1c
        /*051e*/ 	.short	(.L_801 - .L_800)


	//   ....[0]....
.L_800:
        /*0520*/ 	.word	0x00002ea0


	//   ....[1]....
        /*0524*/ 	.word	0x00004f90


	//----- nvinfo : EIATTR_MAX_THREADS
	.align		4
.L_801:
        /*0528*/ 	.byte	0x04, 0x05
        /*052a*/ 	.short	(.L_803 - .L_802)
.L_802:
        /*052c*/ 	.word	0x000001e0
        /*0530*/ 	.word	0x00000001
        /*0534*/ 	.word	0x00000001


	//----- nvinfo : EIATTR_CRS_STACK_SIZE
	.align		4
.L_803:
        /*0538*/ 	.byte	0x04, 0x1e
        /*053a*/ 	.short	(.L_805 - .L_804)
.L_804:
        /*053c*/ 	.word	0x00000000


	//----- nvinfo : EIATTR_CBANK_PARAM_SIZE
	.align		4
.L_805:
        /*0540*/ 	.byte	0x03, 0x19
        /*0542*/ 	.short	0x0060


	//----- nvinfo : EIATTR_PARAM_CBANK
	.align		4
        /*0544*/ 	.byte	0x04, 0x0a
        /*0546*/ 	.short	(.L_807 - .L_806)
	.align		4
.L_806:
        /*0548*/ 	.word	index@(.nv.constant0._ZN13group_norm_v218gn_bwd_cuda_kernelI13__nv_bfloat16Li480ELi3ELi16ELi60ELi4096ELb1ELb1ELi256ELi960ELi960ELi4ELb1ELi21ELb1ELb0ELNS_15WgradSyncMethodE3ENS_16CompileConditionILi900EEEEEvPT_S6_S6_PKS5_S8_S8_S8_PKfflPfPj)
        /*054c*/ 	.short	0x0210
        /*054e*/ 	.short	0x0060


	//----- nvinfo : EIATTR_SW_WAR
	.align		4
.L_807:
        /*0550*/ 	.byte	0x04, 0x36
        /*0552*/ 	.short	(.L_809 - .L_808)
.L_808:
        /*0554*/ 	.word	0x00000008
.L_809:


//--------------------- .nv.info._ZN13group_norm_v218gn_bwd_cuda_kernelI13__nv_bfloat16Li480ELi2ELi16ELi60ELi4096ELb1ELb1ELi16ELi960ELi960ELi4ELb1ELi1ELb0ELb0ELNS_15WgradSyncMethodE3ENS_16CompileConditionILi900EEEEEvPT_S6_S6_PKS5_S8_S8_S8_PKfflPfPj --------------------------
	.section	.nv.info._ZN13group_norm_v218gn_bwd_cuda_kernelI13__nv_bfloat16Li480ELi2ELi16ELi60ELi4096ELb1ELb1ELi16ELi960ELi960ELi4ELb1ELi1ELb0ELb0ELNS_15WgradSyncMethodE3ENS_16CompileConditionILi900EEEEEvPT_S6_S6_PKS5_S8_S8_S8_PKfflPfPj,"",@"SHT_CUDA_INFO"
	.sectionflags	@""
	.align	4


	//----- nvinfo : EIATTR_CUDA_API_VERSION
	.align		4
        /*0000*/ 	.byte	0x04, 0x37
        /*0002*/ 	.short	(.L_811 - .L_810)
.L_810:
        /*0004*/ 	.word	0x00000082


	//----- nvinfo : EIATTR_KPARAM_INFO
	.align		4
.L_811:
        /*0008*/ 	.byte	0x04, 0x17
        /*000a*/ 	.short	(.L_813 - .L_812)
.L_812:
        /*000c*/ 	.word	0x00000000
        /*0010*/ 	.short	0x000b
        /*0012*/ 	.short	0x0058
        /*0014*/ 	.byte	0x00, 0xf0, 0x21, 0x00


	//----- nvinfo : EIATTR_KPARAM_INFO
	.align		4
.L_813:
        /*0018*/ 	.byte	0x04, 0x17
        /*001a*/ 	.short	(.L_815 - .L_814)
.L_814:
        /*001c*/ 	.word	0x00000000
        /*0020*/ 	.short	0x000a
        /*0022*/ 	.short	0x0050
        /*0024*/ 	.byte	0x00, 0xf0, 0x21, 0x00


	//----- nvinfo : EIATTR_KPARAM_INFO
	.align		4
.L_815:
        /*0028*/ 	.byte	0x04, 0x17
        /*002a*/ 	.short	(.L_817 - .L_816)
.L_816:
        /*002c*/ 	.word	0x00000000
        /*0030*/ 	.short	0x0009
        /*0032*/ 	.short	0x0048
        /*0034*/ 	.byte	0x00, 0xf0, 0x21, 0x00


	//----- nvinfo : EIATTR_KPARAM_INFO
	.align		4
.L_817:
        /*0038*/ 	.byte	0x04, 0x17
        /*003a*/ 	.short	(.L_819 - .L_818)
.L_818:
        /*003c*/ 	.word	0x00000000
        /*0040*/ 	.short	0x0008
        /*0042*/ 	.short	0x0040
        /*0044*/ 	.byte	0x00, 0xf0, 0x11, 0x00


	//----- nvinfo : EIATTR_KPARAM_INFO
	.align		4
.L_819:
        /*0048*/ 	.byte	0x04, 0x17
        /*004a*/ 	.short	(.L_821 - .L_820)
.L_820:
        /*004c*/ 	.word	0x00000000
        /*0050*/ 	.short	0x0007
        /*0052*/ 	.short	0x0038
        /*0054*/ 	.byte	0x00, 0xf0, 0x21, 0x00


	//----- nvinfo : EIATTR_KPARAM_INFO
	.align		4
.L_821:
        /*0058*/ 	.byte	0x04, 0x17
        /*005a*/ 	.short	(.L_823 - .L_822)
.L_822:
        /*005c*/ 	.word	0x00000000
        /*0060*/ 	.short	0x0006
        /*0062*/ 	.short	0x0030
        /*0064*/ 	.byte	0x00, 0xf0, 0x21, 0x00


	//----- nvinfo : EIATTR_KPARAM_INFO
	.align		4
.L_823:
        /*0068*/ 	.byte	0x04, 0x17
        /*006a*/ 	.short	(.L_825 - .L_824)
.L_824:
        /*006c*/ 	.word	0x00000000
        /*0070*/ 	.short	0x0005
        /*0072*/ 	.short	0x0028
        /*0074*/ 	.byte	0x00, 0xf0, 0x21, 0x00


	//----- nvinfo : EIATTR_KPARAM_INFO
	.align		4
.L_825:
        /*0078*/ 	.byte	0x04, 0x17
        /*007a*/ 	.short	(.L_827 - .L_826)
.L_826:
        /*007c*/ 	.word	0x00000000
        /*0080*/ 	.short	0x0004
        /*0082*/ 	.short	0x0020
        /*0084*/ 	.byte	0x00, 0xf0, 0x21, 0x00


	//----- nvinfo : EIATTR_KPARAM_INFO
	.align		4
.L_827:
        /*0088*/ 	.byte	0x04, 0x17
        /*008a*/ 	.short	(.L_829 - .L_828)
.L_828:
        /*008c*/ 	.word	0x00000000
        /*0090*/ 	.short	0x0003
        /*0092*/ 	.short	0x0018
        /*0094*/ 	.byte	0x00, 0xf0, 0x21, 0x00


	//----- nvinfo : EIATTR_KPARAM_INFO
	.align		4
.L_829:
        /*0098*/ 	.byte	0x04, 0x17
        /*009a*/ 	.short	(.L_831 - .L_830)
.L_830:
        /*009c*/ 	.word	0x00000000
        /*00a0*/ 	.short	0x0002
        /*00a2*/ 	.short	0x0010
        /*00a4*/ 	.byte	0x00, 0xf0, 0x21, 0x00


	//----- nvinfo : EIATTR_KPARAM_INFO
	.align		4
.L_831:
        /*00a8*/ 	.byte	0x04, 0x17
        /*00aa*/ 	.short	(.L_833 - .L_832)
.L_832:
        /*00ac*/ 	.word	0x00000000
        /*00b0*/ 	.short	0x0001
        /*00b2*/ 	.short	0x0008
        /*00b4*/ 	.byte	0x00, 0xf0, 0x21, 0x00


	//----- nvinfo : EIATTR_KPARAM_INFO
	.align		4
.L_833:
        /*00b8*/ 	.byte	0x04, 0x17
        /*00ba*/ 	.short	(.L_835 - .L_834)
.L_834:
        /*00bc*/ 	.word	0x00000000
        /*00c0*/ 	.short	0x0000
        /*00c2*/ 	.short	0x0000
        /*00c4*/ 	.byte	0x00, 0xf0, 0x21, 0x00


	//----- nvinfo : EIATTR_SPARSE_MMA_MASK
	.align		4
.L_835:
        /*00c8*/ 	.byte	0x03, 0x50
        /*00ca*/ 	.short	0x0000


	//----- nvinfo : EIATTR_MAXREG_COUNT
	.align		4
        /*00cc*/ 	.byte	0x03, 0x1b
        /*00ce*/ 	.short	0x0040


	//----- nvinfo : EIATTR_NUM_BARRIERS
	.align		4
        /*00d0*/ 	.byte	0x02, 0x4c
        /*00d2*/ 	.byte	0x01
	.zero		1


	//----- nvinfo : EIATTR_ANNOTATIONS
	.align		4
        /*00d4*/ 	.byte	0x04, 0x55
        /*00d6*/ 	.short	(.L_837 - .L_836)


	//   ....[0]....
.L_836:
        /* <DEDUP_REMOVED lines=109> */


	//----- nvinfo : EIATTR_MERCURY_ISA_VERSION
	.align		4
.L_837:
        /*0790*/ 	.byte	0x03, 0x5f
        /*0792*/ 	.short	0x0101


	//----- nvinfo : EIATTR_COOP_GROUP_MASK_REGIDS
	.align		4
        /*0794*/ 	.byte	0x04, 0x29
        /*0796*/ 	.short	(.L_839 - .L_838)


	//   ....[0]....
.L_838:
        /*0798*/ 	.word	0xffffffff


	//   ....[1]....
        /*079c*/ 	.word	0xffffffff


	//   ....[2]....
        /*07a0*/ 	.word	0xffffffff


	//   ....[3]....
        /*07a4*/ 	.word	0xffffffff


	//   ....[4]....
        /*07a8*/ 	.word	0xffffffff


	//   ....[5]....
        /*07ac*/ 	.word	0xffffffff


	//   ....[6]....
        /*07b0*/ 	.word	0xffffffff


	//   ....[7]....
        /*07b4*/ 	.word	0xffffffff


	//   ....[8]....
        /*07b8*/ 	.word	0xffffffff


	//   ....[9]....
        /*07bc*/ 	.word	0xffffffff


	//   ....[10]....
        /*07c0*/ 	.word	0x05000019


	//   ....[11]....
        /*07c4*/ 	.word	0x05000018


	//   ....[12]....
        /*07c8*/ 	.word	0x0500001a


	//   ....[13]....
        /*07cc*/ 	.word	0x0500001b


	//   ....[14]....
        /*07d0*/ 	.word	0x0500001d


	//   ....[15]....
        /*07d4*/ 	.word	0x05000012


	//   ....[16]....
        /*07d8*/ 	.word	0x0500001c


	//   ....[17]....
        /*07dc*/ 	.word	0x05000013


	//   ....[18]....
        /*07e0*/ 	.word	0x0500001d


	//   ....[19]....
        /*07e4*/ 	.word	0x0500001c


	//   ....[20]....
        /*07e8*/ 	.word	0x0500001e


	//   ....[21]....
        /*07ec*/ 	.word	0x0500001f


	//   ....[22]....
        /*07f0*/ 	.word	0x05000021


	//   ....[23]....
        /*07f4*/ 	.word	0x05000020


	//   ....[24]....
        /*07f8*/ 	.word	0x05000022


	//   ....[25]....
        /*07fc*/ 	.word	0x05000017


	//   ....[26]....
        /*0800*/ 	.word	0x0500001d


	//   ....[27]....
        /*0804*/ 	.word	0x0500001c


	//   ....[28]....
        /*0808*/ 	.word	0x0500001e


	//   ....[29]....
        /*080c*/ 	.word	0x0500001f


	//   ....[30]....
        /*0810*/ 	.word	0x05000021


	//   ....[31]....
        /*0814*/ 	.word	0x05000020


	//   ....[32]....
        /*0818*/ 	.word	0x05000022


	//   ....[33]....
        /*081c*/ 	.word	0x05000017


	//   ....[34]....
        /*0820*/ 	.word	0x0500001e


	//   ....[35]....
        /*0824*/ 	.word	0x05000026


	//   ....[36]....
        /*0828*/ 	.word	0x05000021


	//   ....[37]....
        /*082c*/ 	.word	0x05000020


	//   ....[38]....
        /*0830*/ 	.word	0x05000024


	//   ....[39]....
        /*0834*/ 	.word	0x05000029


	//   ....[40]....
        /*0838*/ 	.word	0x05000025


	//   ....[41]....
        /*083c*/ 	.word	0x05000027


	//   ....[42]....
        /*0840*/ 	.word	0x05000028


	//   ....[43]....
        /*0844*/ 	.word	0x05000021


	//   ....[44]....
        /*0848*/ 	.word	0x05000023


	//   ....[45]....
        /*084c*/ 	.word	0x05000026


	//   ....[46]....
        /*0850*/ 	.word	0x05000014


	//   ....[47]....
        /*0854*/ 	.word	0x05000029


	//   ....[48]....
        /*0858*/ 	.word	0x05000012


	//   ....[49]....
        /*085c*/ 	.word	0x05000021


	//   ....[50]....
        /*0860*/ 	.word	0x0500001f


	//   ....[51]....
        /*0864*/ 	.word	0x05000014


	//   ....[52]....
        /*0868*/ 	.word	0x05000026


	//   ....[53]....
        /*086c*/ 	.word	0x0500001c


	//   ....[54]....
        /*0870*/ 	.word	0x05000013


	//   ....[55]....
        /*0874*/ 	.word	0x05000029


	//   ....[56]....
        /*0878*/ 	.word	0x05000018


	//   ....[57]....
        /*087c*/ 	.word	0x05000024


	//   ....[58]....
        /*0880*/ 	.word	0x05000019


	//   ....[59]....
        /*0884*/ 	.word	0x05000022


	//   ....[60]....
        /*0888*/ 	.word	0x0500001f


	//   ....[61]....
        /*088c*/ 	.word	0x0500001c


	//   ....[62]....
        /*0890*/ 	.word	0x0500002a


	//   ....[63]....
        /*0894*/ 	.word	0x05000028


	//   ....[64]....
        /*0898*/ 	.word	0x0500001b


	//   ....[65]....
        /*089c*/ 	.word	0x05000017


	//   ....[66]....
        /*08a0*/ 	.word	0x0500001e


	//   ....[67]....
        /*08a4*/ 	.word	0x0500001e


	//   ....[68]....
        /*08a8*/ 	.word	0x0500001e


	//   ....[69]....
        /*08ac*/ 	.word	0x0500001e


	//   ....[70]....
        /*08b0*/ 	.word	0x0500001e


	//   ....[71]....
        /*08b4*/ 	.word	0x0500001e


	//   ....[72]....
        /*08b8*/ 	.word	0x0500001e


	//   ....[73]....
        /*08bc*/ 	.word	0x0500001e


	//   ....[74]....
        /*08c0*/ 	.word	0x0500001e


	//   ....[75]....
        /*08c4*/ 	.word	0x0500001e


	//   ....[76]....
        /*08c8*/ 	.word	0x0500001e


	//   ....[77]....
        /*08cc*/ 	.word	0x0500001e


	//   ....[78]....
        /*08d0*/ 	.word	0x0500001e


	//   ....[79]....
        /*08d4*/ 	.word	0x0500001e


	//   ....[80]....
        /*08d8*/ 	.word	0x0500001e


	//   ....[81]....
        /*08dc*/ 	.word	0x0500001e


	//   ....[82]....
        /*08e0*/ 	.word	0x0500001e


	//   ....[83]....
        /*08e4*/ 	.word	0x0500001e


	//   ....[84]....
        /*08e8*/ 	.word	0x0500001e


	//   ....[85]....
        /*08ec*/ 	.word	0x0500001e


	//   ....[86]....
        /*08f0*/ 	.word	0x0500001e


	//   ....[87]....
        /*08f4*/ 	.word	0x0500001e


	//   ....[88]....
        /*08f8*/ 	.word	0x0500001e


	//   ....[89]....
        /*08fc*/ 	.word	0x0500001e


	//   ....[90]....
        /*0900*/ 	.word	0x0500001e


	//   ....[91]....
        /*0904*/ 	.word	0x0500001e


	//   ....[92]....
        /*0908*/ 	.word	0x0500001e


	//   ....[93]....
        /*090c*/ 	.word	0x0500001e


	//   ....[94]....
        /*0910*/ 	.word	0x0500001e


	//   ....[95]....
        /*0914*/ 	.word	0x0500001e


	//   ....[96]....
        /*0918*/ 	.word	0x0500001e


	//   ....[97]....
        /*091c*/ 	.word	0x0500001e


	//   ....[98]....
        /*0920*/ 	.word	0x0500001e


	//   ....[99]....
        /*0924*/ 	.word	0x0500001e


	//   ....[100]....
        /*0928*/ 	.word	0x0500001e


	//   ....[101]....
        /*092c*/ 	.word	0x0500001e


	//   ....[102]....
        /*0930*/ 	.word	0x0500001e


	//   ....[103]....
        /*0934*/ 	.word	0x0500001e


	//   ....[104]....
        /*0938*/ 	.word	0x0500001e


	//   ....[105]....
        /*093c*/ 	.word	0x0500001e


	//   ....[106]....
        /*0940*/ 	.word	0x0500001e


	//   ....[107]....
        /*0944*/ 	.word	0x0500001e


	//   ....[108]....
        /*0948*/ 	.word	0x0500001e


	//   ....[109]....
        /*094c*/ 	.word	0x0500001e


	//   ....[110]....
        /*0950*/ 	.word	0x0500001e


	//   ....[111]....
        /*0954*/ 	.word	0x0500001e


	//   ....[112]....
        /*0958*/ 	.word	0x0500001e


	//   ....[113]....
        /*095c*/ 	.word	0x0500001e


	//   ....[114]....
        /*0960*/ 	.word	0x0500001e


	//   ....[115]....
        /*0964*/ 	.word	0x0500001e


	//   ....[116]....
        /*0968*/ 	.word	0x0500001e


	//   ....[117]....
        /*096c*/ 	.word	0x0500001e


	//   ....[118]....
        /*0970*/ 	.word	0x0500001e


	//   ....[119]....
        /*0974*/ 	.word	0x0500001e


	//   ....[120]....
        /*0978*/ 	.word	0x0500001e


	//   ....[121]....
        /*097c*/ 	.word	0x0500001e


	//----- nvinfo : EIATTR_COOP_GROUP_INSTR_OFFSETS
	.align		4
.L_839:
        /*0980*/ 	.byte	0x04, 0x28
        /*0982*/ 	.short	(.L_841 - .L_840)


	//   ....[0]....
.L_840:
        /*0984*/ 	.word	0x000048c0


	//   ....[1]....
        /*0988*/ 	.word	0x00004900


	//   ....[2]....
        /*098c*/ 	.word	0x000055a0


	//   ....[3]....
        /*0990*/ 	.word	0x000055e0


	//   ....[4]....
        /*0994*/ 	.word	0x00005610


	//   ....[5]....
        /*0998*/ 	.word	0x00005630


	//   ....[6]....
        /*099c*/ 	.word	0x00005650


	//   ....[7]....
        /*09a0*/ 	.word	0x00005670


	//   ....[8]....
        /*09a4*/ 	.word	0x00005690


	//   ....[9]....
        /*09a8*/ 	.word	0x000056b0


	//   ....[10]....
        /*09ac*/ 	.word	0x00008470


	//   ....[11]....
        /*09b0*/ 	.word	0x000084a0


	//   ....[12]....
        /*09b4*/ 	.word	0x000084f0


	//   ....[13]....
        /*09b8*/ 	.word	0x00008510


	//   ....[14]....
        /*09bc*/ 	.word	0x00008540


	//   ....[15]....
        /*09c0*/ 	.word	0x00008550


	//   ....[16]....
        /*09c4*/ 	.word	0x00008580


	//   ....[17]....
        /*09c8*/ 	.word	0x00008590


	//   ....[18]....
        /*09cc*/ 	.word	0x00008710


	//   ....[19]....
        /*09d0*/ 	.word	0x00008740


	//   ....[20]....
        /*09d4*/ 	.word	0x00008790


	//   ....[21]....
        /*09d8*/ 	.word	0x000087b0


	//   ....[22]....
        /*09dc*/ 	.word	0x000087e0


	//   ....[23]....
        /*09e0*/ 	.word	0x000087f0


	//   ....[24]....
        /*09e4*/ 	.word	0x00008820


	//   ....[25]....
        /*09e8*/ 	.word	0x00008830


	//   ....[26]....
        /*09ec*/ 	.word	0x00008950


	//   ....[27]....
        /*09f0*/ 	.word	0x00008980


	//   ....[28]....
        /*09f4*/ 	.word	0x000089d0


	//   ....[29]....
        /*09f8*/ 	.word	0x000089f0


	//   ....[30]....
        /*09fc*/ 	.word	0x00008a20


	//   ....[31]....
        /*0a00*/ 	.word	0x00008a30


	//   ....[32]....
        /*0a04*/ 	.word	0x00008a60


	//   ....[33]....
        /*0a08*/ 	.word	0x00008a70


	//   ....[34]....
        /*0a0c*/ 	.word	0x00008d00


	//   ....[35]....
        /*0a10*/ 	.word	0x00008d60


	//   ....[36]....
        /*0a14*/ 	.word	0x00008e00


	//   ....[37]....
        /*0a18*/ 	.word	0x00008e40


	//   ....[38]....
        /*0a1c*/ 	.word	0x00008e70


	//   ....[39]....
        /*0a20*/ 	.word	0x00008e80


	//   ....[40]....
        /*0a24*/ 	.word	0x00008ea0


	//   ....[41]....
        /*0a28*/ 	.word	0x00008eb0


	//   ....[42]....
        /*0a2c*/ 	.word	0x00008ef0


	//   ....[43]....
        /*0a30*/ 	.word	0x00008f10


	//   ....[44]....
        /*0a34*/ 	.word	0x00008f50


	//   ....[45]....
        /*0a38*/ 	.word	0x00008f80


	//   ....[46]....
        /*0a3c*/ 	.word	0x00008fb0


	//   ....[47]....
        /*0a40*/ 	.word	0x00008fc0


	//   ....[48]....
        /*0a44*/ 	.word	0x00008fd0


	//   ....[49]....
        /*0a48*/ 	.word	0x00009030


	//   ....[50]....
        /*0a4c*/ 	.word	0x00009090


	//   ....[51]....
        /*0a50*/ 	.word	0x000090d0


	//   ....[52]....
        /*0a54*/ 	.word	0x000090f0


	//   ....[53]....
        /*0a58*/ 	.word	0x00009100


	//   ....[54]....
        /*0a5c*/ 	.word	0x00009110


	//   ....[55]....
        /*0a60*/ 	.word	0x00009140


	//   ....[56]....
        /*0a64*/ 	.word	0x00009160


	//   ....[57]....
        /*0a68*/ 	.word	0x00009190


	//   ....[58]....
        /*0a6c*/ 	.word	0x000091b0


	//   ....[59]....
        /*0a70*/ 	.word	0x000091f0


	//   ....[60]....
        /*0a74*/ 	.word	0x00009230


	//   ....[61]....
        /*0a78*/ 	.word	0x00009260


	//   ....[62]....
        /*0a7c*/ 	.word	0x00009290


	//   ....[63]....
        /*0a80*/ 	.word	0x000092c0


	//   ....[64]....
        /*0a84*/ 	.word	0x00009400


	//   ....[65]....
        /*0a88*/ 	.word	0x00009440


	//   ....[66]....
        /*0a8c*/ 	.word	0x00009570


	//   ....[67]....
        /*0a90*/ 	.word	0x000095c0


	//   ....[68]....
        /*0a94*/ 	.word	0x00009630


	//   ....[69]....
        /*0a98*/ 	.word	0x00009690


	//   ....[70]....
        /*0a9c*/ 	.word	0x00009700


	//   ....[71]....
        /*0aa0*/ 	.word	0x00009760


	//   ....[72]....
        /*0aa4*/ 	.word	0x000097d0


	//   ....[73]....
        /*0aa8*/ 	.word	0x00009830


	//   ....[74]....
        /*0aac*/ 	.word	0x000098d0


	//   ....[75]....
        /*0ab0*/ 	.word	0x00009960


	//   ....[76]....
        /*0ab4*/ 	.word	0x000099d0


	//   ....[77]....
        /*0ab8*/ 	.word	0x00009a30


	//   ....[78]....
        /*0abc*/ 	.word	0x00009aa0


	//   ....[79]....
        /*0ac0*/ 	.word	0x00009b00


	//   ....[80]....
        /*0ac4*/ 	.word	0x00009b70


	//   ....[81]....
        /*0ac8*/ 	.word	0x00009bd0


	//   ....[82]....
        /*0acc*/ 	.word	0x00009c70


	//   ....[83]....
        /*0ad0*/ 	.word	0x00009d00


	//   ....[84]....
        /*0ad4*/ 	.word	0x00009d70


	//   ....[85]....
        /*0ad8*/ 	.word	0x00009dd0


	//   ....[86]....
        /*0adc*/ 	.word	0x00009e40


	//   ....[87]....
        /*0ae0*/ 	.word	0x00009ea0


	//   ....[88]....
        /*0ae4*/ 	.word	0x00009f10


	//   ....[89]....
        /*0ae8*/ 	.word	0x00009f70


	//   ....[90]....
        /*0aec*/ 	.word	0x0000a010


	//   ....[91]....
        /*0af0*/ 	.word	0x0000a0c0


	//   ....[92]....
        /*0af4*/ 	.word	0x0000a1b0


	//   ....[93]....
        /*0af8*/ 	.word	0x0000a200


	//   ....[94]....
        /*0afc*/ 	.word	0x0000a2a0


	//   ....[95]....
        /*0b00*/ 	.word	0x0000a300


	//   ....[96]....
        /*0b04*/ 	.word	0x0000a380


	//   ....[97]....
        /*0b08*/ 	.word	0x0000a420


	//   ....[98]....
        /*0b0c*/ 	.word	0x0000a490


	//   ....[99]....
        /*0b10*/ 	.word	0x0000a510


	//   ....[100]....
        /*0b14*/ 	.word	0x0000a580


	//   ....[101]....
        /*0b18*/ 	.word	0x0000a5e0


	//   ....[102]....
        /*0b1c*/ 	.word	0x0000a650


	//   ....[103]....
        /*0b20*/ 	.word	0x0000a6b0


	//   ....[104]....
        /*0b24*/ 	.word	0x0000a720


	//   ....[105]....
        /*0b28*/ 	.word	0x0000a780


	//   ....[106]....
        /*0b2c*/ 	.word	0x0000a7f0


	//   ....[107]....
        /*0b30*/ 	.word	0x0000a850


	//   ....[108]....
        /*0b34*/ 	.word	0x0000a920


	//   ....[109]....
        /*0b38*/ 	.word	0x0000a980


	//   ....[110]....
        /*0b3c*/ 	.word	0x0000aa00


	//   ....[111]....
        /*0b40*/ 	.word	0x0000aa50


	//   ....[112]....
        /*0b44*/ 	.word	0x0000aaf0


	//   ....[113]....
        /*0b48*/ 	.word	0x0000ab70


	//   ....[114]....
        /*0b4c*/ 	.word	0x0000ac00


	//   ....[115]....
        /*0b50*/ 	.word	0x0000ac90


	//   ....[116]....
        /*0b54*/ 	.word	0x0000ad00


	//   ....[117]....
        /*0b58*/ 	.word	0x0000ad60


	//   ....[118]....
        /*0b5c*/ 	.word	0x0000adf0


	//   ....[119]....
        /*0b60*/ 	.word	0x0000aeb0


	//   ....[120]....
        /*0b64*/ 	.word	0x0000af40


	//   ....[121]....
        /*0b68*/ 	.word	0x0000afa0


	//----- nvinfo : EIATTR_EXIT_INSTR_OFFSETS
	.align		4
.L_841:
        /*0b6c*/ 	.byte	0x04, 0x1c
        /*0b6e*/ 	.short	(.L_843 - .L_842)


	//   ....[0]....
.L_842:
        /*0b70*/ 	.word	0x00007450


	//   ....[1]....
        /*0b74*/ 	.word	0x00009510


	//----- nvinfo : EIATTR_MAX_THREADS
	.align		4
.L_843:
        /*0b78*/ 	.byte	0x04, 0x05
        /*0b7a*/ 	.short	(.L_845 - .L_844)
.L_844:
        /*0b7c*/ 	.word	0x000001e0
        /*0b80*/ 	.word	0x00000001
        /*0b84*/ 	.word	0x00000001


	//----- nvinfo : EIATTR_CRS_STACK_SIZE
	.align		4
.L_845:
        /*0b88*/ 	.byte	0x04, 0x1e
        /*0b8a*/ 	.short	(.L_847 - .L_846)
.L_846:
        /*0b8c*/ 	.word	0x00000000


	//----- nvinfo : EIATTR_CBANK_PARAM_SIZE
	.align		4
.L_847:
        /*0b90*/ 	.byte	0x03, 0x19
        /*0b92*/ 	.short	0x0060


	//----- nvinfo : EIATTR_PARAM_CBANK
	.align		4
        /*0b94*/ 	.byte	0x04, 0x0a
        /*0b96*/ 	.short	(.L_849 - .L_848)
	.align		4
.L_848:
        /*0b98*/ 	.word	index@(.nv.constant0._ZN13group_norm_v218gn_bwd_cuda_kernelI13__nv_bfloat16Li480ELi2ELi16ELi60ELi4096ELb1ELb1ELi16ELi960ELi960ELi4ELb1ELi1ELb0ELb0ELNS_15WgradSyncMethodE3ENS_16CompileConditionILi900EEEEEvPT_S6_S6_PKS5_S8_S8_S8_PKfflPfPj)
        /*0b9c*/ 	.short	0x0210
        /*0b9e*/ 	.short	0x0060


	//----- nvinfo : EIATTR_SW_WAR
	.align		4
.L_849:
        /*0ba0*/ 	.byte	0x04, 0x36
        /*0ba2*/ 	.short	(.L_851 - .L_850)
.L_850:
        /*0ba4*/ 	.word	0x00000008
.L_851:


//--------------------- .nv.info._ZN13group_norm_v214gn_cuda_kernelI13__nv_bfloat16Li480ELi1ELi32ELi30ELi4096ELb0ELi32ELi960ELi960ELi4ELb1ELi1ELb0ELb0ENS_16CompileConditionILi900EEEEEvPT_PKS4_S7_S7_flPfS8_Pj --------------------------
	.section	.nv.info._ZN13group_norm_v214gn_cuda_kernelI13__nv_bfloat16Li480ELi1ELi32ELi30ELi4096ELb0ELi32ELi960ELi960ELi4ELb1ELi1ELb0ELb0ENS_16CompileConditionILi900EEEEEvPT_PKS4_S7_S7_flPfS8_Pj,"",@"SHT_CUDA_INFO"
	.sectionflags	@""
	.align	4


	//----- nvinfo : EIATTR_CUDA_API_VERSION
	.align		4
        /*0000*/ 	.byte	0x04, 0x37
        /*0002*/ 	.short	(.L_853 - .L_852)
.L_852:
        /*0004*/ 	.word	0x00000082


	//----- nvinfo : EIATTR_KPARAM_INFO
	.align		4
.L_853:
        /*0008*/ 	.byte	0x04, 0x17
        /*000a*/ 	.short	(.L_855 - .L_854)
.L_854:
        /*000c*/ 	.word	0x00000000
        /*0010*/ 	.short	0x0008
        /*0012*/ 	.short	0x0040
        /*0014*/ 	.byte	0x00, 0xf0, 0x21, 0x00


	//----- nvinfo : EIATTR_KPARAM_INFO
	.align		4
.L_855:
        /*0018*/ 	.byte	0x04, 0x17
        /*001a*/ 	.short	(.L_857 - .L_856)
.L_856:
        /*001c*/ 	.word	0x00000000
        /*0020*/ 	.short	0x0007
        /*0022*/ 	.short	0x0038
        /*0024*/ 	.byte	0x00, 0xf0, 0x21, 0x00


	//----- nvinfo : EIATTR_KPARAM_INFO
	.align		4
.L_857:
        /*0028*/ 	.byte	0x04, 0x17
        /*002a*/ 	.short	(.L_859 - .L_858)
.L_858:
        /*002c*/ 	.word	0x00000000
        /*0030*/ 	.short	0x0006
        /*0032*/ 	.short	0x0030
        /*0034*/ 	.byte	0x00, 0xf0, 0x21, 0x00


	//----- nvinfo : EIATTR_KPARAM_INFO
	.align		4
.L_859:
        /*0038*/ 	.byte	0x04, 0x17
        /*003a*/ 	.short	(.L_861 - .L_860)
.L_860:
        /*003c*/ 	.word	0x00000000
        /*0040*/ 	.short	0x0005
        /*0042*/ 	.short	0x0028
        /*0044*/ 	.byte	0x00, 0xf0, 0x21, 0x00


	//----- nvinfo : EIATTR_KPARAM_INFO
	.align		4
.L_861:
        /*0048*/ 	.byte	0x04, 0x17
        /*004a*/ 	.short	(.L_863 - .L_862)
.L_862:
        /*004c*/ 	.word	0x00000000
        /*0050*/ 	.short	0x0004
        /*0052*/ 	.short	0x0020
        /*0054*/ 	.byte	0x00, 0xf0, 0x11, 0x00


	//----- nvinfo : EIATTR_KPARAM_INFO
	.align		4
.L_863:
        /*0058*/ 	.byte	0x04, 0x17
        /*005a*/ 	.short	(.L_865 - .L_864)
.L_864:
        /*005c*/ 	.word	0x00000000
        /*0060*/ 	.short	0x0003
        /*0062*/ 	.short	0x0018
        /*0064*/ 	.byte	0x00, 0xf0, 0x21, 0x00


	//----- nvinfo : EIATTR_KPARAM_INFO
	.align		4
.L_865:
        /*0068*/ 	.byte	0x04, 0x17
        /*006a*/ 	.short	(.L_867 - .L_866)
.L_866:
        /*006c*/ 	.word	0x00000000
        /*0070*/ 	.short	0x0002
        /*0072*/ 	.short	0x0010
        /*0074*/ 	.byte	0x00, 0xf0, 0x21, 0x00


	//----- nvinfo : EIATTR_KPARAM_INFO
	.align		4
.L_867:
        /*0078*/ 	.byte	0x04, 0x17
        /*007a*/ 	.short	(.L_869 - .L_868)
.L_868:
        /*007c*/ 	.word	0x00000000
        /*0080*/ 	.short	0x0001
        /*0082*/ 	.short	0x0008
        /*0084*/ 	.byte	0x00, 0xf0, 0x21, 0x00


	//----- nvinfo : EIATTR_KPARAM_INFO
	.align		4
.L_869:
        /*0088*/ 	.byte	0x04, 0x17
        /*008a*/ 	.short	(.L_871 - .L_870)
.L_870:
        /*008c*/ 	.word	0x00000000
        /*0090*/ 	.short	0x0000
        /*0092*/ 	.short	0x0000
        /*0094*/ 	.byte	0x00, 0xf0, 0x21, 0x00


	//----- nvinfo : EIATTR_SPARSE_MMA_MASK
	.align		4
.L_871:
        /*0098*/ 	.byte	0x03, 0x50
        /*009a*/ 	.short	0x0000


	//----- nvinfo : EIATTR_MAXREG_COUNT
	.align		4
        /*009c*/ 	.byte	0x03, 0x1b
        /*009e*/ 	.short	0x0080


	//----- nvinfo : EIATTR_NUM_BARRIERS
	.align		4
        /*00a0*/ 	.byte	0x02, 0x4c
        /*00a2*/ 	.byte	0x01
	.zero		1


	//----- nvinfo : EIATTR_ANNOTATIONS
	.align		4
        /*00a4*/ 	.byte	0x04, 0x55
        /*00a6*/ 	.short	(.L_873 - .L_872)


	//   ....[0]....
.L_872:
        /* <DEDUP_REMOVED lines=15> */


	//----- nvinfo : EIATTR_MERCURY_ISA_VERSION
	.align		4
.L_873:
        /*0188*/ 	.byte	0x03, 0x5f
        /*018a*/ 	.short	0x0101


	//----- nvinfo : EIATTR_INT_WARP_WIDE_INSTR_OFFSETS
	.align		4
        /*018c*/ 	.byte	0x04, 0x31
        /*018e*/ 	.short	(.L_875 - .L_874)


	//   ....[0]....
.L_874:
        /*0190*/ 	.word	0x00002570


	//   ....[1]....
        /*0194*/ 	.word	0x00002630


	//----- nvinfo : EIATTR_COOP_GROUP_MASK_REGIDS
	.align		4
.L_875:
        /*0198*/ 	.byte	0x04, 0x29
        /*019a*/ 	.short	(.L_877 - .L_876)


	//   ....[0]....
.L_876:
        /*019c*/ 	.word	0xffffffff


	//   ....[1]....
        /*01a0*/ 	.word	0xffffffff


	//   ....[2]....
        /*01a4*/ 	.word	0xffffffff


	//   ....[3]....
        /*01a8*/ 	.word	0xffffffff


	//   ....[4]....
        /*01ac*/ 	.word	0xffffffff


	//   ....[5]....
        /*01b0*/ 	.word	0xffffffff


	//   ....[6]....
        /*01b4*/ 	.word	0xffffffff


	//   ....[7]....
        /*01b8*/ 	.word	0xffffffff


	//----- nvinfo : EIATTR_COOP_GROUP_INSTR_OFFSETS
	.align		4
.L_877:
        /*01bc*/ 	.byte	0x04, 0x28
        /*01be*/ 	.short	(.L_879 - .L_878)


	//   ....[0]....
.L_878:
        /*01c0*/ 	.word	0x00002450


	//   ....[1]....
        /*01c4*/ 	.word	0x00002470


	//   ....[2]....
        /*01c8*/ 	.word	0x00002cd0


	//   ....[3]....
        /*01cc*/ 	.word	0x00002d10


	//   ....[4]....
        /*01d0*/ 	.word	0x00002e00


	//   ....[5]....
        /*01d4*/ 	.word	0x00002e30


	//   ....[6]....
        /*01d8*/ 	.word	0x00002ea0


	//   ....[7]....
        /*01dc*/ 	.word	0x00002eb0


	//----- nvinfo : EIATTR_EXIT_INSTR_OFFSETS
	.align		4
.L_879:
        /*01e0*/ 	.byte	0x04, 0x1c
        /*01e2*/ 	.short	(.L_881 - .L_880)


	//   ....[0]....
.L_880:
        /*01e4*/ 	.word	0x00000060


	//   ....[1]....
        /*01e8*/ 	.word	0x00004a90


	//----- nvinfo : EIATTR_MAX_THREADS
	.align		4
.L_881:
        /*01ec*/ 	.byte	0x04, 0x05
        /*01ee*/ 	.short	(.L_883 - .L_882)
.L_882:
        /*01f0*/ 	.word	0x000001e0
        /*01f4*/ 	.word	0x00000001
        /*01f8*/ 	.word	0x00000001


	//----- nvinfo : EIATTR_CRS_STACK_SIZE
	.align		4
.L_883:
        /*01fc*/ 	.byte	0x04, 0x1e
        /*01fe*/ 	.short	(.L_885 - .L_884)
.L_884:
        /*0200*/ 	.word	0x00000000


	//----- nvinfo : EIATTR_CBANK_PARAM_SIZE
	.align		4
.L_885:
        /*0204*/ 	.byte	0x03, 0x19
        /*0206*/ 	.short	0x0048


	//----- nvinfo : EIATTR_PARAM_CBANK
	.align		4
        /*0208*/ 	.byte	0x04, 0x0a
        /*020a*/ 	.short	(.L_887 - .L_886)
	.align		4
.L_886:
        /*020c*/ 	.word	index@(.nv.constant0._ZN13group_norm_v214gn_cuda_kernelI13__nv_bfloat16Li480ELi1ELi32ELi30ELi4096ELb0ELi32ELi960ELi960ELi4ELb1ELi1ELb0ELb0ENS_16CompileConditionILi900EEEEEvPT_PKS4_S7_S7_flPfS8_Pj)
        /*0210*/ 	.short	0x0210
        /*0212*/ 	.short	0x0048


	//----- nvinfo : EIATTR_SW_WAR
	.align		4
.L_887:
        /*0214*/ 	.byte	0x04, 0x36
        /*0216*/ 	.short	(.L_889 - .L_888)
.L_888:
        /*0218*/ 	.word	0x00000008
.L_889:


//--------------------- .nv.info._ZN13group_norm_v214gn_cuda_kernelI13__nv_bfloat16Li480ELi1ELi32ELi30ELi4096ELb0ELi64ELi960ELi960ELi4ELb1ELi2ELb0ELb0ENS_16CompileConditionILi900EEEEEvPT_PKS4_S7_S7_flPfS8_Pj --------------------------
	.section	.nv.info._ZN13group_norm_v214gn_cuda_kernelI13__nv_bfloat16Li480ELi1ELi32ELi30ELi4096ELb0ELi64ELi960ELi960ELi4ELb1ELi2ELb0ELb0ENS_16CompileConditionILi900EEEEEvPT_PKS4_S7_S7_flPfS8_Pj,"",@"SHT_CUDA_INFO"
	.sectionflags	@""
	.align	4


	//----- nvinfo : EIATTR_CUDA_API_VERSION
	.align		4
        /*0000*/ 	.byte	0x04, 0x37
        /*0002*/ 	.short	(.L_891 - .L_890)
.L_890:
        /*0004*/ 	.word	0x00000082


	//----- nvinfo : EIATTR_KPARAM_INFO
	.align		4
.L_891:
        /*0008*/ 	.byte	0x04, 0x17
        /*000a*/ 	.short	(.L_893 - .L_892)
.L_892:
        /*000c*/ 	.word	0x00000000
        /*0010*/ 	.short	0x0008
        /*0012*/ 	.short	0x0040
        /*0014*/ 	.byte	0x00, 0xf0, 0x21, 0x00


	//----- nvinfo : EIATTR_KPARAM_INFO
	.align		4
.L_893:
        /*0018*/ 	.byte	0x04, 0x17
        /*001a*/ 	.short	(.L_895 - .L_894)
.L_894:
        /*001c*/ 	.word	0x00000000
        /*0020*/ 	.short	0x0007
        /*0022*/ 	.short	0x0038
        /*0024*/ 	.byte	0x00, 0xf0, 0x21, 0x00


	//----- nvinfo : EIATTR_KPARAM_INFO
	.align		4
.L_895:
        /*0028*/ 	.byte	0x04, 0x17
        /*002a*/ 	.short	(.L_897 - .L_896)
.L_896:
        /*002c*/ 	.word	0x00000000
        /*0030*/ 	.short	0x0006
        /*0032*/ 	.short	0x0030
        /*0034*/ 	.byte	0x00, 0xf0, 0x21, 0x00


	//----- nvinfo : EIATTR_KPARAM_INFO
	.align		4
.L_897:
        /*0038*/ 	.byte	0x04, 0x17
        /*003a*/ 	.short	(.L_899 - .L_898)
.L_898:
        /*003c*/ 	.word	0x00000000
        /*0040*/ 	.short	0x0005
        /*0042*/ 	.short	0x0028
        /*0044*/ 	.byte	0x00, 0xf0, 0x21, 0x00


	//----- nvinfo : EIATTR_KPARAM_INFO
	.align		4
.L_899:
        /*0048*/ 	.byte	0x04, 0x17
        /*004a*/ 	.short	(.L_901 - .L_900)
.L_900:
        /*004c*/ 	.word	0x00000000
        /*0050*/ 	.short	0x0004
        /*0052*/ 	.short	0x0020
        /*0054*/ 	.byte	0x00, 0xf0, 0x11, 0x00


	//----- nvinfo : EIATTR_KPARAM_INFO
	.align		4
.L_901:
        /*0058*/ 	.byte	0x04, 0x17
        /*005a*/ 	.short	(.L_903 - .L_902)
.L_902:
        /*005c*/ 	.word	0x00000000
        /*0060*/ 	.short	0x0003
        /*0062*/ 	.short	0x0018
        /*0064*/ 	.byte	0x00, 0xf0, 0x21, 0x00


	//----- nvinfo : EIATTR_KPARAM_INFO
	.align		4
.L_903:
        /*0068*/ 	.byte	0x04, 0x17
        /*006a*/ 	.short	(.L_905 - .L_904)
.L_904:
        /*006c*/ 	.word	0x00000000
        /*0070*/ 	.short	0x0002
        /*0072*/ 	.short	0x0010
        /*0074*/ 	.byte	0x00, 0xf0, 0x21, 0x00


	//----- nvinfo : EIATTR_KPARAM_INFO
	.align		4
.L_905:
        /*0078*/ 	.byte	0x04, 0x17
        /*007a*/ 	.short	(.L_907 - .L_906)
.L_906:
        /*007c*/ 	.word	0x00000000
        /*0080*/ 	.short	0x0001
        /*0082*/ 	.short	0x0008
        /*0084*/ 	.byte	0x00, 0xf0, 0x21, 0x00


	//----- nvinfo : EIATTR_KPARAM_INFO
	.align		4
.L_907:
        /*0088*/ 	.byte	0x04, 0x17
        /*008a*/ 	.short	(.L_909 - .L_908)
.L_908:
        /*008c*/ 	.word	0x00000000
        /*0090*/ 	.short	0x0000
        /*0092*/ 	.short	0x0000
        /*0094*/ 	.byte	0x00, 0xf0, 0x21, 0x00


	//----- nvinfo : EIATTR_SPARSE_MMA_MASK
	.align		4
.L_909:
        /*0098*/ 	.byte	0x03, 0x50
        /*009a*/ 	.short	0x0000


	//----- nvinfo : EIATTR_MAXREG_COUNT
	.align		4
        /*009c*/ 	.byte	0x03, 0x1b
        /*009e*/ 	.short	0x0080


	//----- nvinfo : EIATTR_NUM_BARRIERS
	.align		4
        /*00a0*/ 	.byte	0x02, 0x4c
        /*00a2*/ 	.byte	0x01
	.zero		1


	//----- nvinfo : EIATTR_ANNOTATIONS
	.align		4
        /*00a4*/ 	.byte	0x04, 0x55
        /*00a6*/ 	.short	(.L_911 - .L_910)


	//   ....[0]....
.L_910:
        /* <DEDUP_REMOVED lines=191> */


	//----- nvinfo : EIATTR_MERCURY_ISA_VERSION
	.align		4
.L_911:
        /*0c80*/ 	.byte	0x03, 0x5f
        /*0c82*/ 	.short	0x0101


	//----- nvinfo : EIATTR_INT_WARP_WIDE_INSTR_OFFSETS
	.align		4
        /*0c84*/ 	.byte	0x04, 0x31
        /*0c86*/ 	.short	(.L_913 - .L_912)


	//   ....[0]....
.L_912:
        /*0c88*/ 	.word	0x00003f70


	//   ....[1]....
        /*0c8c*/ 	.word	0x00004030


	//----- nvinfo : EIATTR_COOP_GROUP_MASK_REGIDS
	.align		4
.L_913:
        /*0c90*/ 	.byte	0x04, 0x29
        /*0c92*/ 	.short	(.L_915 - .L_914)


	//   ....[0]....
.L_914:
        /*0c94*/ 	.word	0xffffffff


	//   ....[1]....
        /*0c98*/ 	.word	0xffffffff


	//   ....[2]....
        /*0c9c*/ 	.word	0xffffffff


	//   ....[3]....
        /*0ca0*/ 	.word	0xffffffff


	//   ....[4]....
        /*0ca4*/ 	.word	0xffffffff


	//   ....[5]....
        /*0ca8*/ 	.word	0xffffffff


	//   ....[6]....
        /*0cac*/ 	.word	0xffffffff


	//   ....[7]....
        /*0cb0*/ 	.word	0xffffffff


	//----- nvinfo : EIATTR_COOP_GROUP_INSTR_OFFSETS
	.align		4
.L_915:
        /*0cb4*/ 	.byte	0x04, 0x28
        /*0cb6*/ 	.short	(.L_917 - .L_916)


	//   ....[0]....
.L_916:
        /*0cb8*/ 	.word	0x00003e30


	//   ....[1]....
        /*0cbc*/ 	.word	0x00003ec0


	//   ....[2]....
        /*0cc0*/ 	.word	0x000044b0


	//   ....[3]....
        /*0cc4*/ 	.word	0x000044f0


	//   ....[4]....
        /*0cc8*/ 	.word	0x000045f0


	//   ....[5]....
        /*0ccc*/ 	.word	0x00004620


	//   ....[6]....
        /*0cd0*/ 	.word	0x00004720


	//   ....[7]....
        /*0cd4*/ 	.word	0x00004750


	//----- nvinfo : EIATTR_EXIT_INSTR_OFFSETS
	.align		4
.L_917:
        /*0cd8*/ 	.byte	0x04, 0x1c
        /*0cda*/ 	.short	(.L_919 - .L_918)


	//   ....[0]....
.L_918:
        /*0cdc*/ 	.word	0x00000060


	//   ....[1]....
        /*0ce0*/ 	.word	0x00008d50


	//----- nvinfo : EIATTR_MAX_THREADS
	.align		4
.L_919:
        /*0ce4*/ 	.byte	0x04, 0x05
        /*0ce6*/ 	.short	(.L_921 - .L_920)
.L_920:
        /*0ce8*/ 	.word	0x000001e0
        /*0cec*/ 	.word	0x00000001
        /*0cf0*/ 	.word	0x00000001


	//----- nvinfo : EIATTR_CRS_STACK_SIZE
	.align		4
.L_921:
        /*0cf4*/ 	.byte	0x04, 0x1e
        /*0cf6*/ 	.short	(.L_923 - .L_922)
.L_922:
        /*0cf8*/ 	.word	0x00000000


	//----- nvinfo : EIATTR_CBANK_PARAM_SIZE
	.align		4
.L_923:
        /*0cfc*/ 	.byte	0x03, 0x19
        /*0cfe*/ 	.short	0x0048


	//----- nvinfo : EIATTR_PARAM_CBANK
	.align		4
        /*0d00*/ 	.byte	0x04, 0x0a
        /*0d02*/ 	.short	(.L_925 - .L_924)
	.align		4
.L_924:
        /*0d04*/ 	.word	index@(.nv.constant0._ZN13group_norm_v214gn_cuda_kernelI13__nv_bfloat16Li480ELi1ELi32ELi30ELi4096ELb0ELi64ELi960ELi960ELi4ELb1ELi2ELb0ELb0ENS_16CompileConditionILi900EEEEEvPT_PKS4_S7_S7_flPfS8_Pj)
        /*0d08*/ 	.short	0x0210
        /*0d0a*/ 	.short	0x0048


	//----- nvinfo : EIATTR_SW_WAR
	.align		4
.L_925:
        /*0d0c*/ 	.byte	0x04, 0x36
        /*0d0e*/ 	.short	(.L_927 - .L_926)
.L_926:
        /*0d10*/ 	.word	0x00000008
.L_927:


//--------------------- .nv.info._ZN13group_norm_v214gn_cuda_kernelI13__nv_bfloat16Li480ELi3ELi32ELi30ELi4096ELb0ELi16ELi960ELi960ELi4ELb1ELi1ELb0ELb0ENS_16CompileConditionILi900EEEEEvPT_PKS4_S7_S7_flPfS8_Pj --------------------------
	.section	.nv.info._ZN13group_norm_v214gn_cuda_kernelI13__nv_bfloat16Li480ELi3ELi32ELi30ELi4096ELb0ELi16ELi960ELi960ELi4ELb1ELi1ELb0ELb0ENS_16CompileConditionILi900EEEEEvPT_PKS4_S7_S7_flPfS8_Pj,"",@"SHT_CUDA_INFO"
	.sectionflags	@""
	.align	4


	//----- nvinfo : EIATTR_CUDA_API_VERSION
	.align		4
        /*0000*/ 	.byte	0x04, 0x37
        /*0002*/ 	.short	(.L_929 - .L_928)
.L_928:
        /*0004*/ 	.word	0x00000082


	//----- nvinfo : EIATTR_KPARAM_INFO
	.align		4
.L_929:
        /*0008*/ 	.byte	0x04, 0x17
        /*000a*/ 	.short	(.L_931 - .L_930)
.L_930:
        /*000c*/ 	.word	0x00000000
        /*0010*/ 	.short	0x0008
        /*0012*/ 	.short	0x0040
        /*0014*/ 	.byte	0x00, 0xf0, 0x21, 0x00


	//----- nvinfo : EIATTR_KPARAM_INFO
	.align		4
.L_931:
        /*0018*/ 	.byte	0x04, 0x17
        /*001a*/ 	.short	(.L_933 - .L_932)
.L_932:
        /*001c*/ 	.word	0x00000000
        /*0020*/ 	.short	0x0007
        /*0022*/ 	.short	0x0038
        /*0024*/ 	.byte	0x00, 0xf0, 0x21, 0x00


	//----- nvinfo : EIATTR_KPARAM_INFO
	.align		4
.L_933:
        /*0028*/ 	.byte	0x04, 0x17
        /*002a*/ 	.short	(.L_935 - .L_934)
.L_934:
        /*002c*/ 	.word	0x00000000
        /*0030*/ 	.short	0x0006
        /*0032*/ 	.short	0x0030
        /*0034*/ 	.byte	0x00, 0xf0, 0x21, 0x00


	//----- nvinfo : EIATTR_KPARAM_INFO
	.align		4
.L_935:
        /*0038*/ 	.byte	0x04, 0x17
        /*003a*/ 	.short	(.L_937 - .L_936)
.L_936:
        /*003c*/ 	.word	0x00000000
        /*0040*/ 	.short	0x0005
        /*0042*/ 	.short	0x0028
        /*0044*/ 	.byte	0x00, 0xf0, 0x21, 0x00


	//----- nvinfo : EIATTR_KPARAM_INFO
	.align		4
.L_937:
        /*0048*/ 	.byte	0x04, 0x17
        /*004a*/ 	.short	(.L_939 - .L_938)
.L_938:
        /*004c*/ 	.word	0x00000000
        /*0050*/ 	.short	0x0004
        /*0052*/ 	.short	0x0020
        /*0054*/ 	.byte	0x00, 0xf0, 0x11, 0x00


	//----- nvinfo : EIATTR_KPARAM_INFO
	.align		4
.L_939:
        /*0058*/ 	.byte	0x04, 0x17
        /*005a*/ 	.short	(.L_941 - .L_940)
.L_940:
        /*005c*/ 	.word	0x00000000
        /*0060*/ 	.short	0x0003
        /*0062*/ 	.short	0x0018
        /*0064*/ 	.byte	0x00, 0xf0, 0x21, 0x00


	//----- nvinfo : EIATTR_KPARAM_INFO
	.align		4
.L_941:
        /*0068*/ 	.byte	0x04, 0x17
        /*006a*/ 	.short	(.L_943 - .L_942)
.L_942:
        /*006c*/ 	.word	0x00000000
        /*0070*/ 	.short	0x0002
        /*0072*/ 	.short	0x0010
        /*0074*/ 	.byte	0x00, 0xf0, 0x21, 0x00


	//----- nvinfo : EIATTR_KPARAM_INFO
	.align		4
.L_943:
        /*0078*/ 	.byte	0x04, 0x17
        /*007a*/ 	.short	(.L_945 - .L_944)
.L_944:
        /*007c*/ 	.word	0x00000000
        /*0080*/ 	.short	0x0001
        /*0082*/ 	.short	0x0008
        /*0084*/ 	.byte	0x00, 0xf0, 0x21, 0x00


	//----- nvinfo : EIATTR_KPARAM_INFO
	.align		4
.L_945:
        /*0088*/ 	.byte	0x04, 0x17
        /*008a*/ 	.short	(.L_947 - .L_946)
.L_946:
        /*008c*/ 	.word	0x00000000
        /*0090*/ 	.short	0x0000
        /*0092*/ 	.short	0x0000
        /*0094*/ 	.byte	0x00, 0xf0, 0x21, 0x00


	//----- nvinfo : EIATTR_SPARSE_MMA_MASK
	.align		4
.L_947:
        /*0098*/ 	.byte	0x03, 0x50
        /*009a*/ 	.short	0x0000


	//----- nvinfo : EIATTR_MAXREG_COUNT
	.align		4
        /*009c*/ 	.byte	0x03, 0x1b
        /*009e*/ 	.short	0x0028


	//----- nvinfo : EIATTR_NUM_BARRIERS
	.align		4
        /*00a0*/ 	.byte	0x02, 0x4c
        /*00a2*/ 	.byte	0x01
	.zero		1


	//----- nvinfo : EIATTR_ANNOTATIONS
	.align		4
        /*00a4*/ 	.byte	0x04, 0x55
        /*00a6*/ 	.short	(.L_949 - .L_948)


	//   ....[0]....
.L_948:
        /* <DEDUP_REMOVED lines=51> */


	//----- nvinfo : EIATTR_MERCURY_ISA_VERSION
	.align		4
.L_949:
        /*03c0*/ 	.byte	0x03, 0x5f
        /*03c2*/ 	.short	0x0101


	//----- nvinfo : EIATTR_COOP_GROUP_MASK_REGIDS
	.align		4
        /*03c4*/ 	.byte	0x04, 0x29
        /*03c6*/ 	.short	(.L_951 - .L_950)


	//   ....[0]....
.L_950:
        /*03c8*/ 	.word	0xffffffff


	//   ....[1]....
        /*03cc*/ 	.word	0xffffffff


	//   ....[2]....
        /*03d0*/ 	.word	0xffffffff


	//   ....[3]....
        /*03d4*/ 	.word	0xffffffff


	//   ....[4]....
        /*03d8*/ 	.word	0xffffffff


	//   ....[5]....
        /*03dc*/ 	.word	0xffffffff


	//   ....[6]....
        /*03e0*/ 	.word	0xffffffff


	//   ....[7]....
        /*03e4*/ 	.word	0xffffffff


	//----- nvinfo : EIATTR_COOP_GROUP_INSTR_OFFSETS
	.align		4
.L_951:
        /*03e8*/ 	.byte	0x04, 0x28
        /*03ea*/ 	.short	(.L_953 - .L_952)


	//   ....[0]....
.L_952:
        /*03ec*/ 	.word	0x000019f0


	//   ....[1]....
        /*03f0*/ 	.word	0x00001a30


	//   ....[2]....
        /*03f4*/ 	.word	0x000027a0


	//   ....[3]....
        /*03f8*/ 	.word	0x000027e0


	//   ....[4]....
        /*03fc*/ 	.word	0x000028f0


	//   ....[5]....
        /*0400*/ 	.word	0x00002920


	//   ....[6]....
        /*0404*/ 	.word	0x000029c0


	//   ....[7]....
        /*0408*/ 	.word	0x000029d0


	//----- nvinfo : EIATTR_EXIT_INSTR_OFFSETS
	.align		4
.L_953:
        /*040c*/ 	.byte	0x04, 0x1c
        /*040e*/ 	.short	(.L_955 - .L_954)


	//   ....[0]....
.L_954:
        /*0410*/ 	.word	0x00000060


	//   ....[1]....
        /*0414*/ 	.word	0x00003c80


	//----- nvinfo : EIATTR_MAX_THREADS
	.align		4
.L_955:
        /*0418*/ 	.byte	0x04, 0x05
        /*041a*/ 	.short	(.L_957 - .L_956)
.L_956:
        /*041c*/ 	.word	0x000001e0
        /*0420*/ 	.word	0x00000001
        /*0424*/ 	.word	0x00000001


	//----- nvinfo : EIATTR_CRS_STACK_SIZE
	.align		4
.L_957:
        /*0428*/ 	.byte	0x04, 0x1e
        /*042a*/ 	.short	(.L_959 - .L_958)
.L_958:
        /*042c*/ 	.word	0x00000000


	//----- nvinfo : EIATTR_CBANK_PARAM_SIZE
	.align		4
.L_959:
        /*0430*/ 	.byte	0x03, 0x19
        /*0432*/ 	.short	0x0048


	//----- nvinfo : EIATTR_PARAM_CBANK
	.align		4
        /*0434*/ 	.byte	0x04, 0x0a
        /*0436*/ 	.short	(.L_961 - .L_960)
	.align		4
.L_960:
        /*0438*/ 	.word	index@(.nv.constant0._ZN13group_norm_v214gn_cuda_kernelI13__nv_bfloat16Li480ELi3ELi32ELi30ELi4096ELb0ELi16ELi960ELi960ELi4ELb1ELi1ELb0ELb0ENS_16CompileConditionILi900EEEEEvPT_PKS4_S7_S7_flPfS8_Pj)
        /*043c*/ 	.short	0x0210
        /*043e*/ 	.short	0x0048


	//----- nvinfo : EIATTR_SW_WAR
	.align		4
.L_961:
        /*0440*/ 	.byte	0x04, 0x36
        /*0442*/ 	.short	(.L_963 - .L_962)
.L_962:
        /*0444*/ 	.word	0x00000008
.L_963:


//--------------------- .nv.info._ZN13group_norm_v214gn_cuda_kernelI13__nv_bfloat16Li480ELi2ELi32ELi30ELi4096ELb0ELi32ELi960ELi960ELi4ELb1ELi2ELb0ELb0ENS_16CompileConditionILi900EEEEEvPT_PKS4_S7_S7_flPfS8_Pj --------------------------
	.section	.nv.info._ZN13group_norm_v214gn_cuda_kernelI13__nv_bfloat16Li480ELi2ELi32ELi30ELi4096ELb0ELi32ELi960ELi960ELi4ELb1ELi2ELb0ELb0ENS_16CompileConditionILi900EEEEEvPT_PKS4_S7_S7_flPfS8_Pj,"",@"SHT_CUDA_INFO"
	.sectionflags	@""
	.align	4


	//----- nvinfo : EIATTR_CUDA_API_VERSION
	.align		4
        /*0000*/ 	.byte	0x04, 0x37
        /*0002*/ 	.short	(.L_965 - .L_964)
.L_964:
        /*0004*/ 	.word	0x00000082


	//----- nvinfo : EIATTR_KPARAM_INFO
	.align		4
.L_965:
        /*0008*/ 	.byte	0x04, 0x17
        /*000a*/ 	.short	(.L_967 - .L_966)
.L_966:
        /*000c*/ 	.word	0x00000000
        /*0010*/ 	.short	0x0008
        /*0012*/ 	.short	0x0040
        /*0014*/ 	.byte	0x00, 0xf0, 0x21, 0x00


	//----- nvinfo : EIATTR_KPARAM_INFO
	.align		4
.L_967:
        /*0018*/ 	.byte	0x04, 0x17
        /*001a*/ 	.short	(.L_969 - .L_968)
.L_968:
        /*001c*/ 	.word	0x00000000
        /*0020*/ 	.short	0x0007
        /*0022*/ 	.short	0x0038
        /*0024*/ 	.byte	0x00, 0xf0, 0x21, 0x00


	//----- nvinfo : EIATTR_KPARAM_INFO
	.align		4
.L_969:
        /*0028*/ 	.byte	0x04, 0x17
        /*002a*/ 	.short	(.L_971 - .L_970)
.L_970:
        /*002c*/ 	.word	0x00000000
        /*0030*/ 	.short	0x0006
        /*0032*/ 	.short	0x0030
        /*0034*/ 	.byte	0x00, 0xf0, 0x21, 0x00


	//----- nvinfo : EIATTR_KPARAM_INFO
	.align		4
.L_971:
        /*0038*/ 	.byte	0x04, 0x17
        /*003a*/ 	.short	(.L_973 - .L_972)
.L_972:
        /*003c*/ 	.word	0x00000000
        /*0040*/ 	.short	0x0005
        /*0042*/ 	.short	0x0028
        /*0044*/ 	.byte	0x00, 0xf0, 0x21, 0x00


	//----- nvinfo : EIATTR_KPARAM_INFO
	.align		4
.L_973:
        /*0048*/ 	.byte	0x04, 0x17
        /*004a*/ 	.short	(.L_975 - .L_974)
.L_974:
        /*004c*/ 	.word	0x00000000
        /*0050*/ 	.short	0x0004
        /*0052*/ 	.short	0x0020
        /*0054*/ 	.byte	0x00, 0xf0, 0x11, 0x00


	//----- nvinfo : EIATTR_KPARAM_INFO
	.align		4
.L_975:
        /*0058*/ 	.byte	0x04, 0x17
        /*005a*/ 	.short	(.L_977 - .L_976)
.L_976:
        /*005c*/ 	.word	0x00000000
        /*0060*/ 	.short	0x0003
        /*0062*/ 	.short	0x0018
        /*0064*/ 	.byte	0x00, 0xf0, 0x21, 0x00


	//----- nvinfo : EIATTR_KPARAM_INFO
	.align		4
.L_977:
        /*0068*/ 	.byte	0x04, 0x17
        /*006a*/ 	.short	(.L_979 - .L_978)
.L_978:
        /*006c*/ 	.word	0x00000000
        /*0070*/ 	.short	0x0002
        /*0072*/ 	.short	0x0010
        /*0074*/ 	.byte	0x00, 0xf0, 0x21, 0x00


	//----- nvinfo : EIATTR_KPARAM_INFO
	.align		4
.L_979:
        /*0078*/ 	.byte	0x04, 0x17
        /*007a*/ 	.short	(.L_981 - .L_980)
.L_980:
        /*007c*/ 	.word	0x00000000
        /*0080*/ 	.short	0x0001
        /*0082*/ 	.short	0x0008
        /*0084*/ 	.byte	0x00, 0xf0, 0x21, 0x00


	//----- nvinfo : EIATTR_KPARAM_INFO
	.align		4
.L_981:
        /*0088*/ 	.byte	0x04, 0x17
        /*008a*/ 	.short	(.L_983 - .L_982)
.L_982:
        /*008c*/ 	.word	0x00000000
        /*0090*/ 	.short	0x0000
        /*0092*/ 	.short	0x0000
        /*0094*/ 	.byte	0x00, 0xf0, 0x21, 0x00


	//----- nvinfo : EIATTR_SPARSE_MMA_MASK
	.align		4
.L_983:
        /*0098*/ 	.byte	0x03, 0x50
        /*009a*/ 	.short	0x0000


	//----- nvinfo : EIATTR_MAXREG_COUNT
	.align		4
        /*009c*/ 	.byte	0x03, 0x1b
        /*009e*/ 	.short	0x0040


	//----- nvinfo : EIATTR_NUM_BARRIERS
	.align		4
        /*00a0*/ 	.byte	0x02, 0x4c
        /*00a2*/ 	.byte	0x01
	.zero		1


	//----- nvinfo : EIATTR_ANNOTATIONS
	.align		4
        /*00a4*/ 	.byte	0x04, 0x55
        /*00a6*/ 	.short	(.L_985 - .L_984)


	//   ....[0]....
.L_984:
        /* <DEDUP_REMOVED lines=109> */


	//----- nvinfo : EIATTR_MERCURY_ISA_VERSION
	.align		4
.L_985:
        /*0760*/ 	.byte	0x03, 0x5f
        /*0762*/ 	.short	0x0101


	//----- nvinfo : EIATTR_COOP_GROUP_MASK_REGIDS
	.align		4
        /*0764*/ 	.byte	0x04, 0x29
        /*0766*/ 	.short	(.L_987 - .L_986)


	//   ....[0]....
.L_986:
        /*0768*/ 	.word	0xffffffff


	//   ....[1]....
        /*076c*/ 	.word	0xffffffff


	//   ....[2]....
        /*0770*/ 	.word	0xffffffff


	//   ....[3]....
        /*0774*/ 	.word	0xffffffff


	//   ....[4]....
        /*0778*/ 	.word	0xffffffff


	//   ....[5]....
        /*077c*/ 	.word	0xffffffff


	//   ....[6]....
        /*0780*/ 	.word	0xffffffff


	//   ....[7]....
        /*0784*/ 	.word	0xffffffff


	//----- nvinfo : EIATTR_COOP_GROUP_INSTR_OFFSETS
	.align		4
.L_987:
        /*0788*/ 	.byte	0x04, 0x28
        /*078a*/ 	.short	(.L_989 - .L_988)


	//   ....[0]....
.L_988:
        /*078c*/ 	.word	0x00002570


	//   ....[1]....
        /*0790*/ 	.word	0x000025b0


	//   ....[2]....
        /*0794*/ 	.word	0x00002df0


	//   ....[3]....
        /*0798*/ 	.word	0x00002e30


	//   ....[4]....
        /*079c*/ 	.word	0x00002f40


	//   ....[5]....
        /*07a0*/ 	.word	0x00002f70


	//   ....[6]....
        /*07a4*/ 	.word	0x00003060


	//   ....[7]....
        /*07a8*/ 	.word	0x00003090


	//----- nvinfo : EIATTR_EXIT_INSTR_OFFSETS
	.align		4
.L_989:
        /*07ac*/ 	.byte	0x04, 0x1c
        /*07ae*/ 	.short	(.L_991 - .L_990)


	//   ....[0]....
.L_990:
        /*07b0*/ 	.word	0x00000060


	//   ....[1]....
        /*07b4*/ 	.word	0x00005790


	//----- nvinfo : EIATTR_MAX_THREADS
	.align		4
.L_991:
        /*07b8*/ 	.byte	0x04, 0x05
        /*07ba*/ 	.short	(.L_993 - .L_992)
.L_992:
        /*07bc*/ 	.word	0x000001e0
        /*07c0*/ 	.word	0x00000001
        /*07c4*/ 	.word	0x00000001


	//----- nvinfo : EIATTR_CRS_STACK_SIZE
	.align		4
.L_993:
        /*07c8*/ 	.byte	0x04, 0x1e
        /*07ca*/ 	.short	(.L_995 - .L_994)
.L_994:
        /*07cc*/ 	.word	0x00000000


	//----- nvinfo : EIATTR_CBANK_PARAM_SIZE
	.align		4
.L_995:
        /*07d0*/ 	.byte	0x03, 0x19
        /*07d2*/ 	.short	0x0048


	//----- nvinfo : EIATTR_PARAM_CBANK
	.align		4
        /*07d4*/ 	.byte	0x04, 0x0a
        /*07d6*/ 	.short	(.L_997 - .L_996)
	.align		4
.L_996:
        /*07d8*/ 	.word	index@(.nv.constant0._ZN13group_norm_v214gn_cuda_kernelI13__nv_bfloat16Li480ELi2ELi32ELi30ELi4096ELb0ELi32ELi960ELi960ELi4ELb1ELi2ELb0ELb0ENS_16CompileConditionILi900EEEEEvPT_PKS4_S7_S7_flPfS8_Pj)
        /*07dc*/ 	.short	0x0210
        /*07de*/ 	.short	0x0048


	//----- nvinfo : EIATTR_SW_WAR
	.align		4
.L_997:
        /*07e0*/ 	.byte	0x04, 0x36
        /*07e2*/ 	.short	(.L_999 - .L_998)
.L_998:
        /*07e4*/ 	.word	0x00000008
.L_999:


//--------------------- .nv.info._ZN13group_norm_v214gn_cuda_kernelI13__nv_bfloat16Li480ELi1ELi16ELi60ELi4096ELb1ELi32ELi960ELi960ELi4ELb1ELi1ELb0ELb0ENS_16CompileConditionILi900EEEEEvPT_PKS4_S7_S7_flPfS8_Pj --------------------------
	.section	.nv.info._ZN13group_norm_v214gn_cuda_kernelI13__nv_bfloat16Li480ELi1ELi16ELi60ELi4096ELb1ELi32ELi960ELi960ELi4ELb1ELi1ELb0ELb0ENS_16CompileConditionILi900EEEEEvPT_PKS4_S7_S7_flPfS8_Pj,"",@"SHT_CUDA_INFO"
	.sectionflags	@""
	.align	4


	//----- nvinfo : EIATTR_CUDA_API_VERSION
	.align		4
        /*0000*/ 	.byte	0x04, 0x37
        /*0002*/ 	.short	(.L_1001 - .L_1000)
.L_1000:
        /*0004*/ 	.word	0x00000082


	//----- nvinfo : EIATTR_KPARAM_INFO
	.align		4
.L_1001:
        /*0008*/ 	.byte	0x04, 0x17
        /*000a*/ 	.short	(.L_1003 - .L_1002)
.L_1002:
        /*000c*/ 	.word	0x00000000
        /*0010*/ 	.short	0x0008
        /*0012*/ 	.short	0x0040
        /*0014*/ 	.byte	0x00, 0xf0, 0x21, 0x00


	//----- nvinfo : EIATTR_KPARAM_INFO
	.align		4
.L_1003:
        /*0018*/ 	.byte	0x04, 0x17
        /*001a*/ 	.short	(.L_1005 - .L_1004)
.L_1004:
        /*001c*/ 	.word	0x00000000
        /*0020*/ 	.short	0x0007
        /*0022*/ 	.short	0x0038
        /*0024*/ 	.byte	0x00, 0xf0, 0x21, 0x00


	//----- nvinfo : EIATTR_KPARAM_INFO
	.align		4
.L_1005:
        /*0028*/ 	.byte	0x04, 0x17
        /*002a*/ 	.short	(.L_1007 - .L_1006)
.L_1006:
        /*002c*/ 	.word	0x00000000
        /*0030*/ 	.short	0x0006
        /*0032*/ 	.short	0x0030
        /*0034*/ 	.byte	0x00, 0xf0, 0x21, 0x00


	//----- nvinfo : EIATTR_KPARAM_INFO
	.align		4
.L_1007:
        /*0038*/ 	.byte	0x04, 0x17
        /*003a*/ 	.short	(.L_1009 - .L_1008)
.L_1008:
        /*003c*/ 	.word	0x00000000
        /*0040*/ 	.short	0x0005
        /*0042*/ 	.short	0x0028
        /*0044*/ 	.byte	0x00, 0xf0, 0x21, 0x00


	//----- nvinfo : EIATTR_KPARAM_INFO
	.align		4
.L_1009:
        /*0048*/ 	.byte	0x04, 0x17
        /*004a*/ 	.short	(.L_1011 - .L_1010)
.L_1010:
        /*004c*/ 	.word	0x00000000
        /*0050*/ 	.short	0x0004
        /*0052*/ 	.short	0x0020
        /*0054*/ 	.byte	0x00, 0xf0, 0x11, 0x00


	//----- nvinfo : EIATTR_KPARAM_INFO
	.align		4
.L_1011:
        /*0058*/ 	.byte	0x04, 0x17
        /*005a*/ 	.short	(.L_1013 - .L_1012)
.L_1012:
        /*005c*/ 	.word	0x00000000
        /*0060*/ 	.short	0x0003
        /*0062*/ 	.short	0x0018
        /*0064*/ 	.byte	0x00, 0xf0, 0x21, 0x00


	//----- nvinfo : EIATTR_KPARAM_INFO
	.align		4
.L_1013:
        /*0068*/ 	.byte	0x04, 0x17
        /*006a*/ 	.short	(.L_1015 - .L_1014)
.L_1014:
        /*006c*/ 	.word	0x00000000
        /*0070*/ 	.short	0x0002
        /*0072*/ 	.short	0x0010
        /*0074*/ 	.byte	0x00, 0xf0, 0x21, 0x00


	//----- nvinfo : EIATTR_KPARAM_INFO
	.align		4
.L_1015:
        /*0078*/ 	.byte	0x04, 0x17
        /*007a*/ 	.short	(.L_1017 - .L_1016)
.L_1016:
        /*007c*/ 	.word	0x00000000
        /*0080*/ 	.short	0x0001
        /*0082*/ 	.short	0x0008
        /*0084*/ 	.byte	0x00, 0xf0, 0x21, 0x00


	//----- nvinfo : EIATTR_KPARAM_INFO
	.align		4
.L_1017:
        /*0088*/ 	.byte	0x04, 0x17
        /*008a*/ 	.short	(.L_1019 - .L_1018)
.L_1018:
        /*008c*/ 	.word	0x00000000
        /*0090*/ 	.short	0x0000
        /*0092*/ 	.short	0x0000
        /*0094*/ 	.byte	0x00, 0xf0, 0x21, 0x00


	//----- nvinfo : EIATTR_SPARSE_MMA_MASK
	.align		4
.L_1019:
        /*0098*/ 	.byte	0x03, 0x50
        /*009a*/ 	.short	0x0000


	//----- nvinfo : EIATTR_MAXREG_COUNT
	.align		4
        /*009c*/ 	.byte	0x03, 0x1b
        /*009e*/ 	.short	0x0080


	//----- nvinfo : EIATTR_NUM_BARRIERS
	.align		4
        /*00a0*/ 	.byte	0x02, 0x4c
        /*00a2*/ 	.byte	0x01
	.zero		1


	//----- nvinfo : EIATTR_ANNOTATIONS
	.align		4
        /*00a4*/ 	.byte	0x04, 0x55
        /*00a6*/ 	.short	(.L_1021 - .L_1020)


	//   ....[0]....
.L_1020:
        /* <DEDUP_REMOVED lines=10> */


	//----- nvinfo : EIATTR_MERCURY_ISA_VERSION
	.align		4
.L_1021:
        /*0138*/ 	.byte	0x03, 0x5f
        /*013a*/ 	.short	0x0101


	//----- nvinfo : EIATTR_INT_WARP_WIDE_INSTR_OFFSETS
	.align		4
        /*013c*/ 	.byte	0x04, 0x31
        /*013e*/ 	.short	(.L_1023 - .L_1022)


	//   ....[0]....
.L_1022:
        /*0140*/ 	.word	0x00002160


	//   ....[1]....
        /*0144*/ 	.word	0x00002220


	//----- nvinfo : EIATTR_COOP_GROUP_MASK_REGIDS
	.align		4
.L_1023:
        /*0148*/ 	.byte	0x04, 0x29
        /*014a*/ 	.short	(.L_1025 - .L_1024)


	//   ....[0]....
.L_1024:
        /*014c*/ 	.word	0xffffffff


	//   ....[1]....
        /*0150*/ 	.word	0xffffffff


	//   ....[2]....
        /*0154*/ 	.word	0xffffffff


	//   ....[3]....
        /*0158*/ 	.word	0xffffffff


	//   ....[4]....
        /*015c*/ 	.word	0xffffffff


	//   ....[5]....
        /*0160*/ 	.word	0xffffffff


	//   ....[6]....
        /*0164*/ 	.word	0xffffffff


	//   ....[7]....
        /*0168*/ 	.word	0xffffffff


	//   ....[8]....
        /*016c*/ 	.word	0xffffffff


	//   ....[9]....
        /*0170*/ 	.word	0xffffffff


	//----- nvinfo : EIATTR_COOP_GROUP_INSTR_OFFSETS
	.align		4
.L_1025:
        /*0174*/ 	.byte	0x04, 0x28
        /*0176*/ 	.short	(.L_1027 - .L_1026)


	//   ....[0]....
.L_1026:
        /*0178*/ 	.word	0x00002040


	//   ....[1]....
        /*017c*/ 	.word	0x00002060


	//   ....[2]....
        /*0180*/ 	.word	0x00002660


	//   ....[3]....
        /*0184*/ 	.word	0x000026a0


	//   ....[4]....
        /*0188*/ 	.word	0x000027a0


	//   ....[5]....
        /*018c*/ 	.word	0x000027d0


	//   ....[6]....
        /*0190*/ 	.word	0x000028b0


	//   ....[7]....
        /*0194*/ 	.word	0x000028c0


	//   ....[8]....
        /*0198*/ 	.word	0x000028f0


	//   ....[9]....
        /*019c*/ 	.word	0x00002900


	//----- nvinfo : EIATTR_EXIT_INSTR_OFFSETS
	.align		4
.L_1027:
        /*01a0*/ 	.byte	0x04, 0x1c
        /*01a2*/ 	.short	(.L_1029 - .L_1028)


	//   ....[0]....
.L_1028:
        /*01a4*/ 	.word	0x00000060


	//   ....[1]....
        /*01a8*/ 	.word	0x00005850


	//----- nvinfo : EIATTR_MAX_THREADS
	.align		4
.L_1029:
        /*01ac*/ 	.byte	0x04, 0x05
        /*01ae*/ 	.short	(.L_1031 - .L_1030)
.L_1030:
        /*01b0*/ 	.word	0x000001e0
        /*01b4*/ 	.word	0x00000001
        /*01b8*/ 	.word	0x00000001


	//----- nvinfo : EIATTR_CRS_STACK_SIZE
	.align		4
.L_1031:
        /*01bc*/ 	.byte	0x04, 0x1e
        /*01be*/ 	.short	(.L_1033 - .L_1032)
.L_1032:
        /*01c0*/ 	.word	0x00000000


	//----- nvinfo : EIATTR_CBANK_PARAM_SIZE
	.align		4
.L_1033:
        /*01c4*/ 	.byte	0x03, 0x19
        /*01c6*/ 	.short	0x0048


	//----- nvinfo : EIATTR_PARAM_CBANK
	.align		4
        /*01c8*/ 	.byte	0x04, 0x0a
        /*01ca*/ 	.short	(.L_1035 - .L_1034)
	.align		4
.L_1034:
        /*01cc*/ 	.word	index@(.nv.constant0._ZN13group_norm_v214gn_cuda_kernelI13__nv_bfloat16Li480ELi1ELi16ELi60ELi4096ELb1ELi32ELi960ELi960ELi4ELb1ELi1ELb0ELb0ENS_16CompileConditionILi900EEEEEvPT_PKS4_S7_S7_flPfS8_Pj)
        /*01d0*/ 	.short	0x0210
        /*01d2*/ 	.short	0x0048


	//----- nvinfo : EIATTR_SW_WAR
	.align		4
.L_1035:
        /*01d4*/ 	.byte	0x04, 0x36
        /*01d6*/ 	.short	(.L_1037 - .L_1036)
.L_1036:
        /*01d8*/ 	.word	0x00000008
.L_1037:


//--------------------- .nv.info._ZN13group_norm_v214gn_cuda_kernelI13__nv_bfloat16Li480ELi1ELi16ELi60ELi4096ELb1ELi64ELi960ELi960ELi4ELb1ELi2ELb0ELb0ENS_16CompileConditionILi900EEEEEvPT_PKS4_S7_S7_flPfS8_Pj --------------------------
	.section	.nv.info._ZN13group_norm_v214gn_cuda_kernelI13__nv_bfloat16Li480ELi1ELi16ELi60ELi4096ELb1ELi64ELi960ELi960ELi4ELb1ELi2ELb0ELb0ENS_16CompileConditionILi900EEEEEvPT_PKS4_S7_S7_flPfS8_Pj,"",@"SHT_CUDA_INFO"
	.sectionflags	@""
	.align	4


	//----- nvinfo : EIATTR_CUDA_API_VERSION
	.align		4
        /*0000*/ 	.byte	0x04, 0x37
        /*0002*/ 	.short	(.L_1039 - .L_1038)
.L_1038:
        /*0004*/ 	.word	0x00000082


	//----- nvinfo : EIATTR_KPARAM_INFO
	.align		4
.L_1039:
        /*0008*/ 	.byte	0x04, 0x17
        /*000a*/ 	.short	(.L_1041 - .L_1040)
.L_1040:
        /*000c*/ 	.word	0x00000000
        /*0010*/ 	.short	0x0008
        /*0012*/ 	.short	0x0040
        /*0014*/ 	.byte	0x00, 0xf0, 0x21, 0x00


	//----- nvinfo : EIATTR_KPARAM_INFO
	.align		4
.L_1041:
        /*0018*/ 	.byte	0x04, 0x17
        /*001a*/ 	.short	(.L_1043 - .L_1042)
.L_1042:
        /*001c*/ 	.word	0x00000000
        /*0020*/ 	.short	0x0007
        /*0022*/ 	.short	0x0038
        /*0024*/ 	.byte	0x00, 0xf0, 0x21, 0x00


	//----- nvinfo : EIATTR_KPARAM_INFO
	.align		4
.L_1043:
        /*0028*/ 	.byte	0x04, 0x17
        /*002a*/ 	.short	(.L_1045 - .L_1044)
.L_1044:
        /*002c*/ 	.word	0x00000000
        /*0030*/ 	.short	0x0006
        /*0032*/ 	.short	0x0030
        /*0034*/ 	.byte	0x00, 0xf0, 0x21, 0x00


	//----- nvinfo : EIATTR_KPARAM_INFO
	.align		4
.L_1045:
        /*0038*/ 	.byte	0x04, 0x17
        /*003a*/ 	.short	(.L_1047 - .L_1046)
.L_1046:
        /*003c*/ 	.word	0x00000000
        /*0040*/ 	.short	0x0005
        /*0042*/ 	.short	0x0028
        /*0044*/ 	.byte	0x00, 0xf0, 0x21, 0x00


	//----- nvinfo : EIATTR_KPARAM_INFO
	.align		4
.L_1047:
        /*0048*/ 	.byte	0x04, 0x17
        /*004a*/ 	.short	(.L_1049 - .L_1048)
.L_1048:
        /*004c*/ 	.word	0x00000000
        /*0050*/ 	.short	0x0004
        /*0052*/ 	.short	0x0020
        /*0054*/ 	.byte	0x00, 0xf0, 0x11, 0x00


	//----- nvinfo : EIATTR_KPARAM_INFO
	.align		4
.L_1049:
        /*0058*/ 	.byte	0x04, 0x17
        /*005a*/ 	.short	(.L_1051 - .L_1050)
.L_1050:
        /*005c*/ 	.word	0x00000000
        /*0060*/ 	.short	0x0003
        /*0062*/ 	.short	0x0018
        /*0064*/ 	.byte	0x00, 0xf0, 0x21, 0x00


	//----- nvinfo : EIATTR_KPARAM_INFO
	.align		4
.L_1051:
        /*0068*/ 	.byte	0x04, 0x17
        /*006a*/ 	.short	(.L_1053 - .L_1052)
.L_1052:
        /*006c*/ 	.word	0x00000000
        /*0070*/ 	.short	0x0002
        /*0072*/ 	.short	0x0010
        /*0074*/ 	.byte	0x00, 0xf0, 0x21, 0x00


	//----- nvinfo : EIATTR_KPARAM_INFO
	.align		4
.L_1053:
        /*0078*/ 	.byte	0x04, 0x17
        /*007a*/ 	.short	(.L_1055 - .L_1054)
.L_1054:
        /*007c*/ 	.word	0x00000000
        /*0080*/ 	.short	0x0001
        /*0082*/ 	.short	0x0008
        /*0084*/ 	.byte	0x00, 0xf0, 0x21, 0x00


	//----- nvinfo : EIATTR_KPARAM_INFO
	.align		4
.L_1055:
        /*0088*/ 	.byte	0x04, 0x17
        /*008a*/ 	.short	(.L_1057 - .L_1056)
.L_1056:
        /*008c*/ 	.word	0x00000000
        /*0090*/ 	.short	0x0000
        /*0092*/ 	.short	0x0000
        /*0094*/ 	.byte	0x00, 0xf0, 0x21, 0x00


	//----- nvinfo : EIATTR_SPARSE_MMA_MASK
	.align		4
.L_1057:
        /*0098*/ 	.byte	0x03, 0x50
        /*009a*/ 	.short	0x0000


	//----- nvinfo : EIATTR_MAXREG_COUNT
	.align		4
        /*009c*/ 	.byte	0x03, 0x1b
        /*009e*/ 	.short	0x0080


	//----- nvinfo : EIATTR_NUM_BARRIERS
	.align		4
        /*00a0*/ 	.byte	0x02, 0x4c
        /*00a2*/ 	.byte	0x01
	.zero		1


	//----- nvinfo : EIATTR_ANNOTATIONS
	.align		4
        /*00a4*/ 	.byte	0x04, 0x55
        /*00a6*/ 	.short	(.L_1059 - .L_1058)


	//   ....[0]....
.L_1058:
        /* <DEDUP_REMOVED lines=213> */


	//----- nvinfo : EIATTR_MERCURY_ISA_VERSION
	.align		4
.L_1059:
        /*0de8*/ 	.byte	0x03, 0x5f
        /*0dea*/ 	.short	0x0101


	//----- nvinfo : EIATTR_INT_WARP_WIDE_INSTR_OFFSETS
	.align		4
        /*0dec*/ 	.byte	0x04, 0x31
        /*0dee*/ 	.short	(.L_1061 - .L_1060)


	//   ....[0]....
.L_1060:
        /*0df0*/ 	.word	0x00003bc0


	//   ....[1]....
        /*0df4*/ 	.word	0x00003c80


	//----- nvinfo : EIATTR_COOP_GROUP_MASK_REGIDS
	.align		4
.L_1061:
        /*0df8*/ 	.byte	0x04, 0x29
        /*0dfa*/ 	.short	(.L_1063 - .L_1062)


	//   ....[0]....
.L_1062:
        /*0dfc*/ 	.word	0xffffffff


	//   ....[1]....
        /*0e00*/ 	.word	0xffffffff


	//   ....[2]....
        /*0e04*/ 	.word	0xffffffff


	//   ....[3]....
        /*0e08*/ 	.word	0xffffffff


	//   ....[4]....
        /*0e0c*/ 	.word	0xffffffff


	//   ....[5]....
        /*0e10*/ 	.word	0xffffffff


	//   ....[6]....
        /*0e14*/ 	.word	0xffffffff


	//   ....[7]....
        /*0e18*/ 	.word	0xffffffff


	//   ....[8]....
        /*0e1c*/ 	.word	0xffffffff


	//   ....[9]....
        /*0e20*/ 	.word	0xffffffff


	//----- nvinfo : EIATTR_COOP_GROUP_INSTR_OFFSETS
	.align		4
.L_1063:
        /*0e24*/ 	.byte	0x04, 0x28
        /*0e26*/ 	.short	(.L_1065 - .L_1064)


	//   ....[0]....
.L_1064:
        /*0e28*/ 	.word	0x00003ac0


	//   ....[1]....
        /*0e2c*/ 	.word	0x00003ad0


	//   ....[2]....
        /*0e30*/ 	.word	0x00003f90


	//   ....[3]....
        /*0e34*/ 	.word	0x00003fd0


	//   ....[4]....
        /*0e38*/ 	.word	0x000040d0


	//   ....[5]....
        /*0e3c*/ 	.word	0x00004100


	//   ....[6]....
        /*0e40*/ 	.word	0x000041f0


	//   ....[7]....
        /*0e44*/ 	.word	0x00004220


	//   ....[8]....
        /*0e48*/ 	.word	0x00004310


	//   ....[9]....
        /*0e4c*/ 	.word	0x00004340


	//----- nvinfo : EIATTR_EXIT_INSTR_OFFSETS
	.align		4
.L_1065:
        /*0e50*/ 	.byte	0x04, 0x1c
        /*0e52*/ 	.short	(.L_1067 - .L_1066)


	//   ....[0]....
.L_1066:
        /*0e54*/ 	.word	0x00000060


	//   ....[1]....
        /*0e58*/ 	.word	0x0000b250


	//----- nvinfo : EIATTR_MAX_THREADS
	.align		4
.L_1067:
        /*0e5c*/ 	.byte	0x04, 0x05
        /*0e5e*/ 	.short	(.L_1069 - .L_1068)
.L_1068:
        /*0e60*/ 	.word	0x000001e0
        /*0e64*/ 	.word	0x00000001
        /*0e68*/ 	.word	0x00000001


	//----- nvinfo : EIATTR_CRS_STACK_SIZE
	.align		4
.L_1069:
        /*0e6c*/ 	.byte	0x04, 0x1e
        /*0e6e*/ 	.short	(.L_1071 - .L_1070)
.L_1070:
        /*0e70*/ 	.word	0x00000000


	//----- nvinfo : EIATTR_CBANK_PARAM_SIZE
	.align		4
.L_1071:
        /*0e74*/ 	.byte	0x03, 0x19
        /*0e76*/ 	.short	0x0048


	//----- nvinfo : EIATTR_PARAM_CBANK
	.align		4
        /*0e78*/ 	.byte	0x04, 0x0a
        /*0e7a*/ 	.short	(.L_1073 - .L_1072)
	.align		4
.L_1072:
        /*0e7c*/ 	.word	index@(.nv.constant0._ZN13group_norm_v214gn_cuda_kernelI13__nv_bfloat16Li480ELi1ELi16ELi60ELi4096ELb1ELi64ELi960ELi960ELi4ELb1ELi2ELb0ELb0ENS_16CompileConditionILi900EEEEEvPT_PKS4_S7_S7_flPfS8_Pj)
        /*0e80*/ 	.short	0x0210
        /*0e82*/ 	.short	0x0048


	//----- nvinfo : EIATTR_SW_WAR
	.align		4
.L_1073:
        /*0e84*/ 	.byte	0x04, 0x36
        /*0e86*/ 	.short	(.L_1075 - .L_1074)
.L_1074:
        /*0e88*/ 	.word	0x00000008
.L_1075:


//--------------------- .nv.info._ZN13group_norm_v214gn_cuda_kernelI13__nv_bfloat16Li480ELi3ELi16ELi60ELi4096ELb1ELi16ELi960ELi960ELi4ELb1ELi1ELb0ELb0ENS_16CompileConditionILi900EEEEEvPT_PKS4_S7_S7_flPfS8_Pj --------------------------
	.section	.nv.info._ZN13group_norm_v214gn_cuda_kernelI13__nv_bfloat16Li480ELi3ELi16ELi60ELi4096ELb1ELi16ELi960ELi960ELi4ELb1ELi1ELb0ELb0ENS_16CompileConditionILi900EEEEEvPT_PKS4_S7_S7_flPfS8_Pj,"",@"SHT_CUDA_INFO"
	.sectionflags	@""
	.align	4


	//----- nvinfo : EIATTR_CUDA_API_VERSION
	.align		4
        /*0000*/ 	.byte	0x04, 0x37
        /*0002*/ 	.short	(.L_1077 - .L_1076)
.L_1076:
        /*0004*/ 	.word	0x00000082


	//----- nvinfo : EIATTR_KPARAM_INFO
	.align		4
.L_1077:
        /*0008*/ 	.byte	0x04, 0x17
        /*000a*/ 	.short	(.L_1079 - .L_1078)
.L_1078:
        /*000c*/ 	.word	0x00000000
        /*0010*/ 	.short	0x0008
        /*0012*/ 	.short	0x0040
        /*0014*/ 	.byte	0x00, 0xf0, 0x21, 0x00


	//----- nvinfo : EIATTR_KPARAM_INFO
	.align		4
.L_1079:
        /*0018*/ 	.byte	0x04, 0x17
        /*001a*/ 	.short	(.L_1081 - .L_1080)
.L_1080:
        /*001c*/ 	.word	0x00000000
        /*0020*/ 	.short	0x0007
        /*0022*/ 	.short	0x0038
        /*0024*/ 	.byte	0x00, 0xf0, 0x21, 0x00


	//----- nvinfo : EIATTR_KPARAM_INFO
	.align		4
.L_1081:
        /*0028*/ 	.byte	0x04, 0x17
        /*002a*/ 	.short	(.L_1083 - .L_1082)
.L_1082:
        /*002c*/ 	.word	0x00000000
        /*0030*/ 	.short	0x0006
        /*0032*/ 	.short	0x0030
        /*0034*/ 	.byte	0x00, 0xf0, 0x21, 0x00


	//----- nvinfo : EIATTR_KPARAM_INFO
	.align		4
.L_1083:
        /*0038*/ 	.byte	0x04, 0x17
        /*003a*/ 	.short	(.L_1085 - .L_1084)
.L_1084:
        /*003c*/ 	.word	0x00000000
        /*0040*/ 	.short	0x0005
        /*0042*/ 	.short	0x0028
        /*0044*/ 	.byte	0x00, 0xf0, 0x21, 0x00


	//----- nvinfo : EIATTR_KPARAM_INFO
	.align		4
.L_1085:
        /*0048*/ 	.byte	0x04, 0x17
        /*004a*/ 	.short	(.L_1087 - .L_1086)
.L_1086:
        /*004c*/ 	.word	0x00000000
        /*0050*/ 	.short	0x0004
        /*0052*/ 	.short	0x0020
        /*0054*/ 	.byte	0x00, 0xf0, 0x11, 0x00


	//----- nvinfo : EIATTR_KPARAM_INFO
	.align		4
.L_1087:
        /*0058*/ 	.byte	0x04, 0x17
        /*005a*/ 	.short	(.L_1089 - .L_1088)
.L_1088:
        /*005c*/ 	.word	0x00000000
        /*0060*/ 	.short	0x0003
        /*0062*/ 	.short	0x0018
        /*0064*/ 	.byte	0x00, 0xf0, 0x21, 0x00


	//----- nvinfo : EIATTR_KPARAM_INFO
	.align		4
.L_1089:
        /*0068*/ 	.byte	0x04, 0x17
        /*006a*/ 	.short	(.L_1091 - .L_1090)
.L_1090:
        /*006c*/ 	.word	0x00000000
        /*0070*/ 	.short	0x0002
        /*0072*/ 	.short	0x0010
        /*0074*/ 	.byte	0x00, 0xf0, 0x21, 0x00


	//----- nvinfo : EIATTR_KPARAM_INFO
	.align		4
.L_1091:
        /*0078*/ 	.byte	0x04, 0x17
        /*007a*/ 	.short	(.L_1093 - .L_1092)
.L_1092:
        /*007c*/ 	.word	0x00000000
        /*0080*/ 	.short	0x0001
        /*0082*/ 	.short	0x0008
        /*0084*/ 	.byte	0x00, 0xf0, 0x21, 0x00


	//----- nvinfo : EIATTR_KPARAM_INFO
	.align		4
.L_1093:
        /*0088*/ 	.byte	0x04, 0x17
        /*008a*/ 	.short	(.L_1095 - .L_1094)
.L_1094:
        /*008c*/ 	.word	0x00000000
        /*0090*/ 	.short	0x0000
        /*0092*/ 	.short	0x0000
        /*0094*/ 	.byte	0x00, 0xf0, 0x21, 0x00


	//----- nvinfo : EIATTR_SPARSE_MMA_MASK
	.align		4
.L_1095:
        /*0098*/ 	.byte	0x03, 0x50
        /*009a*/ 	.short	0x0000


	//----- nvinfo : EIATTR_MAXREG_COUNT
	.align		4
        /*009c*/ 	.byte	0x03, 0x1b
        /*009e*/ 	.short	0x0028


	//----- nvinfo : EIATTR_NUM_BARRIERS
	.align		4
        /*00a0*/ 	.byte	0x02, 0x4c
        /*00a2*/ 	.byte	0x01
	.zero		1


	//----- nvinfo : EIATTR_ANNOTATIONS
	.align		4
        /*00a4*/ 	.byte	0x04, 0x55
        /*00a6*/ 	.short	(.L_1097 - .L_1096)


	//   ....[0]....
.L_1096:
        /* <DEDUP_REMOVED lines=63> */


	//----- nvinfo : EIATTR_MERCURY_ISA_VERSION
	.align		4
.L_1097:
        /*0480*/ 	.byte	0x03, 0x5f
        /*0482*/ 	.short	0x0101


	//----- nvinfo : EIATTR_COOP_GROUP_MASK_REGIDS
	.align		4
        /*0484*/ 	.byte	0x04, 0x29
        /*0486*/ 	.short	(.L_1099 - .L_1098)


	//   ....[0]....
.L_1098:
        /*0488*/ 	.word	0xffffffff


	//   ....[1]....
        /*048c*/ 	.word	0xffffffff


	//   ....[2]....
        /*0490*/ 	.word	0xffffffff


	//   ....[3]....
        /*0494*/ 	.word	0xffffffff


	//   ....[4]....
        /*0498*/ 	.word	0xffffffff


	//   ....[5]....
        /*049c*/ 	.word	0xffffffff


	//   ....[6]....
        /*04a0*/ 	.word	0xffffffff


	//   ....[7]....
        /*04a4*/ 	.word	0xffffffff


	//   ....[8]....
        /*04a8*/ 	.word	0xffffffff


	//   ....[9]....
        /*04ac*/ 	.word	0xffffffff


	//----- nvinfo : EIATTR_COOP_GROUP_INSTR_OFFSETS
	.align		4
.L_1099:
        /*04b0*/ 	.byte	0x04, 0x28
        /*04b2*/ 	.short	(.L_1101 - .L_1100)


	//   ....[0]....
.L_1100:
        /*04b4*/ 	.word	0x00001690


	//   ....[1]....
        /*04b8*/ 	.word	0x000016d0


	//   ....[2]....
        /*04bc*/ 	.word	0x00001f30


	//   ....[3]....
        /*04c0*/ 	.word	0x00001f70


	//   ....[4]....
        /*04c4*/ 	.word	0x00002090


	//   ....[5]....
        /*04c8*/ 	.word	0x000020c0


	//   ....[6]....
        /*04cc*/ 	.word	0x00002110


	//   ....[7]....
        /*04d0*/ 	.word	0x00002120


	//   ....[8]....
        /*04d4*/ 	.word	0x00002150


	//   ....[9]....
        /*04d8*/ 	.word	0x00002160


	//----- nvinfo : EIATTR_EXIT_INSTR_OFFSETS
	.align		4
.L_1101:
        /*04dc*/ 	.byte	0x04, 0x1c
        /*04de*/ 	.short	(.L_1103 - .L_1102)


	//   ....[0]....
.L_1102:
        /*04e0*/ 	.word	0x00000060


	//   ....[1]....
        /*04e4*/ 	.word	0x00003ff0


	//----- nvinfo : EIATTR_MAX_THREADS
	.align		4
.L_1103:
        /*04e8*/ 	.byte	0x04, 0x05
        /*04ea*/ 	.short	(.L_1105 - .L_1104)
.L_1104:
        /*04ec*/ 	.word	0x000001e0
        /*04f0*/ 	.word	0x00000001
        /*04f4*/ 	.word	0x00000001


	//----- nvinfo : EIATTR_CRS_STACK_SIZE
	.align		4
.L_1105:
        /*04f8*/ 	.byte	0x04, 0x1e
        /*04fa*/ 	.short	(.L_1107 - .L_1106)
.L_1106:
        /*04fc*/ 	.word	0x00000000


	//----- nvinfo : EIATTR_CBANK_PARAM_SIZE
	.align		4
.L_1107:
        /*0500*/ 	.byte	0x03, 0x19
        /*0502*/ 	.short	0x0048


	//----- nvinfo : EIATTR_PARAM_CBANK
	.align		4
        /*0504*/ 	.byte	0x04, 0x0a
        /*0506*/ 	.short	(.L_1109 - .L_1108)
	.align		4
.L_1108:
        /*0508*/ 	.word	index@(.nv.constant0._ZN13group_norm_v214gn_cuda_kernelI13__nv_bfloat16Li480ELi3ELi16ELi60ELi4096ELb1ELi16ELi960ELi960ELi4ELb1ELi1ELb0ELb0ENS_16CompileConditionILi900EEEEEvPT_PKS4_S7_S7_flPfS8_Pj)
        /*050c*/ 	.short	0x0210
        /*050e*/ 	.short	0x0048


	//----- nvinfo : EIATTR_SW_WAR
	.align		4
.L_1109:
        /*0510*/ 	.byte	0x04, 0x36
        /*0512*/ 	.short	(.L_1111 - .L_1110)
.L_1110:
        /*0514*/ 	.word	0x00000008
.L_1111:


//--------------------- .nv.info._ZN13group_norm_v214gn_cuda_kernelI13__nv_bfloat16Li480ELi2ELi16ELi60ELi4096ELb1ELi32ELi960ELi960ELi4ELb1ELi2ELb0ELb0ENS_16CompileConditionILi900EEEEEvPT_PKS4_S7_S7_flPfS8_Pj --------------------------
	.section	.nv.info._ZN13group_norm_v214gn_cuda_kernelI13__nv_bfloat16Li480ELi2ELi16ELi60ELi4096ELb1ELi32ELi960ELi960ELi4ELb1ELi2ELb0ELb0ENS_16CompileConditionILi900EEEEEvPT_PKS4_S7_S7_flPfS8_Pj,"",@"SHT_CUDA_INFO"
	.sectionflags	@""
	.align	4


	//----- nvinfo : EIATTR_CUDA_API_VERSION
	.align		4
        /*0000*/ 	.byte	0x04, 0x37
        /*0002*/ 	.short	(.L_1113 - .L_1112)
.L_1112:
        /*0004*/ 	.word	0x00000082


	//----- nvinfo : EIATTR_KPARAM_INFO
	.align		4
.L_1113:
        /*0008*/ 	.byte	0x04, 0x17
        /*000a*/ 	.short	(.L_1115 - .L_1114)
.L_1114:
        /*000c*/ 	.word	0x00000000
        /*0010*/ 	.short	0x0008
        /*0012*/ 	.short	0x0040
        /*0014*/ 	.byte	0x00, 0xf0, 0x21, 0x00


	//----- nvinfo : EIATTR_KPARAM_INFO
	.align		4
.L_1115:
        /*0018*/ 	.byte	0x04, 0x17
        /*001a*/ 	.short	(.L_1117 - .L_1116)
.L_1116:
        /*001c*/ 	.word	0x00000000
        /*0020*/ 	.short	0x0007
        /*0022*/ 	.short	0x0038
        /*0024*/ 	.byte	0x00, 0xf0, 0x21, 0x00


	//----- nvinfo : EIATTR_KPARAM_INFO
	.align		4
.L_1117:
        /*0028*/ 	.byte	0x04, 0x17
        /*002a*/ 	.short	(.L_1119 - .L_1118)
.L_1118:
        /*002c*/ 	.word	0x00000000
        /*0030*/ 	.short	0x0006
        /*0032*/ 	.short	0x0030
        /*0034*/ 	.byte	0x00, 0xf0, 0x21, 0x00


	//----- nvinfo : EIATTR_KPARAM_INFO
	.align		4
.L_1119:
        /*0038*/ 	.byte	0x04, 0x17
        /*003a*/ 	.short	(.L_1121 - .L_1120)
.L_1120:
        /*003c*/ 	.word	0x00000000
        /*0040*/ 	.short	0x0005
        /*0042*/ 	.short	0x0028
        /*0044*/ 	.byte	0x00, 0xf0, 0x21, 0x00


	//----- nvinfo : EIATTR_KPARAM_INFO
	.align		4
.L_1121:
        /*0048*/ 	.byte	0x04, 0x17
        /*004a*/ 	.short	(.L_1123 - .L_1122)
.L_1122:
        /*004c*/ 	.word	0x00000000
        /*0050*/ 	.short	0x0004
        /*0052*/ 	.short	0x0020
        /*0054*/ 	.byte	0x00, 0xf0, 0x11, 0x00


	//----- nvinfo : EIATTR_KPARAM_INFO
	.align		4
.L_1123:
        /*0058*/ 	.byte	0x04, 0x17
        /*005a*/ 	.short	(.L_1125 - .L_1124)
.L_1124:
        /*005c*/ 	.word	0x00000000
        /*0060*/ 	.short	0x0003
        /*0062*/ 	.short	0x0018
        /*0064*/ 	.byte	0x00, 0xf0, 0x21, 0x00


	//----- nvinfo : EIATTR_KPARAM_INFO
	.align		4
.L_1125:
        /*0068*/ 	.byte	0x04, 0x17
        /*006a*/ 	.short	(.L_1127 - .L_1126)
.L_1126:
        /*006c*/ 	.word	0x00000000
        /*0070*/ 	.short	0x0002
        /*0072*/ 	.short	0x0010
        /*0074*/ 	.byte	0x00, 0xf0, 0x21, 0x00


	//----- nvinfo : EIATTR_KPARAM_INFO
	.align		4
.L_1127:
        /*0078*/ 	.byte	0x04, 0x17
        /*007a*/ 	.short	(.L_1129 - .L_1128)
.L_1128:
        /*007c*/ 	.word	0x00000000
        /*0080*/ 	.short	0x0001
        /*0082*/ 	.short	0x0008
        /*0084*/ 	.byte	0x00, 0xf0, 0x21, 0x00


	//----- nvinfo : EIATTR_KPARAM_INFO
	.align		4
.L_1129:
        /*0088*/ 	.byte	0x04, 0x17
        /*008a*/ 	.short	(.L_1131 - .L_1130)
.L_1130:
        /*008c*/ 	.word	0x00000000
        /*0090*/ 	.short	0x0000
        /*0092*/ 	.short	0x0000
        /*0094*/ 	.byte	0x00, 0xf0, 0x21, 0x00


	//----- nvinfo : EIATTR_SPARSE_MMA_MASK
	.align		4
.L_1131:
        /*0098*/ 	.byte	0x03, 0x50
        /*009a*/ 	.short	0x0000


	//----- nvinfo : EIATTR_MAXREG_COUNT
	.align		4
        /*009c*/ 	.byte	0x03, 0x1b
        /*009e*/ 	.short	0x0040


	//----- nvinfo : EIATTR_NUM_BARRIERS
	.align		4
        /*00a0*/ 	.byte	0x02, 0x4c
        /*00a2*/ 	.byte	0x01
	.zero		1


	//----- nvinfo : EIATTR_ANNOTATIONS
	.align		4
        /*00a4*/ 	.byte	0x04, 0x55
        /*00a6*/ 	.short	(.L_1133 - .L_1132)


	//   ....[0]....
.L_1132:
        /* <DEDUP_REMOVED lines=109> */


	//----- nvinfo : EIATTR_MERCURY_ISA_VERSION
	.align		4
.L_1133:
        /*0760*/ 	.byte	0x03, 0x5f
        /*0762*/ 	.short	0x0101


	//----- nvinfo : EIATTR_COOP_GROUP_MASK_REGIDS
	.align		4
        /*0764*/ 	.byte	0x04, 0x29
        /*0766*/ 	.short	(.L_1135 - .L_1134)


	//   ....[0]....
.L_1134:
        /*0768*/ 	.word	0xffffffff


	//   ....[1]....
        /*076c*/ 	.word	0xffffffff


	//   ....[2]....
        /*0770*/ 	.word	0xffffffff


	//   ....[3]....
        /*0774*/ 	.word	0xffffffff


	//   ....[4]....
        /*0778*/ 	.word	0xffffffff


	//   ....[5]....
        /*077c*/ 	.word	0xffffffff


	//   ....[6]....
        /*0780*/ 	.word	0xffffffff


	//   ....[7]....
        /*0784*/ 	.word	0xffffffff


	//   ....[8]....
        /*0788*/ 	.word	0xffffffff


	//   ....[9]....
        /*078c*/ 	.word	0xffffffff


	//----- nvinfo : EIATTR_COOP_GROUP_INSTR_OFFSETS
	.align		4
.L_1135:
        /*0790*/ 	.byte	0x04, 0x28
        /*0792*/ 	.short	(.L_1137 - .L_1136)


	//   ....[0]....
.L_1136:
        /*0794*/ 	.word	0x000021d0


	//   ....[1]....
        /*0798*/ 	.word	0x00002210


	//   ....[2]....
        /*079c*/ 	.word	0x00002800


	//   ....[3]....
        /*07a0*/ 	.word	0x00002840


	//   ....[4]....
        /*07a4*/ 	.word	0x00002960


	//   ....[5]....
        /*07a8*/ 	.word	0x00002990


	//   ....[6]....
        /*07ac*/ 	.word	0x00002a80


	//   ....[7]....
        /*07b0*/ 	.word	0x00002ab0


	//   ....[8]....
        /*07b4*/ 	.word	0x00002b10


	//   ....[9]....
        /*07b8*/ 	.word	0x00002b20


	//----- nvinfo : EIATTR_EXIT_INSTR_OFFSETS
	.align		4
.L_1137:
        /*07bc*/ 	.byte	0x04, 0x1c
        /*07be*/ 	.short	(.L_1139 - .L_1138)


	//   ....[0]....
.L_1138:
        /*07c0*/ 	.word	0x00000060


	//   ....[1]....
        /*07c4*/ 	.word	0x00006440


	//----- nvinfo : EIATTR_MAX_THREADS
	.align		4
.L_1139:
        /*07c8*/ 	.byte	0x04, 0x05
        /*07ca*/ 	.short	(.L_1141 - .L_1140)
.L_1140:
        /*07cc*/ 	.word	0x000001e0
        /*07d0*/ 	.word	0x00000001
        /*07d4*/ 	.word	0x00000001


	//----- nvinfo : EIATTR_CRS_STACK_SIZE
	.align		4
.L_1141:
        /*07d8*/ 	.byte	0x04, 0x1e
        /*07da*/ 	.short	(.L_1143 - .L_1142)
.L_1142:
        /*07dc*/ 	.word	0x00000000


	//----- nvinfo : EIATTR_CBANK_PARAM_SIZE
	.align		4
.L_1143:
        /*07e0*/ 	.byte	0x03, 0x19
        /*07e2*/ 	.short	0x0048


	//----- nvinfo : EIATTR_PARAM_CBANK
	.align		4
        /*07e4*/ 	.byte	0x04, 0x0a
        /*07e6*/ 	.short	(.L_1145 - .L_1144)
	.align		4
.L_1144:
        /*07e8*/ 	.word	index@(.nv.constant0._ZN13group_norm_v214gn_cuda_kernelI13__nv_bfloat16Li480ELi2ELi16ELi60ELi4096ELb1ELi32ELi960ELi960ELi4ELb1ELi2ELb0ELb0ENS_16CompileConditionILi900EEEEEvPT_PKS4_S7_S7_flPfS8_Pj)
        /*07ec*/ 	.short	0x0210
        /*07ee*/ 	.short	0x0048


	//----- nvinfo : EIATTR_SW_WAR
	.align		4
.L_1145:
        /*07f0*/ 	.byte	0x04, 0x36
        /*07f2*/ 	.short	(.L_1147 - .L_1146)
.L_1146:
        /*07f4*/ 	.word	0x00000008
.L_1147:


//--------------------- .nv.info._ZN13group_norm_v218gn_bwd_cuda_kernelI6__halfLi480ELi3ELi32ELi30ELi4096ELb0ELb1ELi16ELi960ELi960ELi4ELb1ELi1ELb1ELb0ELNS_15WgradSyncMethodE3ENS_16CompileConditionILi900EEEEEvPT_S6_S6_PKS5_S8_S8_S8_PKfflPfPj --------------------------
	.section	.nv.info._ZN13group_norm_v218gn_bwd_cuda_kernelI6__halfLi480ELi3ELi32ELi30ELi4096ELb0ELb1ELi16ELi960ELi960ELi4ELb1ELi1ELb1ELb0ELNS_15WgradSyncMethodE3ENS_16CompileConditionILi900EEEEEvPT_S6_S6_PKS5_S8_S8_S8_PKfflPfPj,"",@"SHT_CUDA_INFO"
	.sectionflags	@""
	.align	4


	//----- nvinfo : EIATTR_CUDA_API_VERSION
	.align		4
        /*0000*/ 	.byte	0x04, 0x37
        /*0002*/ 	.short	(.L_1149 - .L_1148)
.L_1148:
        /*0004*/ 	.word	0x00000082


	//----- nvinfo : EIATTR_KPARAM_INFO
	.align		4
.L_1149:
        /*0008*/ 	.byte	0x04, 0x17
        /*000a*/ 	.short	(.L_1151 - .L_1150)
.L_1150:
        /*000c*/ 	.word	0x00000000
        /*0010*/ 	.short	0x000b
        /*0012*/ 	.short	0x0058
        /*0014*/ 	.byte	0x00, 0xf0, 0x21, 0x00


	//----- nvinfo : EIATTR_KPARAM_INFO
	.align		4
.L_1151:
        /*0018*/ 	.byte	0x04, 0x17
        /*001a*/ 	.short	(.L_1153 - .L_1152)
.L_1152:
        /*001c*/ 	.word	0x00000000
        /*0020*/ 	.short	0x000a
        /*0022*/ 	.short	0x0050
        /*0024*/ 	.byte	0x00, 0xf0, 0x21, 0x00


	//----- nvinfo : EIATTR_KPARAM_INFO
	.align		4
.L_1153:
        /*0028*/ 	.byte	0x04, 0x17
        /*002a*/ 	.short	(.L_1155 - .L_1154)
.L_1154:
        /*002c*/ 	.word	0x00000000
        /*0030*/ 	.short	0x0009
        /*0032*/ 	.short	0x0048
        /*0034*/ 	.byte	0x00, 0xf0, 0x21, 0x00


	//----- nvinfo : EIATTR_KPARAM_INFO
	.align		4
.L_1155:
        /*0038*/ 	.byte	0x04, 0x17
        /*003a*/ 	.short	(.L_1157 - .L_1156)
.L_1156:
        /*003c*/ 	.word	0x00000000
        /*0040*/ 	.short	0x0008
        /*0042*/ 	.short	0x0040
        /*0044*/ 	.byte	0x00, 0xf0, 0x11, 0x00


	//----- nvinfo : EIATTR_KPARAM_INFO
	.align		4
.L_1157:
        /*0048*/ 	.byte	0x04, 0x17
        /*004a*/ 	.short	(.L_1159 - .L_1158)
.L_1158:
        /*004c*/ 	.word	0x00000000
        /*0050*/ 	.short	0x0007
        /*0052*/ 	.short	0x0038
        /*0054*/ 	.byte	0x00, 0xf0, 0x21, 0x00


	//----- nvinfo : EIATTR_KPARAM_INFO
	.align		4
.L_1159:
        /*0058*/ 	.byte	0x04, 0x17
        /*005a*/ 	.short	(.L_1161 - .L_1160)
.L_1160:
        /*005c*/ 	.word	0x00000000
        /*0060*/ 	.short	0x0006
        /*0062*/ 	.short	0x0030
        /*0064*/ 	.byte	0x00, 0xf0, 0x21, 0x00


	//----- nvinfo : EIATTR_KPARAM_INFO
	.align		4
.L_1161:
        /*0068*/ 	.byte	0x04, 0x17
        /*006a*/ 	.short	(.L_1163 - .L_1162)
.L_1162:
        /*006c*/ 	.word	0x00000000
        /*0070*/ 	.short	0x0005
        /*0072*/ 	.short	0x0028
        /*0074*/ 	.byte	0x00, 0xf0, 0x21, 0x00


	//----- nvinfo : EIATTR_KPARAM_INFO
	.align		4
.L_1163:
        /*0078*/ 	.byte	0x04, 0x17
        /*007a*/ 	.short	(.L_1165 - .L_1164)
.L_1164:
        /*007c*/ 	.word	0x00000000
        /*0080*/ 	.short	0x0004
        /*0082*/ 	.short	0x0020
        /*0084*/ 	.byte	0x00, 0xf0, 0x21, 0x00


	//----- nvinfo : EIATTR_KPARAM_INFO
	.align		4
.L_1165:
        /*0088*/ 	.byte	0x04, 0x17
        /*008a*/ 	.short	(.L_1167 - .L_1166)
.L_1166:
        /*008c*/ 	.word	0x00000000
        /*0090*/ 	.short	0x0003
        /*0092*/ 	.short	0x0018
        /*0094*/ 	.byte	0x00, 0xf0, 0x21, 0x00


	//----- nvinfo : EIATTR_KPARAM_INFO
	.align		4
.L_1167:
        /*0098*/ 	.byte	0x04, 0x17
        /*009a*/ 	.short	(.L_1169 - .L_1168)
.L_1168:
        /*009c*/ 	.word	0x00000000
        /*00a0*/ 	.short	0x0002
        /*00a2*/ 	.short	0x0010
        /*00a4*/ 	.byte	0x00, 0xf0, 0x21, 0x00


	//----- nvinfo : EIATTR_KPARAM_INFO
	.align		4
.L_1169:
        /*00a8*/ 	.byte	0x04, 0x17
        /*00aa*/ 	.short	(.L_1171 - .L_1170)
.L_1170:
        /*00ac*/ 	.word	0x00000000
        /*00b0*/ 	.short	0x0001
        /*00b2*/ 	.short	0x0008
        /*00b4*/ 	.byte	0x00, 0xf0, 0x21, 0x00


	//----- nvinfo : EIATTR_KPARAM_INFO
	.align		4
.L_1171:
        /*00b8*/ 	.byte	0x04, 0x17
        /*00ba*/ 	.short	(.L_1173 - .L_1172)
.L_1172:
        /*00bc*/ 	.word	0x00000000
        /*00c0*/ 	.short	0x0000
        /*00c2*/ 	.short	0x0000
        /*00c4*/ 	.byte	0x00, 0xf0, 0x21, 0x00


	//----- nvinfo : EIATTR_SPARSE_MMA_MASK
	.align		4
.L_1173:
        /*00c8*/ 	.byte	0x03, 0x50
        /*00ca*/ 	.short	0x0000


	//----- nvinfo : EIATTR_MAXREG_COUNT
	.align		4
        /*00cc*/ 	.byte	0x03, 0x1b
        /*00ce*/ 	.short	0x0028


	//----- nvinfo : EIATTR_NUM_BARRIERS
	.align		4
        /*00d0*/ 	.byte	0x02, 0x4c
        /*00d2*/ 	.byte	0x01
	.zero		1


	//----- nvinfo : EIATTR_ANNOTATIONS
	.align		4
        /*00d4*/ 	.byte	0x04, 0x55
        /*00d6*/ 	.short	(.L_1175 - .L_1174)


	//   ....[0]....
.L_1174:
        /* <DEDUP_REMOVED lines=154> */


	//----- nvinfo : EIATTR_MERCURY_ISA_VERSION
	.align		4
.L_1175:
        /*0a60*/ 	.byte	0x03, 0x5f
        /*0a62*/ 	.short	0x0101


	//----- nvinfo : EIATTR_COOP_GROUP_MASK_REGIDS
	.align		4
        /*0a64*/ 	.byte	0x04, 0x29
        /*0a66*/ 	.short	(.L_1177 - .L_1176)


	//   ....[0]....
.L_1176:
        /*0a68*/ 	.word	0xffffffff


	//   ....[1]....
        /*0a6c*/ 	.word	0xffffffff


	//   ....[2]....
        /*0a70*/ 	.word	0xffffffff


	//   ....[3]....
        /*0a74*/ 	.word	0xffffffff


	//   ....[4]....
        /*0a78*/ 	.word	0xffffffff


	//   ....[5]....
        /*0a7c*/ 	.word	0xffffffff


	//   ....[6]....
        /*0a80*/ 	.word	0xffffffff


	//   ....[7]....
        /*0a84*/ 	.word	0xffffffff


	//   ....[8]....
        /*0a88*/ 	.word	0x05000010


	//   ....[9]....
        /*0a8c*/ 	.word	0x0500000f


	//   ....[10]....
        /*0a90*/ 	.word	0x05000013


	//   ....[11]....
        /*0a94*/ 	.word	0x0500000c


	//   ....[12]....
        /*0a98*/ 	.word	0x05000017


	//   ....[13]....
        /*0a9c*/ 	.word	0x05000010


	//   ....[14]....
        /*0aa0*/ 	.word	0x05000011


	//   ....[15]....
        /*0aa4*/ 	.word	0x05000015


	//   ....[16]....
        /*0aa8*/ 	.word	0x05000012


	//   ....[17]....
        /*0aac*/ 	.word	0x05000013


	//   ....[18]....
        /*0ab0*/ 	.word	0x05000019


	//   ....[19]....
        /*0ab4*/ 	.word	0x05000014


	//   ....[20]....
        /*0ab8*/ 	.word	0x05000024


	//   ....[21]....
        /*0abc*/ 	.word	0x05000018


	//   ....[22]....
        /*0ac0*/ 	.word	0x05000011


	//   ....[23]....
        /*0ac4*/ 	.word	0x05000019


	//   ....[24]....
        /*0ac8*/ 	.word	0x05000012


	//   ....[25]....
        /*0acc*/ 	.word	0x05000013


	//   ....[26]....
        /*0ad0*/ 	.word	0x05000019


	//   ....[27]....
        /*0ad4*/ 	.word	0x05000014


	//   ....[28]....
        /*0ad8*/ 	.word	0x05000024


	//   ....[29]....
        /*0adc*/ 	.word	0x05000018


	//   ....[30]....
        /*0ae0*/ 	.word	0x05000011


	//   ....[31]....
        /*0ae4*/ 	.word	0x05000019


	//   ....[32]....
        /*0ae8*/ 	.word	0x05000016


	//   ....[33]....
        /*0aec*/ 	.word	0x05000013


	//   ....[34]....
        /*0af0*/ 	.word	0x05000018


	//   ....[35]....
        /*0af4*/ 	.word	0x05000012


	//   ....[36]....
        /*0af8*/ 	.word	0x05000014


	//   ....[37]....
        /*0afc*/ 	.word	0x05000024


	//   ....[38]....
        /*0b00*/ 	.word	0x05000016


	//   ....[39]....
        /*0b04*/ 	.word	0x05000019


	//   ....[40]....
        /*0b08*/ 	.word	0x05000011


	//   ....[41]....
        /*0b0c*/ 	.word	0x05000018


	//   ....[42]....
        /*0b10*/ 	.word	0x0500000f


	//   ....[43]....
        /*0b14*/ 	.word	0x05000012


	//   ....[44]....
        /*0b18*/ 	.word	0x05000019


	//   ....[45]....
        /*0b1c*/ 	.word	0x05000024


	//   ....[46]....
        /*0b20*/ 	.word	0x05000013


	//   ....[47]....
        /*0b24*/ 	.word	0x05000014


	//   ....[48]....
        /*0b28*/ 	.word	0x05000013


	//   ....[49]....
        /*0b2c*/ 	.word	0x05000019


	//   ....[50]....
        /*0b30*/ 	.word	0x05000014


	//   ....[51]....
        /*0b34*/ 	.word	0x05000013


	//   ....[52]....
        /*0b38*/ 	.word	0x05000012


	//   ....[53]....
        /*0b3c*/ 	.word	0x05000019


	//   ....[54]....
        /*0b40*/ 	.word	0x05000011


	//   ....[55]....
        /*0b44*/ 	.word	0x05000012


	//   ....[56]....
        /*0b48*/ 	.word	0x05000013


	//   ....[57]....
        /*0b4c*/ 	.word	0x05000014


	//   ....[58]....
        /*0b50*/ 	.word	0x05000019


	//   ....[59]....
        /*0b54*/ 	.word	0x05000012


	//   ....[60]....
        /*0b58*/ 	.word	0x05000011


	//   ....[61]....
        /*0b5c*/ 	.word	0x05000024


	//   ....[62]....
        /*0b60*/ 	.word	0x05000013


	//   ....[63]....
        /*0b64*/ 	.word	0x05000017


	//   ....[64]....
        /*0b68*/ 	.word	0x05000014


	//   ....[65]....
        /*0b6c*/ 	.word	0x05000014


	//   ....[66]....
        /*0b70*/ 	.word	0x05000014


	//   ....[67]....
        /*0b74*/ 	.word	0x05000014


	//   ....[68]....
        /*0b78*/ 	.word	0x05000014


	//   ....[69]....
        /*0b7c*/ 	.word	0x05000014


	//   ....[70]....
        /*0b80*/ 	.word	0x05000014


	//   ....[71]....
        /*0b84*/ 	.word	0x05000014


	//   ....[72]....
        /*0b88*/ 	.word	0x05000014


	//   ....[73]....
        /*0b8c*/ 	.word	0x05000014


	//   ....[74]....
        /*0b90*/ 	.word	0x05000014


	//   ....[75]....
        /*0b94*/ 	.word	0x05000014


	//   ....[76]....
        /*0b98*/ 	.word	0x05000014


	//   ....[77]....
        /*0b9c*/ 	.word	0x05000014


	//   ....[78]....
        /*0ba0*/ 	.word	0x05000014


	//   ....[79]....
        /*0ba4*/ 	.word	0x05000014


	//   ....[80]....
        /*0ba8*/ 	.word	0x05000014


	//   ....[81]....
        /*0bac*/ 	.word	0x05000014


	//   ....[82]....
        /*0bb0*/ 	.word	0x05000014


	//   ....[83]....
        /*0bb4*/ 	.word	0x05000014


	//   ....[84]....
        /*0bb8*/ 	.word	0x05000014


	//   ....[85]....
        /*0bbc*/ 	.word	0x05000014


	//   ....[86]....
        /*0bc0*/ 	.word	0x05000014


	//   ....[87]....
        /*0bc4*/ 	.word	0x05000014


	//   ....[88]....
        /*0bc8*/ 	.word	0x05000014


	//   ....[89]....
        /*0bcc*/ 	.word	0x05000014


	//   ....[90]....
        /*0bd0*/ 	.word	0x05000014


	//   ....[91]....
        /*0bd4*/ 	.word	0x05000014


	//   ....[92]....
        /*0bd8*/ 	.word	0x05000014


	//   ....[93]....
        /*0bdc*/ 	.word	0x05000014


	//   ....[94]....
        /*0be0*/ 	.word	0x05000014


	//   ....[95]....
        /*0be4*/ 	.word	0x05000014


	//   ....[96]....
        /*0be8*/ 	.word	0x05000014


	//   ....[97]....
        /*0bec*/ 	.word	0x05000014


	//   ....[98]....
        /*0bf0*/ 	.word	0x05000014


	//   ....[99]....
        /*0bf4*/ 	.word	0x05000014


	//   ....[100]....
        /*0bf8*/ 	.word	0x05000014


	//   ....[101]....
        /*0bfc*/ 	.word	0x05000014


	//   ....[102]....
        /*0c00*/ 	.word	0x05000014


	//   ....[103]....
        /*0c04*/ 	.word	0x05000014


	//   ....[104]....
        /*0c08*/ 	.word	0x05000014


	//   ....[105]....
        /*0c0c*/ 	.word	0x05000014


	//   ....[106]....
        /*0c10*/ 	.word	0x05000014


	//   ....[107]....
        /*0c14*/ 	.word	0x05000014


	//   ....[108]....
        /*0c18*/ 	.word	0x05000014


	//   ....[109]....
        /*0c1c*/ 	.word	0x05000014


	//   ....[110]....
        /*0c20*/ 	.word	0x05000014


	//   ....[111]....
        /*0c24*/ 	.word	0x05000014


	//   ....[112]....
        /*0c28*/ 	.word	0x05000014


	//   ....[113]....
        /*0c2c*/ 	.word	0x05000014


	//   ....[114]....
        /*0c30*/ 	.word	0x05000014


	//   ....[115]....
        /*0c34*/ 	.word	0x05000014


	//   ....[116]....
        /*0c38*/ 	.word	0x05000014


	//   ....[117]....
        /*0c3c*/ 	.word	0x05000014


	//   ....[118]....
        /*0c40*/ 	.word	0x05000014


	//   ....[119]....
        /*0c44*/ 	.word	0x05000014


	//----- nvinfo : EIATTR_COOP_GROUP_INSTR_OFFSETS
	.align		4
.L_1177:
        /*0c48*/ 	.byte	0x04, 0x28
        /*0c4a*/ 	.short	(.L_1179 - .L_1178)


	//   ....[0]....
.L_1178:
        /*0c4c*/ 	.word	0x00003c60


	//   ....[1]....
        /*0c50*/ 	.word	0x00003c90


	//   ....[2]....
        /*0c54*/ 	.word	0x00004c00


	//   ....[3]....
        /*0c58*/ 	.word	0x00004c40


	//   ....[4]....
        /*0c5c*/ 	.word	0x00004c60


	//   ....[5]....
        /*0c60*/ 	.word	0x00004c80


	//   ....[6]....
        /*0c64*/ 	.word	0x00004ca0


	//   ....[7]....
        /*0c68*/ 	.word	0x00004cc0


	//   ....[8]....
        /*0c6c*/ 	.word	0x00007020


	//   ....[9]....
        /*0c70*/ 	.word	0x00007050


	//   ....[10]....
        /*0c74*/ 	.word	0x000070a0


	//   ....[11]....
        /*0c78*/ 	.word	0x000070b0


	//   ....[12]....
        /*0c7c*/ 	.word	0x000070e0


	//   ....[13]....
        /*0c80*/ 	.word	0x000070f0


	//   ....[14]....
        /*0c84*/ 	.word	0x00007120


	//   ....[15]....
        /*0c88*/ 	.word	0x00007130


	//   ....[16]....
        /*0c8c*/ 	.word	0x000072e0


	//   ....[17]....
        /*0c90*/ 	.word	0x00007310


	//   ....[18]....
        /*0c94*/ 	.word	0x00007360


	//   ....[19]....
        /*0c98*/ 	.word	0x00007370


	//   ....[20]....
        /*0c9c*/ 	.word	0x000073a0


	//   ....[21]....
        /*0ca0*/ 	.word	0x000073b0


	//   ....[22]....
        /*0ca4*/ 	.word	0x000073e0


	//   ....[23]....
        /*0ca8*/ 	.word	0x000073f0


	//   ....[24]....
        /*0cac*/ 	.word	0x00007540


	//   ....[25]....
        /*0cb0*/ 	.word	0x00007570


	//   ....[26]....
        /*0cb4*/ 	.word	0x000075c0


	//   ....[27]....
        /*0cb8*/ 	.word	0x000075d0


	//   ....[28]....
        /*0cbc*/ 	.word	0x00007600


	//   ....[29]....
        /*0cc0*/ 	.word	0x00007610


	//   ....[30]....
        /*0cc4*/ 	.word	0x00007640


	//   ....[31]....
        /*0cc8*/ 	.word	0x00007650


	//   ....[32]....
        /*0ccc*/ 	.word	0x000078d0


	//   ....[33]....
        /*0cd0*/ 	.word	0x000078e0


	//   ....[34]....
        /*0cd4*/ 	.word	0x000078f0


	//   ....[35]....
        /*0cd8*/ 	.word	0x00007900


	//   ....[36]....
        /*0cdc*/ 	.word	0x00007960


	//   ....[37]....
        /*0ce0*/ 	.word	0x00007990


	//   ....[38]....
        /*0ce4*/ 	.word	0x000079a0


	//   ....[39]....
        /*0ce8*/ 	.word	0x000079b0


	//   ....[40]....
        /*0cec*/ 	.word	0x000079e0


	//   ....[41]....
        /*0cf0*/ 	.word	0x00007a10


	//   ....[42]....
        /*0cf4*/ 	.word	0x00007a30


	//   ....[43]....
        /*0cf8*/ 	.word	0x00007a40


	//   ....[44]....
        /*0cfc*/ 	.word	0x00007a80


	//   ....[45]....
        /*0d00*/ 	.word	0x00007ab0


	//   ....[46]....
        /*0d04*/ 	.word	0x00007ac0


	//   ....[47]....
        /*0d08*/ 	.word	0x00007ad0


	//   ....[48]....
        /*0d0c*/ 	.word	0x00007d00


	//   ....[49]....
        /*0d10*/ 	.word	0x00007d30


	//   ....[50]....
        /*0d14*/ 	.word	0x00007d50


	//   ....[51]....
        /*0d18*/ 	.word	0x00007d70


	//   ....[52]....
        /*0d1c*/ 	.word	0x00007d90


	//   ....[53]....
        /*0d20*/ 	.word	0x00007da0


	//   ....[54]....
        /*0d24*/ 	.word	0x00007df0


	//   ....[55]....
        /*0d28*/ 	.word	0x00007e80


	//   ....[56]....
        /*0d2c*/ 	.word	0x00007ed0


	//   ....[57]....
        /*0d30*/ 	.word	0x00007ee0


	//   ....[58]....
        /*0d34*/ 	.word	0x00007f50


	//   ....[59]....
        /*0d38*/ 	.word	0x00007f80


	//   ....[60]....
        /*0d3c*/ 	.word	0x00007f90


	//   ....[61]....
        /*0d40*/ 	.word	0x00007fc0


	//   ....[62]....
        /*0d44*/ 	.word	0x00007fe0


	//   ....[63]....
        /*0d48*/ 	.word	0x00008010


	//   ....[64]....
        /*0d4c*/ 	.word	0x00008110


	//   ....[65]....
        /*0d50*/ 	.word	0x00008160


	//   ....[66]....
        /*0d54*/ 	.word	0x000081c0


	//   ....[67]....
        /*0d58*/ 	.word	0x00008220


	//   ....[68]....
        /*0d5c*/ 	.word	0x00008280


	//   ....[69]....
        /*0d60*/ 	.word	0x000082e0


	//   ....[70]....
        /*0d64*/ 	.word	0x00008340


	//   ....[71]....
        /*0d68*/ 	.word	0x000083a0


	//   ....[72]....
        /*0d6c*/ 	.word	0x00008430


	//   ....[73]....
        /*0d70*/ 	.word	0x000084c0


	//   ....[74]....
        /*0d74*/ 	.word	0x00008520


	//   ....[75]....
        /*0d78*/ 	.word	0x00008580


	//   ....[76]....
        /*0d7c*/ 	.word	0x000085e0


	//   ....[77]....
        /*0d80*/ 	.word	0x00008640


	//   ....[78]....
        /*0d84*/ 	.word	0x000086a0


	//   ....[79]....
        /*0d88*/ 	.word	0x00008700


	//   ....[80]....
        /*0d8c*/ 	.word	0x00008790


	//   ....[81]....
        /*0d90*/ 	.word	0x00008820


	//   ....[82]....
        /*0d94*/ 	.word	0x00008880


	//   ....[83]....
        /*0d98*/ 	.word	0x000088e0


	//   ....[84]....
        /*0d9c*/ 	.word	0x00008940


	//   ....[85]....
        /*0da0*/ 	.word	0x000089a0


	//   ....[86]....
        /*0da4*/ 	.word	0x00008a00


	//   ....[87]....
        /*0da8*/ 	.word	0x00008a60


	//   ....[88]....
        /*0dac*/ 	.word	0x00008af0


	//   ....[89]....
        /*0db0*/ 	.word	0x00008bb0


	//   ....[90]....
        /*0db4*/ 	.word	0x00008c10


	//   ....[91]....
        /*0db8*/ 	.word	0x00008c70


	//   ....[92]....
        /*0dbc*/ 	.word	0x00008ce0


	//   ....[93]....
        /*0dc0*/ 	.word	0x00008d40


	//   ....[94]....
        /*0dc4*/ 	.word	0x00008db0


	//   ....[95]....
        /*0dc8*/ 	.word	0x00008e20


	//   ....[96]....
        /*0dcc*/ 	.word	0x00008f20


	//   ....[97]....
        /*0dd0*/ 	.word	0x00008f70


	//   ....[98]....
        /*0dd4*/ 	.word	0x00008fe0


	//   ....[99]....
        /*0dd8*/ 	.word	0x00009030


	//   ....[100]....
        /*0ddc*/ 	.word	0x000090a0


	//   ....[101]....
        /*0de0*/ 	.word	0x00009100


	//   ....[102]....
        /*0de4*/ 	.word	0x00009170


	//   ....[103]....
        /*0de8*/ 	.word	0x000091c0


	//   ....[104]....
        /*0dec*/ 	.word	0x000093b0


	//   ....[105]....
        /*0df0*/ 	.word	0x00009400


	//   ....[106]....
        /*0df4*/ 	.word	0x00009460


	//   ....[107]....
        /*0df8*/ 	.word	0x000094b0


	//   ....[108]....
        /*0dfc*/ 	.word	0x00009510


	//   ....[109]....
        /*0e00*/ 	.word	0x000095d0


	//   ....[110]....
        /*0e04*/ 	.word	0x00009630


	//   ....[111]....
        /*0e08*/ 	.word	0x000096c0


	//   ....[112]....
        /*0e0c*/ 	.word	0x000097a0


	//   ....[113]....
        /*0e10*/ 	.word	0x000097f0


	//   ....[114]....
        /*0e14*/ 	.word	0x00009860


	//   ....[115]....
        /*0e18*/ 	.word	0x000098c0


	//   ....[116]....
        /*0e1c*/ 	.word	0x00009930


	//   ....[117]....
        /*0e20*/ 	.word	0x00009990


	//   ....[118]....
        /*0e24*/ 	.word	0x00009a00


	//   ....[119]....
        /*0e28*/ 	.word	0x00009a60


	//----- nvinfo : EIATTR_EXIT_INSTR_OFFSETS
	.align		4
.L_1179:
        /*0e2c*/ 	.byte	0x04, 0x1c
        /*0e2e*/ 	.short	(.L_1181 - .L_1180)


	//   ....[0]....
.L_1180:
        /*0e30*/ 	.word	0x00005fd0


	//   ....[1]....
        /*0e34*/ 	.word	0x000080c0


	//----- nvinfo : EIATTR_MAX_THREADS
	.align		4
.L_1181:
        /*0e38*/ 	.byte	0x04, 0x05
        /*0e3a*/ 	.short	(.L_1183 - .L_1182)
.L_1182:
        /*0e3c*/ 	.word	0x000001e0
        /*0e40*/ 	.word	0x00000001
        /*0e44*/ 	.word	0x00000001


	//----- nvinfo : EIATTR_CRS_STACK_SIZE
	.align		4
.L_1183:
        /*0e48*/ 	.byte	0x04, 0x1e
        /*0e4a*/ 	.short	(.L_1185 - .L_1184)
.L_1184:
        /*0e4c*/ 	.word	0x00000000


	//----- nvinfo : EIATTR_CBANK_PARAM_SIZE
	.align		4
.L_1185:
        /*0e50*/ 	.byte	0x03, 0x19
        /*0e52*/ 	.short	0x0060


	//----- nvinfo : EIATTR_PARAM_CBANK
	.align		4
        /*0e54*/ 	.byte	0x04, 0x0a
        /*0e56*/ 	.short	(.L_1187 - .L_1186)
	.align		4
.L_1186:
        /*0e58*/ 	.word	index@(.nv.constant0._ZN13group_norm_v218gn_bwd_cuda_kernelI6__halfLi480ELi3ELi32ELi30ELi4096ELb0ELb1ELi16ELi960ELi960ELi4ELb1ELi1ELb1ELb0ELNS_15WgradSyncMethodE3ENS_16CompileConditionILi900EEEEEvPT_S6_S6_PKS5_S8_S8_S8_PKfflPfPj)
        /*0e5c*/ 	.short	0x0210
        /*0e5e*/ 	.short	0x0060


	//----- nvinfo : EIATTR_SW_WAR
	.align		4
.L_1187:
        /*0e60*/ 	.byte	0x04, 0x36
        /*0e62*/ 	.short	(.L_1189 - .L_1188)
.L_1188:
        /*0e64*/ 	.word	0x00000008
.L_1189:


//--------------------- .nv.info._ZN13group_norm_v218gn_bwd_cuda_kernelI6__halfLi480ELi1ELi32ELi30ELi4096ELb0ELb1ELi32ELi960ELi960ELi4ELb1ELi1ELb0ELb0ELNS_15WgradSyncMethodE3ENS_16CompileConditionILi900EEEEEvPT_S6_S6_PKS5_S8_S8_S8_PKfflPfPj --------------------------
	.section	.nv.info._ZN13group_norm_v218gn_bwd_cuda_kernelI6__halfLi480ELi1ELi32ELi30ELi4096ELb0ELb1ELi32ELi960ELi960ELi4ELb1ELi1ELb0ELb0ELNS_15WgradSyncMethodE3ENS_16CompileConditionILi900EEEEEvPT_S6_S6_PKS5_S8_S8_S8_PKfflPfPj,"",@"SHT_CUDA_INFO"
	.sectionflags	@""
	.align	4


	//----- nvinfo : EIATTR_CUDA_API_VERSION
	.align		4
        /*0000*/ 	.byte	0x04, 0x37
        /*0002*/ 	.short	(.L_1191 - .L_1190)
.L_1190:
        /*0004*/ 	.word	0x00000082


	//----- nvinfo : EIATTR_KPARAM_INFO
	.align		4
.L_1191:
        /*0008*/ 	.byte	0x04, 0x17
        /*000a*/ 	.short	(.L_1193 - .L_1192)
.L_1192:
        /*000c*/ 	.word	0x00000000
        /*0010*/ 	.short	0x000b
        /*0012*/ 	.short	0x0058
        /*0014*/ 	.byte	0x00, 0xf0, 0x21, 0x00


	//----- nvinfo : EIATTR_KPARAM_INFO
	.align		4
.L_1193:
        /*0018*/ 	.byte	0x04, 0x17
        /*001a*/ 	.short	(.L_1195 - .L_1194)
.L_1194:
        /*001c*/ 	.word	0x00000000
        /*0020*/ 	.short	0x000a
        /*0022*/ 	.short	0x0050
        /*0024*/ 	.byte	0x00, 0xf0, 0x21, 0x00


	//----- nvinfo : EIATTR_KPARAM_INFO
	.align		4
.L_1195:
        /*0028*/ 	.byte	0x04, 0x17
        /*002a*/ 	.short	(.L_1197 - .L_1196)
.L_1196:
        /*002c*/ 	.word	0x00000000
        /*0030*/ 	.short	0x0009
        /*0032*/ 	.short	0x0048
        /*0034*/ 	.byte	0x00, 0xf0, 0x21, 0x00


	//----- nvinfo : EIATTR_KPARAM_INFO
	.align		4
.L_1197:
        /*0038*/ 	.byte	0x04, 0x17
        /*003a*/ 	.short	(.L_1199 - .L_1198)
.L_1198:
        /*003c*/ 	.word	0x00000000
        /*0040*/ 	.short	0x0008
        /*0042*/ 	.short	0x0040
        /*0044*/ 	.byte	0x00, 0xf0, 0x11, 0x00


	//----- nvinfo : EIATTR_KPARAM_INFO
	.align		4
.L_1199:
        /*0048*/ 	.byte	0x04, 0x17
        /*004a*/ 	.short	(.L_1201 - .L_1200)
.L_1200:
        /*004c*/ 	.word	0x00000000
        /*0050*/ 	.short	0x0007
        /*0052*/ 	.short	0x0038
        /*0054*/ 	.byte	0x00, 0xf0, 0x21, 0x00


	//----- nvinfo : EIATTR_KPARAM_INFO
	.align		4
.L_1201:
        /*0058*/ 	.byte	0x04, 0x17
        /*005a*/ 	.short	(.L_1203 - .L_1202)
.L_1202:
        /*005c*/ 	.word	0x00000000
        /*0060*/ 	.short	0x0006
        /*0062*/ 	.short	0x0030
        /*0064*/ 	.byte	0x00, 0xf0, 0x21, 0x00


	//----- nvinfo : EIATTR_KPARAM_INFO
	.align		4
.L_1203:
        /*0068*/ 	.byte	0x04, 0x17
        /*006a*/ 	.short	(.L_1205 - .L_1204)
.L_1204:
        /*006c*/ 	.word	0x00000000
        /*0070*/ 	.short	0x0005
        /*0072*/ 	.short	0x0028
        /*0074*/ 	.byte	0x00, 0xf0, 0x21, 0x00


	//----- nvinfo : EIATTR_KPARAM_INFO
	.align		4
.L_1205:
        /*0078*/ 	.byte	0x04, 0x17
        /*007a*/ 	.short	(.L_1207 - .L_1206)
.L_1206:
        /*007c*/ 	.word	0x00000000
        /*0080*/ 	.short	0x0004
        /*0082*/ 	.short	0x0020
        /*0084*/ 	.byte	0x00, 0xf0, 0x21, 0x00


	//----- nvinfo : EIATTR_KPARAM_INFO
	.align		4
.L_1207:
        /*0088*/ 	.byte	0x04, 0x17
        /*008a*/ 	.short	(.L_1209 - .L_1208)
.L_1208:
        /*008c*/ 	.word	0x00000000
        /*0090*/ 	.short	0x0003
        /*0092*/ 	.short	0x0018
        /*0094*/ 	.byte	0x00, 0xf0, 0x21, 0x00


	//----- nvinfo : EIATTR_KPARAM_INFO
	.align		4
.L_1209:
        /*0098*/ 	.byte	0x04, 0x17
        /*009a*/ 	.short	(.L_1211 - .L_1210)
.L_1210:
        /*009c*/ 	.word	0x00000000
        /*00a0*/ 	.short	0x0002
        /*00a2*/ 	.short	0x0010
        /*00a4*/ 	.byte	0x00, 0xf0, 0x21, 0x00


	//----- nvinfo : EIATTR_KPARAM_INFO
	.align		4
.L_1211:
        /*00a8*/ 	.byte	0x04, 0x17
        /*00aa*/ 	.short	(.L_1213 - .L_1212)
.L_1212:
        /*00ac*/ 	.word	0x00000000
        /*00b0*/ 	.short	0x0001
        /*00b2*/ 	.short	0x0008
        /*00b4*/ 	.byte	0x00, 0xf0, 0x21, 0x00


	//----- nvinfo : EIATTR_KPARAM_INFO
	.align		4
.L_1213:
        /*00b8*/ 	.byte	0x04, 0x17
        /*00ba*/ 	.short	(.L_1215 - .L_1214)
.L_1214:
        /*00bc*/ 	.word	0x00000000
        /*00c0*/ 	.short	0x0000
        /*00c2*/ 	.short	0x0000
        /*00c4*/ 	.byte	0x00, 0xf0, 0x21, 0x00


	//----- nvinfo : EIATTR_SPARSE_MMA_MASK
	.align		4
.L_1215:
        /*00c8*/ 	.byte	0x03, 0x50
        /*00ca*/ 	.short	0x0000


	//----- nvinfo : EIATTR_MAXREG_COUNT
	.align		4
        /*00cc*/ 	.byte	0x03, 0x1b
        /*00ce*/ 	.short	0x0080


	//----- nvinfo : EIATTR_NUM_BARRIERS
	.align		4
        /*00d0*/ 	.byte	0x02, 0x4c
        /*00d2*/ 	.byte	0x01
	.zero		1


	//----- nvinfo : EIATTR_ANNOTATIONS
	.align		4
        /*00d4*/ 	.byte	0x04, 0x55
        /*00d6*/ 	.short	(.L_1217 - .L_1216)


	//   ....[0]....
.L_1216:
        /* <DEDUP_REMOVED lines=107> */


	//----- nvinfo : EIATTR_MERCURY_ISA_VERSION
	.align		4
.L_1217:
        /*0770*/ 	.byte	0x03, 0x5f
        /*0772*/ 	.short	0x0101


	//----- nvinfo : EIATTR_COOP_GROUP_MASK_REGIDS
	.align		4
        /*0774*/ 	.byte	0x04, 0x29
        /*0776*/ 	.short	(.L_1219 - .L_1218)


	//   ....[0]....
.L_1218:
        /*0778*/ 	.word	0xffffffff


	//   ....[1]....
        /*077c*/ 	.word	0xffffffff


	//   ....[2]....
        /*0780*/ 	.word	0xffffffff


	//   ....[3]....
        /*0784*/ 	.word	0xffffffff


	//   ....[4]....
        /*0788*/ 	.word	0xffffffff


	//   ....[5]....
        /*078c*/ 	.word	0xffffffff


	//   ....[6]....
        /*0790*/ 	.word	0xffffffff


	//   ....[7]....
        /*0794*/ 	.word	0xffffffff


	//   ....[8]....
        /*0798*/ 	.word	0x05000017


	//   ....[9]....
        /*079c*/ 	.word	0x0500001c


	//   ....[10]....
        /*07a0*/ 	.word	0x0500001e


	//   ....[11]....
        /*07a4*/ 	.word	0x0500001d


	//   ....[12]....
        /*07a8*/ 	.word	0x05000025


	//   ....[13]....
        /*07ac*/ 	.word	0x05000018


	//   ....[14]....
        /*07b0*/ 	.word	0x0500001c


	//   ....[15]....
        /*07b4*/ 	.word	0x0500001e


	//   ....[16]....
        /*07b8*/ 	.word	0x0500001c


	//   ....[17]....
        /*07bc*/ 	.word	0x0500001e


	//   ....[18]....
        /*07c0*/ 	.word	0x05000017


	//   ....[19]....
        /*07c4*/ 	.word	0x0500001d


	//   ....[20]....
        /*07c8*/ 	.word	0x05000020


	//   ....[21]....
        /*07cc*/ 	.word	0x0500001c


	//   ....[22]....
        /*07d0*/ 	.word	0x05000021


	//   ....[23]....
        /*07d4*/ 	.word	0x05000017


	//   ....[24]....
        /*07d8*/ 	.word	0x0500001c


	//   ....[25]....
        /*07dc*/ 	.word	0x0500001e


	//   ....[26]....
        /*07e0*/ 	.word	0x05000017


	//   ....[27]....
        /*07e4*/ 	.word	0x0500001d


	//   ....[28]....
        /*07e8*/ 	.word	0x05000020


	//   ....[29]....
        /*07ec*/ 	.word	0x0500001c


	//   ....[30]....
        /*07f0*/ 	.word	0x05000021


	//   ....[31]....
        /*07f4*/ 	.word	0x05000017


	//   ....[32]....
        /*07f8*/ 	.word	0x0500001e


	//   ....[33]....
        /*07fc*/ 	.word	0x05000017


	//   ....[34]....
        /*0800*/ 	.word	0x0500001d


	//   ....[35]....
        /*0804*/ 	.word	0x0500001c


	//   ....[36]....
        /*0808*/ 	.word	0x05000020


	//   ....[37]....
        /*080c*/ 	.word	0x05000021


	//   ....[38]....
        /*0810*/ 	.word	0x05000017


	//   ....[39]....
        /*0814*/ 	.word	0x0500001c


	//   ....[40]....
        /*0818*/ 	.word	0x05000023


	//   ....[41]....
        /*081c*/ 	.word	0x05000020


	//   ....[42]....
        /*0820*/ 	.word	0x0500001d


	//   ....[43]....
        /*0824*/ 	.word	0x05000021


	//   ....[44]....
        /*0828*/ 	.word	0x05000022


	//   ....[45]....
        /*082c*/ 	.word	0x05000029


	//   ....[46]....
        /*0830*/ 	.word	0x0500001e


	//   ....[47]....
        /*0834*/ 	.word	0x0500001b


	//   ....[48]....
        /*0838*/ 	.word	0x05000017


	//   ....[49]....
        /*083c*/ 	.word	0x0500001a


	//   ....[50]....
        /*0840*/ 	.word	0x0500002e


	//   ....[51]....
        /*0844*/ 	.word	0x0500001d


	//   ....[52]....
        /*0848*/ 	.word	0x0500002c


	//   ....[53]....
        /*084c*/ 	.word	0x05000032


	//   ....[54]....
        /*0850*/ 	.word	0x05000023


	//   ....[55]....
        /*0854*/ 	.word	0x05000024


	//   ....[56]....
        /*0858*/ 	.word	0x05000026


	//   ....[57]....
        /*085c*/ 	.word	0x05000028


	//   ....[58]....
        /*0860*/ 	.word	0x05000025


	//   ....[59]....
        /*0864*/ 	.word	0x0500002a


	//   ....[60]....
        /*0868*/ 	.word	0x0500002c


	//   ....[61]....
        /*086c*/ 	.word	0x05000033


	//   ....[62]....
        /*0870*/ 	.word	0x05000022


	//   ....[63]....
        /*0874*/ 	.word	0x05000017


	//   ....[64]....
        /*0878*/ 	.word	0x05000017


	//   ....[65]....
        /*087c*/ 	.word	0x05000017


	//   ....[66]....
        /*0880*/ 	.word	0x05000017


	//   ....[67]....
        /*0884*/ 	.word	0x05000017


	//   ....[68]....
        /*0888*/ 	.word	0x05000017


	//   ....[69]....
        /*088c*/ 	.word	0x05000017


	//   ....[70]....
        /*0890*/ 	.word	0x05000017


	//   ....[71]....
        /*0894*/ 	.word	0x05000017


	//   ....[72]....
        /*0898*/ 	.word	0x05000017


	//   ....[73]....
        /*089c*/ 	.word	0x05000017


	//   ....[74]....
        /*08a0*/ 	.word	0x05000017


	//   ....[75]....
        /*08a4*/ 	.word	0x05000017


	//   ....[76]....
        /*08a8*/ 	.word	0x05000017


	//   ....[77]....
        /*08ac*/ 	.word	0x05000017


	//   ....[78]....
        /*08b0*/ 	.word	0x05000017


	//   ....[79]....
        /*08b4*/ 	.word	0x05000017


	//   ....[80]....
        /*08b8*/ 	.word	0x05000017


	//   ....[81]....
        /*08bc*/ 	.word	0x05000017


	//   ....[82]....
        /*08c0*/ 	.word	0x05000017


	//   ....[83]....
        /*08c4*/ 	.word	0x05000017


	//   ....[84]....
        /*08c8*/ 	.word	0x05000017


	//   ....[85]....
        /*08cc*/ 	.word	0x05000017


	//   ....[86]....
        /*08d0*/ 	.word	0x05000017


	//   ....[87]....
        /*08d4*/ 	.word	0x05000017


	//   ....[88]....
        /*08d8*/ 	.word	0x05000017


	//   ....[89]....
        /*08dc*/ 	.word	0x05000017


	//   ....[90]....
        /*08e0*/ 	.word	0x05000017


	//   ....[91]....
        /*08e4*/ 	.word	0x05000017


	//   ....[92]....
        /*08e8*/ 	.word	0x05000017


	//   ....[93]....
        /*08ec*/ 	.word	0x05000017


	//   ....[94]....
        /*08f0*/ 	.word	0x05000017


	//   ....[95]....
        /*08f4*/ 	.word	0x05000017


	//   ....[96]....
        /*08f8*/ 	.word	0x05000017


	//   ....[97]....
        /*08fc*/ 	.word	0x05000017


	//   ....[98]....
        /*0900*/ 	.word	0x05000017


	//   ....[99]....
        /*0904*/ 	.word	0x05000017


	//   ....[100]....
        /*0908*/ 	.word	0x05000017


	//   ....[101]....
        /*090c*/ 	.word	0x05000017


	//   ....[102]....
        /*0910*/ 	.word	0x05000017


	//   ....[103]....
        /*0914*/ 	.word	0x05000017


	//   ....[104]....
        /*0918*/ 	.word	0x05000017


	//   ....[105]....
        /*091c*/ 	.word	0x05000017


	//   ....[106]....
        /*0920*/ 	.word	0x05000017


	//   ....[107]....
        /*0924*/ 	.word	0x05000017


	//   ....[108]....
        /*0928*/ 	.word	0x05000017


	//   ....[109]....
        /*092c*/ 	.word	0x05000017


	//   ....[110]....
        /*0930*/ 	.word	0x05000017


	//   ....[111]....
        /*0934*/ 	.word	0x05000017


	//   ....[112]....
        /*0938*/ 	.word	0x05000017


	//   ....[113]....
        /*093c*/ 	.word	0x05000017


	//   ....[114]....
        /*0940*/ 	.word	0x05000017


	//   ....[115]....
        /*0944*/ 	.word	0x05000017


	//   ....[116]....
        /*0948*/ 	.word	0x05000017


	//   ....[117]....
        /*094c*/ 	.word	0x05000017


	//   ....[118]....
        /*0950*/ 	.word	0x05000017


	//   ....[119]....
        /*0954*/ 	.word	0x05000017


	//----- nvinfo : EIATTR_COOP_GROUP_INSTR_OFFSETS
	.align		4
.L_1219:
        /*0958*/ 	.byte	0x04, 0x28
        /*095a*/ 	.short	(.L_1221 - .L_1220)


	//   ....[0]....
.L_1220:
        /*095c*/ 	.word	0x00004fd0


	//   ....[1]....
        /*0960*/ 	.word	0x00004ff0


	//   ....[2]....
        /*0964*/ 	.word	0x000059d0


	//   ....[3]....
        /*0968*/ 	.word	0x00005a10


	//   ....[4]....
        /*096c*/ 	.word	0x00005a40


	//   ....[5]....
        /*0970*/ 	.word	0x00005a60


	//   ....[6]....
        /*0974*/ 	.word	0x00005a80


	//   ....[7]....
        /*0978*/ 	.word	0x00005aa0


	//   ....[8]....
        /*097c*/ 	.word	0x00008720


	//   ....[9]....
        /*0980*/ 	.word	0x00008750


	//   ....[10]....
        /*0984*/ 	.word	0x00008790


	//   ....[11]....
        /*0988*/ 	.word	0x000087a0


	//   ....[12]....
        /*098c*/ 	.word	0x000087d0


	//   ....[13]....
        /*0990*/ 	.word	0x000087e0


	//   ....[14]....
        /*0994*/ 	.word	0x00008810


	//   ....[15]....
        /*0998*/ 	.word	0x00008820


	//   ....[16]....
        /*099c*/ 	.word	0x000089b0


	//   ....[17]....
        /*09a0*/ 	.word	0x000089e0


	//   ....[18]....
        /*09a4*/ 	.word	0x00008a10


	//   ....[19]....
        /*09a8*/ 	.word	0x00008a30


	//   ....[20]....
        /*09ac*/ 	.word	0x00008a60


	//   ....[21]....
        /*09b0*/ 	.word	0x00008a70


	//   ....[22]....
        /*09b4*/ 	.word	0x00008aa0


	//   ....[23]....
        /*09b8*/ 	.word	0x00008ab0


	//   ....[24]....
        /*09bc*/ 	.word	0x00008be0


	//   ....[25]....
        /*09c0*/ 	.word	0x00008c10


	//   ....[26]....
        /*09c4*/ 	.word	0x00008c40


	//   ....[27]....
        /*09c8*/ 	.word	0x00008c60


	//   ....[28]....
        /*09cc*/ 	.word	0x00008c90


	//   ....[29]....
        /*09d0*/ 	.word	0x00008ca0


	//   ....[30]....
        /*09d4*/ 	.word	0x00008cd0


	//   ....[31]....
        /*09d8*/ 	.word	0x00008ce0


	//   ....[32]....
        /*09dc*/ 	.word	0x00008f80


	//   ....[33]....
        /*09e0*/ 	.word	0x00009010


	//   ....[34]....
        /*09e4*/ 	.word	0x00009070


	//   ....[35]....
        /*09e8*/ 	.word	0x000090a0


	//   ....[36]....
        /*09ec*/ 	.word	0x000090d0


	//   ....[37]....
        /*09f0*/ 	.word	0x000090e0


	//   ....[38]....
        /*09f4*/ 	.word	0x00009100


	//   ....[39]....
        /*09f8*/ 	.word	0x00009120


	//   ....[40]....
        /*09fc*/ 	.word	0x00009150


	//   ....[41]....
        /*0a00*/ 	.word	0x00009170


	//   ....[42]....
        /*0a04*/ 	.word	0x00009190


	//   ....[43]....
        /*0a08*/ 	.word	0x000091b0


	//   ....[44]....
        /*0a0c*/ 	.word	0x000091d0


	//   ....[45]....
        /*0a10*/ 	.word	0x00009200


	//   ....[46]....
        /*0a14*/ 	.word	0x00009230


	//   ....[47]....
        /*0a18*/ 	.word	0x00009270


	//   ....[48]....
        /*0a1c*/ 	.word	0x00009290


	//   ....[49]....
        /*0a20*/ 	.word	0x000092d0


	//   ....[50]....
        /*0a24*/ 	.word	0x000092f0


	//   ....[51]....
        /*0a28*/ 	.word	0x00009330


	//   ....[52]....
        /*0a2c*/ 	.word	0x00009350


	//   ....[53]....
        /*0a30*/ 	.word	0x00009370


	//   ....[54]....
        /*0a34*/ 	.word	0x000093a0


	//   ....[55]....
        /*0a38*/ 	.word	0x000093d0


	//   ....[56]....
        /*0a3c*/ 	.word	0x00009410


	//   ....[57]....
        /*0a40*/ 	.word	0x00009450


	//   ....[58]....
        /*0a44*/ 	.word	0x00009480


	//   ....[59]....
        /*0a48*/ 	.word	0x000094b0


	//   ....[60]....
        /*0a4c*/ 	.word	0x000094d0


	//   ....[61]....
        /*0a50*/ 	.word	0x000094f0


	//   ....[62]....
        /*0a54*/ 	.word	0x000095d0


	//   ....[63]....
        /*0a58*/ 	.word	0x00009680


	//   ....[64]....
        /*0a5c*/ 	.word	0x000097a0


	//   ....[65]....
        /*0a60*/ 	.word	0x000097f0


	//   ....[66]....
        /*0a64*/ 	.word	0x00009860


	//   ....[67]....
        /*0a68*/ 	.word	0x000098c0


	//   ....[68]....
        /*0a6c*/ 	.word	0x00009930


	//   ....[69]....
        /*0a70*/ 	.word	0x00009990


	//   ....[70]....
        /*0a74*/ 	.word	0x00009a00


	//   ....[71]....
        /*0a78*/ 	.word	0x00009a60


	//   ....[72]....
        /*0a7c*/ 	.word	0x00009b00


	//   ....[73]....
        /*0a80*/ 	.word	0x00009b90


	//   ....[74]....
        /*0a84*/ 	.word	0x00009c00


	//   ....[75]....
        /*0a88*/ 	.word	0x00009c60


	//   ....[76]....
        /*0a8c*/ 	.word	0x00009cd0


	//   ....[77]....
        /*0a90*/ 	.word	0x00009d30


	//   ....[78]....
        /*0a94*/ 	.word	0x00009da0


	//   ....[79]....
        /*0a98*/ 	.word	0x00009e00


	//   ....[80]....
        /*0a9c*/ 	.word	0x00009ea0


	//   ....[81]....
        /*0aa0*/ 	.word	0x00009f30


	//   ....[82]....
        /*0aa4*/ 	.word	0x00009fa0


	//   ....[83]....
        /*0aa8*/ 	.word	0x0000a000


	//   ....[84]....
        /*0aac*/ 	.word	0x0000a070


	//   ....[85]....
        /*0ab0*/ 	.word	0x0000a0d0


	//   ....[86]....
        /*0ab4*/ 	.word	0x0000a140


	//   ....[87]....
        /*0ab8*/ 	.word	0x0000a1a0


	//   ....[88]....
        /*0abc*/ 	.word	0x0000a240


	//   ....[89]....
        /*0ac0*/ 	.word	0x0000a320


	//   ....[90]....
        /*0ac4*/ 	.word	0x0000a3f0


	//   ....[91]....
        /*0ac8*/ 	.word	0x0000a440


	//   ....[92]....
        /*0acc*/ 	.word	0x0000a4e0


	//   ....[93]....
        /*0ad0*/ 	.word	0x0000a540


	//   ....[94]....
        /*0ad4*/ 	.word	0x0000a5f0


	//   ....[95]....
        /*0ad8*/ 	.word	0x0000a650


	//   ....[96]....
        /*0adc*/ 	.word	0x0000a6e0


	//   ....[97]....
        /*0ae0*/ 	.word	0x0000a760


	//   ....[98]....
        /*0ae4*/ 	.word	0x0000a7d0


	//   ....[99]....
        /*0ae8*/ 	.word	0x0000a830


	//   ....[100]....
        /*0aec*/ 	.word	0x0000a8a0


	//   ....[101]....
        /*0af0*/ 	.word	0x0000a900


	//   ....[102]....
        /*0af4*/ 	.word	0x0000a9d0


	//   ....[103]....
        /*0af8*/ 	.word	0x0000aa40


	//   ....[104]....
        /*0afc*/ 	.word	0x0000aaf0


	//   ....[105]....
        /*0b00*/ 	.word	0x0000ab60


	//   ....[106]....
        /*0b04*/ 	.word	0x0000abd0


	//   ....[107]....
        /*0b08*/ 	.word	0x0000ac30


	//   ....[108]....
        /*0b0c*/ 	.word	0x0000aca0


	//   ....[109]....
        /*0b10*/ 	.word	0x0000ad00


	//   ....[110]....
        /*0b14*/ 	.word	0x0000ad70


	//   ....[111]....
        /*0b18*/ 	.word	0x0000add0


	//   ....[112]....
        /*0b1c*/ 	.word	0x0000ae30


	//   ....[113]....
        /*0b20*/ 	.word	0x0000ae80


	//   ....[114]....
        /*0b24*/ 	.word	0x0000aef0


	//   ....[115]....
        /*0b28*/ 	.word	0x0000af50


	//   ....[116]....
        /*0b2c*/ 	.word	0x0000afc0


	//   ....[117]....
        /*0b30*/ 	.word	0x0000b020


	//   ....[118]....
        /*0b34*/ 	.word	0x0000b170


	//   ....[119]....
        /*0b38*/ 	.word	0x0000b220


	//----- nvinfo : EIATTR_EXIT_INSTR_OFFSETS
	.align		4
.L_1221:
        /*0b3c*/ 	.byte	0x04, 0x1c
        /*0b3e*/ 	.short	(.L_1223 - .L_1222)


	//   ....[0]....
.L_1222:
        /*0b40*/ 	.word	0x000076f0


	//   ....[1]....
        /*0b44*/ 	.word	0x00009740


	//----- nvinfo : EIATTR_MAX_THREADS
	.align		4
.L_1223:
        /*0b48*/ 	.byte	0x04, 0x05
        /*0b4a*/ 	.short	(.L_1225 - .L_1224)
.L_1224:
        /*0b4c*/ 	.word	0x000001e0
        /*0b50*/ 	.word	0x00000001
        /*0b54*/ 	.word	0x00000001


	//----- nvinfo : EIATTR_CRS_STACK_SIZE
	.align		4
.L_1225:
        /*0b58*/ 	.byte	0x04, 0x1e
        /*0b5a*/ 	.short	(.L_1227 - .L_1226)
.L_1226:
        /*0b5c*/ 	.word	0x00000000


	//----- nvinfo : EIATTR_CBANK_PARAM_SIZE
	.align		4
.L_1227:
        /*0b60*/ 	.byte	0x03, 0x19
        /*0b62*/ 	.short	0x0060


	//----- nvinfo : EIATTR_PARAM_CBANK
	.align		4
        /*0b64*/ 	.byte	0x04, 0x0a
        /*0b66*/ 	.short	(.L_1229 - .L_1228)
	.align		4
.L_1228:
        /*0b68*/ 	.word	index@(.nv.constant0._ZN13group_norm_v218gn_bwd_cuda_kernelI6__halfLi480ELi1ELi32ELi30ELi4096ELb0ELb1ELi32ELi960ELi960ELi4ELb1ELi1ELb0ELb0ELNS_15WgradSyncMethodE3ENS_16CompileConditionILi900EEEEEvPT_S6_S6_PKS5_S8_S8_S8_PKfflPfPj)
        /*0b6c*/ 	.short	0x0210
        /*0b6e*/ 	.short	0x0060


	//----- nvinfo : EIATTR_SW_WAR
	.align		4
.L_1229:
        /*0b70*/ 	.byte	0x04, 0x36
        /*0b72*/ 	.short	(.L_1231 - .L_1230)
.L_1230:
        /*0b74*/ 	.word	0x00000008
.L_1231:


//--------------------- .nv.info._ZN13group_norm_v218gn_bwd_cuda_kernelI6__halfLi480ELi3ELi32ELi30ELi4096ELb0ELb1ELi32ELi960ELi960ELi4ELb1ELi2ELb1ELb0ELNS_15WgradSyncMethodE3ENS_16CompileConditionILi900EEEEEvPT_S6_S6_PKS5_S8_S8_S8_PKfflPfPj --------------------------
	.section	.nv.info._ZN13group_norm_v218gn_bwd_cuda_kernelI6__halfLi480ELi3ELi32ELi30ELi4096ELb0ELb1ELi32ELi960ELi960ELi4ELb1ELi2ELb1ELb0ELNS_15WgradSyncMethodE3ENS_16CompileConditionILi900EEEEEvPT_S6_S6_PKS5_S8_S8_S8_PKfflPfPj,"",@"SHT_CUDA_INFO"
	.sectionflags	@""
	.align	4


	//----- nvinfo : EIATTR_CUDA_API_VERSION
	.align		4
        /*0000*/ 	.byte	0x04, 0x37
        /*0002*/ 	.short	(.L_1233 - .L_1232)
.L_1232:
        /*0004*/ 	.word	0x00000082


	//----- nvinfo : EIATTR_KPARAM_INFO
	.align		4
.L_1233:
        /*0008*/ 	.byte	0x04, 0x17
        /*000a*/ 	.short	(.L_1235 - .L_1234)
.L_1234:
        /*000c*/ 	.word	0x00000000
        /*0010*/ 	.short	0x000b
        /*0012*/ 	.short	0x0058
        /*0014*/ 	.byte	0x00, 0xf0, 0x21, 0x00


	//----- nvinfo : EIATTR_KPARAM_INFO
	.align		4
.L_1235:
        /*0018*/ 	.byte	0x04, 0x17
        /*001a*/ 	.short	(.L_1237 - .L_1236)
.L_1236:
        /*001c*/ 	.word	0x00000000
        /*0020*/ 	.short	0x000a
        /*0022*/ 	.short	0x0050
        /*0024*/ 	.byte	0x00, 0xf0, 0x21, 0x00


	//----- nvinfo : EIATTR_KPARAM_INFO
	.align		4
.L_1237:
        /*0028*/ 	.byte	0x04, 0x17
        /*002a*/ 	.short	(.L_1239 - .L_1238)
.L_1238:
        /*002c*/ 	.word	0x00000000
        /*0030*/ 	.short	0x0009
        /*0032*/ 	.short	0x0048
        /*0034*/ 	.byte	0x00, 0xf0, 0x21, 0x00


	//----- nvinfo : EIATTR_KPARAM_INFO
	.align		4
.L_1239:
        /*0038*/ 	.byte	0x04, 0x17
        /*003a*/ 	.short	(.L_1241 - .L_1240)
.L_1240:
        /*003c*/ 	.word	0x00000000
        /*0040*/ 	.short	0x0008
        /*0042*/ 	.short	0x0040
        /*0044*/ 	.byte	0x00, 0xf0, 0x11, 0x00


	//----- nvinfo : EIATTR_KPARAM_INFO
	.align		4
.L_1241:
        /*0048*/ 	.byte	0x04, 0x17
        /*004a*/ 	.short	(.L_1243 - .L_1242)
.L_1242:
        /*004c*/ 	.word	0x00000000
        /*0050*/ 	.short	0x0007
        /*0052*/ 	.short	0x0038
        /*0054*/ 	.byte	0x00, 0xf0, 0x21, 0x00


	//----- nvinfo : EIATTR_KPARAM_INFO
	.align		4
.L_1243:
        /*0058*/ 	.byte	0x04, 0x17
        /*005a*/ 	.short	(.L_1245 - .L_1244)
.L_1244:
        /*005c*/ 	.word	0x00000000
        /*0060*/ 	.short	0x0006
        /*0062*/ 	.short	0x0030
        /*0064*/ 	.byte	0x00, 0xf0, 0x21, 0x00


	//----- nvinfo : EIATTR_KPARAM_INFO
	.align		4
.L_1245:
        /*0068*/ 	.byte	0x04, 0x17
        /*006a*/ 	.short	(.L_1247 - .L_1246)
.L_1246:
        /*006c*/ 	.word	0x00000000
        /*0070*/ 	.short	0x0005
        /*0072*/ 	.short	0x0028
        /*0074*/ 	.byte	0x00, 0xf0, 0x21, 0x00


	//----- nvinfo : EIATTR_KPARAM_INFO
	.align		4
.L_1247:
        /*0078*/ 	.byte	0x04, 0x17
        /*007a*/ 	.short	(.L_1249 - .L_1248)
.L_1248:
        /*007c*/ 	.word	0x00000000
        /*0080*/ 	.short	0x0004
        /*0082*/ 	.short	0x0020
        /*0084*/ 	.byte	0x00, 0xf0, 0x21, 0x00


	//----- nvinfo : EIATTR_KPARAM_INFO
	.align		4
.L_1249:
        /*0088*/ 	.byte	0x04, 0x17
        /*008a*/ 	.short	(.L_1251 - .L_1250)
.L_1250:
        /*008c*/ 	.word	0x00000000
        /*0090*/ 	.short	0x0003
        /*0092*/ 	.short	0x0018
        /*0094*/ 	.byte	0x00, 0xf0, 0x21, 0x00


	//----- nvinfo : EIATTR_KPARAM_INFO
	.align		4
.L_1251:
        /*0098*/ 	.byte	0x04, 0x17
        /*009a*/ 	.short	(.L_1253 - .L_1252)
.L_1252:
        /*009c*/ 	.word	0x00000000
        /*00a0*/ 	.short	0x0002
        /*00a2*/ 	.short	0x0010
        /*00a4*/ 	.byte	0x00, 0xf0, 0x21, 0x00


	//----- nvinfo : EIATTR_KPARAM_INFO
	.align		4
.L_1253:
        /*00a8*/ 	.byte	0x04, 0x17
        /*00aa*/ 	.short	(.L_1255 - .L_1254)
.L_1254:
        /*00ac*/ 	.word	0x00000000
        /*00b0*/ 	.short	0x0001
        /*00b2*/ 	.short	0x0008
        /*00b4*/ 	.byte	0x00, 0xf0, 0x21, 0x00


	//----- nvinfo : EIATTR_KPARAM_INFO
	.align		4
.L_1255:
        /*00b8*/ 	.byte	0x04, 0x17
        /*00ba*/ 	.short	(.L_1257 - .L_1256)
.L_1256:
        /*00bc*/ 	.word	0x00000000
        /*00c0*/ 	.short	0x0000
        /*00c2*/ 	.short	0x0000
        /*00c4*/ 	.byte	0x00, 0xf0, 0x21, 0x00


	//----- nvinfo : EIATTR_SPARSE_MMA_MASK
	.align		4
.L_1257:
        /*00c8*/ 	.byte	0x03, 0x50
        /*00ca*/ 	.short	0x0000


	//----- nvinfo : EIATTR_MAXREG_COUNT
	.align		4
        /*00cc*/ 	.byte	0x03, 0x1b
        /*00ce*/ 	.short	0x0028


	//----- nvinfo : EIATTR_NUM_BARRIERS
	.align		4
        /*00d0*/ 	.byte	0x02, 0x4c
        /*00d2*/ 	.byte	0x01
	.zero		1


	//----- nvinfo : EIATTR_ANNOTATIONS
	.align		4
        /*00d4*/ 	.byte	0x04, 0x55
        /*00d6*/ 	.short	(.L_1259 - .L_1258)


	//   ....[0]....
.L_1258:
        /* <DEDUP_REMOVED lines=13> */


	//----- nvinfo : EIATTR_MERCURY_ISA_VERSION
	.align		4
.L_1259:
        /*0190*/ 	.byte	0x03, 0x5f
        /*0192*/ 	.short	0x0101


	//----- nvinfo : EIATTR_COOP_GROUP_MASK_REGIDS
	.align		4
        /*0194*/ 	.byte	0x04, 0x29
        /*0196*/ 	.short	(.L_1261 - .L_1260)


	//   ....[0]....
.L_1260:
        /*0198*/ 	.word	0xffffffff


	//   ....[1]....
        /*019c*/ 	.word	0xffffffff


	//   ....[2]....
        /*01a0*/ 	.word	0xffffffff


	//   ....[3]....
        /*01a4*/ 	.word	0xffffffff


	//   ....[4]....
        /*01a8*/ 	.word	0xffffffff


	//   ....[5]....
        /*01ac*/ 	.word	0xffffffff


	//   ....[6]....
        /*01b0*/ 	.word	0xffffffff


	//   ....[7]....
        /*01b4*/ 	.word	0xffffffff


	//   ....[8]....
        /*01b8*/ 	.word	0x05000010


	//   ....[9]....
        /*01bc*/ 	.word	0x0500000f


	//   ....[10]....
        /*01c0*/ 	.word	0x05000013


	//   ....[11]....
        /*01c4*/ 	.word	0x0500000c


	//   ....[12]....
        /*01c8*/ 	.word	0x05000017


	//   ....[13]....
        /*01cc*/ 	.word	0x05000010


	//   ....[14]....
        /*01d0*/ 	.word	0x05000011


	//   ....[15]....
        /*01d4*/ 	.word	0x05000015


	//   ....[16]....
        /*01d8*/ 	.word	0x05000012


	//   ....[17]....
        /*01dc*/ 	.word	0x05000013


	//   ....[18]....
        /*01e0*/ 	.word	0x05000019


	//   ....[19]....
        /*01e4*/ 	.word	0x05000014


	//   ....[20]....
        /*01e8*/ 	.word	0x05000024


	//   ....[21]....
        /*01ec*/ 	.word	0x05000018


	//   ....[22]....
        /*01f0*/ 	.word	0x05000011


	//   ....[23]....
        /*01f4*/ 	.word	0x05000019


	//   ....[24]....
        /*01f8*/ 	.word	0x05000012


	//   ....[25]....
        /*01fc*/ 	.word	0x05000013


	//   ....[26]....
        /*0200*/ 	.word	0x05000019


	//   ....[27]....
        /*0204*/ 	.word	0x05000014


	//   ....[28]....
        /*0208*/ 	.word	0x05000024


	//   ....[29]....
        /*020c*/ 	.word	0x05000018


	//   ....[30]....
        /*0210*/ 	.word	0x05000011


	//   ....[31]....
        /*0214*/ 	.word	0x05000019


	//   ....[32]....
        /*0218*/ 	.word	0x05000016


	//   ....[33]....
        /*021c*/ 	.word	0x05000013


	//   ....[34]....
        /*0220*/ 	.word	0x05000018


	//   ....[35]....
        /*0224*/ 	.word	0x05000012


	//   ....[36]....
        /*0228*/ 	.word	0x05000014


	//   ....[37]....
        /*022c*/ 	.word	0x05000024


	//   ....[38]....
        /*0230*/ 	.word	0x05000016


	//   ....[39]....
        /*0234*/ 	.word	0x05000019


	//   ....[40]....
        /*0238*/ 	.word	0x05000011


	//   ....[41]....
        /*023c*/ 	.word	0x05000018


	//   ....[42]....
        /*0240*/ 	.word	0x0500000f


	//   ....[43]....
        /*0244*/ 	.word	0x05000012


	//   ....[44]....
        /*0248*/ 	.word	0x05000019


	//   ....[45]....
        /*024c*/ 	.word	0x05000024


	//   ....[46]....
        /*0250*/ 	.word	0x05000013


	//   ....[47]....
        /*0254*/ 	.word	0x05000014


	//   ....[48]....
        /*0258*/ 	.word	0x05000013


	//   ....[49]....
        /*025c*/ 	.word	0x05000019


	//   ....[50]....
        /*0260*/ 	.word	0x05000014


	//   ....[51]....
        /*0264*/ 	.word	0x05000013


	//   ....[52]....
        /*0268*/ 	.word	0x05000012


	//   ....[53]....
        /*026c*/ 	.word	0x05000019


	//   ....[54]....
        /*0270*/ 	.word	0x05000011


	//   ....[55]....
        /*0274*/ 	.word	0x05000012


	//   ....[56]....
        /*0278*/ 	.word	0x05000014


	//   ....[57]....
        /*027c*/ 	.word	0x05000013


	//   ....[58]....
        /*0280*/ 	.word	0x05000019


	//   ....[59]....
        /*0284*/ 	.word	0x05000012


	//   ....[60]....
        /*0288*/ 	.word	0x05000011


	//   ....[61]....
        /*028c*/ 	.word	0x05000024


	//   ....[62]....
        /*0290*/ 	.word	0x05000013


	//   ....[63]....
        /*0294*/ 	.word	0x05000017


	//   ....[64]....
        /*0298*/ 	.word	0x05000014


	//   ....[65]....
        /*029c*/ 	.word	0x05000014


	//   ....[66]....
        /*02a0*/ 	.word	0x05000014


	//   ....[67]....
        /*02a4*/ 	.word	0x05000014


	//   ....[68]....
        /*02a8*/ 	.word	0x05000014


	//   ....[69]....
        /*02ac*/ 	.word	0x05000014


	//   ....[70]....
        /*02b0*/ 	.word	0x05000014


	//   ....[71]....
        /*02b4*/ 	.word	0x05000014


	//   ....[72]....
        /*02b8*/ 	.word	0x05000014


	//   ....[73]....
        /*02bc*/ 	.word	0x05000014


	//   ....[74]....
        /*02c0*/ 	.word	0x05000014


	//   ....[75]....
        /*02c4*/ 	.word	0x05000014


	//   ....[76]....
        /*02c8*/ 	.word	0x05000014


	//   ....[77]....
        /*02cc*/ 	.word	0x05000014


	//   ....[78]....
        /*02d0*/ 	.word	0x05000014


	//   ....[79]....
        /*02d4*/ 	.word	0x05000014


	//   ....[80]....
        /*02d8*/ 	.word	0x05000014


	//   ....[81]....
        /*02dc*/ 	.word	0x05000014


	//   ....[82]....
        /*02e0*/ 	.word	0x05000014


	//   ....[83]....
        /*02e4*/ 	.word	0x05000014


	//   ....[84]....
        /*02e8*/ 	.word	0x05000014


	//   ....[85]....
        /*02ec*/ 	.word	0x05000014


	//   ....[86]....
        /*02f0*/ 	.word	0x05000014


	//   ....[87]....
        /*02f4*/ 	.word	0x05000014


	//   ....[88]....
        /*02f8*/ 	.word	0x05000014


	//   ....[89]....
        /*02fc*/ 	.word	0x05000014


	//   ....[90]....
        /*0300*/ 	.word	0x05000014


	//   ....[91]....
        /*0304*/ 	.word	0x05000014


	//   ....[92]....
        /*0308*/ 	.word	0x05000014


	//   ....[93]....
        /*030c*/ 	.word	0x05000014


	//   ....[94]....
        /*0310*/ 	.word	0x05000014


	//   ....[95]....
        /*0314*/ 	.word	0x05000014


	//   ....[96]....
        /*0318*/ 	.word	0x05000014


	//   ....[97]....
        /*031c*/ 	.word	0x05000014


	//   ....[98]....
        /*0320*/ 	.word	0x05000014


	//   ....[99]....
        /*0324*/ 	.word	0x05000014


	//   ....[100]....
        /*0328*/ 	.word	0x05000014


	//   ....[101]....
        /*032c*/ 	.word	0x05000014


	//   ....[102]....
        /*0330*/ 	.word	0x05000014


	//   ....[103]....
        /*0334*/ 	.word	0x05000014


	//   ....[104]....
        /*0338*/ 	.word	0x05000014


	//   ....[105]....
        /*033c*/ 	.word	0x05000014


	//   ....[106]....
        /*0340*/ 	.word	0x05000014


	//   ....[107]....
        /*0344*/ 	.word	0x05000014


	//   ....[108]....
        /*0348*/ 	.word	0x05000014


	//   ....[109]....
        /*034c*/ 	.word	0x05000014


	//   ....[110]....
        /*0350*/ 	.word	0x05000014


	//   ....[111]....
        /*0354*/ 	.word	0x05000014


	//   ....[112]....
        /*0358*/ 	.word	0x05000014


	//   ....[113]....
        /*035c*/ 	.word	0x05000014


	//   ....[114]....
        /*0360*/ 	.word	0x05000014


	//   ....[115]....
        /*0364*/ 	.word	0x05000014


	//   ....[116]....
        /*0368*/ 	.word	0x05000014


	//   ....[117]....
        /*036c*/ 	.word	0x05000014


	//   ....[118]....
        /*0370*/ 	.word	0x05000014


	//   ....[119]....
        /*0374*/ 	.word	0x05000014


	//----- nvinfo : EIATTR_COOP_GROUP_INSTR_OFFSETS
	.align		4
.L_1261:
        /*0378*/ 	.byte	0x04, 0x28
        /*037a*/ 	.short	(.L_1263 - .L_1262)


	//   ....[0]....
.L_1262:
        /*037c*/ 	.word	0x00001e60


	//   ....[1]....
        /*0380*/ 	.word	0x00001e90


	//   ....[2]....
        /*0384*/ 	.word	0x000028e0


	//   ....[3]....
        /*0388*/ 	.word	0x00002910


	//   ....[4]....
        /*038c*/ 	.word	0x00002940


	//   ....[5]....
        /*0390*/ 	.word	0x00002950


	//   ....[6]....
        /*0394*/ 	.word	0x00002980


	//   ....[7]....
        /*0398*/ 	.word	0x00002990


	//   ....[8]....
        /*039c*/ 	.word	0x00004900


	//   ....[9]....
        /*03a0*/ 	.word	0x00004920


	//   ....[10]....
        /*03a4*/ 	.word	0x00004960


	//   ....[11]....
        /*03a8*/ 	.word	0x00004970


	//   ....[12]....
        /*03ac*/ 	.word	0x000049a0


	//   ....[13]....
        /*03b0*/ 	.word	0x000049b0


	//   ....[14]....
        /*03b4*/ 	.word	0x000049e0


	//   ....[15]....
        /*03b8*/ 	.word	0x000049f0


	//   ....[16]....
        /*03bc*/ 	.word	0x00004bb0


	//   ....[17]....
        /*03c0*/ 	.word	0x00004be0


	//   ....[18]....
        /*03c4*/ 	.word	0x00004c20


	//   ....[19]....
        /*03c8*/ 	.word	0x00004c30


	//   ....[20]....
        /*03cc*/ 	.word	0x00004c60


	//   ....[21]....
        /*03d0*/ 	.word	0x00004c70


	//   ....[22]....
        /*03d4*/ 	.word	0x00004ca0


	//   ....[23]....
        /*03d8*/ 	.word	0x00004cb0


	//   ....[24]....
        /*03dc*/ 	.word	0x00004e10


	//   ....[25]....
        /*03e0*/ 	.word	0x00004e40


	//   ....[26]....
        /*03e4*/ 	.word	0x00004e80


	//   ....[27]....
        /*03e8*/ 	.word	0x00004e90


	//   ....[28]....
        /*03ec*/ 	.word	0x00004ec0


	//   ....[29]....
        /*03f0*/ 	.word	0x00004ed0


	//   ....[30]....
        /*03f4*/ 	.word	0x00004f00


	//   ....[31]....
        /*03f8*/ 	.word	0x00004f10


	//   ....[32]....
        /*03fc*/ 	.word	0x00005190


	//   ....[33]....
        /*0400*/ 	.word	0x000051a0


	//   ....[34]....
        /*0404*/ 	.word	0x000051b0


	//   ....[35]....
        /*0408*/ 	.word	0x000051c0


	//   ....[36]....
        /*040c*/ 	.word	0x00005220


	//   ....[37]....
        /*0410*/ 	.word	0x00005250


	//   ....[38]....
        /*0414*/ 	.word	0x00005260


	//   ....[39]....
        /*0418*/ 	.word	0x00005270


	//   ....[40]....
        /*041c*/ 	.word	0x000052a0


	//   ....[41]....
        /*0420*/ 	.word	0x000052d0


	//   ....[42]....
        /*0424*/ 	.word	0x000052f0


	//   ....[43]....
        /*0428*/ 	.word	0x00005300


	//   ....[44]....
        /*042c*/ 	.word	0x00005340


	//   ....[45]....
        /*0430*/ 	.word	0x00005370


	//   ....[46]....
        /*0434*/ 	.word	0x00005380


	//   ....[47]....
        /*0438*/ 	.word	0x00005390


	//   ....[48]....
        /*043c*/ 	.word	0x000055c0


	//   ....[49]....
        /*0440*/ 	.word	0x000055f0


	//   ....[50]....
        /*0444*/ 	.word	0x00005610


	//   ....[51]....
        /*0448*/ 	.word	0x00005630


	//   ....[52]....
        /*044c*/ 	.word	0x00005650


	//   ....[53]....
        /*0450*/ 	.word	0x00005660


	//   ....[54]....
        /*0454*/ 	.word	0x000056b0


	//   ....[55]....
        /*0458*/ 	.word	0x00005740


	//   ....[56]....
        /*045c*/ 	.word	0x00005790


	//   ....[57]....
        /*0460*/ 	.word	0x000057a0


	//   ....[58]....
        /*0464*/ 	.word	0x00005810


	//   ....[59]....
        /*0468*/ 	.word	0x00005840


	//   ....[60]....
        /*046c*/ 	.word	0x00005850


	//   ....[61]....
        /*0470*/ 	.word	0x00005880


	//   ....[62]....
        /*0474*/ 	.word	0x000058a0


	//   ....[63]....
        /*0478*/ 	.word	0x000058d0


	//   ....[64]....
        /*047c*/ 	.word	0x000059d0


	//   ....[65]....
        /*0480*/ 	.word	0x00005a20


	//   ....[66]....
        /*0484*/ 	.word	0x00005a80


	//   ....[67]....
        /*0488*/ 	.word	0x00005ae0


	//   ....[68]....
        /*048c*/ 	.word	0x00005b40


	//   ....[69]....
        /*0490*/ 	.word	0x00005ba0


	//   ....[70]....
        /*0494*/ 	.word	0x00005c00


	//   ....[71]....
        /*0498*/ 	.word	0x00005c60


	//   ....[72]....
        /*049c*/ 	.word	0x00005cf0


	//   ....[73]....
        /*04a0*/ 	.word	0x00005d80


	//   ....[74]....
        /*04a4*/ 	.word	0x00005de0


	//   ....[75]....
        /*04a8*/ 	.word	0x00005e40


	//   ....[76]....
        /*04ac*/ 	.word	0x00005ea0


	//   ....[77]....
        /*04b0*/ 	.word	0x00005f00


	//   ....[78]....
        /*04b4*/ 	.word	0x00005f60


	//   ....[79]....
        /*04b8*/ 	.word	0x00005fc0


	//   ....[80]....
        /*04bc*/ 	.word	0x00006050


	//   ....[81]....
        /*04c0*/ 	.word	0x000060e0


	//   ....[82]....
        /*04c4*/ 	.word	0x00006140


	//   ....[83]....
        /*04c8*/ 	.word	0x000061a0


	//   ....[84]....
        /*04cc*/ 	.word	0x00006200


	//   ....[85]....
        /*04d0*/ 	.word	0x00006260


	//   ....[86]....
        /*04d4*/ 	.word	0x000062c0


	//   ....[87]....
        /*04d8*/ 	.word	0x00006320


	//   ....[88]....
        /*04dc*/ 	.word	0x000063b0


	//   ....[89]....
        /*04e0*/ 	.word	0x00006470


	//   ....[90]....
        /*04e4*/ 	.word	0x000064d0


	//   ....[91]....
        /*04e8*/ 	.word	0x00006530


	//   ....[92]....
        /*04ec*/ 	.word	0x000065a0


	//   ....[93]....
        /*04f0*/ 	.word	0x00006600


	//   ....[94]....
        /*04f4*/ 	.word	0x00006670


	//   ....[95]....
        /*04f8*/ 	.word	0x000066e0


	//   ....[96]....
        /*04fc*/ 	.word	0x000067e0


	//   ....[97]....
        /*0500*/ 	.word	0x00006830


	//   ....[98]....
        /*0504*/ 	.word	0x000068a0


	//   ....[99]....
        /*0508*/ 	.word	0x000068f0


	//   ....[100]....
        /*050c*/ 	.word	0x00006960


	//   ....[101]....
        /*0510*/ 	.word	0x000069c0


	//   ....[102]....
        /*0514*/ 	.word	0x00006a30


	//   ....[103]....
        /*0518*/ 	.word	0x00006a80


	//   ....[104]....
        /*051c*/ 	.word	0x00006c70


	//   ....[105]....
        /*0520*/ 	.word	0x00006cc0


	//   ....[106]....
        /*0524*/ 	.word	0x00006d20


	//   ....[107]....
        /*0528*/ 	.word	0x00006d70


	//   ....[108]....
        /*052c*/ 	.word	0x00006dd0


	//   ....[109]....
        /*0530*/ 	.word	0x00006e90


	//   ....[110]....
        /*0534*/ 	.word	0x00006ef0


	//   ....[111]....
        /*0538*/ 	.word	0x00006f80


	//   ....[112]....
        /*053c*/ 	.word	0x00007060


	//   ....[113]....
        /*0540*/ 	.word	0x000070b0


	//   ....[114]....
        /*0544*/ 	.word	0x00007120


	//   ....[115]....
        /*0548*/ 	.word	0x00007180


	//   ....[116]....
        /*054c*/ 	.word	0x000071f0


	//   ....[117]....
        /*0550*/ 	.word	0x00007250


	//   ....[118]....
        /*0554*/ 	.word	0x000072c0


	//   ....[119]....
        /*0558*/ 	.word	0x00007320


	//----- nvinfo : EIATTR_EXIT_INSTR_OFFSETS
	.align		4
.L_1263:
        /*055c*/ 	.byte	0x04, 0x1c
        /*055e*/ 	.short	(.L_1265 - .L_1264)


	//   ....[0]....
.L_1264:
        /*0560*/ 	.word	0x00003890


	//   ....[1]....
        /*0564*/ 	.word	0x00005980


	//----- nvinfo : EIATTR_MAX_THREADS
	.align		4
.L_1265:
        /*0568*/ 	.byte	0x04, 0x05
        /*056a*/ 	.short	(.L_1267 - .L_1266)
.L_1266:
        /*056c*/ 	.word	0x000001e0
        /*0570*/ 	.word	0x00000001
        /*0574*/ 	.word	0x00000001


	//----- nvinfo : EIATTR_CRS_STACK_SIZE
	.align		4
.L_1267:
        /*0578*/ 	.byte	0x04, 0x1e
        /*057a*/ 	.short	(.L_1269 - .L_1268)
.L_1268:
        /*057c*/ 	.word	0x00000000


	//----- nvinfo : EIATTR_CBANK_PARAM_SIZE
	.align		4
.L_1269:
        /*0580*/ 	.byte	0x03, 0x19
        /*0582*/ 	.short	0x0060


	//----- nvinfo : EIATTR_PARAM_CBANK
	.align		4
        /*0584*/ 	.byte	0x04, 0x0a
        /*0586*/ 	.short	(.L_1271 - .L_1270)
	.align		4
.L_1270:
        /*0588*/ 	.word	index@(.nv.constant0._ZN13group_norm_v218gn_bwd_cuda_kernelI6__halfLi480ELi3ELi32ELi30ELi4096ELb0ELb1ELi32ELi960ELi960ELi4ELb1ELi2ELb1ELb0ELNS_15WgradSyncMethodE3ENS_16CompileConditionILi900EEEEEvPT_S6_S6_PKS5_S8_S8_S8_PKfflPfPj)
        /*058c*/ 	.short	0x0210
        /*058e*/ 	.short	0x0060


	//----- nvinfo : EIATTR_SW_WAR
	.align		4
.L_1271:
        /*0590*/ 	.byte	0x04, 0x36
        /*0592*/ 	.short	(.L_1273 - .L_1272)
.L_1272:
        /*0594*/ 	.word	0x00000008
.L_1273:


//--------------------- .nv.info._ZN13group_norm_v218gn_bwd_cuda_kernelI6__halfLi480ELi3ELi32ELi30ELi4096ELb0ELb1ELi64ELi960ELi960ELi4ELb1ELi5ELb1ELb0ELNS_15WgradSyncMethodE3ENS_16CompileConditionILi900EEEEEvPT_S6_S6_PKS5_S8_S8_S8_PKfflPfPj --------------------------
	.section	.nv.info._ZN13group_norm_v218gn_bwd_cuda_kernelI6__halfLi480ELi3ELi32ELi30ELi4096ELb0ELb1ELi64ELi960ELi960ELi4ELb1ELi5ELb1ELb0ELNS_15WgradSyncMethodE3ENS_16CompileConditionILi900EEEEEvPT_S6_S6_PKS5_S8_S8_S8_PKfflPfPj,"",@"SHT_CUDA_INFO"
	.sectionflags	@""
	.align	4


	//----- nvinfo : EIATTR_CUDA_API_VERSION
	.align		4
        /*0000*/ 	.byte	0x04, 0x37
        /*0002*/ 	.short	(.L_1275 - .L_1274)
.L_1274:
        /*0004*/ 	.word	0x00000082


	//----- nvinfo : EIATTR_KPARAM_INFO
	.align		4
.L_1275:
        /*0008*/ 	.byte	0x04, 0x17
        /*000a*/ 	.short	(.L_1277 - .L_1276)
.L_1276:
        /*000c*/ 	.word	0x00000000
        /*0010*/ 	.short	0x000b
        /*0012*/ 	.short	0x0058
        /*0014*/ 	.byte	0x00, 0xf0, 0x21, 0x00


	//----- nvinfo : EIATTR_KPARAM_INFO
	.align		4
.L_1277:
        /*0018*/ 	.byte	0x04, 0x17
        /*001a*/ 	.short	(.L_1279 - .L_1278)
.L_1278:
        /*001c*/ 	.word	0x00000000
        /*0020*/ 	.short	0x000a
        /*0022*/ 	.short	0x0050
        /*0024*/ 	.byte	0x00, 0xf0, 0x21, 0x00


	//----- nvinfo : EIATTR_KPARAM_INFO
	.align		4
.L_1279:
        /*0028*/ 	.byte	0x04, 0x17
        /*002a*/ 	.short	(.L_1281 - .L_1280)
.L_1280:
        /*002c*/ 	.word	0x00000000
        /*0030*/ 	.short	0x0009
        /*0032*/ 	.short	0x0048
        /*0034*/ 	.byte	0x00, 0xf0, 0x21, 0x00


	//----- nvinfo : EIATTR_KPARAM_INFO
	.align		4
.L_1281:
        /*0038*/ 	.byte	0x04, 0x17
        /*003a*/ 	.short	(.L_1283 - .L_1282)
.L_1282:
        /*003c*/ 	.word	0x00000000
        /*0040*/ 	.short	0x0008
        /*0042*/ 	.short	0x0040
        /*0044*/ 	.byte	0x00, 0xf0, 0x11, 0x00


	//----- nvinfo : EIATTR_KPARAM_INFO
	.align		4
.L_1283:
        /*0048*/ 	.byte	0x04, 0x17
        /*004a*/ 	.short	(.L_1285 - .L_1284)
.L_1284:
        /*004c*/ 	.word	0x00000000
        /*0050*/ 	.short	0x0007
        /*0052*/ 	.short	0x0038
        /*0054*/ 	.byte	0x00, 0xf0, 0x21, 0x00


	//----- nvinfo : EIATTR_KPARAM_INFO
	.align		4
.L_1285:
        /*0058*/ 	.byte	0x04, 0x17
        /*005a*/ 	.short	(.L_1287 - .L_1286)
.L_1286:
        /*005c*/ 	.word	0x00000000
        /*0060*/ 	.short	0x0006
        /*0062*/ 	.short	0x0030
        /*0064*/ 	.byte	0x00, 0xf0, 0x21, 0x00


	//----- nvinfo : EIATTR_KPARAM_INFO
	.align		4
.L_1287:
        /*0068*/ 	.byte	0x04, 0x17
        /*006a*/ 	.short	(.L_1289 - .L_1288)
.L_1288:
        /*006c*/ 	.word	0x00000000
        /*0070*/ 	.short	0x0005
        /*0072*/ 	.short	0x0028
        /*0074*/ 	.byte	0x00, 0xf0, 0x21, 0x00


	//----- nvinfo : EIATTR_KPARAM_INFO
	.align		4
.L_1289:
        /*0078*/ 	.byte	0x04, 0x17
        /*007a*/ 	.short	(.L_1291 - .L_1290)
.L_1290:
        /*007c*/ 	.word	0x00000000
        /*0080*/ 	.short	0x0004
        /*0082*/ 	.short	0x0020
        /*0084*/ 	.byte	0x00, 0xf0, 0x21, 0x00


	//----- nvinfo : EIATTR_KPARAM_INFO
	.align		4
.L_1291:
        /*0088*/ 	.byte	0x04, 0x17
        /*008a*/ 	.short	(.L_1293 - .L_1292)
.L_1292:
        /*008c*/ 	.word	0x00000000
        /*0090*/ 	.short	0x0003
        /*0092*/ 	.short	0x0018
        /*0094*/ 	.byte	0x00, 0xf0, 0x21, 0x00


	//----- nvinfo : EIATTR_KPARAM_INFO
	.align		4
.L_1293:
        /*0098*/ 	.byte	0x04, 0x17
        /*009a*/ 	.short	(.L_1295 - .L_1294)
.L_1294:
        /*009c*/ 	.word	0x00000000
        /*00a0*/ 	.short	0x0002
        /*00a2*/ 	.short	0x0010
        /*00a4*/ 	.byte	0x00, 0xf0, 0x21, 0x00


	//----- nvinfo : EIATTR_KPARAM_INFO
	.align		4
.L_1295:
        /*00a8*/ 	.byte	0x04, 0x17
        /*00aa*/ 	.short	(.L_1297 - .L_1296)
.L_1296:
        /*00ac*/ 	.word	0x00000000
        /*00b0*/ 	.short	0x0001
        /*00b2*/ 	.short	0x0008
        /*00b4*/ 	.byte	0x00, 0xf0, 0x21, 0x00


	//----- nvinfo : EIATTR_KPARAM_INFO
	.align		4
.L_1297:
        /*00b8*/ 	.byte	0x04, 0x17
        /*00ba*/ 	.short	(.L_1299 - .L_1298)
.L_1298:
        /*00bc*/ 	.word	0x00000000
        /*00c0*/ 	.short	0x0000
        /*00c2*/ 	.short	0x0000
        /*00c4*/ 	.byte	0x00, 0xf0, 0x21, 0x00


	//----- nvinfo : EIATTR_SPARSE_MMA_MASK
	.align		4
.L_1299:
        /*00c8*/ 	.byte	0x03, 0x50
        /*00ca*/ 	.short	0x0000


	//----- nvinfo : EIATTR_MAXREG_COUNT
	.align		4
        /*00cc*/ 	.byte	0x03, 0x1b
        /*00ce*/ 	.short	0x0028


	//----- nvinfo : EIATTR_NUM_BARRIERS
	.align		4
        /*00d0*/ 	.byte	0x02, 0x4c
        /*00d2*/ 	.byte	0x01
	.zero		1


	//----- nvinfo : EIATTR_ANNOTATIONS
	.align		4
        /*00d4*/ 	.byte	0x04, 0x55
        /*00d6*/ 	.short	(.L_1301 - .L_1300)


	//   ....[0]....
.L_1300:
        /* <DEDUP_REMOVED lines=13> */


	//----- nvinfo : EIATTR_MERCURY_ISA_VERSION
	.align		4
.L_1301:
        /*0190*/ 	.byte	0x03, 0x5f
        /*0192*/ 	.short	0x0101


	//----- nvinfo : EIATTR_COOP_GROUP_MASK_REGIDS
	.align		4
        /*0194*/ 	.byte	0x04, 0x29
        /*0196*/ 	.short	(.L_1303 - .L_1302)


	//   ....[0]....
.L_1302:
        /*0198*/ 	.word	0xffffffff


	//   ....[1]....
        /*019c*/ 	.word	0xffffffff


	//   ....[2]....
        /*01a0*/ 	.word	0xffffffff


	//   ....[3]....
        /*01a4*/ 	.word	0xffffffff


	//   ....[4]....
        /*01a8*/ 	.word	0xffffffff


	//   ....[5]....
        /*01ac*/ 	.word	0xffffffff


	//   ....[6]....
        /*01b0*/ 	.word	0xffffffff


	//   ....[7]....
        /*01b4*/ 	.word	0xffffffff


	//   ....[8]....
        /*01b8*/ 	.word	0x05000010


	//   ....[9]....
        /*01bc*/ 	.word	0x0500000f


	//   ....[10]....
        /*01c0*/ 	.word	0x05000013


	//   ....[11]....
        /*01c4*/ 	.word	0x0500000c


	//   ....[12]....
        /*01c8*/ 	.word	0x05000017


	//   ....[13]....
        /*01cc*/ 	.word	0x05000010


	//   ....[14]....
        /*01d0*/ 	.word	0x05000011


	//   ....[15]....
        /*01d4*/ 	.word	0x05000015


	//   ....[16]....
        /*01d8*/ 	.word	0x05000012


	//   ....[17]....
        /*01dc*/ 	.word	0x05000013


	//   ....[18]....
        /*01e0*/ 	.word	0x05000019


	//   ....[19]....
        /*01e4*/ 	.word	0x05000014


	//   ....[20]....
        /*01e8*/ 	.word	0x05000024


	//   ....[21]....
        /*01ec*/ 	.word	0x05000018


	//   ....[22]....
        /*01f0*/ 	.word	0x05000011


	//   ....[23]....
        /*01f4*/ 	.word	0x05000019


	//   ....[24]....
        /*01f8*/ 	.word	0x05000012


	//   ....[25]....
        /*01fc*/ 	.word	0x05000013


	//   ....[26]....
        /*0200*/ 	.word	0x05000019


	//   ....[27]....
        /*0204*/ 	.word	0x05000014


	//   ....[28]....
        /*0208*/ 	.word	0x05000024


	//   ....[29]....
        /*020c*/ 	.word	0x05000018


	//   ....[30]....
        /*0210*/ 	.word	0x05000011


	//   ....[31]....
        /*0214*/ 	.word	0x05000019


	//   ....[32]....
        /*0218*/ 	.word	0x05000016


	//   ....[33]....
        /*021c*/ 	.word	0x05000014


	//   ....[34]....
        /*0220*/ 	.word	0x05000018


	//   ....[35]....
        /*0224*/ 	.word	0x05000019


	//   ....[36]....
        /*0228*/ 	.word	0x05000012


	//   ....[37]....
        /*022c*/ 	.word	0x05000013


	//   ....[38]....
        /*0230*/ 	.word	0x05000011


	//   ....[39]....
        /*0234*/ 	.word	0x05000018


	//   ....[40]....
        /*0238*/ 	.word	0x05000014


	//   ....[41]....
        /*023c*/ 	.word	0x05000019


	//   ....[42]....
        /*0240*/ 	.word	0x05000016


	//   ....[43]....
        /*0244*/ 	.word	0x05000013


	//   ....[44]....
        /*0248*/ 	.word	0x0500000f


	//   ....[45]....
        /*024c*/ 	.word	0x05000011


	//   ....[46]....
        /*0250*/ 	.word	0x05000014


	//   ....[47]....
        /*0254*/ 	.word	0x05000016


	//   ....[48]....
        /*0258*/ 	.word	0x05000014


	//   ....[49]....
        /*025c*/ 	.word	0x05000019


	//   ....[50]....
        /*0260*/ 	.word	0x05000013


	//   ....[51]....
        /*0264*/ 	.word	0x05000017


	//   ....[52]....
        /*0268*/ 	.word	0x05000012


	//   ....[53]....
        /*026c*/ 	.word	0x05000019


	//   ....[54]....
        /*0270*/ 	.word	0x05000012


	//   ....[55]....
        /*0274*/ 	.word	0x05000013


	//   ....[56]....
        /*0278*/ 	.word	0x05000024


	//   ....[57]....
        /*027c*/ 	.word	0x05000014


	//   ....[58]....
        /*0280*/ 	.word	0x05000012


	//   ....[59]....
        /*0284*/ 	.word	0x05000013


	//   ....[60]....
        /*0288*/ 	.word	0x05000014


	//   ....[61]....
        /*028c*/ 	.word	0x05000013


	//   ....[62]....
        /*0290*/ 	.word	0x05000010


	//   ....[63]....
        /*0294*/ 	.word	0x05000015


	//   ....[64]....
        /*0298*/ 	.word	0x05000014


	//   ....[65]....
        /*029c*/ 	.word	0x05000014


	//   ....[66]....
        /*02a0*/ 	.word	0x05000014


	//   ....[67]....
        /*02a4*/ 	.word	0x05000014


	//   ....[68]....
        /*02a8*/ 	.word	0x05000014


	//   ....[69]....
        /*02ac*/ 	.word	0x05000014


	//   ....[70]....
        /*02b0*/ 	.word	0x05000014


	//   ....[71]....
        /*02b4*/ 	.word	0x05000014


	//   ....[72]....
        /*02b8*/ 	.word	0x05000014


	//   ....[73]....
        /*02bc*/ 	.word	0x05000014


	//   ....[74]....
        /*02c0*/ 	.word	0x05000014


	//   ....[75]....
        /*02c4*/ 	.word	0x05000014


	//   ....[76]....
        /*02c8*/ 	.word	0x05000014


	//   ....[77]....
        /*02cc*/ 	.word	0x05000014


	//   ....[78]....
        /*02d0*/ 	.word	0x05000014


	//   ....[79]....
        /*02d4*/ 	.word	0x05000014


	//   ....[80]....
        /*02d8*/ 	.word	0x05000014


	//   ....[81]....
        /*02dc*/ 	.word	0x05000014


	//   ....[82]....
        /*02e0*/ 	.word	0x05000014


	//   ....[83]....
        /*02e4*/ 	.word	0x05000014


	//   ....[84]....
        /*02e8*/ 	.word	0x05000014


	//   ....[85]....
        /*02ec*/ 	.word	0x05000014


	//   ....[86]....
        /*02f0*/ 	.word	0x05000014


	//   ....[87]....
        /*02f4*/ 	.word	0x05000014


	//   ....[88]....
        /*02f8*/ 	.word	0x05000014


	//   ....[89]....
        /*02fc*/ 	.word	0x05000014


	//   ....[90]....
        /*0300*/ 	.word	0x05000014


	//   ....[91]....
        /*0304*/ 	.word	0x05000014


	//   ....[92]....
        /*0308*/ 	.word	0x05000014


	//   ....[93]....
        /*030c*/ 	.word	0x05000014


	//   ....[94]....
        /*0310*/ 	.word	0x05000014


	//   ....[95]....
        /*0314*/ 	.word	0x05000014


	//   ....[96]....
        /*0318*/ 	.word	0x05000014


	//   ....[97]....
        /*031c*/ 	.word	0x05000014


	//   ....[98]....
        /*0320*/ 	.word	0x05000014


	//   ....[99]....
        /*0324*/ 	.word	0x05000014


	//   ....[100]....
        /*0328*/ 	.word	0x05000014


	//   ....[101]....
        /*032c*/ 	.word	0x05000014


	//   ....[102]....
        /*0330*/ 	.word	0x05000014


	//   ....[103]....
        /*0334*/ 	.word	0x05000014


	//   ....[104]....
        /*0338*/ 	.word	0x05000014


	//   ....[105]....
        /*033c*/ 	.word	0x05000014


	//   ....[106]....
        /*0340*/ 	.word	0x05000014


	//   ....[107]....
        /*0344*/ 	.word	0x05000014


	//   ....[108]....
        /*0348*/ 	.word	0x05000014


	//   ....[109]....
        /*034c*/ 	.word	0x05000014


	//   ....[110]....
        /*0350*/ 	.word	0x05000014


	//   ....[111]....
        /*0354*/ 	.word	0x05000014


	//   ....[112]....
        /*0358*/ 	.word	0x05000014


	//   ....[113]....
        /*035c*/ 	.word	0x05000014


	//   ....[114]....
        /*0360*/ 	.word	0x05000014


	//   ....[115]....
        /*0364*/ 	.word	0x05000014


	//   ....[116]....
        /*0368*/ 	.word	0x05000014


	//   ....[117]....
        /*036c*/ 	.word	0x05000014


	//   ....[118]....
        /*0370*/ 	.word	0x05000014


	//   ....[119]....
        /*0374*/ 	.word	0x05000014


	//----- nvinfo : EIATTR_COOP_GROUP_INSTR_OFFSETS
	.align		4
.L_1303:
        /*0378*/ 	.byte	0x04, 0x28
        /*037a*/ 	.short	(.L_1305 - .L_1304)


	//   ....[0]....
.L_1304:
        /*037c*/ 	.word	0x00001e60


	//   ....[1]....
        /*0380*/ 	.word	0x00001e90


	//   ....[2]....
        /*0384*/ 	.word	0x00002650


	//   ....[3]....
        /*0388*/ 	.word	0x00002680


	//   ....[4]....
        /*038c*/ 	.word	0x000026b0


	//   ....[5]....
        /*0390*/ 	.word	0x000026c0


	//   ....[6]....
        /*0394*/ 	.word	0x000026f0


	//   ....[7]....
        /*0398*/ 	.word	0x00002700


	//   ....[8]....
        /*039c*/ 	.word	0x00004670


	//   ....[9]....
        /*03a0*/ 	.word	0x00004690


	//   ....[10]....
        /*03a4*/ 	.word	0x000046d0


	//   ....[11]....
        /*03a8*/ 	.word	0x000046e0


	//   ....[12]....
        /*03ac*/ 	.word	0x00004710


	//   ....[13]....
        /*03b0*/ 	.word	0x00004720


	//   ....[14]....
        /*03b4*/ 	.word	0x00004750


	//   ....[15]....
        /*03b8*/ 	.word	0x00004760


	//   ....[16]....
        /*03bc*/ 	.word	0x00004910


	//   ....[17]....
        /*03c0*/ 	.word	0x00004940


	//   ....[18]....
        /*03c4*/ 	.word	0x00004980


	//   ....[19]....
        /*03c8*/ 	.word	0x00004990


	//   ....[20]....
        /*03cc*/ 	.word	0x000049c0


	//   ....[21]....
        /*03d0*/ 	.word	0x000049d0


	//   ....[22]....
        /*03d4*/ 	.word	0x00004a00


	//   ....[23]....
        /*03d8*/ 	.word	0x00004a10


	//   ....[24]....
        /*03dc*/ 	.word	0x00004b70


	//   ....[25]....
        /*03e0*/ 	.word	0x00004ba0


	//   ....[26]....
        /*03e4*/ 	.word	0x00004be0


	//   ....[27]....
        /*03e8*/ 	.word	0x00004bf0


	//   ....[28]....
        /*03ec*/ 	.word	0x00004c20


	//   ....[29]....
        /*03f0*/ 	.word	0x00004c30


	//   ....[30]....
        /*03f4*/ 	.word	0x00004c60


	//   ....[31]....
        /*03f8*/ 	.word	0x00004c70


	//   ....[32]....
        /*03fc*/ 	.word	0x00004e40


	//   ....[33]....
        /*0400*/ 	.word	0x00004ed0


	//   ....[34]....
        /*0404*/ 	.word	0x00004f30


	//   ....[35]....
        /*0408*/ 	.word	0x00004f50


	//   ....[36]....
        /*040c*/ 	.word	0x00004f60


	//   ....[37]....
        /*0410*/ 	.word	0x00004f80


	//   ....[38]....
        /*0414*/ 	.word	0x00004fa0


	//   ....[39]....
        /*0418*/ 	.word	0x00004fc0


	//   ....[40]....
        /*041c*/ 	.word	0x00004fd0


	//   ....[41]....
        /*0420*/ 	.word	0x00005010


	//   ....[42]....
        /*0424*/ 	.word	0x00005030


	//   ....[43]....
        /*0428*/ 	.word	0x00005060


	//   ....[44]....
        /*042c*/ 	.word	0x00005070


	//   ....[45]....
        /*0430*/ 	.word	0x000050d0


	//   ....[46]....
        /*0434*/ 	.word	0x000050f0


	//   ....[47]....
        /*0438*/ 	.word	0x00005120


	//   ....[48]....
        /*043c*/ 	.word	0x000052c0


	//   ....[49]....
        /*0440*/ 	.word	0x00005360


	//   ....[50]....
        /*0444*/ 	.word	0x000053a0


	//   ....[51]....
        /*0448*/ 	.word	0x000053b0


	//   ....[52]....
        /*044c*/ 	.word	0x000053e0


	//   ....[53]....
        /*0450*/ 	.word	0x00005400


	//   ....[54]....
        /*0454*/ 	.word	0x00005440


	//   ....[55]....
        /*0458*/ 	.word	0x00005450


	//   ....[56]....
        /*045c*/ 	.word	0x000054b0


	//   ....[57]....
        /*0460*/ 	.word	0x000054e0


	//   ....[58]....
        /*0464*/ 	.word	0x00005500


	//   ....[59]....
        /*0468*/ 	.word	0x00005520


	//   ....[60]....
        /*046c*/ 	.word	0x00005560


	//   ....[61]....
        /*0470*/ 	.word	0x00005570


	//   ....[62]....
        /*0474*/ 	.word	0x000055d0


	//   ....[63]....
        /*0478*/ 	.word	0x00005600


	//   ....[64]....
        /*047c*/ 	.word	0x00005720


	//   ....[65]....
        /*0480*/ 	.word	0x00005770


	//   ....[66]....
        /*0484*/ 	.word	0x000057d0


	//   ....[67]....
        /*0488*/ 	.word	0x00005830


	//   ....[68]....
        /*048c*/ 	.word	0x00005890


	//   ....[69]....
        /*0490*/ 	.word	0x000058f0


	//   ....[70]....
        /*0494*/ 	.word	0x00005950


	//   ....[71]....
        /*0498*/ 	.word	0x000059b0


	//   ....[72]....
        /*049c*/ 	.word	0x00005a40


	//   ....[73]....
        /*04a0*/ 	.word	0x00005ad0


	//   ....[74]....
        /*04a4*/ 	.word	0x00005b30


	//   ....[75]....
        /*04a8*/ 	.word	0x00005b90


	//   ....[76]....
        /*04ac*/ 	.word	0x00005bf0


	//   ....[77]....
        /*04b0*/ 	.word	0x00005c50


	//   ....[78]....
        /*04b4*/ 	.word	0x00005cb0


	//   ....[79]....
        /*04b8*/ 	.word	0x00005d10


	//   ....[80]....
        /*04bc*/ 	.word	0x00005da0


	//   ....[81]....
        /*04c0*/ 	.word	0x00005e30


	//   ....[82]....
        /*04c4*/ 	.word	0x00005e90


	//   ....[83]....
        /*04c8*/ 	.word	0x00005ef0


	//   ....[84]....
        /*04cc*/ 	.word	0x00005f50


	//   ....[85]....
        /*04d0*/ 	.word	0x00005fb0


	//   ....[86]....
        /*04d4*/ 	.word	0x00006010


	//   ....[87]....
        /*04d8*/ 	.word	0x00006070


	//   ....[88]....
        /*04dc*/ 	.word	0x00006100


	//   ....[89]....
        /*04e0*/ 	.word	0x000061b0


	//   ....[90]....
        /*04e4*/ 	.word	0x00006250


	//   ....[91]....
        /*04e8*/ 	.word	0x000062b0


	//   ....[92]....
        /*04ec*/ 	.word	0x00006320


	//   ....[93]....
        /*04f0*/ 	.word	0x00006380


	//   ....[94]....
        /*04f4*/ 	.word	0x000063f0


	//   ....[95]....
        /*04f8*/ 	.word	0x00006450


	//   ....[96]....
        /*04fc*/ 	.word	0x00006540


	//   ....[97]....
        /*0500*/ 	.word	0x00006590


	//   ....[98]....
        /*0504*/ 	.word	0x00006600


	//   ....[99]....
        /*0508*/ 	.word	0x00006670


	//   ....[100]....
        /*050c*/ 	.word	0x000066d0


	//   ....[101]....
        /*0510*/ 	.word	0x00006730


	//   ....[102]....
        /*0514*/ 	.word	0x00006790


	//   ....[103]....
        /*0518*/ 	.word	0x00006800


	//   ....[104]....
        /*051c*/ 	.word	0x000069d0


	//   ....[105]....
        /*0520*/ 	.word	0x00006a20


	//   ....[106]....
        /*0524*/ 	.word	0x00006a80


	//   ....[107]....
        /*0528*/ 	.word	0x00006ad0


	//   ....[108]....
        /*052c*/ 	.word	0x00006b30


	//   ....[109]....
        /*0530*/ 	.word	0x00006b80


	//   ....[110]....
        /*0534*/ 	.word	0x00006bf0


	//   ....[111]....
        /*0538*/ 	.word	0x00006c40


	//   ....[112]....
        /*053c*/ 	.word	0x00006d80


	//   ....[113]....
        /*0540*/ 	.word	0x00006dd0


	//   ....[114]....
        /*0544*/ 	.word	0x00006e30


	//   ....[115]....
        /*0548*/ 	.word	0x00006e90


	//   ....[116]....
        /*054c*/ 	.word	0x00006ef0


	//   ....[117]....
        /*0550*/ 	.word	0x00006f50


	//   ....[118]....
        /*0554*/ 	.word	0x00006fc0


	//   ....[119]....
        /*0558*/ 	.word	0x00007010


	//----- nvinfo : EIATTR_EXIT_INSTR_OFFSETS
	.align		4
.L_1305:
        /*055c*/ 	.byte	0x04, 0x1c
        /*055e*/ 	.short	(.L_1307 - .L_1306)


	//   ....[0]....
.L_1306:
        /*0560*/ 	.word	0x00003600


	//   ....[1]....
        /*0564*/ 	.word	0x000056d0


	//----- nvinfo : EIATTR_MAX_THREADS
	.align		4
.L_1307:
        /*0568*/ 	.byte	0x04, 0x05
        /*056a*/ 	.short	(.L_1309 - .L_1308)
.L_1308:
        /*056c*/ 	.word	0x000001e0
        /*0570*/ 	.word	0x00000001
        /*0574*/ 	.word	0x00000001


	//----- nvinfo : EIATTR_CRS_STACK_SIZE
	.align		4
.L_1309:
        /*0578*/ 	.byte	0x04, 0x1e
        /*057a*/ 	.short	(.L_1311 - .L_1310)
.L_1310:
        /*057c*/ 	.word	0x00000000


	//----- nvinfo : EIATTR_CBANK_PARAM_SIZE
	.align		4
.L_1311:
        /*0580*/ 	.byte	0x03, 0x19
        /*0582*/ 	.short	0x0060


	//----- nvinfo : EIATTR_PARAM_CBANK
	.align		4
        /*0584*/ 	.byte	0x04, 0x0a
        /*0586*/ 	.short	(.L_1313 - .L_1312)
	.align		4
.L_1312:
        /*0588*/ 	.word	index@(.nv.constant0._ZN13group_norm_v218gn_bwd_cuda_kernelI6__halfLi480ELi3ELi32ELi30ELi4096ELb0ELb1ELi64ELi960ELi960ELi4ELb1ELi5ELb1ELb0ELNS_15WgradSyncMethodE3ENS_16CompileConditionILi900EEEEEvPT_S6_S6_PKS5_S8_S8_S8_PKfflPfPj)
        /*058c*/ 	.short	0x0210
        /*058e*/ 	.short	0x0060


	//----- nvinfo : EIATTR_SW_WAR
	.align		4
.L_1313:
        /*0590*/ 	.byte	0x04, 0x36
        /*0592*/ 	.short	(.L_1315 - .L_1314)
.L_1314:
        /*0594*/ 	.word	0x00000008
.L_1315:


//--------------------- .nv.info._ZN13group_norm_v218gn_bwd_cuda_kernelI6__halfLi480ELi3ELi32ELi30ELi4096ELb0ELb1ELi128ELi960ELi960ELi4ELb1ELi10ELb1ELb0ELNS_15WgradSyncMethodE3ENS_16CompileConditionILi900EEEEEvPT_S6_S6_PKS5_S8_S8_S8_PKfflPfPj --------------------------
	.section	.nv.info._ZN13group_norm_v218gn_bwd_cuda_kernelI6__halfLi480ELi3ELi32ELi30ELi4096ELb0ELb1ELi128ELi960ELi960ELi4ELb1ELi10ELb1ELb0ELNS_15WgradSyncMethodE3ENS_16CompileConditionILi900EEEEEvPT_S6_S6_PKS5_S8_S8_S8_PKfflPfPj,"",@"SHT_CUDA_INFO"
	.sectionflags	@""
	.align	4


	//----- nvinfo : EIATTR_CUDA_API_VERSION
	.align		4
        /*0000*/ 	.byte	0x04, 0x37
        /*0002*/ 	.short	(.L_1317 - .L_1316)
.L_1316:
        /*0004*/ 	.word	0x00000082


	//----- nvinfo : EIATTR_KPARAM_INFO
	.align		4
.L_1317:
        /*0008*/ 	.byte	0x04, 0x17
        /*000a*/ 	.short	(.L_1319 - .L_1318)
.L_1318:
        /*000c*/ 	.word	0x00000000
        /*0010*/ 	.short	0x000b
        /*0012*/ 	.short	0x0058
        /*0014*/ 	.byte	0x00, 0xf0, 0x21, 0x00


	//----- nvinfo : EIATTR_KPARAM_INFO
	.align		4
.L_1319:
        /*0018*/ 	.byte	0x04, 0x17
        /*001a*/ 	.short	(.L_1321 - .L_1320)
.L_1320:
        /*001c*/ 	.word	0x00000000
        /*0020*/ 	.short	0x000a
        /*0022*/ 	.short	0x0050
        /*0024*/ 	.byte	0x00, 0xf0, 0x21, 0x00


	//----- nvinfo : EIATTR_KPARAM_INFO
	.align		4
.L_1321:
        /*0028*/ 	.byte	0x04, 0x17
        /*002a*/ 	.short	(.L_1323 - .L_1322)
.L_1322:
        /*002c*/ 	.word	0x00000000
        /*0030*/ 	.short	0x0009
        /*0032*/ 	.short	0x0048
        /*0034*/ 	.byte	0x00, 0xf0, 0x21, 0x00


	//----- nvinfo : EIATTR_KPARAM_INFO
	.align		4
.L_1323:
        /*0038*/ 	.byte	0x04, 0x17
        /*003a*/ 	.short	(.L_1325 - .L_1324)
.L_1324:
        /*003c*/ 	.word	0x00000000
        /*0040*/ 	.short	0x0008
        /*0042*/ 	.short	0x0040
        /*0044*/ 	.byte	0x00, 0xf0, 0x11, 0x00


	//----- nvinfo : EIATTR_KPARAM_INFO
	.align		4
.L_1325:
        /*0048*/ 	.byte	0x04, 0x17
        /*004a*/ 	.short	(.L_1327 - .L_1326)
.L_1326:
        /*004c*/ 	.word	0x00000000
        /*0050*/ 	.short	0x0007
        /*0052*/ 	.short	0x0038
        /*0054*/ 	.byte	0x00, 0xf0, 0x21, 0x00


	//----- nvinfo : EIATTR_KPARAM_INFO
	.align		4
.L_1327:
        /*0058*/ 	.byte	0x04, 0x17
        /*005a*/ 	.short	(.L_1329 - .L_1328)
.L_1328:
        /*005c*/ 	.word	0x00000000
        /*0060*/ 	.short	0x0006
        /*0062*/ 	.short	0x0030
        /*0064*/ 	.byte	0x00, 0xf0, 0x21, 0x00


	//----- nvinfo : EIATTR_KPARAM_INFO
	.align		4
.L_1329:
        /*0068*/ 	.byte	0x04, 0x17
        /*006a*/ 	.short	(.L_1331 - .L_1330)
.L_1330:
        /*006c*/ 	.word	0x00000000
        /*0070*/ 	.short	0x0005
        /*0072*/ 	.short	0x0028
        /*0074*/ 	.byte	0x00, 0xf0, 0x21, 0x00


	//----- nvinfo : EIATTR_KPARAM_INFO
	.align		4
.L_1331:
        /*0078*/ 	.byte	0x04, 0x17
        /*007a*/ 	.short	(.L_1333 - .L_1332)
.L_1332:
        /*007c*/ 	.word	0x00000000
        /*0080*/ 	.short	0x0004
        /*0082*/ 	.short	0x0020
        /*0084*/ 	.byte	0x00, 0xf0, 0x21, 0x00


	//----- nvinfo : EIATTR_KPARAM_INFO
	.align		4
.L_1333:
        /*0088*/ 	.byte	0x04, 0x17
        /*008a*/ 	.short	(.L_1335 - .L_1334)
.L_1334:
        /*008c*/ 	.word	0x00000000
        /*0090*/ 	.short	0x0003
        /*0092*/ 	.short	0x0018
        /*0094*/ 	.byte	0x00, 0xf0, 0x21, 0x00


	//----- nvinfo : EIATTR_KPARAM_INFO
	.align		4
.L_1335:
        /*0098*/ 	.byte	0x04, 0x17
        /*009a*/ 	.short	(.L_1337 - .L_1336)
.L_1336:
        /*009c*/ 	.word	0x00000000
        /*00a0*/ 	.short	0x0002
        /*00a2*/ 	.short	0x0010
        /*00a4*/ 	.byte	0x00, 0xf0, 0x21, 0x00


	//----- nvinfo : EIATTR_KPARAM_INFO
	.align		4
.L_1337:
        /*00a8*/ 	.byte	0x04, 0x17
        /*00aa*/ 	.short	(.L_1339 - .L_1338)
.L_1338:
        /*00ac*/ 	.word	0x00000000
        /*00b0*/ 	.short	0x0001
        /*00b2*/ 	.short	0x0008
        /*00b4*/ 	.byte	0x00, 0xf0, 0x21, 0x00


	//----- nvinfo : EIATTR_KPARAM_INFO
	.align		4
.L_1339:
        /*00b8*/ 	.byte	0x04, 0x17
        /*00ba*/ 	.short	(.L_1341 - .L_1340)
.L_1340:
        /*00bc*/ 	.word	0x00000000
        /*00c0*/ 	.short	0x0000
        /*00c2*/ 	.short	0x0000
        /*00c4*/ 	.byte	0x00, 0xf0, 0x21, 0x00


	//----- nvinfo : EIATTR_SPARSE_MMA_MASK
	.align		4
.L_1341:
        /*00c8*/ 	.byte	0x03, 0x50
        /*00ca*/ 	.short	0x0000


	//----- nvinfo : EIATTR_MAXREG_COUNT
	.align		4
        /*00cc*/ 	.byte	0x03, 0x1b
        /*00ce*/ 	.short	0x0028


	//----- nvinfo : EIATTR_NUM_BARRIERS
	.align		4
        /*00d0*/ 	.byte	0x02, 0x4c
        /*00d2*/ 	.byte	0x01
	.zero		1


	//----- nvinfo : EIATTR_ANNOTATIONS
	.align		4
        /*00d4*/ 	.byte	0x04, 0x55
        /*00d6*/ 	.short	(.L_1343 - .L_1342)


	//   ....[0]....
.L_1342:
        /* <DEDUP_REMOVED lines=13> */


	//----- nvinfo : EIATTR_MERCURY_ISA_VERSION
	.align		4
.L_1343:
        /*0190*/ 	.byte	0x03, 0x5f
        /*0192*/ 	.short	0x0101


	//----- nvinfo : EIATTR_COOP_GROUP_MASK_REGIDS
	.align		4
        /*0194*/ 	.byte	0x04, 0x29
        /*0196*/ 	.short	(.L_1345 - .L_1344)


	//   ....[0]....
.L_1344:
        /*0198*/ 	.word	0xffffffff


	//   ....[1]....
        /*019c*/ 	.word	0xffffffff


	//   ....[2]....
        /*01a0*/ 	.word	0xffffffff


	//   ....[3]....
        /*01a4*/ 	.word	0xffffffff


	//   ....[4]....
        /*01a8*/ 	.word	0xffffffff


	//   ....[5]....
        /*01ac*/ 	.word	0xffffffff


	//   ....[6]....
        /*01b0*/ 	.word	0xffffffff


	//   ....[7]....
        /*01b4*/ 	.word	0xffffffff


	//   ....[8]....
        /*01b8*/ 	.word	0x05000010


	//   ....[9]....
        /*01bc*/ 	.word	0x0500000f


	//   ....[10]....
        /*01c0*/ 	.word	0x05000013


	//   ....[11]....
        /*01c4*/ 	.word	0x0500000c


	//   ....[12]....
        /*01c8*/ 	.word	0x05000017


	//   ....[13]....
        /*01cc*/ 	.word	0x05000010


	//   ....[14]....
        /*01d0*/ 	.word	0x05000011


	//   ....[15]....
        /*01d4*/ 	.word	0x05000015


	//   ....[16]....
        /*01d8*/ 	.word	0x05000012


	//   ....[17]....
        /*01dc*/ 	.word	0x05000013


	//   ....[18]....
        /*01e0*/ 	.word	0x05000019


	//   ....[19]....
        /*01e4*/ 	.word	0x05000014


	//   ....[20]....
        /*01e8*/ 	.word	0x05000024


	//   ....[21]....
        /*01ec*/ 	.word	0x05000018


	//   ....[22]....
        /*01f0*/ 	.word	0x05000011


	//   ....[23]....
        /*01f4*/ 	.word	0x05000019


	//   ....[24]....
        /*01f8*/ 	.word	0x05000012


	//   ....[25]....
        /*01fc*/ 	.word	0x05000013


	//   ....[26]....
        /*0200*/ 	.word	0x05000019


	//   ....[27]....
        /*0204*/ 	.word	0x05000014


	//   ....[28]....
        /*0208*/ 	.word	0x05000024


	//   ....[29]....
        /*020c*/ 	.word	0x05000018


	//   ....[30]....
        /*0210*/ 	.word	0x05000011


	//   ....[31]....
        /*0214*/ 	.word	0x05000019


	//   ....[32]....
        /*0218*/ 	.word	0x05000016


	//   ....[33]....
        /*021c*/ 	.word	0x05000014


	//   ....[34]....
        /*0220*/ 	.word	0x05000018


	//   ....[35]....
        /*0224*/ 	.word	0x05000019


	//   ....[36]....
        /*0228*/ 	.word	0x05000012


	//   ....[37]....
        /*022c*/ 	.word	0x05000013


	//   ....[38]....
        /*0230*/ 	.word	0x05000011


	//   ....[39]....
        /*0234*/ 	.word	0x05000018


	//   ....[40]....
        /*0238*/ 	.word	0x05000014


	//   ....[41]....
        /*023c*/ 	.word	0x05000019


	//   ....[42]....
        /*0240*/ 	.word	0x05000016


	//   ....[43]....
        /*0244*/ 	.word	0x05000013


	//   ....[44]....
        /*0248*/ 	.word	0x0500000f


	//   ....[45]....
        /*024c*/ 	.word	0x05000011


	//   ....[46]....
        /*0250*/ 	.word	0x05000014


	//   ....[47]....
        /*0254*/ 	.word	0x05000016


	//   ....[48]....
        /*0258*/ 	.word	0x05000014


	//   ....[49]....
        /*025c*/ 	.word	0x05000019


	//   ....[50]....
        /*0260*/ 	.word	0x05000013


	//   ....[51]....
        /*0264*/ 	.word	0x05000017


	//   ....[52]....
        /*0268*/ 	.word	0x05000012


	//   ....[53]....
        /*026c*/ 	.word	0x05000019


	//   ....[54]....
        /*0270*/ 	.word	0x05000012


	//   ....[55]....
        /*0274*/ 	.word	0x05000013


	//   ....[56]....
        /*0278*/ 	.word	0x05000024


	//   ....[57]....
        /*027c*/ 	.word	0x05000014


	//   ....[58]....
        /*0280*/ 	.word	0x05000012


	//   ....[59]....
        /*0284*/ 	.word	0x05000013


	//   ....[60]....
        /*0288*/ 	.word	0x05000014


	//   ....[61]....
        /*028c*/ 	.word	0x05000013


	//   ....[62]....
        /*0290*/ 	.word	0x05000010


	//   ....[63]....
        /*0294*/ 	.word	0x05000015


	//   ....[64]....
        /*0298*/ 	.word	0x05000014


	//   ....[65]....
        /*029c*/ 	.word	0x05000014


	//   ....[66]....
        /*02a0*/ 	.word	0x05000014


	//   ....[67]....
        /*02a4*/ 	.word	0x05000014


	//   ....[68]....
        /*02a8*/ 	.word	0x05000014


	//   ....[69]....
        /*02ac*/ 	.word	0x05000014


	//   ....[70]....
        /*02b0*/ 	.word	0x05000014


	//   ....[71]....
        /*02b4*/ 	.word	0x05000014


	//   ....[72]....
        /*02b8*/ 	.word	0x05000014


	//   ....[73]....
        /*02bc*/ 	.word	0x05000014


	//   ....[74]....
        /*02c0*/ 	.word	0x05000014


	//   ....[75]....
        /*02c4*/ 	.word	0x05000014


	//   ....[76]....
        /*02c8*/ 	.word	0x05000014


	//   ....[77]....
        /*02cc*/ 	.word	0x05000014


	//   ....[78]....
        /*02d0*/ 	.word	0x05000014


	//   ....[79]....
        /*02d4*/ 	.word	0x05000014


	//   ....[80]....
        /*02d8*/ 	.word	0x05000014


	//   ....[81]....
        /*02dc*/ 	.word	0x05000014


	//   ....[82]....
        /*02e0*/ 	.word	0x05000014


	//   ....[83]....
        /*02e4*/ 	.word	0x05000014


	//   ....[84]....
        /*02e8*/ 	.word	0x05000014


	//   ....[85]....
        /*02ec*/ 	.word	0x05000014


	//   ....[86]....
        /*02f0*/ 	.word	0x05000014


	//   ....[87]....
        /*02f4*/ 	.word	0x05000014


	//   ....[88]....
        /*02f8*/ 	.word	0x05000014


	//   ....[89]....
        /*02fc*/ 	.word	0x05000014


	//   ....[90]....
        /*0300*/ 	.word	0x05000014


	//   ....[91]....
        /*0304*/ 	.word	0x05000014


	//   ....[92]....
        /*0308*/ 	.word	0x05000014


	//   ....[93]....
        /*030c*/ 	.word	0x05000014


	//   ....[94]....
        /*0310*/ 	.word	0x05000014


	//   ....[95]....
        /*0314*/ 	.word	0x05000014


	//   ....[96]....
        /*0318*/ 	.word	0x05000014


	//   ....[97]....
        /*031c*/ 	.word	0x05000014


	//   ....[98]....
        /*0320*/ 	.word	0x05000014


	//   ....[99]....
        /*0324*/ 	.word	0x05000014


	//   ....[100]....
        /*0328*/ 	.word	0x05000014


	//   ....[101]....
        /*032c*/ 	.word	0x05000014


	//   ....[102]....
        /*0330*/ 	.word	0x05000014


	//   ....[103]....
        /*0334*/ 	.word	0x05000014


	//   ....[104]....
        /*0338*/ 	.word	0x05000014


	//   ....[105]....
        /*033c*/ 	.word	0x05000014


	//   ....[106]....
        /*0340*/ 	.word	0x05000014


	//   ....[107]....
        /*0344*/ 	.word	0x05000014


	//   ....[108]....
        /*0348*/ 	.word	0x05000014


	//   ....[109]....
        /*034c*/ 	.word	0x05000014


	//   ....[110]....
        /*0350*/ 	.word	0x05000014


	//   ....[111]....
        /*0354*/ 	.word	0x05000014


	//   ....[112]....
        /*0358*/ 	.word	0x05000014


	//   ....[113]....
        /*035c*/ 	.word	0x05000014


	//   ....[114]....
        /*0360*/ 	.word	0x05000014


	//   ....[115]....
        /*0364*/ 	.word	0x05000014


	//   ....[116]....
        /*0368*/ 	.word	0x05000014


	//   ....[117]....
        /*036c*/ 	.word	0x05000014


	//   ....[118]....
        /*0370*/ 	.word	0x05000014


	//   ....[119]....
        /*0374*/ 	.word	0x05000014


	//----- nvinfo : EIATTR_COOP_GROUP_INSTR_OFFSETS
	.align		4
.L_1345:
        /*0378*/ 	.byte	0x04, 0x28
        /*037a*/ 	.short	(.L_1347 - .L_1346)


	//   ....[0]....
.L_1346:
        /*037c*/ 	.word	0x00001e60


	//   ....[1]....
        /*0380*/ 	.word	0x00001e90


	//   ....[2]....
        /*0384*/ 	.word	0x00002520


	//   ....[3]....
        /*0388*/ 	.word	0x00002550


	//   ....[4]....
        /*038c*/ 	.word	0x00002580


	//   ....[5]....
        /*0390*/ 	.word	0x00002590


	//   ....[6]....
        /*0394*/ 	.word	0x000025c0


	//   ....[7]....
        /*0398*/ 	.word	0x000025d0


	//   ....[8]....
        /*039c*/ 	.word	0x00004540


	//   ....[9]....
        /*03a0*/ 	.word	0x00004560


	//   ....[10]....
        /*03a4*/ 	.word	0x000045a0


	//   ....[11]....
        /*03a8*/ 	.word	0x000045b0


	//   ....[12]....
        /*03ac*/ 	.word	0x000045e0


	//   ....[13]....
        /*03b0*/ 	.word	0x000045f0


	//   ....[14]....
        /*03b4*/ 	.word	0x00004620


	//   ....[15]....
        /*03b8*/ 	.word	0x00004630


	//   ....[16]....
        /*03bc*/ 	.word	0x000047e0


	//   ....[17]....
        /*03c0*/ 	.word	0x00004810


	//   ....[18]....
        /*03c4*/ 	.word	0x00004850


	//   ....[19]....
        /*03c8*/ 	.word	0x00004860


	//   ....[20]....
        /*03cc*/ 	.word	0x00004890


	//   ....[21]....
        /*03d0*/ 	.word	0x000048a0


	//   ....[22]....
        /*03d4*/ 	.word	0x000048d0


	//   ....[23]....
        /*03d8*/ 	.word	0x000048e0


	//   ....[24]....
        /*03dc*/ 	.word	0x00004a40


	//   ....[25]....
        /*03e0*/ 	.word	0x00004a70


	//   ....[26]....
        /*03e4*/ 	.word	0x00004ab0


	//   ....[27]....
        /*03e8*/ 	.word	0x00004ac0


	//   ....[28]....
        /*03ec*/ 	.word	0x00004af0


	//   ....[29]....
        /*03f0*/ 	.word	0x00004b00


	//   ....[30]....
        /*03f4*/ 	.word	0x00004b30


	//   ....[31]....
        /*03f8*/ 	.word	0x00004b40


	//   ....[32]....
        /*03fc*/ 	.word	0x00004d10


	//   ....[33]....
        /*0400*/ 	.word	0x00004da0


	//   ....[34]....
        /*0404*/ 	.word	0x00004e00


	//   ....[35]....
        /*0408*/ 	.word	0x00004e20


	//   ....[36]....
        /*040c*/ 	.word	0x00004e30


	//   ....[37]....
        /*0410*/ 	.word	0x00004e50


	//   ....[38]....
        /*0414*/ 	.word	0x00004e70


	//   ....[39]....
        /*0418*/ 	.word	0x00004e90


	//   ....[40]....
        /*041c*/ 	.word	0x00004ea0


	//   ....[41]....
        /*0420*/ 	.word	0x00004ee0


	//   ....[42]....
        /*0424*/ 	.word	0x00004f00


	//   ....[43]....
        /*0428*/ 	.word	0x00004f30


	//   ....[44]....
        /*042c*/ 	.word	0x00004f40


	//   ....[45]....
        /*0430*/ 	.word	0x00004fa0


	//   ....[46]....
        /*0434*/ 	.word	0x00004fc0


	//   ....[47]....
        /*0438*/ 	.word	0x00004ff0


	//   ....[48]....
        /*043c*/ 	.word	0x00005190


	//   ....[49]....
        /*0440*/ 	.word	0x00005230


	//   ....[50]....
        /*0444*/ 	.word	0x00005270


	//   ....[51]....
        /*0448*/ 	.word	0x00005280


	//   ....[52]....
        /*044c*/ 	.word	0x000052b0


	//   ....[53]....
        /*0450*/ 	.word	0x000052d0


	//   ....[54]....
        /*0454*/ 	.word	0x00005310


	//   ....[55]....
        /*0458*/ 	.word	0x00005320


	//   ....[56]....
        /*045c*/ 	.word	0x00005380


	//   ....[57]....
        /*0460*/ 	.word	0x000053b0


	//   ....[58]....
        /*0464*/ 	.word	0x000053d0


	//   ....[59]....
        /*0468*/ 	.word	0x000053f0


	//   ....[60]....
        /*046c*/ 	.word	0x00005430


	//   ....[61]....
        /*0470*/ 	.word	0x00005440


	//   ....[62]....
        /*0474*/ 	.word	0x000054a0


	//   ....[63]....
        /*0478*/ 	.word	0x000054d0


	//   ....[64]....
        /*047c*/ 	.word	0x000055f0


	//   ....[65]....
        /*0480*/ 	.word	0x00005640


	//   ....[66]....
        /*0484*/ 	.word	0x000056a0


	//   ....[67]....
        /*0488*/ 	.word	0x00005700


	//   ....[68]....
        /*048c*/ 	.word	0x00005760


	//   ....[69]....
        /*0490*/ 	.word	0x000057c0


	//   ....[70]....
        /*0494*/ 	.word	0x00005820


	//   ....[71]....
        /*0498*/ 	.word	0x00005880


	//   ....[72]....
        /*049c*/ 	.word	0x00005910


	//   ....[73]....
        /*04a0*/ 	.word	0x000059a0


	//   ....[74]....
        /*04a4*/ 	.word	0x00005a00


	//   ....[75]....
        /*04a8*/ 	.word	0x00005a60


	//   ....[76]....
        /*04ac*/ 	.word	0x00005ac0


	//   ....[77]....
        /*04b0*/ 	.word	0x00005b20


	//   ....[78]....
        /*04b4*/ 	.word	0x00005b80


	//   ....[79]....
        /*04b8*/ 	.word	0x00005be0


	//   ....[80]....
        /*04bc*/ 	.word	0x00005c70


	//   ....[81]....
        /*04c0*/ 	.word	0x00005d00


	//   ....[82]....
        /*04c4*/ 	.word	0x00005d60


	//   ....[83]....
        /*04c8*/ 	.word	0x00005dc0


	//   ....[84]....
        /*04cc*/ 	.word	0x00005e20


	//   ....[85]....
        /*04d0*/ 	.word	0x00005e80


	//   ....[86]....
        /*04d4*/ 	.word	0x00005ee0


	//   ....[87]....
        /*04d8*/ 	.word	0x00005f40


	//   ....[88]....
        /*04dc*/ 	.word	0x00005fd0


	//   ....[89]....
        /*04e0*/ 	.word	0x00006080


	//   ....[90]....
        /*04e4*/ 	.word	0x00006120


	//   ....[91]....
        /*04e8*/ 	.word	0x00006180


	//   ....[92]....
        /*04ec*/ 	.word	0x000061f0


	//   ....[93]....
        /*04f0*/ 	.word	0x00006250


	//   ....[94]....
        /*04f4*/ 	.word	0x000062c0


	//   ....[95]....
        /*04f8*/ 	.word	0x00006320


	//   ....[96]....
        /*04fc*/ 	.word	0x00006410


	//   ....[97]....
        /*0500*/ 	.word	0x00006460


	//   ....[98]....
        /*0504*/ 	.word	0x000064d0


	//   ....[99]....
        /*0508*/ 	.word	0x00006540


	//   ....[100]....
        /*050c*/ 	.word	0x000065a0


	//   ....[101]....
        /*0510*/ 	.word	0x00006600


	//   ....[102]....
        /*0514*/ 	.word	0x00006660


	//   ....[103]....
        /*0518*/ 	.word	0x000066d0


	//   ....[104]....
        /*051c*/ 	.word	0x000068a0


	//   ....[105]....
        /*0520*/ 	.word	0x000068f0


	//   ....[106]....
        /*0524*/ 	.word	0x00006950


	//   ....[107]....
        /*0528*/ 	.word	0x000069a0


	//   ....[108]....
        /*052c*/ 	.word	0x00006a00


	//   ....[109]....
        /*0530*/ 	.word	0x00006a50


	//   ....[110]....
        /*0534*/ 	.word	0x00006ac0


	//   ....[111]....
        /*0538*/ 	.word	0x00006b10


	//   ....[112]....
        /*053c*/ 	.word	0x00006c50


	//   ....[113]....
        /*0540*/ 	.word	0x00006ca0


	//   ....[114]....
        /*0544*/ 	.word	0x00006d00


	//   ....[115]....
        /*0548*/ 	.word	0x00006d60


	//   ....[116]....
        /*054c*/ 	.word	0x00006dc0


	//   ....[117]....
        /*0550*/ 	.word	0x00006e20


	//   ....[118]....
        /*0554*/ 	.word	0x00006e90


	//   ....[119]....
        /*0558*/ 	.word	0x00006ee0


	//----- nvinfo : EIATTR_EXIT_INSTR_OFFSETS
	.align		4
.L_1347:
        /*055c*/ 	.byte	0x04, 0x1c
        /*055e*/ 	.short	(.L_1349 - .L_1348)


	//   ....[0]....
.L_1348:
        /*0560*/ 	.word	0x000034d0


	//   ....[1]....
        /*0564*/ 	.word	0x000055a0


	//----- nvinfo : EIATTR_MAX_THREADS
	.align		4
.L_1349:
        /*0568*/ 	.byte	0x04, 0x05
        /*056a*/ 	.short	(.L_1351 - .L_1350)
.L_1350:
        /*056c*/ 	.word	0x000001e0
        /*0570*/ 	.word	0x00000001
        /*0574*/ 	.word	0x00000001


	//----- nvinfo : EIATTR_CRS_STACK_SIZE
	.align		4
.L_1351:
        /*0578*/ 	.byte	0x04, 0x1e
        /*057a*/ 	.short	(.L_1353 - .L_1352)
.L_1352:
        /*057c*/ 	.word	0x00000000


	//----- nvinfo : EIATTR_CBANK_PARAM_SIZE
	.align		4
.L_1353:
        /*0580*/ 	.byte	0x03, 0x19
        /*0582*/ 	.short	0x0060


	//----- nvinfo : EIATTR_PARAM_CBANK
	.align		4
        /*0584*/ 	.byte	0x04, 0x0a
        /*0586*/ 	.short	(.L_1355 - .L_1354)
	.align		4
.L_1354:
        /*0588*/ 	.word	index@(.nv.constant0._ZN13group_norm_v218gn_bwd_cuda_kernelI6__halfLi480ELi3ELi32ELi30ELi4096ELb0ELb1ELi128ELi960ELi960ELi4ELb1ELi10ELb1ELb0ELNS_15WgradSyncMethodE3ENS_16CompileConditionILi900EEEEEvPT_S6_S6_PKS5_S8_S8_S8_PKfflPfPj)
        /*058c*/ 	.short	0x0210
        /*058e*/ 	.short	0x0060


	//----- nvinfo : EIATTR_SW_WAR
	.align		4
.L_1355:
        /*0590*/ 	.byte	0x04, 0x36
        /*0592*/ 	.short	(.L_1357 - .L_1356)
.L_1356:
        /*0594*/ 	.word	0x00000008
.L_1357:


//--------------------- .nv.info._ZN13group_norm_v218gn_bwd_cuda_kernelI6__halfLi480ELi3ELi32ELi30ELi4096ELb0ELb1ELi256ELi960ELi960ELi4ELb1ELi21ELb1ELb0ELNS_15WgradSyncMethodE3ENS_16CompileConditionILi900EEEEEvPT_S6_S6_PKS5_S8_S8_S8_PKfflPfPj --------------------------
	.section	.nv.info._ZN13group_norm_v218gn_bwd_cuda_kernelI6__halfLi480ELi3ELi32ELi30ELi4096ELb0ELb1ELi256ELi960ELi960ELi4ELb1ELi21ELb1ELb0ELNS_15WgradSyncMethodE3ENS_16CompileConditionILi900EEEEEvPT_S6_S6_PKS5_S8_S8_S8_PKfflPfPj,"",@"SHT_CUDA_INFO"
	.sectionflags	@""
	.align	4


	//----- nvinfo : EIATTR_CUDA_API_VERSION
	.align		4
        /*0000*/ 	.byte	0x04, 0x37
        /*0002*/ 	.short	(.L_1359 - .L_1358)
.L_1358:
        /*0004*/ 	.word	0x00000082


	//----- nvinfo : EIATTR_KPARAM_INFO
	.align		4
.L_1359:
        /*0008*/ 	.byte	0x04, 0x17
        /*000a*/ 	.short	(.L_1361 - .L_1360)
.L_1360:
        /*000c*/ 	.word	0x00000000
        /*0010*/ 	.short	0x000b
        /*0012*/ 	.short	0x0058
        /*0014*/ 	.byte	0x00, 0xf0, 0x21, 0x00


	//----- nvinfo : EIATTR_KPARAM_INFO
	.align		4
.L_1361:
        /*0018*/ 	.byte	0x04, 0x17
        /*001a*/ 	.short	(.L_1363 - .L_1362)
.L_1362:
        /*001c*/ 	.word	0x00000000
        /*0020*/ 	.short	0x000a
        /*0022*/ 	.short	0x0050
        /*0024*/ 	.byte	0x00, 0xf0, 0x21, 0x00


	//----- nvinfo : EIATTR_KPARAM_INFO
	.align		4
.L_1363:
        /*0028*/ 	.byte	0x04, 0x17
        /*002a*/ 	.short	(.L_1365 - .L_1364)
.L_1364:
        /*002c*/ 	.word	0x00000000
        /*0030*/ 	.short	0x0009
        /*0032*/ 	.short	0x0048
        /*0034*/ 	.byte	0x00, 0xf0, 0x21, 0x00


	//----- nvinfo : EIATTR_KPARAM_INFO
	.align		4
.L_1365:
        /*0038*/ 	.byte	0x04, 0x17
        /*003a*/ 	.short	(.L_1367 - .L_1366)
.L_1366:
        /*003c*/ 	.word	0x00000000
        /*0040*/ 	.short	0x0008
        /*0042*/ 	.short	0x0040
        /*0044*/ 	.byte	0x00, 0xf0, 0x11, 0x00


	//----- nvinfo : EIATTR_KPARAM_INFO
	.align		4
.L_1367:
        /*0048*/ 	.byte	0x04, 0x17
        /*004a*/ 	.short	(.L_1369 - .L_1368)
.L_1368:
        /*004c*/ 	.word	0x00000000
        /*0050*/ 	.short	0x0007
        /*0052*/ 	.short	0x0038
        /*0054*/ 	.byte	0x00, 0xf0, 0x21, 0x00


	//----- nvinfo : EIATTR_KPARAM_INFO
	.align		4
.L_1369:
        /*0058*/ 	.byte	0x04, 0x17
        /*005a*/ 	.short	(.L_1371 - .L_1370)
.L_1370:
        /*005c*/ 	.word	0x00000000
        /*0060*/ 	.short	0x0006
        /*0062*/ 	.short	0x0030
        /*0064*/ 	.byte	0x00, 0xf0, 0x21, 0x00


	//----- nvinfo : EIATTR_KPARAM_INFO
	.align		4
.L_1371:
        /*0068*/ 	.byte	0x04, 0x17
        /*006a*/ 	.short	(.L_1373 - .L_1372)
.L_1372:
        /*006c*/ 	.word	0x00000000
        /*0070*/ 	.short	0x0005
        /*0072*/ 	.short	0x0028
        /*0074*/ 	.byte	0x00, 0xf0, 0x21, 0x00


	//----- nvinfo : EIATTR_KPARAM_INFO
	.align		4
.L_1373:
        /*0078*/ 	.byte	0x04, 0x17
        /*007a*/ 	.short	(.L_1375 - .L_1374)
.L_1374:
        /*007c*/ 	.word	0x00000000
        /*0080*/ 	.short	0x0004
        /*0082*/ 	.short	0x0020
        /*0084*/ 	.byte	0x00, 0xf0, 0x21, 0x00


	//----- nvinfo : EIATTR_KPARAM_INFO
	.align		4
.L_1375:
        /*0088*/ 	.byte	0x04, 0x17
        /*008a*/ 	.short	(.L_1377 - .L_1376)
.L_1376:
        /*008c*/ 	.word	0x00000000
        /*0090*/ 	.short	0x0003
        /*0092*/ 	.short	0x0018
        /*0094*/ 	.byte	0x00, 0xf0, 0x21, 0x00


	//----- nvinfo : EIATTR_KPARAM_INFO
	.align		4
.L_1377:
        /*0098*/ 	.byte	0x04, 0x17
        /*009a*/ 	.short	(.L_1379 - .L_1378)
.L_1378:
        /*009c*/ 	.word	0x00000000
        /*00a0*/ 	.short	0x0002
        /*00a2*/ 	.short	0x0010
        /*00a4*/ 	.byte	0x00, 0xf0, 0x21, 0x00


	//----- nvinfo : EIATTR_KPARAM_INFO
	.align		4
.L_1379:
        /*00a8*/ 	.byte	0x04, 0x17
        /*00aa*/ 	.short	(.L_1381 - .L_1380)
.L_1380:
        /*00ac*/ 	.word	0x00000000
        /*00b0*/ 	.short	0x0001
        /*00b2*/ 	.short	0x0008
        /*00b4*/ 	.byte	0x00, 0xf0, 0x21, 0x00


	//----- nvinfo : EIATTR_KPARAM_INFO
	.align		4
.L_1381:
        /*00b8*/ 	.byte	0x04, 0x17
        /*00ba*/ 	.short	(.L_1383 - .L_1382)
.L_1382:
        /*00bc*/ 	.word	0x00000000
        /*00c0*/ 	.short	0x0000
        /*00c2*/ 	.short	0x0000
        /*00c4*/ 	.byte	0x00, 0xf0, 0x21, 0x00


	//----- nvinfo : EIATTR_SPARSE_MMA_MASK
	.align		4
.L_1383:
        /*00c8*/ 	.byte	0x03, 0x50
        /*00ca*/ 	.short	0x0000


	//----- nvinfo : EIATTR_MAXREG_COUNT
	.align		4
        /*00cc*/ 	.byte	0x03, 0x1b
        /*00ce*/ 	.short	0x0028


	//----- nvinfo : EIATTR_NUM_BARRIERS
	.align		4
        /*00d0*/ 	.byte	0x02, 0x4c
        /*00d2*/ 	.byte	0x01
	.zero		1


	//----- nvinfo : EIATTR_ANNOTATIONS
	.align		4
        /*00d4*/ 	.byte	0x04, 0x55
        /*00d6*/ 	.short	(.L_1385 - .L_1384)


	//   ....[0]....
.L_1384:
        /* <DEDUP_REMOVED lines=13> */


	//----- nvinfo : EIATTR_MERCURY_ISA_VERSION
	.align		4
.L_1385:
        /*0190*/ 	.byte	0x03, 0x5f
        /*0192*/ 	.short	0x0101


	//----- nvinfo : EIATTR_COOP_GROUP_MASK_REGIDS
	.align		4
        /*0194*/ 	.byte	0x04, 0x29
        /*0196*/ 	.short	(.L_1387 - .L_1386)


	//   ....[0]....
.L_1386:
        /*0198*/ 	.word	0xffffffff


	//   ....[1]....
        /*019c*/ 	.word	0xffffffff


	//   ....[2]....
        /*01a0*/ 	.word	0xffffffff


	//   ....[3]....
        /*01a4*/ 	.word	0xffffffff


	//   ....[4]....
        /*01a8*/ 	.word	0xffffffff


	//   ....[5]....
        /*01ac*/ 	.word	0xffffffff


	//   ....[6]....
        /*01b0*/ 	.word	0xffffffff


	//   ....[7]....
        /*01b4*/ 	.word	0xffffffff


	//   ....[8]....
        /*01b8*/ 	.word	0x05000010


	//   ....[9]....
        /*01bc*/ 	.word	0x0500000f


	//   ....[10]....
        /*01c0*/ 	.word	0x05000013


	//   ....[11]....
        /*01c4*/ 	.word	0x0500000c


	//   ....[12]....
        /*01c8*/ 	.word	0x05000017


	//   ....[13]....
        /*01cc*/ 	.word	0x05000010


	//   ....[14]....
        /*01d0*/ 	.word	0x05000011


	//   ....[15]....
        /*01d4*/ 	.word	0x05000015


	//   ....[16]....
        /*01d8*/ 	.word	0x05000012


	//   ....[17]....
        /*01dc*/ 	.word	0x05000013


	//   ....[18]....
        /*01e0*/ 	.word	0x05000019


	//   ....[19]....
        /*01e4*/ 	.word	0x05000014


	//   ....[20]....
        /*01e8*/ 	.word	0x05000024


	//   ....[21]....
        /*01ec*/ 	.word	0x05000018


	//   ....[22]....
        /*01f0*/ 	.word	0x05000011


	//   ....[23]....
        /*01f4*/ 	.word	0x05000019


	//   ....[24]....
        /*01f8*/ 	.word	0x05000012


	//   ....[25]....
        /*01fc*/ 	.word	0x05000013


	//   ....[26]....
        /*0200*/ 	.word	0x05000019


	//   ....[27]....
        /*0204*/ 	.word	0x05000014


	//   ....[28]....
        /*0208*/ 	.word	0x05000024


	//   ....[29]....
        /*020c*/ 	.word	0x05000018


	//   ....[30]....
        /*0210*/ 	.word	0x05000011


	//   ....[31]....
        /*0214*/ 	.word	0x05000019


	//   ....[32]....
        /*0218*/ 	.word	0x05000016


	//   ....[33]....
        /*021c*/ 	.word	0x05000014


	//   ....[34]....
        /*0220*/ 	.word	0x05000018


	//   ....[35]....
        /*0224*/ 	.word	0x05000019


	//   ....[36]....
        /*0228*/ 	.word	0x05000012


	//   ....[37]....
        /*022c*/ 	.word	0x05000013


	//   ....[38]....
        /*0230*/ 	.word	0x05000011


	//   ....[39]....
        /*0234*/ 	.word	0x05000018


	//   ....[40]....
        /*0238*/ 	.word	0x05000014


	//   ....[41]....
        /*023c*/ 	.word	0x05000019


	//   ....[42]....
        /*0240*/ 	.word	0x05000016


	//   ....[43]....
        /*0244*/ 	.word	0x05000013


	//   ....[44]....
        /*0248*/ 	.word	0x0500000f


	//   ....[45]....
        /*024c*/ 	.word	0x05000011


	//   ....[46]....
        /*0250*/ 	.word	0x05000014


	//   ....[47]....
        /*0254*/ 	.word	0x05000016


	//   ....[48]....
        /*0258*/ 	.word	0x05000014


	//   ....[49]....
        /*025c*/ 	.word	0x05000019


	//   ....[50]....
        /*0260*/ 	.word	0x05000013


	//   ....[51]....
        /*0264*/ 	.word	0x05000017


	//   ....[52]....
        /*0268*/ 	.word	0x05000012


	//   ....[53]....
        /*026c*/ 	.word	0x05000019


	//   ....[54]....
        /*0270*/ 	.word	0x05000012


	//   ....[55]....
        /*0274*/ 	.word	0x05000013


	//   ....[56]....
        /*0278*/ 	.word	0x05000024


	//   ....[57]....
        /*027c*/ 	.word	0x05000014


	//   ....[58]....
        /*0280*/ 	.word	0x05000012


	//   ....[59]....
        /*0284*/ 	.word	0x05000013


	//   ....[60]....
        /*0288*/ 	.word	0x05000014


	//   ....[61]....
        /*028c*/ 	.word	0x05000013


	//   ....[62]....
        /*0290*/ 	.word	0x05000010


	//   ....[63]....
        /*0294*/ 	.word	0x05000015


	//   ....[64]....
        /*0298*/ 	.word	0x05000014


	//   ....[65]....
        /*029c*/ 	.word	0x05000014


	//   ....[66]....
        /*02a0*/ 	.word	0x05000014


	//   ....[67]....
        /*02a4*/ 	.word	0x05000014


	//   ....[68]....
        /*02a8*/ 	.word	0x05000014


	//   ....[69]....
        /*02ac*/ 	.word	0x05000014


	//   ....[70]....
        /*02b0*/ 	.word	0x05000014


	//   ....[71]....
        /*02b4*/ 	.word	0x05000014


	//   ....[72]....
        /*02b8*/ 	.word	0x05000014


	//   ....[73]....
        /*02bc*/ 	.word	0x05000014


	//   ....[74]....
        /*02c0*/ 	.word	0x05000014


	//   ....[75]....
        /*02c4*/ 	.word	0x05000014


	//   ....[76]....
        /*02c8*/ 	.word	0x05000014


	//   ....[77]....
        /*02cc*/ 	.word	0x05000014


	//   ....[78]....
        /*02d0*/ 	.word	0x05000014


	//   ....[79]....
        /*02d4*/ 	.word	0x05000014


	//   ....[80]....
        /*02d8*/ 	.word	0x05000014


	//   ....[81]....
        /*02dc*/ 	.word	0x05000014


	//   ....[82]....
        /*02e0*/ 	.word	0x05000014


	//   ....[83]....
        /*02e4*/ 	.word	0x05000014


	//   ....[84]....
        /*02e8*/ 	.word	0x05000014


	//   ....[85]....
        /*02ec*/ 	.word	0x05000014


	//   ....[86]....
        /*02f0*/ 	.word	0x05000014


	//   ....[87]....
        /*02f4*/ 	.word	0x05000014


	//   ....[88]....
        /*02f8*/ 	.word	0x05000014


	//   ....[89]....
        /*02fc*/ 	.word	0x05000014


	//   ....[90]....
        /*0300*/ 	.word	0x05000014


	//   ....[91]....
        /*0304*/ 	.word	0x05000014


	//   ....[92]....
        /*0308*/ 	.word	0x05000014


	//   ....[93]....
        /*030c*/ 	.word	0x05000014


	//   ....[94]....
        /*0310*/ 	.word	0x05000014


	//   ....[95]....
        /*0314*/ 	.word	0x05000014


	//   ....[96]....
        /*0318*/ 	.word	0x05000014


	//   ....[97]....
        /*031c*/ 	.word	0x05000014


	//   ....[98]....
        /*0320*/ 	.word	0x05000014


	//   ....[99]....
        /*0324*/ 	.word	0x05000014


	//   ....[100]....
        /*0328*/ 	.word	0x05000014


	//   ....[101]....
        /*032c*/ 	.word	0x05000014


	//   ....[102]....
        /*0330*/ 	.word	0x05000014


	//   ....[103]....
        /*0334*/ 	.word	0x05000014


	//   ....[104]....
        /*0338*/ 	.word	0x05000014


	//   ....[105]....
        /*033c*/ 	.word	0x05000014


	//   ....[106]....
        /*0340*/ 	.word	0x05000014


	//   ....[107]....
        /*0344*/ 	.word	0x05000014


	//   ....[108]....
        /*0348*/ 	.word	0x05000014


	//   ....[109]....
        /*034c*/ 	.word	0x05000014


	//   ....[110]....
        /*0350*/ 	.word	0x05000014


	//   ....[111]....
        /*0354*/ 	.word	0x05000014


	//   ....[112]....
        /*0358*/ 	.word	0x05000014


	//   ....[113]....
        /*035c*/ 	.word	0x05000014


	//   ....[114]....
        /*0360*/ 	.word	0x05000014


	//   ....[115]....
        /*0364*/ 	.word	0x05000014


	//   ....[116]....
        /*0368*/ 	.word	0x05000014


	//   ....[117]....
        /*036c*/ 	.word	0x05000014


	//   ....[118]....
        /*0370*/ 	.word	0x05000014


	//   ....[119]....
        /*0374*/ 	.word	0x05000014


	//----- nvinfo : EIATTR_COOP_GROUP_INSTR_OFFSETS
	.align		4
.L_1387:
        /*0378*/ 	.byte	0x04, 0x28
        /*037a*/ 	.short	(.L_1389 - .L_1388)


	//   ....[0]....
.L_1388:
        /*037c*/ 	.word	0x00001e60


	//   ....[1]....
        /*0380*/ 	.word	0x00001e90


	//   ....[2]....
        /*0384*/ 	.word	0x000024d0


	//   ....[3]....
        /*0388*/ 	.word	0x000024e0


	//   ....[4]....
        /*038c*/ 	.word	0x00002510


	//   ....[5]....
        /*0390*/ 	.word	0x00002520


	//   ....[6]....
        /*0394*/ 	.word	0x00002560


	//   ....[7]....
        /*0398*/ 	.word	0x00002580


	//   ....[8]....
        /*039c*/ 	.word	0x00004400


	//   ....[9]....
        /*03a0*/ 	.word	0x00004420


	//   ....[10]....
        /*03a4*/ 	.word	0x00004460


	//   ....[11]....
        /*03a8*/ 	.word	0x00004470


	//   ....[12]....
        /*03ac*/ 	.word	0x000044a0


	//   ....[13]....
        /*03b0*/ 	.word	0x000044b0


	//   ....[14]....
        /*03b4*/ 	.word	0x000044e0


	//   ....[15]....
        /*03b8*/ 	.word	0x000044f0


	//   ....[16]....
        /*03bc*/ 	.word	0x000046a0


	//   ....[17]....
        /*03c0*/ 	.word	0x000046d0


	//   ....[18]....
        /*03c4*/ 	.word	0x00004710


	//   ....[19]....
        /*03c8*/ 	.word	0x00004720


	//   ....[20]....
        /*03cc*/ 	.word	0x00004750


	//   ....[21]....
        /*03d0*/ 	.word	0x00004760


	//   ....[22]....
        /*03d4*/ 	.word	0x00004790


	//   ....[23]....
        /*03d8*/ 	.word	0x000047a0


	//   ....[24]....
        /*03dc*/ 	.word	0x00004900


	//   ....[25]....
        /*03e0*/ 	.word	0x00004930


	//   ....[26]....
        /*03e4*/ 	.word	0x00004970


	//   ....[27]....
        /*03e8*/ 	.word	0x00004980


	//   ....[28]....
        /*03ec*/ 	.word	0x000049b0


	//   ....[29]....
        /*03f0*/ 	.word	0x000049c0


	//   ....[30]....
        /*03f4*/ 	.word	0x000049f0


	//   ....[31]....
        /*03f8*/ 	.word	0x00004a00


	//   ....[32]....
        /*03fc*/ 	.word	0x00004bd0


	//   ....[33]....
        /*0400*/ 	.word	0x00004c60


	//   ....[34]....
        /*0404*/ 	.word	0x00004cc0


	//   ....[35]....
        /*0408*/ 	.word	0x00004ce0


	//   ....[36]....
        /*040c*/ 	.word	0x00004cf0


	//   ....[37]....
        /*0410*/ 	.word	0x00004d10


	//   ....[38]....
        /*0414*/ 	.word	0x00004d30


	//   ....[39]....
        /*0418*/ 	.word	0x00004d50


	//   ....[40]....
        /*041c*/ 	.word	0x00004d60


	//   ....[41]....
        /*0420*/ 	.word	0x00004da0


	//   ....[42]....
        /*0424*/ 	.word	0x00004dc0


	//   ....[43]....
        /*0428*/ 	.word	0x00004df0


	//   ....[44]....
        /*042c*/ 	.word	0x00004e00


	//   ....[45]....
        /*0430*/ 	.word	0x00004e60


	//   ....[46]....
        /*0434*/ 	.word	0x00004e80


	//   ....[47]....
        /*0438*/ 	.word	0x00004eb0


	//   ....[48]....
        /*043c*/ 	.word	0x00005050


	//   ....[49]....
        /*0440*/ 	.word	0x000050f0


	//   ....[50]....
        /*0444*/ 	.word	0x00005130


	//   ....[51]....
        /*0448*/ 	.word	0x00005140


	//   ....[52]....
        /*044c*/ 	.word	0x00005170


	//   ....[53]....
        /*0450*/ 	.word	0x00005190


	//   ....[54]....
        /*0454*/ 	.word	0x000051d0


	//   ....[55]....
        /*0458*/ 	.word	0x000051e0


	//   ....[56]....
        /*045c*/ 	.word	0x00005240


	//   ....[57]....
        /*0460*/ 	.word	0x00005270


	//   ....[58]....
        /*0464*/ 	.word	0x00005290


	//   ....[59]....
        /*0468*/ 	.word	0x000052b0


	//   ....[60]....
        /*046c*/ 	.word	0x000052f0


	//   ....[61]....
        /*0470*/ 	.word	0x00005300


	//   ....[62]....
        /*0474*/ 	.word	0x00005360


	//   ....[63]....
        /*0478*/ 	.word	0x00005390


	//   ....[64]....
        /*047c*/ 	.word	0x000054b0


	//   ....[65]....
        /*0480*/ 	.word	0x00005500


	//   ....[66]....
        /*0484*/ 	.word	0x00005560


	//   ....[67]....
        /*0488*/ 	.word	0x000055c0


	//   ....[68]....
        /*048c*/ 	.word	0x00005620


	//   ....[69]....
        /*0490*/ 	.word	0x00005680


	//   ....[70]....
        /*0494*/ 	.word	0x000056e0


	//   ....[71]....
        /*0498*/ 	.word	0x00005740


	//   ....[72]....
        /*049c*/ 	.word	0x000057d0


	//   ....[73]....
        /*04a0*/ 	.word	0x00005860


	//   ....[74]....
        /*04a4*/ 	.word	0x000058c0


	//   ....[75]....
        /*04a8*/ 	.word	0x00005920


	//   ....[76]....
        /*04ac*/ 	.word	0x00005980


	//   ....[77]....
        /*04b0*/ 	.word	0x000059e0


	//   ....[78]....
        /*04b4*/ 	.word	0x00005a40


	//   ....[79]....
        /*04b8*/ 	.word	0x00005aa0


	//   ....[80]....
        /*04bc*/ 	.word	0x00005b30


	//   ....[81]....
        /*04c0*/ 	.word	0x00005bc0


	//   ....[82]....
        /*04c4*/ 	.word	0x00005c20


	//   ....[83]....
        /*04c8*/ 	.word	0x00005c80


	//   ....[84]....
        /*04cc*/ 	.word	0x00005ce0


	//   ....[85]....
        /*04d0*/ 	.word	0x00005d40


	//   ....[86]....
        /*04d4*/ 	.word	0x00005da0


	//   ....[87]....
        /*04d8*/ 	.word	0x00005e00


	//   ....[88]....
        /*04dc*/ 	.word	0x00005e90


	//   ....[89]....
        /*04e0*/ 	.word	0x00005f40


	//   ....[90]....
        /*04e4*/ 	.word	0x00005fe0


	//   ....[91]....
        /*04e8*/ 	.word	0x00006040


	//   ....[92]....
        /*04ec*/ 	.word	0x000060b0


	//   ....[93]....
        /*04f0*/ 	.word	0x00006110


	//   ....[94]....
        /*04f4*/ 	.word	0x00006180


	//   ....[95]....
        /*04f8*/ 	.word	0x000061e0


	//   ....[96]....
        /*04fc*/ 	.word	0x000062d0


	//   ....[97]....
        /*0500*/ 	.word	0x00006320


	//   ....[98]....
        /*0504*/ 	.word	0x00006390


	//   ....[99]....
        /*0508*/ 	.word	0x00006400


	//   ....[100]....
        /*050c*/ 	.word	0x00006460


	//   ....[101]....
        /*0510*/ 	.word	0x000064c0


	//   ....[102]....
        /*0514*/ 	.word	0x00006520


	//   ....[103]....
        /*0518*/ 	.word	0x00006590


	//   ....[104]....
        /*051c*/ 	.word	0x00006760


	//   ....[105]....
        /*0520*/ 	.word	0x000067b0


	//   ....[106]....
        /*0524*/ 	.word	0x00006810


	//   ....[107]....
        /*0528*/ 	.word	0x00006860


	//   ....[108]....
        /*052c*/ 	.word	0x000068c0


	//   ....[109]....
        /*0530*/ 	.word	0x00006910


	//   ....[110]....
        /*0534*/ 	.word	0x00006980


	//   ....[111]....
        /*0538*/ 	.word	0x000069d0


	//   ....[112]....
        /*053c*/ 	.word	0x00006b10


	//   ....[113]....
        /*0540*/ 	.word	0x00006b60


	//   ....[114]....
        /*0544*/ 	.word	0x00006bc0


	//   ....[115]....
        /*0548*/ 	.word	0x00006c20


	//   ....[116]....
        /*054c*/ 	.word	0x00006c80


	//   ....[117]....
        /*0550*/ 	.word	0x00006ce0


	//   ....[118]....
        /*0554*/ 	.word	0x00006d50


	//   ....[119]....
        /*0558*/ 	.word	0x00006da0


	//----- nvinfo : EIATTR_EXIT_INSTR_OFFSETS
	.align		4
.L_1389:
        /*055c*/ 	.byte	0x04, 0x1c
        /*055e*/ 	.short	(.L_1391 - .L_1390)


	//   ....[0]....
.L_1390:
        /*0560*/ 	.word	0x00003390


	//   ....[1]....
        /*0564*/ 	.word	0x00005460


	//----- nvinfo : EIATTR_MAX_THREADS
	.align		4
.L_1391:
        /*0568*/ 	.byte	0x04, 0x05
        /*056a*/ 	.short	(.L_1393 - .L_1392)
.L_1392:
        /*056c*/ 	.word	0x000001e0
        /*0570*/ 	.word	0x00000001
        /*0574*/ 	.word	0x00000001


	//----- nvinfo : EIATTR_CRS_STACK_SIZE
	.align		4
.L_1393:
        /*0578*/ 	.byte	0x04, 0x1e
        /*057a*/ 	.short	(.L_1395 - .L_1394)
.L_1394:
        /*057c*/ 	.word	0x00000000


	//----- nvinfo : EIATTR_CBANK_PARAM_SIZE
	.align		4
.L_1395:
        /*0580*/ 	.byte	0x03, 0x19
        /*0582*/ 	.short	0x0060


	//----- nvinfo : EIATTR_PARAM_CBANK
	.align		4
        /*0584*/ 	.byte	0x04, 0x0a
        /*0586*/ 	.short	(.L_1397 - .L_1396)
	.align		4
.L_1396:
        /*0588*/ 	.word	index@(.nv.constant0._ZN13group_norm_v218gn_bwd_cuda_kernelI6__halfLi480ELi3ELi32ELi30ELi4096ELb0ELb1ELi256ELi960ELi960ELi4ELb1ELi21ELb1ELb0ELNS_15WgradSyncMethodE3ENS_16CompileConditionILi900EEEEEvPT_S6_S6_PKS5_S8_S8_S8_PKfflPfPj)
        /*058c*/ 	.short	0x0210
        /*058e*/ 	.short	0x0060


	//----- nvinfo : EIATTR_SW_WAR
	.align		4
.L_1397:
        /*0590*/ 	.byte	0x04, 0x36
        /*0592*/ 	.short	(.L_1399 - .L_1398)
.L_1398:
        /*0594*/ 	.word	0x00000008
.L_1399:


//--------------------- .nv.info._ZN13group_norm_v218gn_bwd_cuda_kernelI6__halfLi480ELi2ELi32ELi30ELi4096ELb0ELb1ELi16ELi960ELi960ELi4ELb1ELi1ELb0ELb0ELNS_15WgradSyncMethodE3ENS_16CompileConditionILi900EEEEEvPT_S6_S6_PKS5_S8_S8_S8_PKfflPfPj --------------------------
	.section	.nv.info._ZN13group_norm_v218gn_bwd_cuda_kernelI6__halfLi480ELi2ELi32ELi30ELi4096ELb0ELb1ELi16ELi960ELi960ELi4ELb1ELi1ELb0ELb0ELNS_15WgradSyncMethodE3ENS_16CompileConditionILi900EEEEEvPT_S6_S6_PKS5_S8_S8_S8_PKfflPfPj,"",@"SHT_CUDA_INFO"
	.sectionflags	@""
	.align	4


	//----- nvinfo : EIATTR_CUDA_API_VERSION
	.align		4
        /*0000*/ 	.byte	0x04, 0x37
        /*0002*/ 	.short	(.L_1401 - .L_1400)
.L_1400:
        /*0004*/ 	.word	0x00000082


	//----- nvinfo : EIATTR_KPARAM_INFO
	.align		4
.L_1401:
        /*0008*/ 	.byte	0x04, 0x17
        /*000a*/ 	.short	(.L_1403 - .L_1402)
.L_1402:
        /*000c*/ 	.word	0x00000000
        /*0010*/ 	.short	0x000b
        /*0012*/ 	.short	0x0058
        /*0014*/ 	.byte	0x00, 0xf0, 0x21, 0x00


	//----- nvinfo : EIATTR_KPARAM_INFO
	.align		4
.L_1403:
        /*0018*/ 	.byte	0x04, 0x17
        /*001a*/ 	.short	(.L_1405 - .L_1404)
.L_1404:
        /*001c*/ 	.word	0x00000000
        /*0020*/ 	.short	0x000a
        /*0022*/ 	.short	0x0050
        /*0024*/ 	.byte	0x00, 0xf0, 0x21, 0x00


	//----- nvinfo : EIATTR_KPARAM_INFO
	.align		4
.L_1405:
        /*0028*/ 	.byte	0x04, 0x17
        /*002a*/ 	.short	(.L_1407 - .L_1406)
.L_1406:
        /*002c*/ 	.word	0x00000000
        /*0030*/ 	.short	0x0009
        /*0032*/ 	.short	0x0048
        /*0034*/ 	.byte	0x00, 0xf0, 0x21, 0x00


	//----- nvinfo : EIATTR_KPARAM_INFO
	.align		4
.L_1407:
        /*0038*/ 	.byte	0x04, 0x17
        /*003a*/ 	.short	(.L_1409 - .L_1408)
.L_1408:
        /*003c*/ 	.word	0x00000000
        /*0040*/ 	.short	0x0008
        /*0042*/ 	.short	0x0040
        /*0044*/ 	.byte	0x00, 0xf0, 0x11, 0x00


	//----- nvinfo : EIATTR_KPARAM_INFO
	.align		4
.L_1409:
        /*0048*/ 	.byte	0x04, 0x17
        /*004a*/ 	.short	(.L_1411 - .L_1410)
.L_1410:
        /*004c*/ 	.word	0x00000000
        /*0050*/ 	.short	0x0007
        /*0052*/ 	.short	0x0038
        /*0054*/ 	.byte	0x00, 0xf0, 0x21, 0x00


	//----- nvinfo : EIATTR_KPARAM_INFO
	.align		4
.L_1411:
        /*0058*/ 	.byte	0x04, 0x17
        /*005a*/ 	.short	(.L_1413 - .L_1412)
.L_1412:
        /*005c*/ 	.word	0x00000000
        /*0060*/ 	.short	0x0006
        /*0062*/ 	.short	0x0030
        /*0064*/ 	.byte	0x00, 0xf0, 0x21, 0x00


	//----- nvinfo : EIATTR_KPARAM_INFO
	.align		4
.L_1413:
        /*0068*/ 	.byte	0x04, 0x17
        /*006a*/ 	.short	(.L_1415 - .L_1414)
.L_1414:
        /*006c*/ 	.word	0x00000000
        /*0070*/ 	.short	0x0005
        /*0072*/ 	.short	0x0028
        /*0074*/ 	.byte	0x00, 0xf0, 0x21, 0x00


	//----- nvinfo : EIATTR_KPARAM_INFO
	.align		4
.L_1415:
        /*0078*/ 	.byte	0x04, 0x17
        /*007a*/ 	.short	(.L_1417 - .L_1416)
.L_1416:
        /*007c*/ 	.word	0x00000000
        /*0080*/ 	.short	0x0004
        /*0082*/ 	.short	0x0020
        /*0084*/ 	.byte	0x00, 0xf0, 0x21, 0x00


	//----- nvinfo : EIATTR_KPARAM_INFO
	.align		4
.L_1417:
        /*0088*/ 	.byte	0x04, 0x17
        /*008a*/ 	.short	(.L_1419 - .L_1418)
.L_1418:
        /*008c*/ 	.word	0x00000000
        /*0090*/ 	.short	0x0003
        /*0092*/ 	.short	0x0018
        /*0094*/ 	.byte	0x00, 0xf0, 0x21, 0x00


	//----- nvinfo : EIATTR_KPARAM_INFO
	.align		4
.L_1419:
        /*0098*/ 	.byte	0x04, 0x17
        /*009a*/ 	.short	(.L_1421 - .L_1420)
.L_1420:
        /*009c*/ 	.word	0x00000000
        /*00a0*/ 	.short	0x0002
        /*00a2*/ 	.short	0x0010
        /*00a4*/ 	.byte	0x00, 0xf0, 0x21, 0x00


	//----- nvinfo : EIATTR_KPARAM_INFO
	.align		4
.L_1421:
        /*00a8*/ 	.byte	0x04, 0x17
        /*00aa*/ 	.short	(.L_1423 - .L_1422)
.L_1422:
        /*00ac*/ 	.word	0x00000000
        /*00b0*/ 	.short	0x0001
        /*00b2*/ 	.short	0x0008
        /*00b4*/ 	.byte	0x00, 0xf0, 0x21, 0x00


	//----- nvinfo : EIATTR_KPARAM_INFO
	.align		4
.L_1423:
        /*00b8*/ 	.byte	0x04, 0x17
        /*00ba*/ 	.short	(.L_1425 - .L_1424)
.L_1424:
        /*00bc*/ 	.word	0x00000000
        /*00c0*/ 	.short	0x0000
        /*00c2*/ 	.short	0x0000
        /*00c4*/ 	.byte	0x00, 0xf0, 0x21, 0x00


	//----- nvinfo : EIATTR_SPARSE_MMA_MASK
	.align		4
.L_1425:
        /*00c8*/ 	.byte	0x03, 0x50
        /*00ca*/ 	.short	0x0000


	//----- nvinfo : EIATTR_MAXREG_COUNT
	.align		4
        /*00cc*/ 	.byte	0x03, 0x1b
        /*00ce*/ 	.short	0x0040


	//----- nvinfo : EIATTR_NUM_BARRIERS
	.align		4
        /*00d0*/ 	.byte	0x02, 0x4c
        /*00d2*/ 	.byte	0x01
	.zero		1


	//----- nvinfo : EIATTR_ANNOTATIONS
	.align		4
        /*00d4*/ 	.byte	0x04, 0x55
        /*00d6*/ 	.short	(.L_1427 - .L_1426)


	//   ....[0]....
.L_1426:
        /* <DEDUP_REMOVED lines=81> */


	//----- nvinfo : EIATTR_MERCURY_ISA_VERSION
	.align		4
.L_1427:
        /*05d8*/ 	.byte	0x03, 0x5f
        /*05da*/ 	.short	0x0101


	//----- nvinfo : EIATTR_COOP_GROUP_MASK_REGIDS
	.align		4
        /*05dc*/ 	.byte	0x04, 0x29
        /*05de*/ 	.short	(.L_1429 - .L_1428)


	//   ....[0]....
.L_1428:
        /*05e0*/ 	.word	0xffffffff


	//   ....[1]....
        /*05e4*/ 	.word	0xffffffff


	//   ....[2]....
        /*05e8*/ 	.word	0xffffffff


	//   ....[3]....
        /*05ec*/ 	.word	0xffffffff


	//   ....[4]....
        /*05f0*/ 	.word	0xffffffff


	//   ....[5]....
        /*05f4*/ 	.word	0xffffffff


	//   ....[6]....
        /*05f8*/ 	.word	0xffffffff


	//   ....[7]....
        /*05fc*/ 	.word	0xffffffff


	//   ....[8]....
        /*0600*/ 	.word	0x05000019


	//   ....[9]....
        /*0604*/ 	.word	0x05000018


	//   ....[10]....
        /*0608*/ 	.word	0x0500001a


	//   ....[11]....
        /*060c*/ 	.word	0x0500001b


	//   ....[12]....
        /*0610*/ 	.word	0x0500001d


	//   ....[13]....
        /*0614*/ 	.word	0x05000012


	//   ....[14]....
        /*0618*/ 	.word	0x0500001c


	//   ....[15]....
        /*061c*/ 	.word	0x05000013


	//   ....[16]....
        /*0620*/ 	.word	0x0500001d


	//   ....[17]....
        /*0624*/ 	.word	0x0500001c


	//   ....[18]....
        /*0628*/ 	.word	0x0500001e


	//   ....[19]....
        /*062c*/ 	.word	0x0500001f


	//   ....[20]....
        /*0630*/ 	.word	0x05000021


	//   ....[21]....
        /*0634*/ 	.word	0x05000020


	//   ....[22]....
        /*0638*/ 	.word	0x05000022


	//   ....[23]....
        /*063c*/ 	.word	0x05000017


	//   ....[24]....
        /*0640*/ 	.word	0x0500001d


	//   ....[25]....
        /*0644*/ 	.word	0x0500001c


	//   ....[26]....
        /*0648*/ 	.word	0x0500001e


	//   ....[27]....
        /*064c*/ 	.word	0x0500001f


	//   ....[28]....
        /*0650*/ 	.word	0x05000021


	//   ....[29]....
        /*0654*/ 	.word	0x05000020


	//   ....[30]....
        /*0658*/ 	.word	0x05000022


	//   ....[31]....
        /*065c*/ 	.word	0x05000017


	//   ....[32]....
        /*0660*/ 	.word	0x0500001e


	//   ....[33]....
        /*0664*/ 	.word	0x05000026


	//   ....[34]....
        /*0668*/ 	.word	0x05000021


	//   ....[35]....
        /*066c*/ 	.word	0x05000020


	//   ....[36]....
        /*0670*/ 	.word	0x05000024


	//   ....[37]....
        /*0674*/ 	.word	0x05000029


	//   ....[38]....
        /*0678*/ 	.word	0x05000025


	//   ....[39]....
        /*067c*/ 	.word	0x05000027


	//   ....[40]....
        /*0680*/ 	.word	0x05000028


	//   ....[41]....
        /*0684*/ 	.word	0x05000021


	//   ....[42]....
        /*0688*/ 	.word	0x05000023


	//   ....[43]....
        /*068c*/ 	.word	0x05000026


	//   ....[44]....
        /*0690*/ 	.word	0x05000014


	//   ....[45]....
        /*0694*/ 	.word	0x05000029


	//   ....[46]....
        /*0698*/ 	.word	0x05000012


	//   ....[47]....
        /*069c*/ 	.word	0x05000021


	//   ....[48]....
        /*06a0*/ 	.word	0x0500001f


	//   ....[49]....
        /*06a4*/ 	.word	0x05000014


	//   ....[50]....
        /*06a8*/ 	.word	0x05000026


	//   ....[51]....
        /*06ac*/ 	.word	0x0500001c


	//   ....[52]....
        /*06b0*/ 	.word	0x05000013


	//   ....[53]....
        /*06b4*/ 	.word	0x05000029


	//   ....[54]....
        /*06b8*/ 	.word	0x05000018


	//   ....[55]....
        /*06bc*/ 	.word	0x05000024


	//   ....[56]....
        /*06c0*/ 	.word	0x05000019


	//   ....[57]....
        /*06c4*/ 	.word	0x05000022


	//   ....[58]....
        /*06c8*/ 	.word	0x0500001f


	//   ....[59]....
        /*06cc*/ 	.word	0x0500001c


	//   ....[60]....
        /*06d0*/ 	.word	0x0500002a


	//   ....[61]....
        /*06d4*/ 	.word	0x05000028


	//   ....[62]....
        /*06d8*/ 	.word	0x0500001b


	//   ....[63]....
        /*06dc*/ 	.word	0x05000017


	//   ....[64]....
        /*06e0*/ 	.word	0x0500001e


	//   ....[65]....
        /*06e4*/ 	.word	0x0500001e


	//   ....[66]....
        /*06e8*/ 	.word	0x0500001e


	//   ....[67]....
        /*06ec*/ 	.word	0x0500001e


	//   ....[68]....
        /*06f0*/ 	.word	0x0500001e


	//   ....[69]....
        /*06f4*/ 	.word	0x0500001e


	//   ....[70]....
        /*06f8*/ 	.word	0x0500001e


	//   ....[71]....
        /*06fc*/ 	.word	0x0500001e


	//   ....[72]....
        /*0700*/ 	.word	0x0500001e


	//   ....[73]....
        /*0704*/ 	.word	0x0500001e


	//   ....[74]....
        /*0708*/ 	.word	0x0500001e


	//   ....[75]....
        /*070c*/ 	.word	0x0500001e


	//   ....[76]....
        /*0710*/ 	.word	0x0500001e


	//   ....[77]....
        /*0714*/ 	.word	0x0500001e


	//   ....[78]....
        /*0718*/ 	.word	0x0500001e


	//   ....[79]....
        /*071c*/ 	.word	0x0500001e


	//   ....[80]....
        /*0720*/ 	.word	0x0500001e


	//   ....[81]....
        /*0724*/ 	.word	0x0500001e


	//   ....[82]....
        /*0728*/ 	.word	0x0500001e


	//   ....[83]....
        /*072c*/ 	.word	0x0500001e


	//   ....[84]....
        /*0730*/ 	.word	0x0500001e


	//   ....[85]....
        /*0734*/ 	.word	0x0500001e


	//   ....[86]....
        /*0738*/ 	.word	0x0500001e


	//   ....[87]....
        /*073c*/ 	.word	0x0500001e


	//   ....[88]....
        /*0740*/ 	.word	0x0500001e


	//   ....[89]....
        /*0744*/ 	.word	0x0500001e


	//   ....[90]....
        /*0748*/ 	.word	0x0500001e


	//   ....[91]....
        /*074c*/ 	.word	0x0500001e


	//   ....[92]....
        /*0750*/ 	.word	0x0500001e


	//   ....[93]....
        /*0754*/ 	.word	0x0500001e


	//   ....[94]....
        /*0758*/ 	.word	0x0500001e


	//   ....[95]....
        /*075c*/ 	.word	0x0500001e


	//   ....[96]....
        /*0760*/ 	.word	0x0500001e


	//   ....[97]....
        /*0764*/ 	.word	0x0500001e


	//   ....[98]....
        /*0768*/ 	.word	0x0500001e


	//   ....[99]....
        /*076c*/ 	.word	0x0500001e


	//   ....[100]....
        /*0770*/ 	.word	0x0500001e


	//   ....[101]....
        /*0774*/ 	.word	0x0500001e


	//   ....[102]....
        /*0778*/ 	.word	0x0500001e


	//   ....[103]....
        /*077c*/ 	.word	0x0500001e


	//   ....[104]....
        /*0780*/ 	.word	0x0500001e


	//   ....[105]....
        /*0784*/ 	.word	0x0500001e


	//   ....[106]....
        /*0788*/ 	.word	0x0500001e


	//   ....[107]....
        /*078c*/ 	.word	0x0500001e


	//   ....[108]....
        /*0790*/ 	.word	0x0500001e


	//   ....[109]....
        /*0794*/ 	.word	0x0500001e


	//   ....[110]....
        /*0798*/ 	.word	0x0500001e


	//   ....[111]....
        /*079c*/ 	.word	0x0500001e


	//   ....[112]....
        /*07a0*/ 	.word	0x0500001e


	//   ....[113]....
        /*07a4*/ 	.word	0x0500001e


	//   ....[114]....
        /*07a8*/ 	.word	0x0500001e


	//   ....[115]....
        /*07ac*/ 	.word	0x0500001e


	//   ....[116]....
        /*07b0*/ 	.word	0x0500001e


	//   ....[117]....
        /*07b4*/ 	.word	0x0500001e


	//   ....[118]....
        /*07b8*/ 	.word	0x0500001e


	//   ....[119]....
        /*07bc*/ 	.word	0x0500001e


	//----- nvinfo : EIATTR_COOP_GROUP_INSTR_OFFSETS
	.align		4
.L_1429:
        /*07c0*/ 	.byte	0x04, 0x28
        /*07c2*/ 	.short	(.L_1431 - .L_1430)


	//   ....[0]....
.L_1430:
        /*07c4*/ 	.word	0x000034d0


	//   ....[1]....
        /*07c8*/ 	.word	0x00003500


	//   ....[2]....
        /*07cc*/ 	.word	0x00004450


	//   ....[3]....
        /*07d0*/ 	.word	0x00004490


	//   ....[4]....
        /*07d4*/ 	.word	0x000044b0


	//   ....[5]....
        /*07d8*/ 	.word	0x000044d0


	//   ....[6]....
        /*07dc*/ 	.word	0x000044f0


	//   ....[7]....
        /*07e0*/ 	.word	0x00004510


	//   ....[8]....
        /*07e4*/ 	.word	0x000065b0


	//   ....[9]....
        /*07e8*/ 	.word	0x000065e0


	//   ....[10]....
        /*07ec*/ 	.word	0x00006620


	//   ....[11]....
        /*07f0*/ 	.word	0x00006640


	//   ....[12]....
        /*07f4*/ 	.word	0x00006670


	//   ....[13]....
        /*07f8*/ 	.word	0x00006680


	//   ....[14]....
        /*07fc*/ 	.word	0x000066b0


	//   ....[15]....
        /*0800*/ 	.word	0x000066c0


	//   ....[16]....
        /*0804*/ 	.word	0x00006840


	//   ....[17]....
        /*0808*/ 	.word	0x00006870


	//   ....[18]....
        /*080c*/ 	.word	0x000068c0


	//   ....[19]....
        /*0810*/ 	.word	0x000068e0


	//   ....[20]....
        /*0814*/ 	.word	0x00006910


	//   ....[21]....
        /*0818*/ 	.word	0x00006920


	//   ....[22]....
        /*081c*/ 	.word	0x00006950


	//   ....[23]....
        /*0820*/ 	.word	0x00006960


	//   ....[24]....
        /*0824*/ 	.word	0x00006a80


	//   ....[25]....
        /*0828*/ 	.word	0x00006ab0


	//   ....[26]....
        /*082c*/ 	.word	0x00006b00


	//   ....[27]....
        /*0830*/ 	.word	0x00006b20


	//   ....[28]....
        /*0834*/ 	.word	0x00006b50


	//   ....[29]....
        /*0838*/ 	.word	0x00006b60


	//   ....[30]....
        /*083c*/ 	.word	0x00006b90


	//   ....[31]....
        /*0840*/ 	.word	0x00006ba0


	//   ....[32]....
        /*0844*/ 	.word	0x00006e30


	//   ....[33]....
        /*0848*/ 	.word	0x00006e90


	//   ....[34]....
        /*084c*/ 	.word	0x00006f30


	//   ....[35]....
        /*0850*/ 	.word	0x00006f70


	//   ....[36]....
        /*0854*/ 	.word	0x00006fa0


	//   ....[37]....
        /*0858*/ 	.word	0x00006fb0


	//   ....[38]....
        /*085c*/ 	.word	0x00006fd0


	//   ....[39]....
        /*0860*/ 	.word	0x00006fe0


	//   ....[40]....
        /*0864*/ 	.word	0x00007020


	//   ....[41]....
        /*0868*/ 	.word	0x00007040


	//   ....[42]....
        /*086c*/ 	.word	0x00007080


	//   ....[43]....
        /*0870*/ 	.word	0x000070b0


	//   ....[44]....
        /*0874*/ 	.word	0x000070e0


	//   ....[45]....
        /*0878*/ 	.word	0x000070f0


	//   ....[46]....
        /*087c*/ 	.word	0x00007100


	//   ....[47]....
        /*0880*/ 	.word	0x00007160


	//   ....[48]....
        /*0884*/ 	.word	0x000071c0


	//   ....[49]....
        /*0888*/ 	.word	0x00007200


	//   ....[50]....
        /*088c*/ 	.word	0x00007220


	//   ....[51]....
        /*0890*/ 	.word	0x00007230


	//   ....[52]....
        /*0894*/ 	.word	0x00007240


	//   ....[53]....
        /*0898*/ 	.word	0x00007270


	//   ....[54]....
        /*089c*/ 	.word	0x00007290


	//   ....[55]....
        /*08a0*/ 	.word	0x000072c0


	//   ....[56]....
        /*08a4*/ 	.word	0x000072e0


	//   ....[57]....
        /*08a8*/ 	.word	0x00007320


	//   ....[58]....
        /*08ac*/ 	.word	0x00007360


	//   ....[59]....
        /*08b0*/ 	.word	0x00007390


	//   ....[60]....
        /*08b4*/ 	.word	0x000073c0


	//   ....[61]....
        /*08b8*/ 	.word	0x000073f0


	//   ....[62]....
        /*08bc*/ 	.word	0x00007530


	//   ....[63]....
        /*08c0*/ 	.word	0x00007570


	//   ....[64]....
        /*08c4*/ 	.word	0x000076a0


	//   ....[65]....
        /*08c8*/ 	.word	0x000076f0


	//   ....[66]....
        /*08cc*/ 	.word	0x00007760


	//   ....[67]....
        /*08d0*/ 	.word	0x000077c0


	//   ....[68]....
        /*08d4*/ 	.word	0x00007830


	//   ....[69]....
        /*08d8*/ 	.word	0x00007890


	//   ....[70]....
        /*08dc*/ 	.word	0x00007900


	//   ....[71]....
        /*08e0*/ 	.word	0x00007960


	//   ....[72]....
        /*08e4*/ 	.word	0x00007a00


	//   ....[73]....
        /*08e8*/ 	.word	0x00007a90


	//   ....[74]....
        /*08ec*/ 	.word	0x00007b00


	//   ....[75]....
        /*08f0*/ 	.word	0x00007b60


	//   ....[76]....
        /*08f4*/ 	.word	0x00007bd0


	//   ....[77]....
        /*08f8*/ 	.word	0x00007c30


	//   ....[78]....
        /*08fc*/ 	.word	0x00007ca0


	//   ....[79]....
        /*0900*/ 	.word	0x00007d00


	//   ....[80]....
        /*0904*/ 	.word	0x00007da0


	//   ....[81]....
        /*0908*/ 	.word	0x00007e30


	//   ....[82]....
        /*090c*/ 	.word	0x00007ea0


	//   ....[83]....
        /*0910*/ 	.word	0x00007f00


	//   ....[84]....
        /*0914*/ 	.word	0x00007f70


	//   ....[85]....
        /*0918*/ 	.word	0x00007fd0


	//   ....[86]....
        /*091c*/ 	.word	0x00008040


	//   ....[87]....
        /*0920*/ 	.word	0x000080a0


	//   ....[88]....
        /*0924*/ 	.word	0x00008140


	//   ....[89]....
        /*0928*/ 	.word	0x000081f0


	//   ....[90]....
        /*092c*/ 	.word	0x000082e0


	//   ....[91]....
        /*0930*/ 	.word	0x00008330


	//   ....[92]....
        /*0934*/ 	.word	0x000083d0


	//   ....[93]....
        /*0938*/ 	.word	0x00008430


	//   ....[94]....
        /*093c*/ 	.word	0x000084b0


	//   ....[95]....
        /*0940*/ 	.word	0x00008550


	//   ....[96]....
        /*0944*/ 	.word	0x000085c0


	//   ....[97]....
        /*0948*/ 	.word	0x00008640


	//   ....[98]....
        /*094c*/ 	.word	0x000086b0


	//   ....[99]....
        /*0950*/ 	.word	0x00008710


	//   ....[100]....
        /*0954*/ 	.word	0x00008780


	//   ....[101]....
        /*0958*/ 	.word	0x000087e0


	//   ....[102]....
        /*095c*/ 	.word	0x00008850


	//   ....[103]....
        /*0960*/ 	.word	0x000088b0


	//   ....[104]....
        /*0964*/ 	.word	0x00008920


	//   ....[105]....
        /*0968*/ 	.word	0x00008980


	//   ....[106]....
        /*096c*/ 	.word	0x00008a50


	//   ....[107]....
        /*0970*/ 	.word	0x00008ab0


	//   ....[108]....
        /*0974*/ 	.word	0x00008b30


	//   ....[109]....
        /*0978*/ 	.word	0x00008b80


	//   ....[110]....
        /*097c*/ 	.word	0x00008c20


	//   ....[111]....
        /*0980*/ 	.word	0x00008ca0


	//   ....[112]....
        /*0984*/ 	.word	0x00008d30


	//   ....[113]....
        /*0988*/ 	.word	0x00008dc0


	//   ....[114]....
        /*098c*/ 	.word	0x00008e30


	//   ....[115]....
        /*0990*/ 	.word	0x00008e90


	//   ....[116]....
        /*0994*/ 	.word	0x00008f20


	//   ....[117]....
        /*0998*/ 	.word	0x00008fe0


	//   ....[118]....
        /*099c*/ 	.word	0x00009070


	//   ....[119]....
        /*09a0*/ 	.word	0x000090d0


	//----- nvinfo : EIATTR_EXIT_INSTR_OFFSETS
	.align		4
.L_1431:
        /*09a4*/ 	.byte	0x04, 0x1c
        /*09a6*/ 	.short	(.L_1433 - .L_1432)


	//   ....[0]....
.L_1432:
        /*09a8*/ 	.word	0x00005580


	//   ....[1]....
        /*09ac*/ 	.word	0x00007640


	//----- nvinfo : EIATTR_MAX_THREADS
	.align		4
.L_1433:
        /*09b0*/ 	.byte	0x04, 0x05
        /*09b2*/ 	.short	(.L_1435 - .L_1434)
.L_1434:
        /*09b4*/ 	.word	0x000001e0
        /*09b8*/ 	.word	0x00000001
        /*09bc*/ 	.word	0x00000001


	//----- nvinfo : EIATTR_CRS_STACK_SIZE
	.align		4
.L_1435:
        /*09c0*/ 	.byte	0x04, 0x1e
        /*09c2*/ 	.short	(.L_1437 - .L_1436)
.L_1436:
        /*09c4*/ 	.word	0x00000000


	//----- nvinfo : EIATTR_CBANK_PARAM_SIZE
	.align		4
.L_1437:
        /*09c8*/ 	.byte	0x03, 0x19
        /*09ca*/ 	.short	0x0060


	//----- nvinfo : EIATTR_PARAM_CBANK
	.align		4
        /*09cc*/ 	.byte	0x04, 0x0a
        /*09ce*/ 	.short	(.L_1439 - .L_1438)
	.align		4
.L_1438:
        /*09d0*/ 	.word	index@(.nv.constant0._ZN13group_norm_v218gn_bwd_cuda_kernelI6__halfLi480ELi2ELi32ELi30ELi4096ELb0ELb1ELi16ELi960ELi960ELi4ELb1ELi1ELb0ELb0ELNS_15WgradSyncMethodE3ENS_16CompileConditionILi900EEEEEvPT_S6_S6_PKS5_S8_S8_S8_PKfflPfPj)
        /*09d4*/ 	.short	0x0210
        /*09d6*/ 	.short	0x0060


	//----- nvinfo : EIATTR_SW_WAR
	.align		4
.L_1439:
        /*09d8*/ 	.byte	0x04, 0x36
        /*09da*/ 	.short	(.L_1441 - .L_1440)
.L_1440:
        /*09dc*/ 	.word	0x00000008
.L_1441:


//--------------------- .nv.info._ZN13group_norm_v218gn_bwd_cuda_kernelI6__halfLi480ELi3ELi16ELi60ELi4096ELb1ELb1ELi16ELi960ELi960ELi4ELb1ELi1ELb1ELb0ELNS_15WgradSyncMethodE3ENS_16CompileConditionILi900EEEEEvPT_S6_S6_PKS5_S8_S8_S8_PKfflPfPj --------------------------
	.section	.nv.info._ZN13group_norm_v218gn_bwd_cuda_kernelI6__halfLi480ELi3ELi16ELi60ELi4096ELb1ELb1ELi16ELi960ELi960ELi4ELb1ELi1ELb1ELb0ELNS_15WgradSyncMethodE3ENS_16CompileConditionILi900EEEEEvPT_S6_S6_PKS5_S8_S8_S8_PKfflPfPj,"",@"SHT_CUDA_INFO"
	.sectionflags	@""
	.align	4


	//----- nvinfo : EIATTR_CUDA_API_VERSION
	.align		4
        /*0000*/ 	.byte	0x04, 0x37
        /*0002*/ 	.short	(.L_1443 - .L_1442)
.L_1442:
        /*0004*/ 	.word	0x00000082


	//----- nvinfo : EIATTR_KPARAM_INFO
	.align		4
.L_1443:
        /*0008*/ 	.byte	0x04, 0x17
        /*000a*/ 	.short	(.L_1445 - .L_1444)
.L_1444:
        /*000c*/ 	.word	0x00000000
        /*0010*/ 	.short	0x000b
        /*0012*/ 	.short	0x0058
        /*0014*/ 	.byte	0x00, 0xf0, 0x21, 0x00


	//----- nvinfo : EIATTR_KPARAM_INFO
	.align		4
.L_1445:
        /*0018*/ 	.byte	0x04, 0x17
        /*001a*/ 	.short	(.L_1447 - .L_1446)
.L_1446:
        /*001c*/ 	.word	0x00000000
        /*0020*/ 	.short	0x000a
        /*0022*/ 	.short	0x0050
        /*0024*/ 	.byte	0x00, 0xf0, 0x21, 0x00


	//----- nvinfo : EIATTR_KPARAM_INFO
	.align		4
.L_1447:
        /*0028*/ 	.byte	0x04, 0x17
        /*002a*/ 	.short	(.L_1449 - .L_1448)
.L_1448:
        /*002c*/ 	.word	0x00000000
        /*0030*/ 	.short	0x0009
        /*0032*/ 	.short	0x0048
        /*0034*/ 	.byte	0x00, 0xf0, 0x21, 0x00


	//----- nvinfo : EIATTR_KPARAM_INFO
	.align		4
.L_1449:
        /*0038*/ 	.byte	0x04, 0x17
        /*003a*/ 	.short	(.L_1451 - .L_1450)
.L_1450:
        /*003c*/ 	.word	0x00000000
        /*0040*/ 	.short	0x0008
        /*0042*/ 	.short	0x0040
        /*0044*/ 	.byte	0x00, 0xf0, 0x11, 0x00


	//----- nvinfo : EIATTR_KPARAM_INFO
	.align		4
.L_1451:
        /*0048*/ 	.byte	0x04, 0x17
        /*004a*/ 	.short	(.L_1453 - .L_1452)
.L_1452:
        /*004c*/ 	.word	0x00000000
        /*0050*/ 	.short	0x0007
        /*0052*/ 	.short	0x0038
        /*0054*/ 	.byte	0x00, 0xf0, 0x21, 0x00


	//----- nvinfo : EIATTR_KPARAM_INFO
	.align		4
.L_1453:
        /*0058*/ 	.byte	0x04, 0x17
        /*005a*/ 	.short	(.L_1455 - .L_1454)
.L_1454:
        /*005c*/ 	.word	0x00000000
        /*0060*/ 	.short	0x0006
        /*0062*/ 	.short	0x0030
        /*0064*/ 	.byte	0x00, 0xf0, 0x21, 0x00


	//----- nvinfo : EIATTR_KPARAM_INFO
	.align		4
.L_1455:
        /*0068*/ 	.byte	0x04, 0x17
        /*006a*/ 	.short	(.L_1457 - .L_1456)
.L_1456:
        /*006c*/ 	.word	0x00000000
        /*0070*/ 	.short	0x0005
        /*0072*/ 	.short	0x0028
        /*0074*/ 	.byte	0x00, 0xf0, 0x21, 0x00


	//----- nvinfo : EIATTR_KPARAM_INFO
	.align		4
.L_1457:
        /*0078*/ 	.byte	0x04, 0x17
        /*007a*/ 	.short	(.L_1459 - .L_1458)
.L_1458:
        /*007c*/ 	.word	0x00000000
        /*0080*/ 	.short	0x0004
        /*0082*/ 	.short	0x0020
        /*0084*/ 	.byte	0x00, 0xf0, 0x21, 0x00


	//----- nvinfo : EIATTR_KPARAM_INFO
	.align		4
.L_1459:
        /*0088*/ 	.byte	0x04, 0x17
        /*008a*/ 	.short	(.L_1461 - .L_1460)
.L_1460:
        /*008c*/ 	.word	0x00000000
        /*0090*/ 	.short	0x0003
        /*0092*/ 	.short	0x0018
        /*0094*/ 	.byte	0x00, 0xf0, 0x21, 0x00


	//----- nvinfo : EIATTR_KPARAM_INFO
	.align		4
.L_1461:
        /*0098*/ 	.byte	0x04, 0x17
        /*009a*/ 	.short	(.L_1463 - .L_1462)
.L_1462:
        /*009c*/ 	.word	0x00000000
        /*00a0*/ 	.short	0x0002
        /*00a2*/ 	.short	0x0010
        /*00a4*/ 	.byte	0x00, 0xf0, 0x21, 0x00


	//----- nvinfo : EIATTR_KPARAM_INFO
	.align		4
.L_1463:
        /*00a8*/ 	.byte	0x04, 0x17
        /*00aa*/ 	.short	(.L_1465 - .L_1464)
.L_1464:
        /*00ac*/ 	.word	0x00000000
        /*00b0*/ 	.short	0x0001
        /*00b2*/ 	.short	0x0008
        /*00b4*/ 	.byte	0x00, 0xf0, 0x21, 0x00


	//----- nvinfo : EIATTR_KPARAM_INFO
	.align		4
.L_1465:
        /*00b8*/ 	.byte	0x04, 0x17
        /*00ba*/ 	.short	(.L_1467 - .L_1466)
.L_1466:
        /*00bc*/ 	.word	0x00000000
        /*00c0*/ 	.short	0x0000
        /*00c2*/ 	.short	0x0000
        /*00c4*/ 	.byte	0x00, 0xf0, 0x21, 0x00


	//----- nvinfo : EIATTR_SPARSE_MMA_MASK
	.align		4
.L_1467:
        /*00c8*/ 	.byte	0x03, 0x50
        /*00ca*/ 	.short	0x0000


	//----- nvinfo : EIATTR_MAXREG_COUNT
	.align		4
        /*00cc*/ 	.byte	0x03, 0x1b
        /*00ce*/ 	.short	0x0028


	//----- nvinfo : EIATTR_NUM_BARRIERS
	.align		4
        /*00d0*/ 	.byte	0x02, 0x4c
        /*00d2*/ 	.byte	0x01
	.zero		1


	//----- nvinfo : EIATTR_ANNOTATIONS
	.align		4
        /*00d4*/ 	.byte	0x04, 0x55
        /*00d6*/ 	.short	(.L_1469 - .L_1468)


	//   ....[0]....
.L_1468:
        /* <DEDUP_REMOVED lines=9> */


	//----- nvinfo : EIATTR_MERCURY_ISA_VERSION
	.align		4
.L_1469:
        /*0150*/ 	.byte	0x03, 0x5f
        /*0152*/ 	.short	0x0101


	//----- nvinfo : EIATTR_COOP_GROUP_MASK_REGIDS
	.align		4
        /*0154*/ 	.byte	0x04, 0x29
        /*0156*/ 	.short	(.L_1471 - .L_1470)


	//   ....[0]....
.L_1470:
        /*0158*/ 	.word	0xffffffff


	//   ....[1]....
        /*015c*/ 	.word	0xffffffff


	//   ....[2]....
        /*0160*/ 	.word	0xffffffff


	//   ....[3]....
        /*0164*/ 	.word	0xffffffff


	//   ....[4]....
        /*0168*/ 	.word	0xffffffff


	//   ....[5]....
        /*016c*/ 	.word	0xffffffff


	//   ....[6]....
        /*0170*/ 	.word	0xffffffff


	//   ....[7]....
        /*0174*/ 	.word	0xffffffff


	//   ....[8]....
        /*0178*/ 	.word	0xffffffff


	//   ....[9]....
        /*017c*/ 	.word	0xffffffff


	//   ....[10]....
        /*0180*/ 	.word	0x05000010


	//   ....[11]....
        /*0184*/ 	.word	0x0500000f


	//   ....[12]....
        /*0188*/ 	.word	0x05000013


	//   ....[13]....
        /*018c*/ 	.word	0x0500000c


	//   ....[14]....
        /*0190*/ 	.word	0x05000017


	//   ....[15]....
        /*0194*/ 	.word	0x05000010


	//   ....[16]....
        /*0198*/ 	.word	0x05000011


	//   ....[17]....
        /*019c*/ 	.word	0x05000015


	//   ....[18]....
        /*01a0*/ 	.word	0x05000012


	//   ....[19]....
        /*01a4*/ 	.word	0x05000013


	//   ....[20]....
        /*01a8*/ 	.word	0x05000019


	//   ....[21]....
        /*01ac*/ 	.word	0x05000014


	//   ....[22]....
        /*01b0*/ 	.word	0x05000024


	//   ....[23]....
        /*01b4*/ 	.word	0x05000018


	//   ....[24]....
        /*01b8*/ 	.word	0x05000011


	//   ....[25]....
        /*01bc*/ 	.word	0x05000019


	//   ....[26]....
        /*01c0*/ 	.word	0x05000012


	//   ....[27]....
        /*01c4*/ 	.word	0x05000013


	//   ....[28]....
        /*01c8*/ 	.word	0x05000019


	//   ....[29]....
        /*01cc*/ 	.word	0x05000014


	//   ....[30]....
        /*01d0*/ 	.word	0x05000024


	//   ....[31]....
        /*01d4*/ 	.word	0x05000018


	//   ....[32]....
        /*01d8*/ 	.word	0x05000011


	//   ....[33]....
        /*01dc*/ 	.word	0x05000019


	//   ....[34]....
        /*01e0*/ 	.word	0x05000016


	//   ....[35]....
        /*01e4*/ 	.word	0x05000013


	//   ....[36]....
        /*01e8*/ 	.word	0x05000018


	//   ....[37]....
        /*01ec*/ 	.word	0x05000012


	//   ....[38]....
        /*01f0*/ 	.word	0x05000014


	//   ....[39]....
        /*01f4*/ 	.word	0x05000024


	//   ....[40]....
        /*01f8*/ 	.word	0x05000016


	//   ....[41]....
        /*01fc*/ 	.word	0x05000019


	//   ....[42]....
        /*0200*/ 	.word	0x05000011


	//   ....[43]....
        /*0204*/ 	.word	0x05000018


	//   ....[44]....
        /*0208*/ 	.word	0x0500000f


	//   ....[45]....
        /*020c*/ 	.word	0x05000012


	//   ....[46]....
        /*0210*/ 	.word	0x05000019


	//   ....[47]....
        /*0214*/ 	.word	0x05000024


	//   ....[48]....
        /*0218*/ 	.word	0x05000013


	//   ....[49]....
        /*021c*/ 	.word	0x05000014


	//   ....[50]....
        /*0220*/ 	.word	0x05000013


	//   ....[51]....
        /*0224*/ 	.word	0x05000019


	//   ....[52]....
        /*0228*/ 	.word	0x05000014


	//   ....[53]....
        /*022c*/ 	.word	0x05000013


	//   ....[54]....
        /*0230*/ 	.word	0x05000012


	//   ....[55]....
        /*0234*/ 	.word	0x05000019


	//   ....[56]....
        /*0238*/ 	.word	0x05000011


	//   ....[57]....
        /*023c*/ 	.word	0x05000012


	//   ....[58]....
        /*0240*/ 	.word	0x05000013


	//   ....[59]....
        /*0244*/ 	.word	0x05000014


	//   ....[60]....
        /*0248*/ 	.word	0x05000019


	//   ....[61]....
        /*024c*/ 	.word	0x05000012


	//   ....[62]....
        /*0250*/ 	.word	0x05000011


	//   ....[63]....
        /*0254*/ 	.word	0x05000024


	//   ....[64]....
        /*0258*/ 	.word	0x05000013


	//   ....[65]....
        /*025c*/ 	.word	0x05000017


	//   ....[66]....
        /*0260*/ 	.word	0x05000014


	//   ....[67]....
        /*0264*/ 	.word	0x05000014


	//   ....[68]....
        /*0268*/ 	.word	0x05000014


	//   ....[69]....
        /*026c*/ 	.word	0x05000014


	//   ....[70]....
        /*0270*/ 	.word	0x05000014


	//   ....[71]....
        /*0274*/ 	.word	0x05000014


	//   ....[72]....
        /*0278*/ 	.word	0x05000014


	//   ....[73]....
        /*027c*/ 	.word	0x05000014


	//   ....[74]....
        /*0280*/ 	.word	0x05000014


	//   ....[75]....
        /*0284*/ 	.word	0x05000014


	//   ....[76]....
        /*0288*/ 	.word	0x05000014


	//   ....[77]....
        /*028c*/ 	.word	0x05000014


	//   ....[78]....
        /*0290*/ 	.word	0x05000014


	//   ....[79]....
        /*0294*/ 	.word	0x05000014


	//   ....[80]....
        /*0298*/ 	.word	0x05000014


	//   ....[81]....
        /*029c*/ 	.word	0x05000014


	//   ....[82]....
        /*02a0*/ 	.word	0x05000014


	//   ....[83]....
        /*02a4*/ 	.word	0x05000014


	//   ....[84]....
        /*02a8*/ 	.word	0x05000014


	//   ....[85]....
        /*02ac*/ 	.word	0x05000014


	//   ....[86]....
        /*02b0*/ 	.word	0x05000014


	//   ....[87]....
        /*02b4*/ 	.word	0x05000014


	//   ....[88]....
        /*02b8*/ 	.word	0x05000014


	//   ....[89]....
        /*02bc*/ 	.word	0x05000014


	//   ....[90]....
        /*02c0*/ 	.word	0x05000014


	//   ....[91]....
        /*02c4*/ 	.word	0x05000014


	//   ....[92]....
        /*02c8*/ 	.word	0x05000014


	//   ....[93]....
        /*02cc*/ 	.word	0x05000014


	//   ....[94]....
        /*02d0*/ 	.word	0x05000014


	//   ....[95]....
        /*02d4*/ 	.word	0x05000014


	//   ....[96]....
        /*02d8*/ 	.word	0x05000014


	//   ....[97]....
        /*02dc*/ 	.word	0x05000014


	//   ....[98]....
        /*02e0*/ 	.word	0x05000014


	//   ....[99]....
        /*02e4*/ 	.word	0x05000014


	//   ....[100]....
        /*02e8*/ 	.word	0x05000014


	//   ....[101]....
        /*02ec*/ 	.word	0x05000014


	//   ....[102]....
        /*02f0*/ 	.word	0x05000014


	//   ....[103]....
        /*02f4*/ 	.word	0x05000014


	//   ....[104]....
        /*02f8*/ 	.word	0x05000014


	//   ....[105]....
        /*02fc*/ 	.word	0x05000014


	//   ....[106]....
        /*0300*/ 	.word	0x05000014


	//   ....[107]....
        /*0304*/ 	.word	0x05000014


	//   ....[108]....
        /*0308*/ 	.word	0x05000014


	//   ....[109]....
        /*030c*/ 	.word	0x05000014


	//   ....[110]....
        /*0310*/ 	.word	0x05000014


	//   ....[111]....
        /*0314*/ 	.word	0x05000014


	//   ....[112]....
        /*0318*/ 	.word	0x05000014


	//   ....[113]....
        /*031c*/ 	.word	0x05000014


	//   ....[114]....
        /*0320*/ 	.word	0x05000014


	//   ....[115]....
        /*0324*/ 	.word	0x05000014


	//   ....[116]....
        /*0328*/ 	.word	0x05000014


	//   ....[117]....
        /*032c*/ 	.word	0x05000014


	//   ....[118]....
        /*0330*/ 	.word	0x05000014


	//   ....[119]....
        /*0334*/ 	.word	0x05000014


	//   ....[120]....
        /*0338*/ 	.word	0x05000014


	//   ....[121]....
        /*033c*/ 	.word	0x05000014


	//----- nvinfo : EIATTR_COOP_GROUP_INSTR_OFFSETS
	.align		4
.L_1471:
        /*0340*/ 	.byte	0x04, 0x28
        /*0342*/ 	.short	(.L_1473 - .L_1472)


	//   ....[0]....
.L_1472:
        /*0344*/ 	.word	0x00001a60


	//   ....[1]....
        /*0348*/ 	.word	0x00001a90


	//   ....[2]....
        /*034c*/ 	.word	0x000024f0


	//   ....[3]....
        /*0350*/ 	.word	0x00002520


	//   ....[4]....
        /*0354*/ 	.word	0x00002550


	//   ....[5]....
        /*0358*/ 	.word	0x00002560


	//   ....[6]....
        /*035c*/ 	.word	0x00002590


	//   ....[7]....
        /*0360*/ 	.word	0x000025a0


	//   ....[8]....
        /*0364*/ 	.word	0x000025d0


	//   ....[9]....
        /*0368*/ 	.word	0x000025f0


	//   ....[10]....
        /*036c*/ 	.word	0x00004380


	//   ....[11]....
        /*0370*/ 	.word	0x000043b0


	//   ....[12]....
        /*0374*/ 	.word	0x000043f0


	//   ....[13]....
        /*0378*/ 	.word	0x00004400


	//   ....[14]....
        /*037c*/ 	.word	0x00004430


	//   ....[15]....
        /*0380*/ 	.word	0x00004440


	//   ....[16]....
        /*0384*/ 	.word	0x00004470


	//   ....[17]....
        /*0388*/ 	.word	0x00004480


	//   ....[18]....
        /*038c*/ 	.word	0x00004640


	//   ....[19]....
        /*0390*/ 	.word	0x00004670


	//   ....[20]....
        /*0394*/ 	.word	0x000046b0


	//   ....[21]....
        /*0398*/ 	.word	0x000046c0


	//   ....[22]....
        /*039c*/ 	.word	0x000046f0


	//   ....[23]....
        /*03a0*/ 	.word	0x00004700


	//   ....[24]....
        /*03a4*/ 	.word	0x00004730


	//   ....[25]....
        /*03a8*/ 	.word	0x00004740


	//   ....[26]....
        /*03ac*/ 	.word	0x000048a0


	//   ....[27]....
        /*03b0*/ 	.word	0x000048d0


	//   ....[28]....
        /*03b4*/ 	.word	0x00004910


	//   ....[29]....
        /*03b8*/ 	.word	0x00004920


	//   ....[30]....
        /*03bc*/ 	.word	0x00004950


	//   ....[31]....
        /*03c0*/ 	.word	0x00004960


	//   ....[32]....
        /*03c4*/ 	.word	0x00004990


	//   ....[33]....
        /*03c8*/ 	.word	0x000049a0


	//   ....[34]....
        /*03cc*/ 	.word	0x00004c20


	//   ....[35]....
        /*03d0*/ 	.word	0x00004c30


	//   ....[36]....
        /*03d4*/ 	.word	0x00004c40


	//   ....[37]....
        /*03d8*/ 	.word	0x00004c50


	//   ....[38]....
        /*03dc*/ 	.word	0x00004cb0


	//   ....[39]....
        /*03e0*/ 	.word	0x00004ce0


	//   ....[40]....
        /*03e4*/ 	.word	0x00004cf0


	//   ....[41]....
        /*03e8*/ 	.word	0x00004d00


	//   ....[42]....
        /*03ec*/ 	.word	0x00004d30


	//   ....[43]....
        /*03f0*/ 	.word	0x00004d60


	//   ....[44]....
        /*03f4*/ 	.word	0x00004d80


	//   ....[45]....
        /*03f8*/ 	.word	0x00004d90


	//   ....[46]....
        /*03fc*/ 	.word	0x00004dd0


	//   ....[47]....
        /*0400*/ 	.word	0x00004e00


	//   ....[48]....
        /*0404*/ 	.word	0x00004e10


	//   ....[49]....
        /*0408*/ 	.word	0x00004e20


	//   ....[50]....
        /*040c*/ 	.word	0x00005050


	//   ....[51]....
        /*0410*/ 	.word	0x00005080


	//   ....[52]....
        /*0414*/ 	.word	0x000050a0


	//   ....[53]....
        /*0418*/ 	.word	0x000050c0


	//   ....[54]....
        /*041c*/ 	.word	0x000050e0


	//   ....[55]....
        /*0420*/ 	.word	0x000050f0


	//   ....[56]....
        /*0424*/ 	.word	0x00005140


	//   ....[57]....
        /*0428*/ 	.word	0x000051d0


	//   ....[58]....
        /*042c*/ 	.word	0x00005220


	//   ....[59]....
        /*0430*/ 	.word	0x00005230


	//   ....[60]....
        /*0434*/ 	.word	0x000052a0


	//   ....[61]....
        /*0438*/ 	.word	0x000052d0


	//   ....[62]....
        /*043c*/ 	.word	0x000052e0


	//   ....[63]....
        /*0440*/ 	.word	0x00005310


	//   ....[64]....
        /*0444*/ 	.word	0x00005330


	//   ....[65]....
        /*0448*/ 	.word	0x00005360


	//   ....[66]....
        /*044c*/ 	.word	0x00005460


	//   ....[67]....
        /*0450*/ 	.word	0x000054b0


	//   ....[68]....
        /*0454*/ 	.word	0x00005510


	//   ....[69]....
        /*0458*/ 	.word	0x00005570


	//   ....[70]....
        /*045c*/ 	.word	0x000055d0


	//   ....[71]....
        /*0460*/ 	.word	0x00005630


	//   ....[72]....
        /*0464*/ 	.word	0x00005690


	//   ....[73]....
        /*0468*/ 	.word	0x000056f0


	//   ....[74]....
        /*046c*/ 	.word	0x00005780


	//   ....[75]....
        /*0470*/ 	.word	0x00005810


	//   ....[76]....
        /*0474*/ 	.word	0x00005870


	//   ....[77]....
        /*0478*/ 	.word	0x000058d0


	//   ....[78]....
        /*047c*/ 	.word	0x00005930


	//   ....[79]....
        /*0480*/ 	.word	0x00005990


	//   ....[80]....
        /*0484*/ 	.word	0x000059f0


	//   ....[81]....
        /*0488*/ 	.word	0x00005a50


	//   ....[82]....
        /*048c*/ 	.word	0x00005ae0


	//   ....[83]....
        /*0490*/ 	.word	0x00005b70


	//   ....[84]....
        /*0494*/ 	.word	0x00005bd0


	//   ....[85]....
        /*0498*/ 	.word	0x00005c30


	//   ....[86]....
        /*049c*/ 	.word	0x00005c90


	//   ....[87]....
        /*04a0*/ 	.word	0x00005cf0


	//   ....[88]....
        /*04a4*/ 	.word	0x00005d50


	//   ....[89]....
        /*04a8*/ 	.word	0x00005db0


	//   ....[90]....
        /*04ac*/ 	.word	0x00005e40


	//   ....[91]....
        /*04b0*/ 	.word	0x00005f00


	//   ....[92]....
        /*04b4*/ 	.word	0x00005f60


	//   ....[93]....
        /*04b8*/ 	.word	0x00005fc0


	//   ....[94]....
        /*04bc*/ 	.word	0x00006030


	//   ....[95]....
        /*04c0*/ 	.word	0x00006090


	//   ....[96]....
        /*04c4*/ 	.word	0x00006100


	//   ....[97]....
        /*04c8*/ 	.word	0x00006170


	//   ....[98]....
        /*04cc*/ 	.word	0x00006270


	//   ....[99]....
        /*04d0*/ 	.word	0x000062c0


	//   ....[100]....
        /*04d4*/ 	.word	0x00006330


	//   ....[101]....
        /*04d8*/ 	.word	0x00006380


	//   ....[102]....
        /*04dc*/ 	.word	0x000063f0


	//   ....[103]....
        /*04e0*/ 	.word	0x00006450


	//   ....[104]....
        /*04e4*/ 	.word	0x000064c0


	//   ....[105]....
        /*04e8*/ 	.word	0x00006510


	//   ....[106]....
        /*04ec*/ 	.word	0x00006700


	//   ....[107]....
        /*04f0*/ 	.word	0x00006750


	//   ....[108]....
        /*04f4*/ 	.word	0x000067b0


	//   ....[109]....
        /*04f8*/ 	.word	0x00006800


	//   ....[110]....
        /*04fc*/ 	.word	0x00006860


	//   ....[111]....
        /*0500*/ 	.word	0x00006920


	//   ....[112]....
        /*0504*/ 	.word	0x00006980


	//   ....[113]....
        /*0508*/ 	.word	0x00006a10


	//   ....[114]....
        /*050c*/ 	.word	0x00006af0


	//   ....[115]....
        /*0510*/ 	.word	0x00006b40


	//   ....[116]....
        /*0514*/ 	.word	0x00006bb0


	//   ....[117]....
        /*0518*/ 	.word	0x00006c10


	//   ....[118]....
        /*051c*/ 	.word	0x00006c80


	//   ....[119]....
        /*0520*/ 	.word	0x00006ce0


	//   ....[120]....
        /*0524*/ 	.word	0x00006d50


	//   ....[121]....
        /*0528*/ 	.word	0x00006db0


	//----- nvinfo : EIATTR_EXIT_INSTR_OFFSETS
	.align		4
.L_1473:
        /*052c*/ 	.byte	0x04, 0x1c
        /*052e*/ 	.short	(.L_1475 - .L_1474)


	//   ....[0]....
.L_1474:
        /*0530*/ 	.word	0x00003320


	//   ....[1]....
        /*0534*/ 	.word	0x00005410


	//----- nvinfo : EIATTR_MAX_THREADS
	.align		4
.L_1475:
        /*0538*/ 	.byte	0x04, 0x05
        /*053a*/ 	.short	(.L_1477 - .L_1476)
.L_1476:
        /*053c*/ 	.word	0x000001e0
        /*0540*/ 	.word	0x00000001
        /*0544*/ 	.word	0x00000001


	//----- nvinfo : EIATTR_CRS_STACK_SIZE
	.align		4
.L_1477:
        /*0548*/ 	.byte	0x04, 0x1e
        /*054a*/ 	.short	(.L_1479 - .L_1478)
.L_1478:
        /*054c*/ 	.word	0x00000000


	//----- nvinfo : EIATTR_CBANK_PARAM_SIZE
	.align		4
.L_1479:
        /*0550*/ 	.byte	0x03, 0x19
        /*0552*/ 	.short	0x0060


	//----- nvinfo : EIATTR_PARAM_CBANK
	.align		4
        /*0554*/ 	.byte	0x04, 0x0a
        /*0556*/ 	.short	(.L_1481 - .L_1480)
	.align		4
.L_1480:
        /*0558*/ 	.word	index@(.nv.constant0._ZN13group_norm_v218gn_bwd_cuda_kernelI6__halfLi480ELi3ELi16ELi60ELi4096ELb1ELb1ELi16ELi960ELi960ELi4ELb1ELi1ELb1ELb0ELNS_15WgradSyncMethodE3ENS_16CompileConditionILi900EEEEEvPT_S6_S6_PKS5_S8_S8_S8_PKfflPfPj)
        /*055c*/ 	.short	0x0210
        /*055e*/ 	.short	0x0060


	//----- nvinfo : EIATTR_SW_WAR
	.align		4
.L_1481:
        /*0560*/ 	.byte	0x04, 0x36
        /*0562*/ 	.short	(.L_1483 - .L_1482)
.L_1482:
        /*0564*/ 	.word	0x00000008
.L_1483:


//--------------------- .nv.info._ZN13group_norm_v218gn_bwd_cuda_kernelI6__halfLi480ELi1ELi16ELi60ELi4096ELb1ELb1ELi32ELi960ELi960ELi4ELb1ELi1ELb0ELb0ELNS_15WgradSyncMethodE3ENS_16CompileConditionILi900EEEEEvPT_S6_S6_PKS5_S8_S8_S8_PKfflPfPj --------------------------
	.section	.nv.info._ZN13group_norm_v218gn_bwd_cuda_kernelI6__halfLi480ELi1ELi16ELi60ELi4096ELb1ELb1ELi32ELi960ELi960ELi4ELb1ELi1ELb0ELb0ELNS_15WgradSyncMethodE3ENS_16CompileConditionILi900EEEEEvPT_S6_S6_PKS5_S8_S8_S8_PKfflPfPj,"",@"SHT_CUDA_INFO"
	.sectionflags	@""
	.align	4


	//----- nvinfo : EIATTR_CUDA_API_VERSION
	.align		4
        /*0000*/ 	.byte	0x04, 0x37
        /*0002*/ 	.short	(.L_1485 - .L_1484)
.L_1484:
        /*0004*/ 	.word	0x00000082


	//----- nvinfo : EIATTR_KPARAM_INFO
	.align		4
.L_1485:
        /*0008*/ 	.byte	0x04, 0x17
        /*000a*/ 	.short	(.L_1487 - .L_1486)
.L_1486:
        /*000c*/ 	.word	0x00000000
        /*0010*/ 	.short	0x000b
        /*0012*/ 	.short	0x0058
        /*0014*/ 	.byte	0x00, 0xf0, 0x21, 0x00


	//----- nvinfo : EIATTR_KPARAM_INFO
	.align		4
.L_1487:
        /*0018*/ 	.byte	0x04, 0x17
        /*001a*/ 	.short	(.L_1489 - .L_1488)
.L_1488:
        /*001c*/ 	.word	0x00000000
        /*0020*/ 	.short	0x000a
        /*0022*/ 	.short	0x0050
        /*0024*/ 	.byte	0x00, 0xf0, 0x21, 0x00


	//----- nvinfo : EIATTR_KPARAM_INFO
	.align		4
.L_1489:
        /*0028*/ 	.byte	0x04, 0x17
        /*002a*/ 	.short	(.L_1491 - .L_1490)
.L_1490:
        /*002c*/ 	.word	0x00000000
        /*0030*/ 	.short	0x0009
        /*0032*/ 	.short	0x0048
        /*0034*/ 	.byte	0x00, 0xf0, 0x21, 0x00


	//----- nvinfo : EIATTR_KPARAM_INFO
	.align		4
.L_1491:
        /*0038*/ 	.byte	0x04, 0x17
        /*003a*/ 	.short	(.L_1493 - .L_1492)
.L_1492:
        /*003c*/ 	.word	0x00000000
        /*0040*/ 	.short	0x0008
        /*0042*/ 	.short	0x0040
        /*0044*/ 	.byte	0x00, 0xf0, 0x11, 0x00


	//----- nvinfo : EIATTR_KPARAM_INFO
	.align		4
.L_1493:
        /*0048*/ 	.byte	0x04, 0x17
        /*004a*/ 	.short	(.L_1495 - .L_1494)
.L_1494:
        /*004c*/ 	.word	0x00000000
        /*0050*/ 	.short	0x0007
        /*0052*/ 	.short	0x0038
        /*0054*/ 	.byte	0x00, 0xf0, 0x21, 0x00


	//----- nvinfo : EIATTR_KPARAM_INFO
	.align		4
.L_1495:
        /*0058*/ 	.byte	0x04, 0x17
        /*005a*/ 	.short	(.L_1497 - .L_1496)
.L_1496:
        /*005c*/ 	.word	0x00000000
        /*0060*/ 	.short	0x0006
        /*0062*/ 	.short	0x0030
        /*0064*/ 	.byte	0x00, 0xf0, 0x21, 0x00


	//----- nvinfo : EIATTR_KPARAM_INFO
	.align		4
.L_1497:
        /*0068*/ 	.byte	0x04, 0x17
        /*006a*/ 	.short	(.L_1499 - .L_1498)
.L_1498:
        /*006c*/ 	.word	0x00000000
        /*0070*/ 	.short	0x0005
        /*0072*/ 	.short	0x0028
        /*0074*/ 	.byte	0x00, 0xf0, 0x21, 0x00


	//----- nvinfo : EIATTR_KPARAM_INFO
	.align		4
.L_1499:
        /*0078*/ 	.byte	0x04, 0x17
        /*007a*/ 	.short	(.L_1501 - .L_1500)
.L_1500:
        /*007c*/ 	.word	0x00000000
        /*0080*/ 	.short	0x0004
        /*0082*/ 	.short	0x0020
        /*0084*/ 	.byte	0x00, 0xf0, 0x21, 0x00


	//----- nvinfo : EIATTR_KPARAM_INFO
	.align		4
.L_1501:
        /*0088*/ 	.byte	0x04, 0x17
        /*008a*/ 	.short	(.L_1503 - .L_1502)
.L_1502:
        /*008c*/ 	.word	0x00000000
        /*0090*/ 	.short	0x0003
        /*0092*/ 	.short	0x0018
        /*0094*/ 	.byte	0x00, 0xf0, 0x21, 0x00


	//----- nvinfo : EIATTR_KPARAM_INFO
	.align		4
.L_1503:
        /*0098*/ 	.byte	0x04, 0x17
        /*009a*/ 	.short	(.L_1505 - .L_1504)
.L_1504:
        /*009c*/ 	.word	0x00000000
        /*00a0*/ 	.short	0x0002
        /*00a2*/ 	.short	0x0010
        /*00a4*/ 	.byte	0x00, 0xf0, 0x21, 0x00


	//----- nvinfo : EIATTR_KPARAM_INFO
	.align		4
.L_1505:
        /*00a8*/ 	.byte	0x04, 0x17
        /*00aa*/ 	.short	(.L_1507 - .L_1506)
.L_1506:
        /*00ac*/ 	.word	0x00000000
        /*00b0*/ 	.short	0x0001
        /*00b2*/ 	.short	0x0008
        /*00b4*/ 	.byte	0x00, 0xf0, 0x21, 0x00


	//----- nvinfo : EIATTR_KPARAM_INFO
	.align		4
.L_1507:
        /*00b8*/ 	.byte	0x04, 0x17
        /*00ba*/ 	.short	(.L_1509 - .L_1508)
.L_1508:
        /*00bc*/ 	.word	0x00000000
        /*00c0*/ 	.short	0x0000
        /*00c2*/ 	.short	0x0000
        /*00c4*/ 	.byte	0x00, 0xf0, 0x21, 0x00


	//----- nvinfo : EIATTR_SPARSE_MMA_MASK
	.align		4
.L_1509:
        /*00c8*/ 	.byte	0x03, 0x50
        /*00ca*/ 	.short	0x0000


	//----- nvinfo : EIATTR_MAXREG_COUNT
	.align		4
        /*00cc*/ 	.byte	0x03, 0x1b
        /*00ce*/ 	.short	0x0080


	//----- nvinfo : EIATTR_NUM_BARRIERS
	.align		4
        /*00d0*/ 	.byte	0x02, 0x4c
        /*00d2*/ 	.byte	0x01
	.zero		1


	//----- nvinfo : EIATTR_ANNOTATIONS
	.align		4
        /*00d4*/ 	.byte	0x04, 0x55
        /*00d6*/ 	.short	(.L_1511 - .L_1510)


	//   ....[0]....
.L_1510:
        /* <DEDUP_REMOVED lines=146> */


	//----- nvinfo : EIATTR_MERCURY_ISA_VERSION
	.align		4
.L_1511:
        /*09e0*/ 	.byte	0x03, 0x5f
        /*09e2*/ 	.short	0x0101


	//----- nvinfo : EIATTR_COOP_GROUP_MASK_REGIDS
	.align		4
        /*09e4*/ 	.byte	0x04, 0x29
        /*09e6*/ 	.short	(.L_1513 - .L_1512)


	//   ....[0]....
.L_1512:
        /*09e8*/ 	.word	0xffffffff


	//   ....[1]....
        /*09ec*/ 	.word	0xffffffff


	//   ....[2]....
        /*09f0*/ 	.word	0xffffffff


	//   ....[3]....
        /*09f4*/ 	.word	0xffffffff


	//   ....[4]....
        /*09f8*/ 	.word	0xffffffff


	//   ....[5]....
        /*09fc*/ 	.word	0xffffffff


	//   ....[6]....
        /*0a00*/ 	.word	0xffffffff


	//   ....[7]....
        /*0a04*/ 	.word	0xffffffff


	//   ....[8]....
        /*0a08*/ 	.word	0xffffffff


	//   ....[9]....
        /*0a0c*/ 	.word	0xffffffff


	//   ....[10]....
        /*0a10*/ 	.word	0x05000017


	//   ....[11]....
        /*0a14*/ 	.word	0x0500001c


	//   ....[12]....
        /*0a18*/ 	.word	0x0500001e


	//   ....[13]....
        /*0a1c*/ 	.word	0x0500001d


	//   ....[14]....
        /*0a20*/ 	.word	0x05000025


	//   ....[15]....
        /*0a24*/ 	.word	0x05000018


	//   ....[16]....
        /*0a28*/ 	.word	0x0500001c


	//   ....[17]....
        /*0a2c*/ 	.word	0x0500001e


	//   ....[18]....
        /*0a30*/ 	.word	0x0500001c


	//   ....[19]....
        /*0a34*/ 	.word	0x0500001e


	//   ....[20]....
        /*0a38*/ 	.word	0x05000017


	//   ....[21]....
        /*0a3c*/ 	.word	0x0500001d


	//   ....[22]....
        /*0a40*/ 	.word	0x05000020


	//   ....[23]....
        /*0a44*/ 	.word	0x0500001c


	//   ....[24]....
        /*0a48*/ 	.word	0x05000021


	//   ....[25]....
        /*0a4c*/ 	.word	0x05000017


	//   ....[26]....
        /*0a50*/ 	.word	0x0500001c


	//   ....[27]....
        /*0a54*/ 	.word	0x0500001e


	//   ....[28]....
        /*0a58*/ 	.word	0x05000017


	//   ....[29]....
        /*0a5c*/ 	.word	0x0500001d


	//   ....[30]....
        /*0a60*/ 	.word	0x05000020


	//   ....[31]....
        /*0a64*/ 	.word	0x0500001c


	//   ....[32]....
        /*0a68*/ 	.word	0x05000021


	//   ....[33]....
        /*0a6c*/ 	.word	0x05000017


	//   ....[34]....
        /*0a70*/ 	.word	0x0500001e


	//   ....[35]....
        /*0a74*/ 	.word	0x05000017


	//   ....[36]....
        /*0a78*/ 	.word	0x0500001d


	//   ....[37]....
        /*0a7c*/ 	.word	0x0500001c


	//   ....[38]....
        /*0a80*/ 	.word	0x05000020


	//   ....[39]....
        /*0a84*/ 	.word	0x05000021


	//   ....[40]....
        /*0a88*/ 	.word	0x05000017


	//   ....[41]....
        /*0a8c*/ 	.word	0x0500001c


	//   ....[42]....
        /*0a90*/ 	.word	0x05000023


	//   ....[43]....
        /*0a94*/ 	.word	0x05000020


	//   ....[44]....
        /*0a98*/ 	.word	0x0500001d


	//   ....[45]....
        /*0a9c*/ 	.word	0x05000021


	//   ....[46]....
        /*0aa0*/ 	.word	0x05000022


	//   ....[47]....
        /*0aa4*/ 	.word	0x05000029


	//   ....[48]....
        /*0aa8*/ 	.word	0x0500001e


	//   ....[49]....
        /*0aac*/ 	.word	0x0500001b


	//   ....[50]....
        /*0ab0*/ 	.word	0x05000017


	//   ....[51]....
        /*0ab4*/ 	.word	0x0500001a


	//   ....[52]....
        /*0ab8*/ 	.word	0x0500002e


	//   ....[53]....
        /*0abc*/ 	.word	0x0500001d


	//   ....[54]....
        /*0ac0*/ 	.word	0x0500002c


	//   ....[55]....
        /*0ac4*/ 	.word	0x05000032


	//   ....[56]....
        /*0ac8*/ 	.word	0x05000023


	//   ....[57]....
        /*0acc*/ 	.word	0x05000024


	//   ....[58]....
        /*0ad0*/ 	.word	0x05000026


	//   ....[59]....
        /*0ad4*/ 	.word	0x05000028


	//   ....[60]....
        /*0ad8*/ 	.word	0x05000025


	//   ....[61]....
        /*0adc*/ 	.word	0x0500002a


	//   ....[62]....
        /*0ae0*/ 	.word	0x0500002c


	//   ....[63]....
        /*0ae4*/ 	.word	0x05000033


	//   ....[64]....
        /*0ae8*/ 	.word	0x05000022


	//   ....[65]....
        /*0aec*/ 	.word	0x05000017


	//   ....[66]....
        /*0af0*/ 	.word	0x05000017


	//   ....[67]....
        /*0af4*/ 	.word	0x05000017


	//   ....[68]....
        /*0af8*/ 	.word	0x05000017


	//   ....[69]....
        /*0afc*/ 	.word	0x05000017


	//   ....[70]....
        /*0b00*/ 	.word	0x05000017


	//   ....[71]....
        /*0b04*/ 	.word	0x05000017


	//   ....[72]....
        /*0b08*/ 	.word	0x05000017


	//   ....[73]....
        /*0b0c*/ 	.word	0x05000017


	//   ....[74]....
        /*0b10*/ 	.word	0x05000017


	//   ....[75]....
        /*0b14*/ 	.word	0x05000017


	//   ....[76]....
        /*0b18*/ 	.word	0x05000017


	//   ....[77]....
        /*0b1c*/ 	.word	0x05000017


	//   ....[78]....
        /*0b20*/ 	.word	0x05000017


	//   ....[79]....
        /*0b24*/ 	.word	0x05000017


	//   ....[80]....
        /*0b28*/ 	.word	0x05000017


	//   ....[81]....
        /*0b2c*/ 	.word	0x05000017


	//   ....[82]....
        /*0b30*/ 	.word	0x05000017


	//   ....[83]....
        /*0b34*/ 	.word	0x05000017


	//   ....[84]....
        /*0b38*/ 	.word	0x05000017


	//   ....[85]....
        /*0b3c*/ 	.word	0x05000017


	//   ....[86]....
        /*0b40*/ 	.word	0x05000017


	//   ....[87]....
        /*0b44*/ 	.word	0x05000017


	//   ....[88]....
        /*0b48*/ 	.word	0x05000017


	//   ....[89]....
        /*0b4c*/ 	.word	0x05000017


	//   ....[90]....
        /*0b50*/ 	.word	0x05000017


	//   ....[91]....
        /*0b54*/ 	.word	0x05000017


	//   ....[92]....
        /*0b58*/ 	.word	0x05000017


	//   ....[93]....
        /*0b5c*/ 	.word	0x05000017


	//   ....[94]....
        /*0b60*/ 	.word	0x05000017


	//   ....[95]....
        /*0b64*/ 	.word	0x05000017


	//   ....[96]....
        /*0b68*/ 	.word	0x05000017


	//   ....[97]....
        /*0b6c*/ 	.word	0x05000017


	//   ....[98]....
        /*0b70*/ 	.word	0x05000017


	//   ....[99]....
        /*0b74*/ 	.word	0x05000017


	//   ....[100]....
        /*0b78*/ 	.word	0x05000017


	//   ....[101]....
        /*0b7c*/ 	.word	0x05000017


	//   ....[102]....
        /*0b80*/ 	.word	0x05000017


	//   ....[103]....
        /*0b84*/ 	.word	0x05000017


	//   ....[104]....
        /*0b88*/ 	.word	0x05000017


	//   ....[105]....
        /*0b8c*/ 	.word	0x05000017


	//   ....[106]....
        /*0b90*/ 	.word	0x05000017


	//   ....[107]....
        /*0b94*/ 	.word	0x05000017


	//   ....[108]....
        /*0b98*/ 	.word	0x05000017


	//   ....[109]....
        /*0b9c*/ 	.word	0x05000017


	//   ....[110]....
        /*0ba0*/ 	.word	0x05000017


	//   ....[111]....
        /*0ba4*/ 	.word	0x05000017


	//   ....[112]....
        /*0ba8*/ 	.word	0x05000017


	//   ....[113]....
        /*0bac*/ 	.word	0x05000017


	//   ....[114]....
        /*0bb0*/ 	.word	0x05000017


	//   ....[115]....
        /*0bb4*/ 	.word	0x05000017


	//   ....[116]....
        /*0bb8*/ 	.word	0x05000017


	//   ....[117]....
        /*0bbc*/ 	.word	0x05000017


	//   ....[118]....
        /*0bc0*/ 	.word	0x05000017


	//   ....[119]....
        /*0bc4*/ 	.word	0x05000017


	//   ....[120]....
        /*0bc8*/ 	.word	0x05000017


	//   ....[121]....
        /*0bcc*/ 	.word	0x05000017


	//----- nvinfo : EIATTR_COOP_GROUP_INSTR_OFFSETS
	.align		4
.L_1513:
        /*0bd0*/ 	.byte	0x04, 0x28
        /*0bd2*/ 	.short	(.L_1515 - .L_1514)


	//   ....[0]....
.L_1514:
        /*0bd4*/ 	.word	0x00007510


	//   ....[1]....
        /*0bd8*/ 	.word	0x00007530


	//   ....[2]....
        /*0bdc*/ 	.word	0x00007cc0


	//   ....[3]....
        /*0be0*/ 	.word	0x00007d00


	//   ....[4]....
        /*0be4*/ 	.word	0x00007d30


	//   ....[5]....
        /*0be8*/ 	.word	0x00007d50


	//   ....[6]....
        /*0bec*/ 	.word	0x00007d70


	//   ....[7]....
        /*0bf0*/ 	.word	0x00007d90


	//   ....[8]....
        /*0bf4*/ 	.word	0x00007db0


	//   ....[9]....
        /*0bf8*/ 	.word	0x00007dd0


	//   ....[10]....
        /*0bfc*/ 	.word	0x0000aab0


	//   ....[11]....
        /*0c00*/ 	.word	0x0000aae0


	//   ....[12]....
        /*0c04*/ 	.word	0x0000ab20


	//   ....[13]....
        /*0c08*/ 	.word	0x0000ab30


	//   ....[14]....
        /*0c0c*/ 	.word	0x0000ab60


	//   ....[15]....
        /*0c10*/ 	.word	0x0000ab70


	//   ....[16]....
        /*0c14*/ 	.word	0x0000aba0


	//   ....[17]....
        /*0c18*/ 	.word	0x0000abb0


	//   ....[18]....
        /*0c1c*/ 	.word	0x0000ad40


	//   ....[19]....
        /*0c20*/ 	.word	0x0000ad70


	//   ....[20]....
        /*0c24*/ 	.word	0x0000ada0


	//   ....[21]....
        /*0c28*/ 	.word	0x0000adc0


	//   ....[22]....
        /*0c2c*/ 	.word	0x0000adf0


	//   ....[23]....
        /*0c30*/ 	.word	0x0000ae00


	//   ....[24]....
        /*0c34*/ 	.word	0x0000ae30


	//   ....[25]....
        /*0c38*/ 	.word	0x0000ae40


	//   ....[26]....
        /*0c3c*/ 	.word	0x0000af70


	//   ....[27]....
        /*0c40*/ 	.word	0x0000afa0


	//   ....[28]....
        /*0c44*/ 	.word	0x0000afd0


	//   ....[29]....
        /*0c48*/ 	.word	0x0000aff0


	//   ....[30]....
        /*0c4c*/ 	.word	0x0000b020


	//   ....[31]....
        /*0c50*/ 	.word	0x0000b030


	//   ....[32]....
        /*0c54*/ 	.word	0x0000b060


	//   ....[33]....
        /*0c58*/ 	.word	0x0000b070


	//   ....[34]....
        /*0c5c*/ 	.word	0x0000b310


	//   ....[35]....
        /*0c60*/ 	.word	0x0000b3a0


	//   ....[36]....
        /*0c64*/ 	.word	0x0000b400


	//   ....[37]....
        /*0c68*/ 	.word	0x0000b430


	//   ....[38]....
        /*0c6c*/ 	.word	0x0000b460


	//   ....[39]....
        /*0c70*/ 	.word	0x0000b470


	//   ....[40]....
        /*0c74*/ 	.word	0x0000b490


	//   ....[41]....
        /*0c78*/ 	.word	0x0000b4b0


	//   ....[42]....
        /*0c7c*/ 	.word	0x0000b4e0


	//   ....[43]....
        /*0c80*/ 	.word	0x0000b500


	//   ....[44]....
        /*0c84*/ 	.word	0x0000b520


	//   ....[45]....
        /*0c88*/ 	.word	0x0000b540


	//   ....[46]....
        /*0c8c*/ 	.word	0x0000b560


	//   ....[47]....
        /*0c90*/ 	.word	0x0000b590


	//   ....[48]....
        /*0c94*/ 	.word	0x0000b5c0


	//   ....[49]....
        /*0c98*/ 	.word	0x0000b600


	//   ....[50]....
        /*0c9c*/ 	.word	0x0000b620


	//   ....[51]....
        /*0ca0*/ 	.word	0x0000b660


	//   ....[52]....
        /*0ca4*/ 	.word	0x0000b680


	//   ....[53]....
        /*0ca8*/ 	.word	0x0000b6c0


	//   ....[54]....
        /*0cac*/ 	.word	0x0000b6e0


	//   ....[55]....
        /*0cb0*/ 	.word	0x0000b700


	//   ....[56]....
        /*0cb4*/ 	.word	0x0000b730


	//   ....[57]....
        /*0cb8*/ 	.word	0x0000b760


	//   ....[58]....
        /*0cbc*/ 	.word	0x0000b7a0


	//   ....[59]....
        /*0cc0*/ 	.word	0x0000b7e0


	//   ....[60]....
        /*0cc4*/ 	.word	0x0000b810


	//   ....[61]....
        /*0cc8*/ 	.word	0x0000b840


	//   ....[62]....
        /*0ccc*/ 	.word	0x0000b860


	//   ....[63]....
        /*0cd0*/ 	.word	0x0000b880


	//   ....[64]....
        /*0cd4*/ 	.word	0x0000b960


	//   ....[65]....
        /*0cd8*/ 	.word	0x0000ba10


	//   ....[66]....
        /*0cdc*/ 	.word	0x0000bb30


	//   ....[67]....
        /*0ce0*/ 	.word	0x0000bb80


	//   ....[68]....
        /*0ce4*/ 	.word	0x0000bbf0


	//   ....[69]....
        /*0ce8*/ 	.word	0x0000bc50


	//   ....[70]....
        /*0cec*/ 	.word	0x0000bcc0


	//   ....[71]....
        /*0cf0*/ 	.word	0x0000bd20


	//   ....[72]....
        /*0cf4*/ 	.word	0x0000bd90


	//   ....[73]....
        /*0cf8*/ 	.word	0x0000bdf0


	//   ....[74]....
        /*0cfc*/ 	.word	0x0000be90


	//   ....[75]....
        /*0d00*/ 	.word	0x0000bf20


	//   ....[76]....
        /*0d04*/ 	.word	0x0000bf90


	//   ....[77]....
        /*0d08*/ 	.word	0x0000bff0


	//   ....[78]....
        /*0d0c*/ 	.word	0x0000c060


	//   ....[79]....
        /*0d10*/ 	.word	0x0000c0c0


	//   ....[80]....
        /*0d14*/ 	.word	0x0000c130


	//   ....[81]....
        /*0d18*/ 	.word	0x0000c190


	//   ....[82]....
        /*0d1c*/ 	.word	0x0000c230


	//   ....[83]....
        /*0d20*/ 	.word	0x0000c2c0


	//   ....[84]....
        /*0d24*/ 	.word	0x0000c330


	//   ....[85]....
        /*0d28*/ 	.word	0x0000c390


	//   ....[86]....
        /*0d2c*/ 	.word	0x0000c400


	//   ....[87]....
        /*0d30*/ 	.word	0x0000c460


	//   ....[88]....
        /*0d34*/ 	.word	0x0000c4d0


	//   ....[89]....
        /*0d38*/ 	.word	0x0000c530


	//   ....[90]....
        /*0d3c*/ 	.word	0x0000c5d0


	//   ....[91]....
        /*0d40*/ 	.word	0x0000c6b0


	//   ....[92]....
        /*0d44*/ 	.word	0x0000c780


	//   ....[93]....
        /*0d48*/ 	.word	0x0000c7d0


	//   ....[94]....
        /*0d4c*/ 	.word	0x0000c870


	//   ....[95]....
        /*0d50*/ 	.word	0x0000c8d0


	//   ....[96]....
        /*0d54*/ 	.word	0x0000c980


	//   ....[97]....
        /*0d58*/ 	.word	0x0000c9e0


	//   ....[98]....
        /*0d5c*/ 	.word	0x0000ca70


	//   ....[99]....
        /*0d60*/ 	.word	0x0000caf0


	//   ....[100]....
        /*0d64*/ 	.word	0x0000cb60


	//   ....[101]....
        /*0d68*/ 	.word	0x0000cbc0


	//   ....[102]....
        /*0d6c*/ 	.word	0x0000cc30


	//   ....[103]....
        /*0d70*/ 	.word	0x0000cc90


	//   ....[104]....
        /*0d74*/ 	.word	0x0000cd60


	//   ....[105]....
        /*0d78*/ 	.word	0x0000cdd0


	//   ....[106]....
        /*0d7c*/ 	.word	0x0000ce80


	//   ....[107]....
        /*0d80*/ 	.word	0x0000cef0


	//   ....[108]....
        /*0d84*/ 	.word	0x0000cf60


	//   ....[109]....
        /*0d88*/ 	.word	0x0000cfc0


	//   ....[110]....
        /*0d8c*/ 	.word	0x0000d030


	//   ....[111]....
        /*0d90*/ 	.word	0x0000d090


	//   ....[112]....
        /*0d94*/ 	.word	0x0000d100


	//   ....[113]....
        /*0d98*/ 	.word	0x0000d160


	//   ....[114]....
        /*0d9c*/ 	.word	0x0000d1c0


	//   ....[115]....
        /*0da0*/ 	.word	0x0000d210


	//   ....[116]....
        /*0da4*/ 	.word	0x0000d280


	//   ....[117]....
        /*0da8*/ 	.word	0x0000d2e0


	//   ....[118]....
        /*0dac*/ 	.word	0x0000d350


	//   ....[119]....
        /*0db0*/ 	.word	0x0000d3b0


	//   ....[120]....
        /*0db4*/ 	.word	0x0000d500


	//   ....[121]....
        /*0db8*/ 	.word	0x0000d5b0


	//----- nvinfo : EIATTR_EXIT_INSTR_OFFSETS
	.align		4
.L_1515:
        /*0dbc*/ 	.byte	0x04, 0x1c
        /*0dbe*/ 	.short	(.L_1517 - .L_1516)


	//   ....[0]....
.L_1516:
        /*0dc0*/ 	.word	0x00009a80


	//   ....[1]....
        /*0dc4*/ 	.word	0x0000bad0


	//----- nvinfo : EIATTR_MAX_THREADS
	.align		4
.L_1517:
        /*0dc8*/ 	.byte	0x04, 0x05
        /*0dca*/ 	.short	(.L_1519 - .L_1518)
.L_1518:
        /*0dcc*/ 	.word	0x000001e0
        /*0dd0*/ 	.word	0x00000001
        /*0dd4*/ 	.word	0x00000001


	//----- nvinfo : EIATTR_CRS_STACK_SIZE
	.align		4
.L_1519:
        /*0dd8*/ 	.byte	0x04, 0x1e
        /*0dda*/ 	.short	(.L_1521 - .L_1520)
.L_1520:
        /*0ddc*/ 	.word	0x00000000


	//----- nvinfo : EIATTR_CBANK_PARAM_SIZE
	.align		4
.L_1521:
        /*0de0*/ 	.byte	0x03, 0x19
        /*0de2*/ 	.short	0x0060


	//----- nvinfo : EIATTR_PARAM_CBANK
	.align		4
        /*0de4*/ 	.byte	0x04, 0x0a
        /*0de6*/ 	.short	(.L_1523 - .L_1522)
	.align		4
.L_1522:
        /*0de8*/ 	.word	index@(.nv.constant0._ZN13group_norm_v218gn_bwd_cuda_kernelI6__halfLi480ELi1ELi16ELi60ELi4096ELb1ELb1ELi32ELi960ELi960ELi4ELb1ELi1ELb0ELb0ELNS_15WgradSyncMethodE3ENS_16CompileConditionILi900EEEEEvPT_S6_S6_PKS5_S8_S8_S8_PKfflPfPj)
        /*0dec*/ 	.short	0x0210
        /*0dee*/ 	.short	0x0060


	//----- nvinfo : EIATTR_SW_WAR
	.align		4
.L_1523:
        /*0df0*/ 	.byte	0x04, 0x36
        /*0df2*/ 	.short	(.L_1525 - .L_1524)
.L_1524:
        /*0df4*/ 	.word	0x00000008
.L_1525:


//--------------------- .nv.info._ZN13group_norm_v218gn_bwd_cuda_kernelI6__halfLi480ELi3ELi16ELi60ELi4096ELb1ELb1ELi32ELi960ELi960ELi4ELb1ELi2ELb1ELb0ELNS_15WgradSyncMethodE3ENS_16CompileConditionILi900EEEEEvPT_S6_S6_PKS5_S8_S8_S8_PKfflPfPj --------------------------
	.section	.nv.info._ZN13group_norm_v218gn_bwd_cuda_kernelI6__halfLi480ELi3ELi16ELi60ELi4096ELb1ELb1ELi32ELi960ELi960ELi4ELb1ELi2ELb1ELb0ELNS_15WgradSyncMethodE3ENS_16CompileConditionILi900EEEEEvPT_S6_S6_PKS5_S8_S8_S8_PKfflPfPj,"",@"SHT_CUDA_INFO"
	.sectionflags	@""
	.align	4


	//----- nvinfo : EIATTR_CUDA_API_VERSION
	.align		4
        /*0000*/ 	.byte	0x04, 0x37
        /*0002*/ 	.short	(.L_1527 - .L_1526)
.L_1526:
        /*0004*/ 	.word	0x00000082


	//----- nvinfo : EIATTR_KPARAM_INFO
	.align		4
.L_1527:
        /*0008*/ 	.byte	0x04, 0x17
        /*000a*/ 	.short	(.L_1529 - .L_1528)
.L_1528:
        /*000c*/ 	.word	0x00000000
        /*0010*/ 	.short	0x000b
        /*0012*/ 	.short	0x0058
        /*0014*/ 	.byte	0x00, 0xf0, 0x21, 0x00


	//----- nvinfo : EIATTR_KPARAM_INFO
	.align		4
.L_1529:
        /*0018*/ 	.byte	0x04, 0x17
        /*001a*/ 	.short	(.L_1531 - .L_1530)
.L_1530:
        /*001c*/ 	.word	0x00000000
        /*0020*/ 	.short	0x000a
        /*0022*/ 	.short	0x0050
        /*0024*/ 	.byte	0x00, 0xf0, 0x21, 0x00


	//----- nvinfo : EIATTR_KPARAM_INFO
	.align		4
.L_1531:
        /*0028*/ 	.byte	0x04, 0x17
        /*002a*/ 	.short	(.L_1533 - .L_1532)
.L_1532:
        /*002c*/ 	.word	0x00000000
        /*0030*/ 	.short	0x0009
        /*0032*/ 	.short	0x0048
        /*0034*/ 	.byte	0x00, 0xf0, 0x21, 0x00


	//----- nvinfo : EIATTR_KPARAM_INFO
	.align		4
.L_1533:
        /*0038*/ 	.byte	0x04, 0x17
        /*003a*/ 	.short	(.L_1535 - .L_1534)
.L_1534:
        /*003c*/ 	.word	0x00000000
        /*0040*/ 	.short	0x0008
        /*0042*/ 	.short	0x0040
        /*0044*/ 	.byte	0x00, 0xf0, 0x11, 0x00


	//----- nvinfo : EIATTR_KPARAM_INFO
	.align		4
.L_1535:
        /*0048*/ 	.byte	0x04, 0x17
        /*004a*/ 	.short	(.L_1537 - .L_1536)
.L_1536:
        /*004c*/ 	.word	0x00000000
        /*0050*/ 	.short	0x0007
        /*0052*/ 	.short	0x0038
        /*0054*/ 	.byte	0x00, 0xf0, 0x21, 0x00


	//----- nvinfo : EIATTR_KPARAM_INFO
	.align		4
.L_1537:
        /*0058*/ 	.byte	0x04, 0x17
        /*005a*/ 	.short	(.L_1539 - .L_1538)
.L_1538:
        /*005c*/ 	.word	0x00000000
        /*0060*/ 	.short	0x0006
        /*0062*/ 	.short	0x0030
        /*0064*/ 	.byte	0x00, 0xf0, 0x21, 0x00


	//----- nvinfo : EIATTR_KPARAM_INFO
	.align		4
.L_1539:
        /*0068*/ 	.byte	0x04, 0x17
        /*006a*/ 	.short	(.L_1541 - .L_1540)
.L_1540:
        /*006c*/ 	.word	0x00000000
        /*0070*/ 	.short	0x0005
        /*0072*/ 	.short	0x0028
        /*0074*/ 	.byte	0x00, 0xf0, 0x21, 0x00


	//----- nvinfo : EIATTR_KPARAM_INFO
	.align		4
.L_1541:
        /*0078*/ 	.byte	0x04, 0x17
        /*007a*/ 	.short	(.L_1543 - .L_1542)
.L_1542:
        /*007c*/ 	.word	0x00000000
        /*0080*/ 	.short	0x0004
        /*0082*/ 	.short	0x0020
        /*0084*/ 	.byte	0x00, 0xf0, 0x21, 0x00


	//----- nvinfo : EIATTR_KPARAM_INFO
	.align		4
.L_1543:
        /*0088*/ 	.byte	0x04, 0x17
        /*008a*/ 	.short	(.L_1545 - .L_1544)
.L_1544:
        /*008c*/ 	.word	0x00000000
        /*0090*/ 	.short	0x0003
        /*0092*/ 	.short	0x0018
        /*0094*/ 	.byte	0x00, 0xf0, 0x21, 0x00


	//----- nvinfo : EIATTR_KPARAM_INFO
	.align		4
.L_1545:
        /*0098*/ 	.byte	0x04, 0x17
        /*009a*/ 	.short	(.L_1547 - .L_1546)
.L_1546:
        /*009c*/ 	.word	0x00000000
        /*00a0*/ 	.short	0x0002
        /*00a2*/ 	.short	0x0010
        /*00a4*/ 	.byte	0x00, 0xf0, 0x21, 0x00


	//----- nvinfo : EIATTR_KPARAM_INFO
	.align		4
.L_1547:
        /*00a8*/ 	.byte	0x04, 0x17
        /*00aa*/ 	.short	(.L_1549 - .L_1548)
.L_1548:
        /*00ac*/ 	.word	0x00000000
        /*00b0*/ 	.short	0x0001
        /*00b2*/ 	.short	0x0008
        /*00b4*/ 	.byte	0x00, 0xf0, 0x21, 0x00


	//----- nvinfo : EIATTR_KPARAM_INFO
	.align		4
.L_1549:
        /*00b8*/ 	.byte	0x04, 0x17
        /*00ba*/ 	.short	(.L_1551 - .L_1550)
.L_1550:
        /*00bc*/ 	.word	0x00000000
        /*00c0*/ 	.short	0x0000
        /*00c2*/ 	.short	0x0000
        /*00c4*/ 	.byte	0x00, 0xf0, 0x21, 0x00


	//----- nvinfo : EIATTR_SPARSE_MMA_MASK
	.align		4
.L_1551:
        /*00c8*/ 	.byte	0x03, 0x50
        /*00ca*/ 	.short	0x0000


	//----- nvinfo : EIATTR_MAXREG_COUNT
	.align		4
        /*00cc*/ 	.byte	0x03, 0x1b
        /*00ce*/ 	.short	0x0028


	//----- nvinfo : EIATTR_NUM_BARRIERS
	.align		4
        /*00d0*/ 	.byte	0x02, 0x4c
        /*00d2*/ 	.byte	0x01
	.zero		1


	//----- nvinfo : EIATTR_ANNOTATIONS
	.align		4
        /*00d4*/ 	.byte	0x04, 0x55
        /*00d6*/ 	.short	(.L_1553 - .L_1552)


	//   ....[0]....
.L_1552:
        /* <DEDUP_REMOVED lines=8> */


	//----- nvinfo : EIATTR_MERCURY_ISA_VERSION
	.align		4
.L_1553:
        /*0140*/ 	.byte	0x03, 0x5f
        /*0142*/ 	.short	0x0101


	//----- nvinfo : EIATTR_COOP_GROUP_MASK_REGIDS
	.align		4
        /*0144*/ 	.byte	0x04, 0x29
        /*0146*/ 	.short	(.L_1555 - .L_1554)


	//   ....[0]....
.L_1554:
        /*0148*/ 	.word	0xffffffff


	//   ....[1]....
        /*014c*/ 	.word	0xffffffff


	//   ....[2]....
        /*0150*/ 	.word	0xffffffff


	//   ....[3]....
        /*0154*/ 	.word	0xffffffff


	//   ....[4]....
        /*0158*/ 	.word	0xffffffff


	//   ....[5]....
        /*015c*/ 	.word	0xffffffff


	//   ....[6]....
        /*0160*/ 	.word	0xffffffff


	//   ....[7]....
        /*0164*/ 	.word	0xffffffff


	//   ....[8]....
        /*0168*/ 	.word	0xffffffff


	//   ....[9]....
        /*016c*/ 	.word	0xffffffff


	//   ....[10]....
        /*0170*/ 	.word	0x05000010


	//   ....[11]....
        /*0174*/ 	.word	0x0500000f


	//   ....[12]....
        /*0178*/ 	.word	0x05000013


	//   ....[13]....
        /*017c*/ 	.word	0x0500000c


	//   ....[14]....
        /*0180*/ 	.word	0x05000017


	//   ....[15]....
        /*0184*/ 	.word	0x05000010


	//   ....[16]....
        /*0188*/ 	.word	0x05000011


	//   ....[17]....
        /*018c*/ 	.word	0x05000015


	//   ....[18]....
        /*0190*/ 	.word	0x05000012


	//   ....[19]....
        /*0194*/ 	.word	0x05000013


	//   ....[20]....
        /*0198*/ 	.word	0x05000019


	//   ....[21]....
        /*019c*/ 	.word	0x05000014


	//   ....[22]....
        /*01a0*/ 	.word	0x05000024


	//   ....[23]....
        /*01a4*/ 	.word	0x05000018


	//   ....[24]....
        /*01a8*/ 	.word	0x05000011


	//   ....[25]....
        /*01ac*/ 	.word	0x05000019


	//   ....[26]....
        /*01b0*/ 	.word	0x05000012


	//   ....[27]....
        /*01b4*/ 	.word	0x05000013


	//   ....[28]....
        /*01b8*/ 	.word	0x05000019


	//   ....[29]....
        /*01bc*/ 	.word	0x05000014


	//   ....[30]....
        /*01c0*/ 	.word	0x05000024


	//   ....[31]....
        /*01c4*/ 	.word	0x05000018


	//   ....[32]....
        /*01c8*/ 	.word	0x05000011


	//   ....[33]....
        /*01cc*/ 	.word	0x05000019


	//   ....[34]....
        /*01d0*/ 	.word	0x05000016


	//   ....[35]....
        /*01d4*/ 	.word	0x05000014


	//   ....[36]....
        /*01d8*/ 	.word	0x05000018


	//   ....[37]....
        /*01dc*/ 	.word	0x05000019


	//   ....[38]....
        /*01e0*/ 	.word	0x05000012


	//   ....[39]....
        /*01e4*/ 	.word	0x05000013


	//   ....[40]....
        /*01e8*/ 	.word	0x05000011


	//   ....[41]....
        /*01ec*/ 	.word	0x05000018


	//   ....[42]....
        /*01f0*/ 	.word	0x05000014


	//   ....[43]....
        /*01f4*/ 	.word	0x05000019


	//   ....[44]....
        /*01f8*/ 	.word	0x05000016


	//   ....[45]....
        /*01fc*/ 	.word	0x05000013


	//   ....[46]....
        /*0200*/ 	.word	0x0500000f


	//   ....[47]....
        /*0204*/ 	.word	0x05000011


	//   ....[48]....
        /*0208*/ 	.word	0x05000014


	//   ....[49]....
        /*020c*/ 	.word	0x05000016


	//   ....[50]....
        /*0210*/ 	.word	0x05000014


	//   ....[51]....
        /*0214*/ 	.word	0x05000019


	//   ....[52]....
        /*0218*/ 	.word	0x05000013


	//   ....[53]....
        /*021c*/ 	.word	0x05000017


	//   ....[54]....
        /*0220*/ 	.word	0x05000012


	//   ....[55]....
        /*0224*/ 	.word	0x05000019


	//   ....[56]....
        /*0228*/ 	.word	0x05000012


	//   ....[57]....
        /*022c*/ 	.word	0x05000013


	//   ....[58]....
        /*0230*/ 	.word	0x05000024


	//   ....[59]....
        /*0234*/ 	.word	0x05000014


	//   ....[60]....
        /*0238*/ 	.word	0x05000012


	//   ....[61]....
        /*023c*/ 	.word	0x05000013


	//   ....[62]....
        /*0240*/ 	.word	0x05000014


	//   ....[63]....
        /*0244*/ 	.word	0x05000013


	//   ....[64]....
        /*0248*/ 	.word	0x05000010


	//   ....[65]....
        /*024c*/ 	.word	0x05000015


	//   ....[66]....
        /*0250*/ 	.word	0x05000014


	//   ....[67]....
        /*0254*/ 	.word	0x05000014


	//   ....[68]....
        /*0258*/ 	.word	0x05000014


	//   ....[69]....
        /*025c*/ 	.word	0x05000014


	//   ....[70]....
        /*0260*/ 	.word	0x05000014


	//   ....[71]....
        /*0264*/ 	.word	0x05000014


	//   ....[72]....
        /*0268*/ 	.word	0x05000014


	//   ....[73]....
        /*026c*/ 	.word	0x05000014


	//   ....[74]....
        /*0270*/ 	.word	0x05000014


	//   ....[75]....
        /*0274*/ 	.word	0x05000014


	//   ....[76]....
        /*0278*/ 	.word	0x05000014


	//   ....[77]....
        /*027c*/ 	.word	0x05000014


	//   ....[78]....
        /*0280*/ 	.word	0x05000014


	//   ....[79]....
        /*0284*/ 	.word	0x05000014


	//   ....[80]....
        /*0288*/ 	.word	0x05000014


	//   ....[81]....
        /*028c*/ 	.word	0x05000014


	//   ....[82]....
        /*0290*/ 	.word	0x05000014


	//   ....[83]....
        /*0294*/ 	.word	0x05000014


	//   ....[84]....
        /*0298*/ 	.word	0x05000014


	//   ....[85]....
        /*029c*/ 	.word	0x05000014


	//   ....[86]....
        /*02a0*/ 	.word	0x05000014


	//   ....[87]....
        /*02a4*/ 	.word	0x05000014


	//   ....[88]....
        /*02a8*/ 	.word	0x05000014


	//   ....[89]....
        /*02ac*/ 	.word	0x05000014


	//   ....[90]....
        /*02b0*/ 	.word	0x05000014


	//   ....[91]....
        /*02b4*/ 	.word	0x05000014


	//   ....[92]....
        /*02b8*/ 	.word	0x05000014


	//   ....[93]....
        /*02bc*/ 	.word	0x05000014


	//   ....[94]....
        /*02c0*/ 	.word	0x05000014


	//   ....[95]....
        /*02c4*/ 	.word	0x05000014


	//   ....[96]....
        /*02c8*/ 	.word	0x05000014


	//   ....[97]....
        /*02cc*/ 	.word	0x05000014


	//   ....[98]....
        /*02d0*/ 	.word	0x05000014


	//   ....[99]....
        /*02d4*/ 	.word	0x05000014


	//   ....[100]....
        /*02d8*/ 	.word	0x05000014


	//   ....[101]....
        /*02dc*/ 	.word	0x05000014


	//   ....[102]....
        /*02e0*/ 	.word	0x05000014


	//   ....[103]....
        /*02e4*/ 	.word	0x05000014


	//   ....[104]....
        /*02e8*/ 	.word	0x05000014


	//   ....[105]....
        /*02ec*/ 	.word	0x05000014


	//   ....[106]....
        /*02f0*/ 	.word	0x05000014


	//   ....[107]....
        /*02f4*/ 	.word	0x05000014


	//   ....[108]....
        /*02f8*/ 	.word	0x05000014


	//   ....[109]....
        /*02fc*/ 	.word	0x05000014


	//   ....[110]....
        /*0300*/ 	.word	0x05000014


	//   ....[111]....
        /*0304*/ 	.word	0x05000014


	//   ....[112]....
        /*0308*/ 	.word	0x05000014


	//   ....[113]....
        /*030c*/ 	.word	0x05000014


	//   ....[114]....
        /*0310*/ 	.word	0x05000014


	//   ....[115]....
        /*0314*/ 	.word	0x05000014


	//   ....[116]....
        /*0318*/ 	.word	0x05000014


	//   ....[117]....
        /*031c*/ 	.word	0x05000014


	//   ....[118]....
        /*0320*/ 	.word	0x05000014


	//   ....[119]....
        /*0324*/ 	.word	0x05000014


	//   ....[120]....
        /*0328*/ 	.word	0x05000014


	//   ....[121]....
        /*032c*/ 	.word	0x05000014


	//----- nvinfo : EIATTR_COOP_GROUP_INSTR_OFFSETS
	.align		4
.L_1555:
        /*0330*/ 	.byte	0x04, 0x28
        /*0332*/ 	.short	(.L_1557 - .L_1556)


	//   ....[0]....
.L_1556:
        /*0334*/ 	.word	0x00001a60


	//   ....[1]....
        /*0338*/ 	.word	0x00001a90


	//   ....[2]....
        /*033c*/ 	.word	0x00002250


	//   ....[3]....
        /*0340*/ 	.word	0x00002280


	//   ....[4]....
        /*0344*/ 	.word	0x000022b0


	//   ....[5]....
        /*0348*/ 	.word	0x000022c0


	//   ....[6]....
        /*034c*/ 	.word	0x000022f0


	//   ....[7]....
        /*0350*/ 	.word	0x00002300


	//   ....[8]....
        /*0354*/ 	.word	0x00002330


	//   ....[9]....
        /*0358*/ 	.word	0x00002340


	//   ....[10]....
        /*035c*/ 	.word	0x000040e0


	//   ....[11]....
        /*0360*/ 	.word	0x00004110


	//   ....[12]....
        /*0364*/ 	.word	0x00004150


	//   ....[13]....
        /*0368*/ 	.word	0x00004160


	//   ....[14]....
        /*036c*/ 	.word	0x00004190


	//   ....[15]....
        /*0370*/ 	.word	0x000041a0


	//   ....[16]....
        /*0374*/ 	.word	0x000041d0


	//   ....[17]....
        /*0378*/ 	.word	0x000041e0


	//   ....[18]....
        /*037c*/ 	.word	0x00004390


	//   ....[19]....
        /*0380*/ 	.word	0x000043c0


	//   ....[20]....
        /*0384*/ 	.word	0x00004400


	//   ....[21]....
        /*0388*/ 	.word	0x00004410


	//   ....[22]....
        /*038c*/ 	.word	0x00004440


	//   ....[23]....
        /*0390*/ 	.word	0x00004450


	//   ....[24]....
        /*0394*/ 	.word	0x00004480


	//   ....[25]....
        /*0398*/ 	.word	0x00004490


	//   ....[26]....
        /*039c*/ 	.word	0x000045f0


	//   ....[27]....
        /*03a0*/ 	.word	0x00004620


	//   ....[28]....
        /*03a4*/ 	.word	0x00004660


	//   ....[29]....
        /*03a8*/ 	.word	0x00004670


	//   ....[30]....
        /*03ac*/ 	.word	0x000046a0


	//   ....[31]....
        /*03b0*/ 	.word	0x000046b0


	//   ....[32]....
        /*03b4*/ 	.word	0x000046e0


	//   ....[33]....
        /*03b8*/ 	.word	0x000046f0


	//   ....[34]....
        /*03bc*/ 	.word	0x00004930


	//   ....[35]....
        /*03c0*/ 	.word	0x00004950


	//   ....[36]....
        /*03c4*/ 	.word	0x000049b0


	//   ....[37]....
        /*03c8*/ 	.word	0x000049d0


	//   ....[38]....
        /*03cc*/ 	.word	0x000049e0


	//   ....[39]....
        /*03d0*/ 	.word	0x00004a00


	//   ....[40]....
        /*03d4*/ 	.word	0x00004a20


	//   ....[41]....
        /*03d8*/ 	.word	0x00004a40


	//   ....[42]....
        /*03dc*/ 	.word	0x00004a50


	//   ....[43]....
        /*03e0*/ 	.word	0x00004a90


	//   ....[44]....
        /*03e4*/ 	.word	0x00004ab0


	//   ....[45]....
        /*03e8*/ 	.word	0x00004ae0


	//   ....[46]....
        /*03ec*/ 	.word	0x00004af0


	//   ....[47]....
        /*03f0*/ 	.word	0x00004b50


	//   ....[48]....
        /*03f4*/ 	.word	0x00004b70


	//   ....[49]....
        /*03f8*/ 	.word	0x00004ba0


	//   ....[50]....
        /*03fc*/ 	.word	0x00004d40


	//   ....[51]....
        /*0400*/ 	.word	0x00004de0


	//   ....[52]....
        /*0404*/ 	.word	0x00004e20


	//   ....[53]....
        /*0408*/ 	.word	0x00004e30


	//   ....[54]....
        /*040c*/ 	.word	0x00004e60


	//   ....[55]....
        /*0410*/ 	.word	0x00004e80


	//   ....[56]....
        /*0414*/ 	.word	0x00004ec0


	//   ....[57]....
        /*0418*/ 	.word	0x00004ed0


	//   ....[58]....
        /*041c*/ 	.word	0x00004f30


	//   ....[59]....
        /*0420*/ 	.word	0x00004f60


	//   ....[60]....
        /*0424*/ 	.word	0x00004f80


	//   ....[61]....
        /*0428*/ 	.word	0x00004fa0


	//   ....[62]....
        /*042c*/ 	.word	0x00004fe0


	//   ....[63]....
        /*0430*/ 	.word	0x00004ff0


	//   ....[64]....
        /*0434*/ 	.word	0x00005050


	//   ....[65]....
        /*0438*/ 	.word	0x00005080


	//   ....[66]....
        /*043c*/ 	.word	0x000051a0


	//   ....[67]....
        /*0440*/ 	.word	0x000051f0


	//   ....[68]....
        /*0444*/ 	.word	0x00005250


	//   ....[69]....
        /*0448*/ 	.word	0x000052b0


	//   ....[70]....
        /*044c*/ 	.word	0x00005310


	//   ....[71]....
        /*0450*/ 	.word	0x00005370


	//   ....[72]....
        /*0454*/ 	.word	0x000053d0


	//   ....[73]....
        /*0458*/ 	.word	0x00005430


	//   ....[74]....
        /*045c*/ 	.word	0x000054c0


	//   ....[75]....
        /*0460*/ 	.word	0x00005550


	//   ....[76]....
        /*0464*/ 	.word	0x000055b0


	//   ....[77]....
        /*0468*/ 	.word	0x00005610


	//   ....[78]....
        /*046c*/ 	.word	0x00005670


	//   ....[79]....
        /*0470*/ 	.word	0x000056d0


	//   ....[80]....
        /*0474*/ 	.word	0x00005730


	//   ....[81]....
        /*0478*/ 	.word	0x00005790


	//   ....[82]....
        /*047c*/ 	.word	0x00005820


	//   ....[83]....
        /*0480*/ 	.word	0x000058b0


	//   ....[84]....
        /*0484*/ 	.word	0x00005910


	//   ....[85]....
        /*0488*/ 	.word	0x00005970


	//   ....[86]....
        /*048c*/ 	.word	0x000059d0


	//   ....[87]....
        /*0490*/ 	.word	0x00005a30


	//   ....[88]....
        /*0494*/ 	.word	0x00005a90


	//   ....[89]....
        /*0498*/ 	.word	0x00005af0


	//   ....[90]....
        /*049c*/ 	.word	0x00005b80


	//   ....[91]....
        /*04a0*/ 	.word	0x00005c30


	//   ....[92]....
        /*04a4*/ 	.word	0x00005cd0


	//   ....[93]....
        /*04a8*/ 	.word	0x00005d30


	//   ....[94]....
        /*04ac*/ 	.word	0x00005da0


	//   ....[95]....
        /*04b0*/ 	.word	0x00005e00


	//   ....[96]....
        /*04b4*/ 	.word	0x00005e70


	//   ....[97]....
        /*04b8*/ 	.word	0x00005ed0


	//   ....[98]....
        /*04bc*/ 	.word	0x00005fc0


	//   ....[99]....
        /*04c0*/ 	.word	0x00006010


	//   ....[100]....
        /*04c4*/ 	.word	0x00006080


	//   ....[101]....
        /*04c8*/ 	.word	0x000060f0


	//   ....[102]....
        /*04cc*/ 	.word	0x00006150


	//   ....[103]....
        /*04d0*/ 	.word	0x000061b0


	//   ....[104]....
        /*04d4*/ 	.word	0x00006210


	//   ....[105]....
        /*04d8*/ 	.word	0x00006280


	//   ....[106]....
        /*04dc*/ 	.word	0x00006450


	//   ....[107]....
        /*04e0*/ 	.word	0x000064a0


	//   ....[108]....
        /*04e4*/ 	.word	0x00006500


	//   ....[109]....
        /*04e8*/ 	.word	0x00006550


	//   ....[110]....
        /*04ec*/ 	.word	0x000065b0


	//   ....[111]....
        /*04f0*/ 	.word	0x00006600


	//   ....[112]....
        /*04f4*/ 	.word	0x00006670


	//   ....[113]....
        /*04f8*/ 	.word	0x000066c0


	//   ....[114]....
        /*04fc*/ 	.word	0x00006800


	//   ....[115]....
        /*0500*/ 	.word	0x00006850


	//   ....[116]....
        /*0504*/ 	.word	0x000068b0


	//   ....[117]....
        /*0508*/ 	.word	0x00006910


	//   ....[118]....
        /*050c*/ 	.word	0x00006970


	//   ....[119]....
        /*0510*/ 	.word	0x000069d0


	//   ....[120]....
        /*0514*/ 	.word	0x00006a40


	//   ....[121]....
        /*0518*/ 	.word	0x00006a90


	//----- nvinfo : EIATTR_EXIT_INSTR_OFFSETS
	.align		4
.L_1557:
        /*051c*/ 	.byte	0x04, 0x1c
        /*051e*/ 	.short	(.L_1559 - .L_1558)


	//   ....[0]....
.L_1558:
        /*0520*/ 	.word	0x00003080


	//   ....[1]....
        /*0524*/ 	.word	0x00005150


	//----- nvinfo : EIATTR_MAX_THREADS
	.align		4
.L_1559:
        /*0528*/ 	.byte	0x04, 0x05
        /*052a*/ 	.short	(.L_1561 - .L_1560)
.L_1560:
        /*052c*/ 	.word	0x000001e0
        /*0530*/ 	.word	0x00000001
        /*0534*/ 	.word	0x00000001


	//----- nvinfo : EIATTR_CRS_STACK_SIZE
	.align		4
.L_1561:
        /*0538*/ 	.byte	0x04, 0x1e
        /*053a*/ 	.short	(.L_1563 - .L_1562)
.L_1562:
        /*053c*/ 	.word	0x00000000


	//----- nvinfo : EIATTR_CBANK_PARAM_SIZE
	.align		4
.L_1563:
        /*0540*/ 	.byte	0x03, 0x19
        /*0542*/ 	.short	0x0060


	//----- nvinfo : EIATTR_PARAM_CBANK
	.align		4
        /*0544*/ 	.byte	0x04, 0x0a
        /*0546*/ 	.short	(.L_1565 - .L_1564)
	.align		4
.L_1564:
        /*0548*/ 	.word	index@(.nv.constant0._ZN13group_norm_v218gn_bwd_cuda_kernelI6__halfLi480ELi3ELi16ELi60ELi4096ELb1ELb1ELi32ELi960ELi960ELi4ELb1ELi2ELb1ELb0ELNS_15WgradSyncMethodE3ENS_16CompileConditionILi900EEEEEvPT_S6_S6_PKS5_S8_S8_S8_PKfflPfPj)
        /*054c*/ 	.short	0x0210
        /*054e*/ 	.short	0x0060


	//----- nvinfo : EIATTR_SW_WAR
	.align		4
.L_1565:
        /*0550*/ 	.byte	0x04, 0x36
        /*0552*/ 	.short	(.L_1567 - .L_1566)
.L_1566:
        /*0554*/ 	.word	0x00000008
.L_1567:


//--------------------- .nv.info._ZN13group_norm_v218gn_bwd_cuda_kernelI6__halfLi480ELi3ELi16ELi60ELi4096ELb1ELb1ELi64ELi960ELi960ELi4ELb1ELi5ELb1ELb0ELNS_15WgradSyncMethodE3ENS_16CompileConditionILi900EEEEEvPT_S6_S6_PKS5_S8_S8_S8_PKfflPfPj --------------------------
	.section	.nv.info._ZN13group_norm_v218gn_bwd_cuda_kernelI6__halfLi480ELi3ELi16ELi60ELi4096ELb1ELb1ELi64ELi960ELi960ELi4ELb1ELi5ELb1ELb0ELNS_15WgradSyncMethodE3ENS_16CompileConditionILi900EEEEEvPT_S6_S6_PKS5_S8_S8_S8_PKfflPfPj,"",@"SHT_CUDA_INFO"
	.sectionflags	@""
	.align	4


	//----- nvinfo : EIATTR_CUDA_API_VERSION
	.align		4
        /*0000*/ 	.byte	0x04, 0x37
        /*0002*/ 	.short	(.L_1569 - .L_1568)
.L_1568:
        /*0004*/ 	.word	0x00000082


	//----- nvinfo : EIATTR_KPARAM_INFO
	.align		4
.L_1569:
        /*0008*/ 	.byte	0x04, 0x17
        /*000a*/ 	.short	(.L_1571 - .L_1570)
.L_1570:
        /*000c*/ 	.word	0x00000000
        /*0010*/ 	.short	0x000b
        /*0012*/ 	.short	0x0058
        /*0014*/ 	.byte	0x00, 0xf0, 0x21, 0x00


	//----- nvinfo : EIATTR_KPARAM_INFO
	.align		4
.L_1571:
        /*0018*/ 	.byte	0x04, 0x17
        /*001a*/ 	.short	(.L_1573 - .L_1572)
.L_1572:
        /*001c*/ 	.word	0x00000000
        /*0020*/ 	.short	0x000a
        /*0022*/ 	.short	0x0050
        /*0024*/ 	.byte	0x00, 0xf0, 0x21, 0x00


	//----- nvinfo : EIATTR_KPARAM_INFO
	.align		4
.L_1573:
        /*0028*/ 	.byte	0x04, 0x17
        /*002a*/ 	.short	(.L_1575 - .L_1574)
.L_1574:
        /*002c*/ 	.word	0x00000000
        /*0030*/ 	.short	0x0009
        /*0032*/ 	.short	0x0048
        /*0034*/ 	.byte	0x00, 0xf0, 0x21, 0x00


	//----- nvinfo : EIATTR_KPARAM_INFO
	.align		4
.L_1575:
        /*0038*/ 	.byte	0x04, 0x17
        /*003a*/ 	.short	(.L_1577 - .L_1576)
.L_1576:
        /*003c*/ 	.word	0x00000000
        /*0040*/ 	.short	0x0008
        /*0042*/ 	.short	0x0040
        /*0044*/ 	.byte	0x00, 0xf0, 0x11, 0x00


	//----- nvinfo : EIATTR_KPARAM_INFO
	.align		4
.L_1577:
        /*0048*/ 	.byte	0x04, 0x17
        /*004a*/ 	.short	(.L_1579 - .L_1578)
.L_1578:
        /*004c*/ 	.word	0x00000000
        /*0050*/ 	.short	0x0007
        /*0052*/ 	.short	0x0038
        /*0054*/ 	.byte	0x00, 0xf0, 0x21, 0x00


	//----- nvinfo : EIATTR_KPARAM_INFO
	.align		4
.L_1579:
        /*0058*/ 	.byte	0x04, 0x17
        /*005a*/ 	.short	(.L_1581 - .L_1580)
.L_1580:
        /*005c*/ 	.word	0x00000000
        /*0060*/ 	.short	0x0006
        /*0062*/ 	.short	0x0030
        /*0064*/ 	.byte	0x00, 0xf0, 0x21, 0x00


	//----- nvinfo : EIATTR_KPARAM_INFO
	.align		4
.L_1581:
        /*0068*/ 	.byte	0x04, 0x17
        /*006a*/ 	.short	(.L_1583 - .L_1582)
.L_1582:
        /*006c*/ 	.word	0x00000000
        /*0070*/ 	.short	0x0005
        /*0072*/ 	.short	0x0028
        /*0074*/ 	.byte	0x00, 0xf0, 0x21, 0x00


	//----- nvinfo : EIATTR_KPARAM_INFO
	.align		4
.L_1583:
        /*0078*/ 	.byte	0x04, 0x17
        /*007a*/ 	.short	(.L_1585 - .L_1584)
.L_1584:
        /*007c*/ 	.word	0x00000000
        /*0080*/ 	.short	0x0004
        /*0082*/ 	.short	0x0020
        /*0084*/ 	.byte	0x00, 0xf0, 0x21, 0x00


	//----- nvinfo : EIATTR_KPARAM_INFO
	.align		4
.L_1585:
        /*0088*/ 	.byte	0x04, 0x17
        /*008a*/ 	.short	(.L_1587 - .L_1586)
.L_1586:
        /*008c*/ 	.word	0x00000000
        /*0090*/ 	.short	0x0003
        /*0092*/ 	.short	0x0018
        /*0094*/ 	.byte	0x00, 0xf0, 0x21, 0x00


	//----- nvinfo : EIATTR_KPARAM_INFO
	.align		4
.L_1587:
        /*0098*/ 	.byte	0x04, 0x17
        /*009a*/ 	.short	(.L_1589 - .L_1588)
.L_1588:
        /*009c*/ 	.word	0x00000000
        /*00a0*/ 	.short	0x0002
        /*00a2*/ 	.short	0x0010
        /*00a4*/ 	.byte	0x00, 0xf0, 0x21, 0x00


	//----- nvinfo : EIATTR_KPARAM_INFO
	.align		4
.L_1589:
        /*00a8*/ 	.byte	0x04, 0x17
        /*00aa*/ 	.short	(.L_1591 - .L_1590)
.L_1590:
        /*00ac*/ 	.word	0x00000000
        /*00b0*/ 	.short	0x0001
        /*00b2*/ 	.short	0x0008
        /*00b4*/ 	.byte	0x00, 0xf0, 0x21, 0x00


	//----- nvinfo : EIATTR_KPARAM_INFO
	.align		4
.L_1591:
        /*00b8*/ 	.byte	0x04, 0x17
        /*00ba*/ 	.short	(.L_1593 - .L_1592)
.L_1592:
        /*00bc*/ 	.word	0x00000000
        /*00c0*/ 	.short	0x0000
        /*00c2*/ 	.short	0x0000
        /*00c4*/ 	.byte	0x00, 0xf0, 0x21, 0x00


	//----- nvinfo : EIATTR_SPARSE_MMA_MASK
	.align		4
.L_1593:
        /*00c8*/ 	.byte	0x03, 0x50
        /*00ca*/ 	.short	0x0000


	//----- nvinfo : EIATTR_MAXREG_COUNT
	.align		4
        /*00cc*/ 	.byte	0x03, 0x1b
        /*00ce*/ 	.short	0x0028


	//----- nvinfo : EIATTR_NUM_BARRIERS
	.align		4
        /*00d0*/ 	.byte	0x02, 0x4c
        /*00d2*/ 	.byte	0x01
	.zero		1


	//----- nvinfo : EIATTR_ANNOTATIONS
	.align		4
        /*00d4*/ 	.byte	0x04, 0x55
        /*00d6*/ 	.short	(.L_1595 - .L_1594)


	//   ....[0]....
.L_1594:
        /* <DEDUP_REMOVED lines=8> */


	//----- nvinfo : EIATTR_MERCURY_ISA_VERSION
	.align		4
.L_1595:
        /*0140*/ 	.byte	0x03, 0x5f
        /*0142*/ 	.short	0x0101


	//----- nvinfo : EIATTR_COOP_GROUP_MASK_REGIDS
	.align		4
        /*0144*/ 	.byte	0x04, 0x29
        /*0146*/ 	.short	(.L_1597 - .L_1596)


	//   ....[0]....
.L_1596:
        /*0148*/ 	.word	0xffffffff


	//   ....[1]....
        /*014c*/ 	.word	0xffffffff


	//   ....[2]....
        /*0150*/ 	.word	0xffffffff


	//   ....[3]....
        /*0154*/ 	.word	0xffffffff


	//   ....[4]....
        /*0158*/ 	.word	0xffffffff


	//   ....[5]....
        /*015c*/ 	.word	0xffffffff


	//   ....[6]....
        /*0160*/ 	.word	0xffffffff


	//   ....[7]....
        /*0164*/ 	.word	0xffffffff


	//   ....[8]....
        /*0168*/ 	.word	0xffffffff


	//   ....[9]....
        /*016c*/ 	.word	0xffffffff


	//   ....[10]....
        /*0170*/ 	.word	0x05000010


	//   ....[11]....
        /*0174*/ 	.word	0x0500000f


	//   ....[12]....
        /*0178*/ 	.word	0x05000013


	//   ....[13]....
        /*017c*/ 	.word	0x0500000c


	//   ....[14]....
        /*0180*/ 	.word	0x05000017


	//   ....[15]....
        /*0184*/ 	.word	0x05000010


	//   ....[16]....
        /*0188*/ 	.word	0x05000011


	//   ....[17]....
        /*018c*/ 	.word	0x05000015


	//   ....[18]....
        /*0190*/ 	.word	0x05000012


	//   ....[19]....
        /*0194*/ 	.word	0x05000013


	//   ....[20]....
        /*0198*/ 	.word	0x05000019


	//   ....[21]....
        /*019c*/ 	.word	0x05000014


	//   ....[22]....
        /*01a0*/ 	.word	0x05000024


	//   ....[23]....
        /*01a4*/ 	.word	0x05000018


	//   ....[24]....
        /*01a8*/ 	.word	0x05000011


	//   ....[25]....
        /*01ac*/ 	.word	0x05000019


	//   ....[26]....
        /*01b0*/ 	.word	0x05000012


	//   ....[27]....
        /*01b4*/ 	.word	0x05000013


	//   ....[28]....
        /*01b8*/ 	.word	0x05000019


	//   ....[29]....
        /*01bc*/ 	.word	0x05000014


	//   ....[30]....
        /*01c0*/ 	.word	0x05000024


	//   ....[31]....
        /*01c4*/ 	.word	0x05000018


	//   ....[32]....
        /*01c8*/ 	.word	0x05000011


	//   ....[33]....
        /*01cc*/ 	.word	0x05000019


	//   ....[34]....
        /*01d0*/ 	.word	0x05000016


	//   ....[35]....
        /*01d4*/ 	.word	0x05000014


	//   ....[36]....
        /*01d8*/ 	.word	0x05000018


	//   ....[37]....
        /*01dc*/ 	.word	0x05000019


	//   ....[38]....
        /*01e0*/ 	.word	0x05000012


	//   ....[39]....
        /*01e4*/ 	.word	0x05000013


	//   ....[40]....
        /*01e8*/ 	.word	0x05000011


	//   ....[41]....
        /*01ec*/ 	.word	0x05000018


	//   ....[42]....
        /*01f0*/ 	.word	0x05000014


	//   ....[43]....
        /*01f4*/ 	.word	0x05000019


	//   ....[44]....
        /*01f8*/ 	.word	0x05000016


	//   ....[45]....
        /*01fc*/ 	.word	0x05000013


	//   ....[46]....
        /*0200*/ 	.word	0x0500000f


	//   ....[47]....
        /*0204*/ 	.word	0x05000011


	//   ....[48]....
        /*0208*/ 	.word	0x05000014


	//   ....[49]....
        /*020c*/ 	.word	0x05000016


	//   ....[50]....
        /*0210*/ 	.word	0x05000014


	//   ....[51]....
        /*0214*/ 	.word	0x05000019


	//   ....[52]....
        /*0218*/ 	.word	0x05000013


	//   ....[53]....
        /*021c*/ 	.word	0x05000017


	//   ....[54]....
        /*0220*/ 	.word	0x05000012


	//   ....[55]....
        /*0224*/ 	.word	0x05000019


	//   ....[56]....
        /*0228*/ 	.word	0x05000012


	//   ....[57]....
        /*022c*/ 	.word	0x05000013


	//   ....[58]....
        /*0230*/ 	.word	0x05000024


	//   ....[59]....
        /*0234*/ 	.word	0x05000014


	//   ....[60]....
        /*0238*/ 	.word	0x05000012


	//   ....[61]....
        /*023c*/ 	.word	0x05000013


	//   ....[62]....
        /*0240*/ 	.word	0x05000014


	//   ....[63]....
        /*0244*/ 	.word	0x05000013


	//   ....[64]....
        /*0248*/ 	.word	0x05000010


	//   ....[65]....
        /*024c*/ 	.word	0x05000015


	//   ....[66]....
        /*0250*/ 	.word	0x05000014


	//   ....[67]....
        /*0254*/ 	.word	0x05000014


	//   ....[68]....
        /*0258*/ 	.word	0x05000014


	//   ....[69]....
        /*025c*/ 	.word	0x05000014


	//   ....[70]....
        /*0260*/ 	.word	0x05000014


	//   ....[71]....
        /*0264*/ 	.word	0x05000014


	//   ....[72]....
        /*0268*/ 	.word	0x05000014


	//   ....[73]....
        /*026c*/ 	.word	0x05000014


	//   ....[74]....
        /*0270*/ 	.word	0x05000014


	//   ....[75]....
        /*0274*/ 	.word	0x05000014


	//   ....[76]....
        /*0278*/ 	.word	0x05000014


	//   ....[77]....
        /*027c*/ 	.word	0x05000014


	//   ....[78]....
        /*0280*/ 	.word	0x05000014


	//   ....[79]....
        /*0284*/ 	.word	0x05000014


	//   ....[80]....
        /*0288*/ 	.word	0x05000014


	//   ....[81]....
        /*028c*/ 	.word	0x05000014


	//   ....[82]....
        /*0290*/ 	.word	0x05000014


	//   ....[83]....
        /*0294*/ 	.word	0x05000014


	//   ....[84]....
        /*0298*/ 	.word	0x05000014


	//   ....[85]....
        /*029c*/ 	.word	0x05000014


	//   ....[86]....
        /*02a0*/ 	.word	0x05000014


	//   ....[87]....
        /*02a4*/ 	.word	0x05000014


	//   ....[88]....
        /*02a8*/ 	.word	0x05000014


	//   ....[89]....
        /*02ac*/ 	.word	0x05000014


	//   ....[90]....
        /*02b0*/ 	.word	0x05000014


	//   ....[91]....
        /*02b4*/ 	.word	0x05000014


	//   ....[92]....
        /*02b8*/ 	.word	0x05000014


	//   ....[93]....
        /*02bc*/ 	.word	0x05000014


	//   ....[94]....
        /*02c0*/ 	.word	0x05000014


	//   ....[95]....
        /*02c4*/ 	.word	0x05000014


	//   ....[96]....
        /*02c8*/ 	.word	0x05000014


	//   ....[97]....
        /*02cc*/ 	.word	0x05000014


	//   ....[98]....
        /*02d0*/ 	.word	0x05000014


	//   ....[99]....
        /*02d4*/ 	.word	0x05000014


	//   ....[100]....
        /*02d8*/ 	.word	0x05000014


	//   ....[101]....
        /*02dc*/ 	.word	0x05000014


	//   ....[102]....
        /*02e0*/ 	.word	0x05000014


	//   ....[103]....
        /*02e4*/ 	.word	0x05000014


	//   ....[104]....
        /*02e8*/ 	.word	0x05000014


	//   ....[105]....
        /*02ec*/ 	.word	0x05000014


	//   ....[106]....
        /*02f0*/ 	.word	0x05000014


	//   ....[107]....
        /*02f4*/ 	.word	0x05000014


	//   ....[108]....
        /*02f8*/ 	.word	0x05000014


	//   ....[109]....
        /*02fc*/ 	.word	0x05000014


	//   ....[110]....
        /*0300*/ 	.word	0x05000014


	//   ....[111]....
        /*0304*/ 	.word	0x05000014


	//   ....[112]....
        /*0308*/ 	.word	0x05000014


	//   ....[113]....
        /*030c*/ 	.word	0x05000014


	//   ....[114]....
        /*0310*/ 	.word	0x05000014


	//   ....[115]....
        /*0314*/ 	.word	0x05000014


	//   ....[116]....
        /*0318*/ 	.word	0x05000014


	//   ....[117]....
        /*031c*/ 	.word	0x05000014


	//   ....[118]....
        /*0320*/ 	.word	0x05000014


	//   ....[119]....
        /*0324*/ 	.word	0x05000014


	//   ....[120]....
        /*0328*/ 	.word	0x05000014


	//   ....[121]....
        /*032c*/ 	.word	0x05000014


	//----- nvinfo : EIATTR_COOP_GROUP_INSTR_OFFSETS
	.align		4
.L_1597:
        /*0330*/ 	.byte	0x04, 0x28
        /*0332*/ 	.short	(.L_1599 - .L_1598)


	//   ....[0]....
.L_1598:
        /*0334*/ 	.word	0x00001a60


	//   ....[1]....
        /*0338*/ 	.word	0x00001a90


	//   ....[2]....
        /*033c*/ 	.word	0x00002110


	//   ....[3]....
        /*0340*/ 	.word	0x00002140


	//   ....[4]....
        /*0344*/ 	.word	0x00002170


	//   ....[5]....
        /*0348*/ 	.word	0x00002180


	//   ....[6]....
        /*034c*/ 	.word	0x000021b0


	//   ....[7]....
        /*0350*/ 	.word	0x000021c0


	//   ....[8]....
        /*0354*/ 	.word	0x000021f0


	//   ....[9]....
        /*0358*/ 	.word	0x00002200


	//   ....[10]....
        /*035c*/ 	.word	0x00003fa0


	//   ....[11]....
        /*0360*/ 	.word	0x00003fd0


	//   ....[12]....
        /*0364*/ 	.word	0x00004010


	//   ....[13]....
        /*0368*/ 	.word	0x00004020


	//   ....[14]....
        /*036c*/ 	.word	0x00004050


	//   ....[15]....
        /*0370*/ 	.word	0x00004060


	//   ....[16]....
        /*0374*/ 	.word	0x00004090


	//   ....[17]....
        /*0378*/ 	.word	0x000040a0


	//   ....[18]....
        /*037c*/ 	.word	0x00004250


	//   ....[19]....
        /*0380*/ 	.word	0x00004280


	//   ....[20]....
        /*0384*/ 	.word	0x000042c0


	//   ....[21]....
        /*0388*/ 	.word	0x000042d0


	//   ....[22]....
        /*038c*/ 	.word	0x00004300


	//   ....[23]....
        /*0390*/ 	.word	0x00004310


	//   ....[24]....
        /*0394*/ 	.word	0x00004340


	//   ....[25]....
        /*0398*/ 	.word	0x00004350


	//   ....[26]....
        /*039c*/ 	.word	0x000044b0


	//   ....[27]....
        /*03a0*/ 	.word	0x000044e0


	//   ....[28]....
        /*03a4*/ 	.word	0x00004520


	//   ....[29]....
        /*03a8*/ 	.word	0x00004530


	//   ....[30]....
        /*03ac*/ 	.word	0x00004560


	//   ....[31]....
        /*03b0*/ 	.word	0x00004570


	//   ....[32]....
        /*03b4*/ 	.word	0x000045a0


	//   ....[33]....
        /*03b8*/ 	.word	0x000045b0


	//   ....[34]....
        /*03bc*/ 	.word	0x000047f0


	//   ....[35]....
        /*03c0*/ 	.word	0x00004810


	//   ....[36]....
        /*03c4*/ 	.word	0x00004870


	//   ....[37]....
        /*03c8*/ 	.word	0x00004890


	//   ....[38]....
        /*03cc*/ 	.word	0x000048a0


	//   ....[39]....
        /*03d0*/ 	.word	0x000048c0


	//   ....[40]....
        /*03d4*/ 	.word	0x000048e0


	//   ....[41]....
        /*03d8*/ 	.word	0x00004900


	//   ....[42]....
        /*03dc*/ 	.word	0x00004910


	//   ....[43]....
        /*03e0*/ 	.word	0x00004950


	//   ....[44]....
        /*03e4*/ 	.word	0x00004970


	//   ....[45]....
        /*03e8*/ 	.word	0x000049a0


	//   ....[46]....
        /*03ec*/ 	.word	0x000049b0


	//   ....[47]....
        /*03f0*/ 	.word	0x00004a10


	//   ....[48]....
        /*03f4*/ 	.word	0x00004a30


	//   ....[49]....
        /*03f8*/ 	.word	0x00004a60


	//   ....[50]....
        /*03fc*/ 	.word	0x00004c00


	//   ....[51]....
        /*0400*/ 	.word	0x00004ca0


	//   ....[52]....
        /*0404*/ 	.word	0x00004ce0


	//   ....[53]....
        /*0408*/ 	.word	0x00004cf0


	//   ....[54]....
        /*040c*/ 	.word	0x00004d20


	//   ....[55]....
        /*0410*/ 	.word	0x00004d40


	//   ....[56]....
        /*0414*/ 	.word	0x00004d80


	//   ....[57]....
        /*0418*/ 	.word	0x00004d90


	//   ....[58]....
        /*041c*/ 	.word	0x00004df0


	//   ....[59]....
        /*0420*/ 	.word	0x00004e20


	//   ....[60]....
        /*0424*/ 	.word	0x00004e40


	//   ....[61]....
        /*0428*/ 	.word	0x00004e60


	//   ....[62]....
        /*042c*/ 	.word	0x00004ea0


	//   ....[63]....
        /*0430*/ 	.word	0x00004eb0


	//   ....[64]....
        /*0434*/ 	.word	0x00004f10


	//   ....[65]....
        /*0438*/ 	.word	0x00004f40


	//   ....[66]....
        /*043c*/ 	.word	0x00005060


	//   ....[67]....
        /*0440*/ 	.word	0x000050b0


	//   ....[68]....
        /*0444*/ 	.word	0x00005110


	//   ....[69]....
        /*0448*/ 	.word	0x00005170


	//   ....[70]....
        /*044c*/ 	.word	0x000051d0


	//   ....[71]....
        /*0450*/ 	.word	0x00005230


	//   ....[72]....
        /*0454*/ 	.word	0x00005290


	//   ....[73]....
        /*0458*/ 	.word	0x000052f0


	//   ....[74]....
        /*045c*/ 	.word	0x00005380


	//   ....[75]....
        /*0460*/ 	.word	0x00005410


	//   ....[76]....
        /*0464*/ 	.word	0x00005470


	//   ....[77]....
        /*0468*/ 	.word	0x000054d0


	//   ....[78]....
        /*046c*/ 	.word	0x00005530


	//   ....[79]....
        /*0470*/ 	.word	0x00005590


	//   ....[80]....
        /*0474*/ 	.word	0x000055f0


	//   ....[81]....
        /*0478*/ 	.word	0x00005650


	//   ....[82]....
        /*047c*/ 	.word	0x000056e0


	//   ....[83]....
        /*0480*/ 	.word	0x00005770


	//   ....[84]....
        /*0484*/ 	.word	0x000057d0


	//   ....[85]....
        /*0488*/ 	.word	0x00005830


	//   ....[86]....
        /*048c*/ 	.word	0x00005890


	//   ....[87]....
        /*0490*/ 	.word	0x000058f0


	//   ....[88]....
        /*0494*/ 	.word	0x00005950


	//   ....[89]....
        /*0498*/ 	.word	0x000059b0


	//   ....[90]....
        /*049c*/ 	.word	0x00005a40


	//   ....[91]....
        /*04a0*/ 	.word	0x00005af0


	//   ....[92]....
        /*04a4*/ 	.word	0x00005b90


	//   ....[93]....
        /*04a8*/ 	.word	0x00005bf0


	//   ....[94]....
        /*04ac*/ 	.word	0x00005c60


	//   ....[95]....
        /*04b0*/ 	.word	0x00005cc0


	//   ....[96]....
        /*04b4*/ 	.word	0x00005d30


	//   ....[97]....
        /*04b8*/ 	.word	0x00005d90


	//   ....[98]....
        /*04bc*/ 	.word	0x00005e80


	//   ....[99]....
        /*04c0*/ 	.word	0x00005ed0


	//   ....[100]....
        /*04c4*/ 	.word	0x00005f40


	//   ....[101]....
        /*04c8*/ 	.word	0x00005fb0


	//   ....[102]....
        /*04cc*/ 	.word	0x00006010


	//   ....[103]....
        /*04d0*/ 	.word	0x00006070


	//   ....[104]....
        /*04d4*/ 	.word	0x000060d0


	//   ....[105]....
        /*04d8*/ 	.word	0x00006140


	//   ....[106]....
        /*04dc*/ 	.word	0x00006310


	//   ....[107]....
        /*04e0*/ 	.word	0x00006360


	//   ....[108]....
        /*04e4*/ 	.word	0x000063c0


	//   ....[109]....
        /*04e8*/ 	.word	0x00006410


	//   ....[110]....
        /*04ec*/ 	.word	0x00006470


	//   ....[111]....
        /*04f0*/ 	.word	0x000064c0


	//   ....[112]....
        /*04f4*/ 	.word	0x00006530


	//   ....[113]....
        /*04f8*/ 	.word	0x00006580


	//   ....[114]....
        /*04fc*/ 	.word	0x000066c0


	//   ....[115]....
        /*0500*/ 	.word	0x00006710


	//   ....[116]....
        /*0504*/ 	.word	0x00006770


	//   ....[117]....
        /*0508*/ 	.word	0x000067d0


	//   ....[118]....
        /*050c*/ 	.word	0x00006830


	//   ....[119]....
        /*0510*/ 	.word	0x00006890


	//   ....[120]....
        /*0514*/ 	.word	0x00006900


	//   ....[121]....
        /*0518*/ 	.word	0x00006950


	//----- nvinfo : EIATTR_EXIT_INSTR_OFFSETS
	.align		4
.L_1599:
        /*051c*/ 	.byte	0x04, 0x1c
        /*051e*/ 	.short	(.L_1601 - .L_1600)


	//   ....[0]....
.L_1600:
        /*0520*/ 	.word	0x00002f40


	//   ....[1]....
        /*0524*/ 	.word	0x00005010


	//----- nvinfo : EIATTR_MAX_THREADS
	.align		4
.L_1601:
        /*0528*/ 	.byte	0x04, 0x05
        /*052a*/ 	.short	(.L_1603 - .L_1602)
.L_1602:
        /*052c*/ 	.word	0x000001e0
        /*0530*/ 	.word	0x00000001
        /*0534*/ 	.word	0x00000001


	//----- nvinfo : EIATTR_CRS_STACK_SIZE
	.align		4
.L_1603:
        /*0538*/ 	.byte	0x04, 0x1e
        /*053a*/ 	.short	(.L_1605 - .L_1604)
.L_1604:
        /*053c*/ 	.word	0x00000000


	//----- nvinfo : EIATTR_CBANK_PARAM_SIZE
	.align		4
.L_1605:
        /*0540*/ 	.byte	0x03, 0x19
        /*0542*/ 	.short	0x0060


	//----- nvinfo : EIATTR_PARAM_CBANK
	.align		4
        /*0544*/ 	.byte	0x04, 0x0a
        /*0546*/ 	.short	(.L_1607 - .L_1606)
	.align		4
.L_1606:
        /*0548*/ 	.word	index@(.nv.constant0._ZN13group_norm_v218gn_bwd_cuda_kernelI6__halfLi480ELi3ELi16ELi60ELi4096ELb1ELb1ELi64ELi960ELi960ELi4ELb1ELi5ELb1ELb0ELNS_15WgradSyncMethodE3ENS_16CompileConditionILi900EEEEEvPT_S6_S6_PKS5_S8_S8_S8_PKfflPfPj)
        /*054c*/ 	.short	0x0210
        /*054e*/ 	.short	0x0060


	//----- nvinfo : EIATTR_SW_WAR
	.align		4
.L_1607:
        /*0550*/ 	.byte	0x04, 0x36
        /*0552*/ 	.short	(.L_1609 - .L_1608)
.L_1608:
        /*0554*/ 	.word	0x00000008
.L_1609:


//--------------------- .nv.info._ZN13group_norm_v218gn_bwd_cuda_kernelI6__halfLi480ELi3ELi16ELi60ELi4096ELb1ELb1ELi128ELi960ELi960ELi4ELb1ELi10ELb1ELb0ELNS_15WgradSyncMethodE3ENS_16CompileConditionILi900EEEEEvPT_S6_S6_PKS5_S8_S8_S8_PKfflPfPj --------------------------
	.section	.nv.info._ZN13group_norm_v218gn_bwd_cuda_kernelI6__halfLi480ELi3ELi16ELi60ELi4096ELb1ELb1ELi128ELi960ELi960ELi4ELb1ELi10ELb1ELb0ELNS_15WgradSyncMethodE3ENS_16CompileConditionILi900EEEEEvPT_S6_S6_PKS5_S8_S8_S8_PKfflPfPj,"",@"SHT_CUDA_INFO"
	.sectionflags	@""
	.align	4


	//----- nvinfo : EIATTR_CUDA_API_VERSION
	.align		4
        /*0000*/ 	.byte	0x04, 0x37
        /*0002*/ 	.short	(.L_1611 - .L_1610)
.L_1610:
        /*0004*/ 	.word	0x00000082


	//----- nvinfo : EIATTR_KPARAM_INFO
	.align		4
.L_1611:
        /*0008*/ 	.byte	0x04, 0x17
        /*000a*/ 	.short	(.L_1613 - .L_1612)
.L_1612:
        /*000c*/ 	.word	0x00000000
        /*0010*/ 	.short	0x000b
        /*0012*/ 	.short	0x0058
        /*0014*/ 	.byte	0x00, 0xf0, 0x21, 0x00


	//----- nvinfo : EIATTR_KPARAM_INFO
	.align		4
.L_1613:
        /*0018*/ 	.byte	0x04, 0x17
        /*001a*/ 	.short	(.L_1615 - .L_1614)
.L_1614:
        /*001c*/ 	.word	0x00000000
        /*0020*/ 	.short	0x000a
        /*0022*/ 	.short	0x0050
        /*0024*/ 	.byte	0x00, 0xf0, 0x21, 0x00


	//----- nvinfo : EIATTR_KPARAM_INFO
	.align		4
.L_1615:
        /*0028*/ 	.byte	0x04, 0x17
        /*002a*/ 	.short	(.L_1617 - .L_1616)
.L_1616:
        /*002c*/ 	.word	0x00000000
        /*0030*/ 	.short	0x0009
        /*0032*/ 	.short	0x0048
        /*0034*/ 	.byte	0x00, 0xf0, 0x21, 0x00


	//----- nvinfo : EIATTR_KPARAM_INFO
	.align		4
.L_1617:
        /*0038*/ 	.byte	0x04, 0x17
        /*003a*/ 	.short	(.L_1619 - .L_1618)
.L_1618:
        /*003c*/ 	.word	0x00000000
        /*0040*/ 	.short	0x0008
        /*0042*/ 	.short	0x0040
        /*0044*/ 	.byte	0x00, 0xf0, 0x11, 0x00


	//----- nvinfo : EIATTR_KPARAM_INFO
	.align		4
.L_1619:
        /*0048*/ 	.byte	0x04, 0x17
        /*004a*/ 	.short	(.L_1621 - .L_1620)
.L_1620:
        /*004c*/ 	.word	0x00000000
        /*0050*/ 	.short	0x0007
        /*0052*/ 	.short	0x0038
        /*0054*/ 	.byte	0x00, 0xf0, 0x21, 0x00


	//----- nvinfo : EIATTR_KPARAM_INFO
	.align		4
.L_1621:
        /*0058*/ 	.byte	0x04, 0x17
        /*005a*/ 	.short	(.L_1623 - .L_1622)
.L_1622:
        /*005c*/ 	.word	0x00000000
        /*0060*/ 	.short	0x0006
        /*0062*/ 	.short	0x0030
        /*0064*/ 	.byte	0x00, 0xf0, 0x21, 0x00


	//----- nvinfo : EIATTR_KPARAM_INFO
	.align		4
.L_1623:
        /*0068*/ 	.byte	0x04, 0x17
        /*006a*/ 	.short	(.L_1625 - .L_1624)
.L_1624:
        /*006c*/ 	.word	0x00000000
        /*0070*/ 	.short	0x0005
        /*0072*/ 	.short	0x0028
        /*0074*/ 	.byte	0x00, 0xf0, 0x21, 0x00


	//----- nvinfo : EIATTR_KPARAM_INFO
	.align		4
.L_1625:
        /*0078*/ 	.byte	0x04, 0x17
        /*007a*/ 	.short	(.L_1627 - .L_1626)
.L_1626:
        /*007c*/ 	.word	0x00000000
        /*0080*/ 	.short	0x0004
        /*0082*/ 	.short	0x0020
        /*0084*/ 	.byte	0x00, 0xf0, 0x21, 0x00


	//----- nvinfo : EIATTR_KPARAM_INFO
	.align		4
.L_1627:
        /*0088*/ 	.byte	0x04, 0x17
        /*008a*/ 	.short	(.L_1629 - .L_1628)
.L_1628:
        /*008c*/ 	.word	0x00000000
        /*0090*/ 	.short	0x0003
        /*0092*/ 	.short	0x0018
        /*0094*/ 	.byte	0x00, 0xf0, 0x21, 0x00


	//----- nvinfo : EIATTR_KPARAM_INFO
	.align		4
.L_1629:
        /*0098*/ 	.byte	0x04, 0x17
        /*009a*/ 	.short	(.L_1631 - .L_1630)
.L_1630:
        /*009c*/ 	.word	0x00000000
        /*00a0*/ 	.short	0x0002
        /*00a2*/ 	.short	0x0010
        /*00a4*/ 	.byte	0x00, 0xf0, 0x21, 0x00


	//----- nvinfo : EIATTR_KPARAM_INFO
	.align		4
.L_1631:
        /*00a8*/ 	.byte	0x04, 0x17
        /*00aa*/ 	.short	(.L_1633 - .L_1632)
.L_1632:
        /*00ac*/ 	.word	0x00000000
        /*00b0*/ 	.short	0x0001
        /*00b2*/ 	.short	0x0008
        /*00b4*/ 	.byte	0x00, 0xf0, 0x21, 0x00


	//----- nvinfo : EIATTR_KPARAM_INFO
	.align		4
.L_1633:
        /*00b8*/ 	.byte	0x04, 0x17
        /*00ba*/ 	.short	(.L_1635 - .L_1634)
.L_1634:
        /*00bc*/ 	.word	0x00000000
        /*00c0*/ 	.short	0x0000
        /*00c2*/ 	.short	0x0000
        /*00c4*/ 	.byte	0x00, 0xf0, 0x21, 0x00


	//----- nvinfo : EIATTR_SPARSE_MMA_MASK
	.align		4
.L_1635:
        /*00c8*/ 	.byte	0x03, 0x50
        /*00ca*/ 	.short	0x0000


	//----- nvinfo : EIATTR_MAXREG_COUNT
	.align		4
        /*00cc*/ 	.byte	0x03, 0x1b
        /*00ce*/ 	.short	0x0028


	//----- nvinfo : EIATTR_NUM_BARRIERS
	.align		4
        /*00d0*/ 	.byte	0x02, 0x4c
        /*00d2*/ 	.byte	0x01
	.zero		1


	//----- nvinfo : EIATTR_ANNOTATIONS
	.align		4
        /*00d4*/ 	.byte	0x04, 0x55
        /*00d6*/ 	.short	(.L_1637 - .L_1636)


	//   ....[0]....
.L_1636:
        /* <DEDUP_REMOVED lines=8> */


	//----- nvinfo : EIATTR_MERCURY_ISA_VERSION
	.align		4
.L_1637:
        /*0140*/ 	.byte	0x03, 0x5f
        /*0142*/ 	.short	0x0101


	//----- nvinfo : EIATTR_COOP_GROUP_MASK_REGIDS
	.align		4
        /*0144*/ 	.byte	0x04, 0x29
        /*0146*/ 	.short	(.L_1639 - .L_1638)


	//   ....[0]....
.L_1638:
        /*0148*/ 	.word	0xffffffff


	//   ....[1]....
        /*014c*/ 	.word	0xffffffff


	//   ....[2]....
        /*0150*/ 	.word	0xffffffff


	//   ....[3]....
        /*0154*/ 	.word	0xffffffff


	//   ....[4]....
        /*0158*/ 	.word	0xffffffff


	//   ....[5]....
        /*015c*/ 	.word	0xffffffff


	//   ....[6]....
        /*0160*/ 	.word	0xffffffff


	//   ....[7]....
        /*0164*/ 	.word	0xffffffff


	//   ....[8]....
        /*0168*/ 	.word	0xffffffff


	//   ....[9]....
        /*016c*/ 	.word	0xffffffff


	//   ....[10]....
        /*0170*/ 	.word	0x05000010


	//   ....[11]....
        /*0174*/ 	.word	0x0500000f


	//   ....[12]....
        /*0178*/ 	.word	0x05000013


	//   ....[13]....
        /*017c*/ 	.word	0x0500000c


	//   ....[14]....
        /*0180*/ 	.word	0x05000017


	//   ....[15]....
        /*0184*/ 	.word	0x05000010


	//   ....[16]....
        /*0188*/ 	.word	0x05000011


	//   ....[17]....
        /*018c*/ 	.word	0x05000015


	//   ....[18]....
        /*0190*/ 	.word	0x05000012


	//   ....[19]....
        /*0194*/ 	.word	0x05000013


	//   ....[20]....
        /*0198*/ 	.word	0x05000019


	//   ....[21]....
        /*019c*/ 	.word	0x05000014


	//   ....[22]....
        /*01a0*/ 	.word	0x05000024


	//   ....[23]....
        /*01a4*/ 	.word	0x05000018


	//   ....[24]....
        /*01a8*/ 	.word	0x05000011


	//   ....[25]....
        /*01ac*/ 	.word	0x05000019


	//   ....[26]....
        /*01b0*/ 	.word	0x05000012


	//   ....[27]....
        /*01b4*/ 	.word	0x05000013


	//   ....[28]....
        /*01b8*/ 	.word	0x05000019


	//   ....[29]....
        /*01bc*/ 	.word	0x05000014


	//   ....[30]....
        /*01c0*/ 	.word	0x05000024


	//   ....[31]....
        /*01c4*/ 	.word	0x05000018


	//   ....[32]....
        /*01c8*/ 	.word	0x05000011


	//   ....[33]....
        /*01cc*/ 	.word	0x05000019


	//   ....[34]....
        /*01d0*/ 	.word	0x05000016


	//   ....[35]....
        /*01d4*/ 	.word	0x05000014


	//   ....[36]....
        /*01d8*/ 	.word	0x05000018


	//   ....[37]....
        /*01dc*/ 	.word	0x05000019


	//   ....[38]....
        /*01e0*/ 	.word	0x05000012


	//   ....[39]....
        /*01e4*/ 	.word	0x05000013


	//   ....[40]....
        /*01e8*/ 	.word	0x05000011


	//   ....[41]....
        /*01ec*/ 	.word	0x05000018


	//   ....[42]....
        /*01f0*/ 	.word	0x05000014


	//   ....[43]....
        /*01f4*/ 	.word	0x05000019


	//   ....[44]....
        /*01f8*/ 	.word	0x05000016


	//   ....[45]....
        /*01fc*/ 	.word	0x05000013


	//   ....[46]....
        /*0200*/ 	.word	0x0500000f


	//   ....[47]....
        /*0204*/ 	.word	0x05000011


	//   ....[48]....
        /*0208*/ 	.word	0x05000014


	//   ....[49]....
        /*020c*/ 	.word	0x05000016


	//   ....[50]....
        /*0210*/ 	.word	0x05000014


	//   ....[51]....
        /*0214*/ 	.word	0x05000019


	//   ....[52]....
        /*0218*/ 	.word	0x05000013


	//   ....[53]....
        /*021c*/ 	.word	0x05000017


	//   ....[54]....
        /*0220*/ 	.word	0x05000012


	//   ....[55]....
        /*0224*/ 	.word	0x05000019


	//   ....[56]....
        /*0228*/ 	.word	0x05000012


	//   ....[57]....
        /*022c*/ 	.word	0x05000013


	//   ....[58]....
        /*0230*/ 	.word	0x05000024


	//   ....[59]....
        /*0234*/ 	.word	0x05000014


	//   ....[60]....
        /*0238*/ 	.word	0x05000012


	//   ....[61]....
        /*023c*/ 	.word	0x05000013


	//   ....[62]....
        /*0240*/ 	.word	0x05000014


	//   ....[63]....
        /*0244*/ 	.word	0x05000013


	//   ....[64]....
        /*0248*/ 	.word	0x05000010


	//   ....[65]....
        /*024c*/ 	.word	0x05000015


	//   ....[66]....
        /*0250*/ 	.word	0x05000014


	//   ....[67]....
        /*0254*/ 	.word	0x05000014


	//   ....[68]....
        /*0258*/ 	.word	0x05000014


	//   ....[69]....
        /*025c*/ 	.word	0x05000014


	//   ....[70]....
        /*0260*/ 	.word	0x05000014


	//   ....[71]....
        /*0264*/ 	.word	0x05000014


	//   ....[72]....
        /*0268*/ 	.word	0x05000014


	//   ....[73]....
        /*026c*/ 	.word	0x05000014


	//   ....[74]....
        /*0270*/ 	.word	0x05000014


	//   ....[75]....
        /*0274*/ 	.word	0x05000014


	//   ....[76]....
        /*0278*/ 	.word	0x05000014


	//   ....[77]....
        /*027c*/ 	.word	0x05000014


	//   ....[78]....
        /*0280*/ 	.word	0x05000014


	//   ....[79]....
        /*0284*/ 	.word	0x05000014


	//   ....[80]....
        /*0288*/ 	.word	0x05000014


	//   ....[81]....
        /*028c*/ 	.word	0x05000014


	//   ....[82]....
        /*0290*/ 	.word	0x05000014


	//   ....[83]....
        /*0294*/ 	.word	0x05000014


	//   ....[84]....
        /*0298*/ 	.word	0x05000014


	//   ....[85]....
        /*029c*/ 	.word	0x05000014


	//   ....[86]....
        /*02a0*/ 	.word	0x05000014


	//   ....[87]....
        /*02a4*/ 	.word	0x05000014


	//   ....[88]....
        /*02a8*/ 	.word	0x05000014


	//   ....[89]....
        /*02ac*/ 	.word	0x05000014


	//   ....[90]....
        /*02b0*/ 	.word	0x05000014


	//   ....[91]....
        /*02b4*/ 	.word	0x05000014


	//   ....[92]....
        /*02b8*/ 	.word	0x05000014


	//   ....[93]....
        /*02bc*/ 	.word	0x05000014


	//   ....[94]....
        /*02c0*/ 	.word	0x05000014


	//   ....[95]....
        /*02c4*/ 	.word	0x05000014


	//   ....[96]....
        /*02c8*/ 	.word	0x05000014


	//   ....[97]....
        /*02cc*/ 	.word	0x05000014


	//   ....[98]....
        /*02d0*/ 	.word	0x05000014


	//   ....[99]....
        /*02d4*/ 	.word	0x05000014


	//   ....[100]....
        /*02d8*/ 	.word	0x05000014


	//   ....[101]....
        /*02dc*/ 	.word	0x05000014


	//   ....[102]....
        /*02e0*/ 	.word	0x05000014


	//   ....[103]....
        /*02e4*/ 	.word	0x05000014


	//   ....[104]....
        /*02e8*/ 	.word	0x05000014


	//   ....[105]....
        /*02ec*/ 	.word	0x05000014


	//   ....[106]....
        /*02f0*/ 	.word	0x05000014


	//   ....[107]....
        /*02f4*/ 	.word	0x05000014


	//   ....[108]....
        /*02f8*/ 	.word	0x05000014


	//   ....[109]....
        /*02fc*/ 	.word	0x05000014


	//   ....[110]....
        /*0300*/ 	.word	0x05000014


	//   ....[111]....
        /*0304*/ 	.word	0x05000014


	//   ....[112]....
        /*0308*/ 	.word	0x05000014


	//   ....[113]....
        /*030c*/ 	.word	0x05000014


	//   ....[114]....
        /*0310*/ 	.word	0x05000014


	//   ....[115]....
        /*0314*/ 	.word	0x05000014


	//   ....[116]....
        /*0318*/ 	.word	0x05000014


	//   ....[117]....
        /*031c*/ 	.word	0x05000014


	//   ....[118]....
        /*0320*/ 	.word	0x05000014


	//   ....[119]....
        /*0324*/ 	.word	0x05000014


	//   ....[120]....
        /*0328*/ 	.word	0x05000014


	//   ....[121]....
        /*032c*/ 	.word	0x05000014


	//----- nvinfo : EIATTR_COOP_GROUP_INSTR_OFFSETS
	.align		4
.L_1639:
        /*0330*/ 	.byte	0x04, 0x28
        /*0332*/ 	.short	(.L_1641 - .L_1640)


	//   ....[0]....
.L_1640:
        /*0334*/ 	.word	0x00001a60


	//   ....[1]....
        /*0338*/ 	.word	0x00001a90


	//   ....[2]....
        /*033c*/ 	.word	0x000020b0


	//   ....[3]....
        /*0340*/ 	.word	0x000020c0


	//   ....[4]....
        /*0344*/ 	.word	0x000020f0


	//   ....[5]....
        /*0348*/ 	.word	0x00002100


	//   ....[6]....
        /*034c*/ 	.word	0x00002130


	//   ....[7]....
        /*0350*/ 	.word	0x00002140


	//   ....[8]....
        /*0354*/ 	.word	0x00002170


	//   ....[9]....
        /*0358*/ 	.word	0x00002180


	//   ....[10]....
        /*035c*/ 	.word	0x00003e60


	//   ....[11]....
        /*0360*/ 	.word	0x00003e90


	//   ....[12]....
        /*0364*/ 	.word	0x00003ed0


	//   ....[13]....
        /*0368*/ 	.word	0x00003ee0


	//   ....[14]....
        /*036c*/ 	.word	0x00003f10


	//   ....[15]....
        /*0370*/ 	.word	0x00003f20


	//   ....[16]....
        /*0374*/ 	.word	0x00003f50


	//   ....[17]....
        /*0378*/ 	.word	0x00003f60


	//   ....[18]....
        /*037c*/ 	.word	0x00004110


	//   ....[19]....
        /*0380*/ 	.word	0x00004140


	//   ....[20]....
        /*0384*/ 	.word	0x00004180


	//   ....[21]....
        /*0388*/ 	.word	0x00004190


	//   ....[22]....
        /*038c*/ 	.word	0x000041c0


	//   ....[23]....
        /*0390*/ 	.word	0x000041d0


	//   ....[24]....
        /*0394*/ 	.word	0x00004200


	//   ....[25]....
        /*0398*/ 	.word	0x00004210


	//   ....[26]....
        /*039c*/ 	.word	0x00004370


	//   ....[27]....
        /*03a0*/ 	.word	0x000043a0


	//   ....[28]....
        /*03a4*/ 	.word	0x000043e0


	//   ....[29]....
        /*03a8*/ 	.word	0x000043f0


	//   ....[30]....
        /*03ac*/ 	.word	0x00004420


	//   ....[31]....
        /*03b0*/ 	.word	0x00004430


	//   ....[32]....
        /*03b4*/ 	.word	0x00004460


	//   ....[33]....
        /*03b8*/ 	.word	0x00004470


	//   ....[34]....
        /*03bc*/ 	.word	0x000046b0


	//   ....[35]....
        /*03c0*/ 	.word	0x000046d0


	//   ....[36]....
        /*03c4*/ 	.word	0x00004730


	//   ....[37]....
        /*03c8*/ 	.word	0x00004750


	//   ....[38]....
        /*03cc*/ 	.word	0x00004760


	//   ....[39]....
        /*03d0*/ 	.word	0x00004780


	//   ....[40]....
        /*03d4*/ 	.word	0x000047a0


	//   ....[41]....
        /*03d8*/ 	.word	0x000047c0


	//   ....[42]....
        /*03dc*/ 	.word	0x000047d0


	//   ....[43]....
        /*03e0*/ 	.word	0x00004810


	//   ....[44]....
        /*03e4*/ 	.word	0x00004830


	//   ....[45]....
        /*03e8*/ 	.word	0x00004860


	//   ....[46]....
        /*03ec*/ 	.word	0x00004870


	//   ....[47]....
        /*03f0*/ 	.word	0x000048d0


	//   ....[48]....
        /*03f4*/ 	.word	0x000048f0


	//   ....[49]....
        /*03f8*/ 	.word	0x00004920


	//   ....[50]....
        /*03fc*/ 	.word	0x00004ac0


	//   ....[51]....
        /*0400*/ 	.word	0x00004b60


	//   ....[52]....
        /*0404*/ 	.word	0x00004ba0


	//   ....[53]....
        /*0408*/ 	.word	0x00004bb0


	//   ....[54]....
        /*040c*/ 	.word	0x00004be0


	//   ....[55]....
        /*0410*/ 	.word	0x00004c00


	//   ....[56]....
        /*0414*/ 	.word	0x00004c40


	//   ....[57]....
        /*0418*/ 	.word	0x00004c50


	//   ....[58]....
        /*041c*/ 	.word	0x00004cb0


	//   ....[59]....
        /*0420*/ 	.word	0x00004ce0


	//   ....[60]....
        /*0424*/ 	.word	0x00004d00


	//   ....[61]....
        /*0428*/ 	.word	0x00004d20


	//   ....[62]....
        /*042c*/ 	.word	0x00004d60


	//   ....[63]....
        /*0430*/ 	.word	0x00004d70


	//   ....[64]....
        /*0434*/ 	.word	0x00004dd0


	//   ....[65]....
        /*0438*/ 	.word	0x00004e00


	//   ....[66]....
        /*043c*/ 	.word	0x00004f20


	//   ....[67]....
        /*0440*/ 	.word	0x00004f70


	//   ....[68]....
        /*0444*/ 	.word	0x00004fd0


	//   ....[69]....
        /*0448*/ 	.word	0x00005030


	//   ....[70]....
        /*044c*/ 	.word	0x00005090


	//   ....[71]....
        /*0450*/ 	.word	0x000050f0


	//   ....[72]....
        /*0454*/ 	.word	0x00005150


	//   ....[73]....
        /*0458*/ 	.word	0x000051b0


	//   ....[74]....
        /*045c*/ 	.word	0x00005240


	//   ....[75]....
        /*0460*/ 	.word	0x000052d0


	//   ....[76]....
        /*0464*/ 	.word	0x00005330


	//   ....[77]....
        /*0468*/ 	.word	0x00005390


	//   ....[78]....
        /*046c*/ 	.word	0x000053f0


	//   ....[79]....
        /*0470*/ 	.word	0x00005450


	//   ....[80]....
        /*0474*/ 	.word	0x000054b0


	//   ....[81]....
        /*0478*/ 	.word	0x00005510


	//   ....[82]....
        /*047c*/ 	.word	0x000055a0


	//   ....[83]....
        /*0480*/ 	.word	0x00005630


	//   ....[84]....
        /*0484*/ 	.word	0x00005690


	//   ....[85]....
        /*0488*/ 	.word	0x000056f0


	//   ....[86]....
        /*048c*/ 	.word	0x00005750


	//   ....[87]....
        /*0490*/ 	.word	0x000057b0


	//   ....[88]....
        /*0494*/ 	.word	0x00005810


	//   ....[89]....
        /*0498*/ 	.word	0x00005870


	//   ....[90]....
        /*049c*/ 	.word	0x00005900


	//   ....[91]....
        /*04a0*/ 	.word	0x000059b0


	//   ....[92]....
        /*04a4*/ 	.word	0x00005a50


	//   ....[93]....
        /*04a8*/ 	.word	0x00005ab0


	//   ....[94]....
        /*04ac*/ 	.word	0x00005b20


	//   ....[95]....
        /*04b0*/ 	.word	0x00005b80


	//   ....[96]....
        /*04b4*/ 	.word	0x00005bf0


	//   ....[97]....
        /*04b8*/ 	.word	0x00005c50


	//   ....[98]....
        /*04bc*/ 	.word	0x00005d40


	//   ....[99]....
        /*04c0*/ 	.word	0x00005d90


	//   ....[100]....
        /*04c4*/ 	.word	0x00005e00


	//   ....[101]....
        /*04c8*/ 	.word	0x00005e70


	//   ....[102]....
        /*04cc*/ 	.word	0x00005ed0


	//   ....[103]....
        /*04d0*/ 	.word	0x00005f30


	//   ....[104]....
        /*04d4*/ 	.word	0x00005f90


	//   ....[105]....
        /*04d8*/ 	.word	0x00006000


	//   ....[106]....
        /*04dc*/ 	.word	0x000061d0


	//   ....[107]....
        /*04e0*/ 	.word	0x00006220


	//   ....[108]....
        /*04e4*/ 	.word	0x00006280


	//   ....[109]....
        /*04e8*/ 	.word	0x000062d0


	//   ....[110]....
        /*04ec*/ 	.word	0x00006330


	//   ....[111]....
        /*04f0*/ 	.word	0x00006380


	//   ....[112]....
        /*04f4*/ 	.word	0x000063f0


	//   ....[113]....
        /*04f8*/ 	.word	0x00006440


	//   ....[114]....
        /*04fc*/ 	.word	0x00006580


	//   ....[115]....
        /*0500*/ 	.word	0x000065d0


	//   ....[116]....
        /*0504*/ 	.word	0x00006630


	//   ....[117]....
        /*0508*/ 	.word	0x00006690


	//   ....[118]....
        /*050c*/ 	.word	0x000066f0


	//   ....[119]....
        /*0510*/ 	.word	0x00006750


	//   ....[120]....
        /*0514*/ 	.word	0x000067c0


	//   ....[121]....
        /*0518*/ 	.word	0x00006810


	//----- nvinfo : EIATTR_EXIT_INSTR_OFFSETS
	.align		4
.L_1641:
        /*051c*/ 	.byte	0x04, 0x1c
        /*051e*/ 	.short	(.L_1643 - .L_1642)


	//   ....[0]....
.L_1642:
        /*0520*/ 	.word	0x00002e00


	//   ....[1]....
        /*0524*/ 	.word	0x00004ed0


	//----- nvinfo : EIATTR_MAX_THREADS
	.align		4
.L_1643:
        /*0528*/ 	.byte	0x04, 0x05
        /*052a*/ 	.short	(.L_1645 - .L_1644)
.L_1644:
        /*052c*/ 	.word	0x000001e0
        /*0530*/ 	.word	0x00000001
        /*0534*/ 	.word	0x00000001


	//----- nvinfo : EIATTR_CRS_STACK_SIZE
	.align		4
.L_1645:
        /*0538*/ 	.byte	0x04, 0x1e
        /*053a*/ 	.short	(.L_1647 - .L_1646)
.L_1646:
        /*053c*/ 	.word	0x00000000


	//----- nvinfo : EIATTR_CBANK_PARAM_SIZE
	.align		4
.L_1647:
        /*0540*/ 	.byte	0x03, 0x19
        /*0542*/ 	.short	0x0060


	//----- nvinfo : EIATTR_PARAM_CBANK
	.align		4
        /*0544*/ 	.byte	0x04, 0x0a
        /*0546*/ 	.short	(.L_1649 - .L_1648)
	.align		4
.L_1648:
        /*0548*/ 	.word	index@(.nv.constant0._ZN13group_norm_v218gn_bwd_cuda_kernelI6__halfLi480ELi3ELi16ELi60ELi4096ELb1ELb1ELi128ELi960ELi960ELi4ELb1ELi10ELb1ELb0ELNS_15WgradSyncMethodE3ENS_16CompileConditionILi900EEEEEvPT_S6_S6_PKS5_S8_S8_S8_PKfflPfPj)
        /*054c*/ 	.short	0x0210
        /*054e*/ 	.short	0x0060


	//----- nvinfo : EIATTR_SW_WAR
	.align		4
.L_1649:
        /*0550*/ 	.byte	0x04, 0x36
        /*0552*/ 	.short	(.L_1651 - .L_1650)
.L_1650:
        /*0554*/ 	.word	0x00000008
.L_1651:


//--------------------- .nv.info._ZN13group_norm_v218gn_bwd_cuda_kernelI6__halfLi480ELi3ELi16ELi60ELi4096ELb1ELb1ELi256ELi960ELi960ELi4ELb1ELi21ELb1ELb0ELNS_15WgradSyncMethodE3ENS_16CompileConditionILi900EEEEEvPT_S6_S6_PKS5_S8_S8_S8_PKfflPfPj --------------------------
	.section	.nv.info._ZN13group_norm_v218gn_bwd_cuda_kernelI6__halfLi480ELi3ELi16ELi60ELi4096ELb1ELb1ELi256ELi960ELi960ELi4ELb1ELi21ELb1ELb0ELNS_15WgradSyncMethodE3ENS_16CompileConditionILi900EEEEEvPT_S6_S6_PKS5_S8_S8_S8_PKfflPfPj,"",@"SHT_CUDA_INFO"
	.sectionflags	@""
	.align	4


	//----- nvinfo : EIATTR_CUDA_API_VERSION
	.align		4
        /*0000*/ 	.byte	0x04, 0x37
        /*0002*/ 	.short	(.L_1653 - .L_1652)
.L_1652:
        /*0004*/ 	.word	0x00000082


	//----- nvinfo : EIATTR_KPARAM_INFO
	.align		4
.L_1653:
        /*0008*/ 	.byte	0x04, 0x17
        /*000a*/ 	.short	(.L_1655 - .L_1654)
.L_1654:
        /*000c*/ 	.word	0x00000000
        /*0010*/ 	.short	0x000b
        /*0012*/ 	.short	0x0058
        /*0014*/ 	.byte	0x00, 0xf0, 0x21, 0x00


	//----- nvinfo : EIATTR_KPARAM_INFO
	.align		4
.L_1655:
        /*0018*/ 	.byte	0x04, 0x17
        /*001a*/ 	.short	(.L_1657 - .L_1656)
.L_1656:
        /*001c*/ 	.word	0x00000000
        /*0020*/ 	.short	0x000a
        /*0022*/ 	.short	0x0050
        /*0024*/ 	.byte	0x00, 0xf0, 0x21, 0x00


	//----- nvinfo : EIATTR_KPARAM_INFO
	.align		4
.L_1657:
        /*0028*/ 	.byte	0x04, 0x17
        /*002a*/ 	.short	(.L_1659 - .L_1658)
.L_1658:
        /*002c*/ 	.word	0x00000000
        /*0030*/ 	.short	0x0009
        /*0032*/ 	.short	0x0048
        /*0034*/ 	.byte	0x00, 0xf0, 0x21, 0x00


	//----- nvinfo : EIATTR_KPARAM_INFO
	.align		4
.L_1659:
        /*0038*/ 	.byte	0x04, 0x17
        /*003a*/ 	.short	(.L_1661 - .L_1660)
.L_1660:
        /*003c*/ 	.word	0x00000000
        /*0040*/ 	.short	0x0008
        /*0042*/ 	.short	0x0040
        /*0044*/ 	.byte	0x00, 0xf0, 0x11, 0x00


	//----- nvinfo : EIATTR_KPARAM_INFO
	.align		4
.L_1661:
        /*0048*/ 	.byte	0x04, 0x17
        /*004a*/ 	.short	(.L_1663 - .L_1662)
.L_1662:
        /*004c*/ 	.word	0x00000000
        /*0050*/ 	.short	0x0007
        /*0052*/ 	.short	0x0038
        /*0054*/ 	.byte	0x00, 0xf0, 0x21, 0x00


	//----- nvinfo : EIATTR_KPARAM_INFO
	.align		4
.L_1663:
        /*0058*/ 	.byte	0x04, 0x17
        /*005a*/ 	.short	(.L_1665 - .L_1664)
.L_1664:
        /*005c*/ 	.word	0x00000000
        /*0060*/ 	.short	0x0006
        /*0062*/ 	.short	0x0030
        /*0064*/ 	.byte	0x00, 0xf0, 0x21, 0x00


	//----- nvinfo : EIATTR_KPARAM_INFO
	.align		4
.L_1665:
        /*0068*/ 	.byte	0x04, 0x17
        /*006a*/ 	.short	(.L_1667 - .L_1666)
.L_1666:
        /*006c*/ 	.word	0x00000000
        /*0070*/ 	.short	0x0005
        /*0072*/ 	.short	0x0028
        /*0074*/ 	.byte	0x00, 0xf0, 0x21, 0x00


	//----- nvinfo : EIATTR_KPARAM_INFO
	.align		4
.L_1667:
        /*0078*/ 	.byte	0x04, 0x17
        /*007a*/ 	.short	(.L_1669 - .L_1668)
.L_1668:
        /*007c*/ 	.word	0x00000000
        /*0080*/ 	.short	0x0004
        /*0082*/ 	.short	0x0020
        /*0084*/ 	.byte	0x00, 0xf0, 0x21, 0x00


	//----- nvinfo : EIATTR_KPARAM_INFO
	.align		4
.L_1669:
        /*0088*/ 	.byte	0x04, 0x17
        /*008a*/ 	.short	(.L_1671 - .L_1670)
.L_1670:
        /*008c*/ 	.word	0x00000000
        /*0090*/ 	.short	0x0003
        /*0092*/ 	.short	0x0018
        /*0094*/ 	.byte	0x00, 0xf0, 0x21, 0x00


	//----- nvinfo : EIATTR_KPARAM_INFO
	.align		4
.L_1671:
        /*0098*/ 	.byte	0x04, 0x17
        /*009a*/ 	.short	(.L_1673 - .L_1672)
.L_1672:
        /*009c*/ 	.word	0x00000000
        /*00a0*/ 	.short	0x0002
        /*00a2*/ 	.short	0x0010
        /*00a4*/ 	.byte	0x00, 0xf0, 0x21, 0x00


	//----- nvinfo : EIATTR_KPARAM_INFO
	.align		4
.L_1673:
        /*00a8*/ 	.byte	0x04, 0x17
        /*00aa*/ 	.short	(.L_1675 - .L_1674)
.L_1674:
        /*00ac*/ 	.word	0x00000000
        /*00b0*/ 	.short	0x0001
        /*00b2*/ 	.short	0x0008
        /*00b4*/ 	.byte	0x00, 0xf0, 0x21, 0x00


	//----- nvinfo : EIATTR_KPARAM_INFO
	.align		4
.L_1675:
        /*00b8*/ 	.byte	0x04, 0x17
        /*00ba*/ 	.short	(.L_1677 - .L_1676)
.L_1676:
        /*00bc*/ 	.word	0x00000000
        /*00c0*/ 	.short	0x0000
        /*00c2*/ 	.short	0x0000
        /*00c4*/ 	.byte	0x00, 0xf0, 0x21, 0x00


	//----- nvinfo : EIATTR_SPARSE_MMA_MASK
	.align		4
.L_1677:
        /*00c8*/ 	.byte	0x03, 0x50
        /*00ca*/ 	.short	0x0000


	//----- nvinfo : EIATTR_MAXREG_COUNT
	.align		4
        /*00cc*/ 	.byte	0x03, 0x1b
        /*00ce*/ 	.short	0x0028


	//----- nvinfo : EIATTR_NUM_BARRIERS
	.align		4
        /*00d0*/ 	.byte	0x02, 0x4c
        /*00d2*/ 	.byte	0x01
	.zero		1


	//----- nvinfo : EIATTR_ANNOTATIONS
	.align		4
        /*00d4*/ 	.byte	0x04, 0x55
        /*00d6*/ 	.short	(.L_1679 - .L_1678)


	//   ....[0]....
.L_1678:
        /* <DEDUP_REMOVED lines=8> */


	//----- nvinfo : EIATTR_MERCURY_ISA_VERSION
	.align		4
.L_1679:
        /*0140*/ 	.byte	0x03, 0x5f
        /*0142*/ 	.short	0x0101


	//----- nvinfo : EIATTR_COOP_GROUP_MASK_REGIDS
	.align		4
        /*0144*/ 	.byte	0x04, 0x29
        /*0146*/ 	.short	(.L_1681 - .L_1680)


	//   ....[0]....
.L_1680:
        /*0148*/ 	.word	0xffffffff


	//   ....[1]....
        /*014c*/ 	.word	0xffffffff


	//   ....[2]....
        /*0150*/ 	.word	0xffffffff


	//   ....[3]....
        /*0154*/ 	.word	0xffffffff


	//   ....[4]....
        /*0158*/ 	.word	0xffffffff


	//   ....[5]....
        /*015c*/ 	.word	0xffffffff


	//   ....[6]....
        /*0160*/ 	.word	0xffffffff


	//   ....[7]....
        /*0164*/ 	.word	0xffffffff


	//   ....[8]....
        /*0168*/ 	.word	0xffffffff


	//   ....[9]....
        /*016c*/ 	.word	0xffffffff


	//   ....[10]....
        /*0170*/ 	.word	0x05000010


	//   ....[11]....
        /*0174*/ 	.word	0x0500000f


	//   ....[12]....
        /*0178*/ 	.word	0x05000013


	//   ....[13]....
        /*017c*/ 	.word	0x0500000c


	//   ....[14]....
        /*0180*/ 	.word	0x05000017


	//   ....[15]....
        /*0184*/ 	.word	0x05000010


	//   ....[16]....
        /*0188*/ 	.word	0x05000011


	//   ....[17]....
        /*018c*/ 	.word	0x05000015


	//   ....[18]....
        /*0190*/ 	.word	0x05000012


	//   ....[19]....
        /*0194*/ 	.word	0x05000013


	//   ....[20]....
        /*0198*/ 	.word	0x05000019


	//   ....[21]....
        /*019c*/ 	.word	0x05000014


	//   ....[22]....
        /*01a0*/ 	.word	0x05000024


	//   ....[23]....
        /*01a4*/ 	.word	0x05000018


	//   ....[24]....
        /*01a8*/ 	.word	0x05000011


	//   ....[25]....
        /*01ac*/ 	.word	0x05000019


	//   ....[26]....
        /*01b0*/ 	.word	0x05000012


	//   ....[27]....
        /*01b4*/ 	.word	0x05000013


	//   ....[28]....
        /*01b8*/ 	.word	0x05000019


	//   ....[29]....
        /*01bc*/ 	.word	0x05000014


	//   ....[30]....
        /*01c0*/ 	.word	0x05000024


	//   ....[31]....
        /*01c4*/ 	.word	0x05000018


	//   ....[32]....
        /*01c8*/ 	.word	0x05000011


	//   ....[33]....
        /*01cc*/ 	.word	0x05000019


	//   ....[34]....
        /*01d0*/ 	.word	0x05000016


	//   ....[35]....
        /*01d4*/ 	.word	0x05000014


	//   ....[36]....
        /*01d8*/ 	.word	0x05000018


	//   ....[37]....
        /*01dc*/ 	.word	0x05000019


	//   ....[38]....
        /*01e0*/ 	.word	0x05000012


	//   ....[39]....
        /*01e4*/ 	.word	0x05000013


	//   ....[40]....
        /*01e8*/ 	.word	0x05000011


	//   ....[41]....
        /*01ec*/ 	.word	0x05000018


	//   ....[42]....
        /*01f0*/ 	.word	0x05000014


	//   ....[43]....
        /*01f4*/ 	.word	0x05000019


	//   ....[44]....
        /*01f8*/ 	.word	0x05000016


	//   ....[45]....
        /*01fc*/ 	.word	0x05000013


	//   ....[46]....
        /*0200*/ 	.word	0x0500000f


	//   ....[47]....
        /*0204*/ 	.word	0x05000011


	//   ....[48]....
        /*0208*/ 	.word	0x05000014


	//   ....[49]....
        /*020c*/ 	.word	0x05000016


	//   ....[50]....
        /*0210*/ 	.word	0x05000014


	//   ....[51]....
        /*0214*/ 	.word	0x05000019


	//   ....[52]....
        /*0218*/ 	.word	0x05000013


	//   ....[53]....
        /*021c*/ 	.word	0x05000017


	//   ....[54]....
        /*0220*/ 	.word	0x05000012


	//   ....[55]....
        /*0224*/ 	.word	0x05000019


	//   ....[56]....
        /*0228*/ 	.word	0x05000012


	//   ....[57]....
        /*022c*/ 	.word	0x05000013


	//   ....[58]....
        /*0230*/ 	.word	0x05000024


	//   ....[59]....
        /*0234*/ 	.word	0x05000014


	//   ....[60]....
        /*0238*/ 	.word	0x05000012


	//   ....[61]....
        /*023c*/ 	.word	0x05000013


	//   ....[62]....
        /*0240*/ 	.word	0x05000014


	//   ....[63]....
        /*0244*/ 	.word	0x05000013


	//   ....[64]....
        /*0248*/ 	.word	0x05000010


	//   ....[65]....
        /*024c*/ 	.word	0x05000015


	//   ....[66]....
        /*0250*/ 	.word	0x05000014


	//   ....[67]....
        /*0254*/ 	.word	0x05000014


	//   ....[68]....
        /*0258*/ 	.word	0x05000014


	//   ....[69]....
        /*025c*/ 	.word	0x05000014


	//   ....[70]....
        /*0260*/ 	.word	0x05000014


	//   ....[71]....
        /*0264*/ 	.word	0x05000014


	//   ....[72]....
        /*0268*/ 	.word	0x05000014


	//   ....[73]....
        /*026c*/ 	.word	0x05000014


	//   ....[74]....
        /*0270*/ 	.word	0x05000014


	//   ....[75]....
        /*0274*/ 	.word	0x05000014


	//   ....[76]....
        /*0278*/ 	.word	0x05000014


	//   ....[77]....
        /*027c*/ 	.word	0x05000014


	//   ....[78]....
        /*0280*/ 	.word	0x05000014


	//   ....[79]....
        /*0284*/ 	.word	0x05000014


	//   ....[80]....
        /*0288*/ 	.word	0x05000014


	//   ....[81]....
        /*028c*/ 	.word	0x05000014


	//   ....[82]....
        /*0290*/ 	.word	0x05000014


	//   ....[83]....
        /*0294*/ 	.word	0x05000014


	//   ....[84]....
        /*0298*/ 	.word	0x05000014


	//   ....[85]....
        /*029c*/ 	.word	0x05000014


	//   ....[86]....
        /*02a0*/ 	.word	0x05000014


	//   ....[87]....
        /*02a4*/ 	.word	0x05000014


	//   ....[88]....
        /*02a8*/ 	.word	0x05000014


	//   ....[89]....
        /*02ac*/ 	.word	0x05000014


	//   ....[90]....
        /*02b0*/ 	.word	0x05000014


	//   ....[91]....
        /*02b4*/ 	.word	0x05000014


	//   ....[92]....
        /*02b8*/ 	.word	0x05000014


	//   ....[93]....
        /*02bc*/ 	.word	0x05000014


	//   ....[94]....
        /*02c0*/ 	.word	0x05000014


	//   ....[95]....
        /*02c4*/ 	.word	0x05000014


	//   ....[96]....
        /*02c8*/ 	.word	0x05000014


	//   ....[97]....
        /*02cc*/ 	.word	0x05000014


	//   ....[98]....
        /*02d0*/ 	.word	0x05000014


	//   ....[99]....
        /*02d4*/ 	.word	0x05000014


	//   ....[100]....
        /*02d8*/ 	.word	0x05000014


	//   ....[101]....
        /*02dc*/ 	.word	0x05000014


	//   ....[102]....
        /*02e0*/ 	.word	0x05000014


	//   ....[103]....
        /*02e4*/ 	.word	0x05000014


	//   ....[104]....
        /*02e8*/ 	.word	0x05000014


	//   ....[105]....
        /*02ec*/ 	.word	0x05000014


	//   ....[106]....
        /*02f0*/ 	.word	0x05000014


	//   ....[107]....
        /*02f4*/ 	.word	0x05000014


	//   ....[108]....
        /*02f8*/ 	.word	0x05000014


	//   ....[109]....
        /*02fc*/ 	.word	0x05000014


	//   ....[110]....
        /*0300*/ 	.word	0x05000014


	//   ....[111]....
        /*0304*/ 	.word	0x05000014


	//   ....[112]....
        /*0308*/ 	.word	0x05000014


	//   ....[113]....
        /*030c*/ 	.word	0x05000014


	//   ....[114]....
        /*0310*/ 	.word	0x05000014


	//   ....[115]....
        /*0314*/ 	.word	0x05000014


	//   ....[116]....
        /*0318*/ 	.word	0x05000014


	//   ....[117]....
        /*031c*/ 	.word	0x05000014


	//   ....[118]....
        /*0320*/ 	.word	0x05000014


	//   ....[119]....
        /*0324*/ 	.word	0x05000014


	//   ....[120]....
        /*0328*/ 	.word	0x05000014


	//   ....[121]....
        /*032c*/ 	.word	0x05000014


	//----- nvinfo : EIATTR_COOP_GROUP_INSTR_OFFSETS
	.align		4
.L_1681:
        /*0330*/ 	.byte	0x04, 0x28
        /*0332*/ 	.short	(.L_1683 - .L_1682)


	//   ....[0]....
.L_1682:
        /*0334*/ 	.word	0x00001a60


	//   ....[1]....
        /*0338*/ 	.word	0x00001a90


	//   ....[2]....
        /*033c*/ 	.word	0x00002050


	//   ....[3]....
        /*0340*/ 	.word	0x00002060


	//   ....[4]....
        /*0344*/ 	.word	0x00002090


	//   ....[5]....
        /*0348*/ 	.word	0x000020a0


	//   ....[6]....
        /*034c*/ 	.word	0x000020d0


	//   ....[7]....
        /*0350*/ 	.word	0x000020e0


	//   ....[8]....
        /*0354*/ 	.word	0x00002110


	//   ....[9]....
        /*0358*/ 	.word	0x00002120


	//   ....[10]....
        /*035c*/ 	.word	0x00003e00


	//   ....[11]....
        /*0360*/ 	.word	0x00003e30


	//   ....[12]....
        /*0364*/ 	.word	0x00003e70


	//   ....[13]....
        /*0368*/ 	.word	0x00003e80


	//   ....[14]....
        /*036c*/ 	.word	0x00003eb0


	//   ....[15]....
        /*0370*/ 	.word	0x00003ec0


	//   ....[16]....
        /*0374*/ 	.word	0x00003ef0


	//   ....[17]....
        /*0378*/ 	.word	0x00003f00


	//   ....[18]....
        /*037c*/ 	.word	0x000040b0


	//   ....[19]....
        /*0380*/ 	.word	0x000040e0


	//   ....[20]....
        /*0384*/ 	.word	0x00004120


	//   ....[21]....
        /*0388*/ 	.word	0x00004130


	//   ....[22]....
        /*038c*/ 	.word	0x00004160


	//   ....[23]....
        /*0390*/ 	.word	0x00004170


	//   ....[24]....
        /*0394*/ 	.word	0x000041a0


	//   ....[25]....
        /*0398*/ 	.word	0x000041b0


	//   ....[26]....
        /*039c*/ 	.word	0x00004310


	//   ....[27]....
        /*03a0*/ 	.word	0x00004340


	//   ....[28]....
        /*03a4*/ 	.word	0x00004380


	//   ....[29]....
        /*03a8*/ 	.word	0x00004390


	//   ....[30]....
        /*03ac*/ 	.word	0x000043c0


	//   ....[31]....
        /*03b0*/ 	.word	0x000043d0


	//   ....[32]....
        /*03b4*/ 	.word	0x00004400


	//   ....[33]....
        /*03b8*/ 	.word	0x00004410


	//   ....[34]....
        /*03bc*/ 	.word	0x00004650


	//   ....[35]....
        /*03c0*/ 	.word	0x00004670


	//   ....[36]....
        /*03c4*/ 	.word	0x000046d0


	//   ....[37]....
        /*03c8*/ 	.word	0x000046f0


	//   ....[38]....
        /*03cc*/ 	.word	0x00004700


	//   ....[39]....
        /*03d0*/ 	.word	0x00004720


	//   ....[40]....
        /*03d4*/ 	.word	0x00004740


	//   ....[41]....
        /*03d8*/ 	.word	0x00004760


	//   ....[42]....
        /*03dc*/ 	.word	0x00004770


	//   ....[43]....
        /*03e0*/ 	.word	0x000047b0


	//   ....[44]....
        /*03e4*/ 	.word	0x000047d0


	//   ....[45]....
        /*03e8*/ 	.word	0x00004800


	//   ....[46]....
        /*03ec*/ 	.word	0x00004810


	//   ....[47]....
        /*03f0*/ 	.word	0x00004870


	//   ....[48]....
        /*03f4*/ 	.word	0x00004890


	//   ....[49]....
        /*03f8*/ 	.word	0x000048c0


	//   ....[50]....
        /*03fc*/ 	.word	0x00004a60


	//   ....[51]....
        /*0400*/ 	.word	0x00004b00


	//   ....[52]....
        /*0404*/ 	.word	0x00004b40


	//   ....[53]....
        /*0408*/ 	.word	0x00004b50


	//   ....[54]....
        /*040c*/ 	.word	0x00004b80


	//   ....[55]....
        /*0410*/ 	.word	0x00004ba0


	//   ....[56]....
        /*0414*/ 	.word	0x00004be0


	//   ....[57]....
        /*0418*/ 	.word	0x00004bf0


	//   ....[58]....
        /*041c*/ 	.word	0x00004c50


	//   ....[59]....
        /*0420*/ 	.word	0x00004c80


	//   ....[60]....
        /*0424*/ 	.word	0x00004ca0


	//   ....[61]....
        /*0428*/ 	.word	0x00004cc0


	//   ....[62]....
        /*042c*/ 	.word	0x00004d00


	//   ....[63]....
        /*0430*/ 	.word	0x00004d10


	//   ....[64]....
        /*0434*/ 	.word	0x00004d70


	//   ....[65]....
        /*0438*/ 	.word	0x00004da0


	//   ....[66]....
        /*043c*/ 	.word	0x00004ec0


	//   ....[67]....
        /*0440*/ 	.word	0x00004f10


	//   ....[68]....
        /*0444*/ 	.word	0x00004f70


	//   ....[69]....
        /*0448*/ 	.word	0x00004fd0


	//   ....[70]....
        /*044c*/ 	.word	0x00005030


	//   ....[71]....
        /*0450*/ 	.word	0x00005090


	//   ....[72]....
        /*0454*/ 	.word	0x000050f0


	//   ....[73]....
        /*0458*/ 	.word	0x00005150


	//   ....[74]....
        /*045c*/ 	.word	0x000051e0


	//   ....[75]....
        /*0460*/ 	.word	0x00005270


	//   ....[76]....
        /*0464*/ 	.word	0x000052d0


	//   ....[77]....
        /*0468*/ 	.word	0x00005330


	//   ....[78]....
        /*046c*/ 	.word	0x00005390


	//   ....[79]....
        /*0470*/ 	.word	0x000053f0


	//   ....[80]....
        /*0474*/ 	.word	0x00005450


	//   ....[81]....
        /*0478*/ 	.word	0x000054b0


	//   ....[82]....
        /*047c*/ 	.word	0x00005540


	//   ....[83]....
        /*0480*/ 	.word	0x000055d0


	//   ....[84]....
        /*0484*/ 	.word	0x00005630


	//   ....[85]....
        /*0488*/ 	.word	0x00005690


	//   ....[86]....
        /*048c*/ 	.word	0x000056f0


	//   ....[87]....
        /*0490*/ 	.word	0x00005750


	//   ....[88]....
        /*0494*/ 	.word	0x000057b0


	//   ....[89]....
        /*0498*/ 	.word	0x00005810


	//   ....[90]....
        /*049c*/ 	.word	0x000058a0


	//   ....[91]....
        /*04a0*/ 	.word	0x00005950


	//   ....[92]....
        /*04a4*/ 	.word	0x000059f0


	//   ....[93]....
        /*04a8*/ 	.word	0x00005a50


	//   ....[94]....
        /*04ac*/ 	.word	0x00005ac0


	//   ....[95]....
        /*04b0*/ 	.word	0x00005b20


	//   ....[96]....
        /*04b4*/ 	.word	0x00005b90


	//   ....[97]....
        /*04b8*/ 	.word	0x00005bf0


	//   ....[98]....
        /*04bc*/ 	.word	0x00005ce0


	//   ....[99]....
        /*04c0*/ 	.word	0x00005d30


	//   ....[100]....
        /*04c4*/ 	.word	0x00005da0


	//   ....[101]....
        /*04c8*/ 	.word	0x00005e10


	//   ....[102]....
        /*04cc*/ 	.word	0x00005e70


	//   ....[103]....
        /*04d0*/ 	.word	0x00005ed0


	//   ....[104]....
        /*04d4*/ 	.word	0x00005f30


	//   ....[105]....
        /*04d8*/ 	.word	0x00005fa0


	//   ....[106]....
        /*04dc*/ 	.word	0x00006170


	//   ....[107]....
        /*04e0*/ 	.word	0x000061c0


	//   ....[108]....
        /*04e4*/ 	.word	0x00006220


	//   ....[109]....
        /*04e8*/ 	.word	0x00006270


	//   ....[110]....
        /*04ec*/ 	.word	0x000062d0


	//   ....[111]....
        /*04f0*/ 	.word	0x00006320


	//   ....[112]....
        /*04f4*/ 	.word	0x00006390


	//   ....[113]....
        /*04f8*/ 	.word	0x000063e0


	//   ....[114]....
        /*04fc*/ 	.word	0x00006520


	//   ....[115]....
        /*0500*/ 	.word	0x00006570


	//   ....[116]....
        /*0504*/ 	.word	0x000065d0


	//   ....[117]....
        /*0508*/ 	.word	0x00006630


	//   ....[118]....
        /*050c*/ 	.word	0x00006690


	//   ....[119]....
        /*0510*/ 	.word	0x000066f0


	//   ....[120]....
        /*0514*/ 	.word	0x00006760


	//   ....[121]....
        /*0518*/ 	.word	0x000067b0


	//----- nvinfo : EIATTR_EXIT_INSTR_OFFSETS
	.align		4
.L_1683:
        /*051c*/ 	.byte	0x04, 0x1c
        /*051e*/ 	.short	(.L_1685 - .L_1684)


	//   ....[0]....
.L_1684:
        /*0520*/ 	.word	0x00002da0


	//   ....[1]....
        /*0524*/ 	.word	0x00004e70


	//----- nvinfo : EIATTR_MAX_THREADS
	.align		4
.L_1685:
        /*0528*/ 	.byte	0x04, 0x05
        /*052a*/ 	.short	(.L_1687 - .L_1686)
.L_1686:
        /*052c*/ 	.word	0x000001e0
        /*0530*/ 	.word	0x00000001
        /*0534*/ 	.word	0x00000001


	//----- nvinfo : EIATTR_CRS_STACK_SIZE
	.align		4
.L_1687:
        /*0538*/ 	.byte	0x04, 0x1e
        /*053a*/ 	.short	(.L_1689 - .L_1688)
.L_1688:
        /*053c*/ 	.word	0x00000000


	//----- nvinfo : EIATTR_CBANK_PARAM_SIZE
	.align		4
.L_1689:
        /*0540*/ 	.byte	0x03, 0x19
        /*0542*/ 	.short	0x0060


	//----- nvinfo : EIATTR_PARAM_CBANK
	.align		4
        /*0544*/ 	.byte	0x04, 0x0a
        /*0546*/ 	.short	(.L_1691 - .L_1690)
	.align		4
.L_1690:
        /*0548*/ 	.word	index@(.nv.constant0._ZN13group_norm_v218gn_bwd_cuda_kernelI6__halfLi480ELi3ELi16ELi60ELi4096ELb1ELb1ELi256ELi960ELi960ELi4ELb1ELi21ELb1ELb0ELNS_15WgradSyncMethodE3ENS_16CompileConditionILi900EEEEEvPT_S6_S6_PKS5_S8_S8_S8_PKfflPfPj)
        /*054c*/ 	.short	0x0210
        /*054e*/ 	.short	0x0060


	//----- nvinfo : EIATTR_SW_WAR
	.align		4
.L_1691:
        /*0550*/ 	.byte	0x04, 0x36
        /*0552*/ 	.short	(.L_1693 - .L_1692)
.L_1692:
        /*0554*/ 	.word	0x00000008
.L_1693:


//--------------------- .nv.info._ZN13group_norm_v218gn_bwd_cuda_kernelI6__halfLi480ELi2ELi16ELi60ELi4096ELb1ELb1ELi16ELi960ELi960ELi4ELb1ELi1ELb0ELb0ELNS_15WgradSyncMethodE3ENS_16CompileConditionILi900EEEEEvPT_S6_S6_PKS5_S8_S8_S8_PKfflPfPj --------------------------
	.section	.nv.info._ZN13group_norm_v218gn_bwd_cuda_kernelI6__halfLi480ELi2ELi16ELi60ELi4096ELb1ELb1ELi16ELi960ELi960ELi4ELb1ELi1ELb0ELb0ELNS_15WgradSyncMethodE3ENS_16CompileConditionILi900EEEEEvPT_S6_S6_PKS5_S8_S8_S8_PKfflPfPj,"",@"SHT_CUDA_INFO"
	.sectionflags	@""
	.align	4


	//----- nvinfo : EIATTR_CUDA_API_VERSION
	.align		4
        /*0000*/ 	.byte	0x04, 0x37
        /*0002*/ 	.short	(.L_1695 - .L_1694)
.L_1694:
        /*0004*/ 	.word	0x00000082


	//----- nvinfo : EIATTR_KPARAM_INFO
	.align		4
.L_1695:
        /*0008*/ 	.byte	0x04, 0x17
        /*000a*/ 	.short	(.L_1697 - .L_1696)
.L_1696:
        /*000c*/ 	.word	0x00000000
        /*0010*/ 	.short	0x000b
        /*0012*/ 	.short	0x0058
        /*0014*/ 	.byte	0x00, 0xf0, 0x21, 0x00


	//----- nvinfo : EIATTR_KPARAM_INFO
	.align		4
.L_1697:
        /*0018*/ 	.byte	0x04, 0x17
        /*001a*/ 	.short	(.L_1699 - .L_1698)
.L_1698:
        /*001c*/ 	.word	0x00000000
        /*0020*/ 	.short	0x000a
        /*0022*/ 	.short	0x0050
        /*0024*/ 	.byte	0x00, 0xf0, 0x21, 0x00


	//----- nvinfo : EIATTR_KPARAM_INFO
	.align		4
.L_1699:
        /*0028*/ 	.byte	0x04, 0x17
        /*002a*/ 	.short	(.L_1701 - .L_1700)
.L_1700:
        /*002c*/ 	.word	0x00000000
        /*0030*/ 	.short	0x0009
        /*0032*/ 	.short	0x0048
        /*0034*/ 	.byte	0x00, 0xf0, 0x21, 0x00


	//----- nvinfo : EIATTR_KPARAM_INFO
	.align		4
.L_1701:
        /*0038*/ 	.byte	0x04, 0x17
        /*003a*/ 	.short	(.L_1703 - .L_1702)
.L_1702:
        /*003c*/ 	.word	0x00000000
        /*0040*/ 	.short	0x0008
        /*0042*/ 	.short	0x0040
        /*0044*/ 	.byte	0x00, 0xf0, 0x11, 0x00


	//----- nvinfo : EIATTR_KPARAM_INFO
	.align		4
.L_1703:
        /*0048*/ 	.byte	0x04, 0x17
        /*004a*/ 	.short	(.L_1705 - .L_1704)
.L_1704:
        /*004c*/ 	.word	0x00000000
        /*0050*/ 	.short	0x0007
        /*0052*/ 	.short	0x0038
        /*0054*/ 	.byte	0x00, 0xf0, 0x21, 0x00


	//----- nvinfo : EIATTR_KPARAM_INFO
	.align		4
.L_1705:
        /*0058*/ 	.byte	0x04, 0x17
        /*005a*/ 	.short	(.L_1707 - .L_1706)
.L_1706:
        /*005c*/ 	.word	0x00000000
        /*0060*/ 	.short	0x0006
        /*0062*/ 	.short	0x0030
        /*0064*/ 	.byte	0x00, 0xf0, 0x21, 0x00


	//----- nvinfo : EIATTR_KPARAM_INFO
	.align		4
.L_1707:
        /*0068*/ 	.byte	0x04, 0x17
        /*006a*/ 	.short	(.L_1709 - .L_1708)
.L_1708:
        /*006c*/ 	.word	0x00000000
        /*0070*/ 	.short	0x0005
        /*0072*/ 	.short	0x0028
        /*0074*/ 	.byte	0x00, 0xf0, 0x21, 0x00


	//----- nvinfo : EIATTR_KPARAM_INFO
	.align		4
.L_1709:
        /*0078*/ 	.byte	0x04, 0x17
        /*007a*/ 	.short	(.L_1711 - .L_1710)
.L_1710:
        /*007c*/ 	.word	0x00000000
        /*0080*/ 	.short	0x0004
        /*0082*/ 	.short	0x0020
        /*0084*/ 	.byte	0x00, 0xf0, 0x21, 0x00


	//----- nvinfo : EIATTR_KPARAM_INFO
	.align		4
.L_1711:
        /*0088*/ 	.byte	0x04, 0x17
        /*008a*/ 	.short	(.L_1713 - .L_1712)
.L_1712:
        /*008c*/ 	.word	0x00000000
        /*0090*/ 	.short	0x0003
        /*0092*/ 	.short	0x0018
        /*0094*/ 	.byte	0x00, 0xf0, 0x21, 0x00


	//----- nvinfo : EIATTR_KPARAM_INFO
	.align		4
.L_1713:
        /*0098*/ 	.byte	0x04, 0x17
        /*009a*/ 	.short	(.L_1715 - .L_1714)
.L_1714:
        /*009c*/ 	.word	0x00000000
        /*00a0*/ 	.short	0x0002
        /*00a2*/ 	.short	0x0010
        /*00a4*/ 	.byte	0x00, 0xf0, 0x21, 0x00


	//----- nvinfo : EIATTR_KPARAM_INFO
	.align		4
.L_1715:
        /*00a8*/ 	.byte	0x04, 0x17
        /*00aa*/ 	.short	(.L_1717 - .L_1716)
.L_1716:
        /*00ac*/ 	.word	0x00000000
        /*00b0*/ 	.short	0x0001
        /*00b2*/ 	.short	0x0008
        /*00b4*/ 	.byte	0x00, 0xf0, 0x21, 0x00


	//----- nvinfo : EIATTR_KPARAM_INFO
	.align		4
.L_1717:
        /*00b8*/ 	.byte	0x04, 0x17
        /*00ba*/ 	.short	(.L_1719 - .L_1718)
.L_1718:
        /*00bc*/ 	.word	0x00000000
        /*00c0*/ 	.short	0x0000
        /*00c2*/ 	.short	0x0000
        /*00c4*/ 	.byte	0x00, 0xf0, 0x21, 0x00


	//----- nvinfo : EIATTR_SPARSE_MMA_MASK
	.align		4
.L_1719:
        /*00c8*/ 	.byte	0x03, 0x50
        /*00ca*/ 	.short	0x0000


	//----- nvinfo : EIATTR_MAXREG_COUNT
	.align		4
        /*00cc*/ 	.byte	0x03, 0x1b
        /*00ce*/ 	.short	0x0040


	//----- nvinfo : EIATTR_NUM_BARRIERS
	.align		4
        /*00d0*/ 	.byte	0x02, 0x4c
        /*00d2*/ 	.byte	0x01
	.zero		1


	//----- nvinfo : EIATTR_ANNOTATIONS
	.align		4
        /*00d4*/ 	.byte	0x04, 0x55
        /*00d6*/ 	.short	(.L_1721 - .L_1720)


	//   ....[0]....
.L_1720:
        /* <DEDUP_REMOVED lines=114> */


	//----- nvinfo : EIATTR_MERCURY_ISA_VERSION
	.align		4
.L_1721:
        /*07e8*/ 	.byte	0x03, 0x5f
        /*07ea*/ 	.short	0x0101


	//----- nvinfo : EIATTR_COOP_GROUP_MASK_REGIDS
	.align		4
        /*07ec*/ 	.byte	0x04, 0x29
        /*07ee*/ 	.short	(.L_1723 - .L_1722)


	//   ....[0]....
.L_1722:
        /*07f0*/ 	.word	0xffffffff


	//   ....[1]....
        /*07f4*/ 	.word	0xffffffff


	//   ....[2]....
        /*07f8*/ 	.word	0xffffffff


	//   ....[3]....
        /*07fc*/ 	.word	0xffffffff


	//   ....[4]....
        /*0800*/ 	.word	0xffffffff


	//   ....[5]....
        /*0804*/ 	.word	0xffffffff


	//   ....[6]....
        /*0808*/ 	.word	0xffffffff


	//   ....[7]....
        /*080c*/ 	.word	0xffffffff


	//   ....[8]....
        /*0810*/ 	.word	0xffffffff


	//   ....[9]....
        /*0814*/ 	.word	0xffffffff


	//   ....[10]....
        /*0818*/ 	.word	0x05000019


	//   ....[11]....
        /*081c*/ 	.word	0x05000018


	//   ....[12]....
        /*0820*/ 	.word	0x0500001a


	//   ....[13]....
        /*0824*/ 	.word	0x0500001b


	//   ....[14]....
        /*0828*/ 	.word	0x0500001d


	//   ....[15]....
        /*082c*/ 	.word	0x05000012


	//   ....[16]....
        /*0830*/ 	.word	0x0500001c


	//   ....[17]....
        /*0834*/ 	.word	0x05000013


	//   ....[18]....
        /*0838*/ 	.word	0x0500001d


	//   ....[19]....
        /*083c*/ 	.word	0x0500001c


	//   ....[20]....
        /*0840*/ 	.word	0x0500001e


	//   ....[21]....
        /*0844*/ 	.word	0x0500001f


	//   ....[22]....
        /*0848*/ 	.word	0x05000021


	//   ....[23]....
        /*084c*/ 	.word	0x05000020


	//   ....[24]....
        /*0850*/ 	.word	0x05000022


	//   ....[25]....
        /*0854*/ 	.word	0x05000017


	//   ....[26]....
        /*0858*/ 	.word	0x0500001d


	//   ....[27]....
        /*085c*/ 	.word	0x0500001c


	//   ....[28]....
        /*0860*/ 	.word	0x0500001e


	//   ....[29]....
        /*0864*/ 	.word	0x0500001f


	//   ....[30]....
        /*0868*/ 	.word	0x05000021


	//   ....[31]....
        /*086c*/ 	.word	0x05000020


	//   ....[32]....
        /*0870*/ 	.word	0x05000022


	//   ....[33]....
        /*0874*/ 	.word	0x05000017


	//   ....[34]....
        /*0878*/ 	.word	0x0500001e


	//   ....[35]....
        /*087c*/ 	.word	0x05000026


	//   ....[36]....
        /*0880*/ 	.word	0x05000021


	//   ....[37]....
        /*0884*/ 	.word	0x05000020


	//   ....[38]....
        /*0888*/ 	.word	0x05000024


	//   ....[39]....
        /*088c*/ 	.word	0x05000029


	//   ....[40]....
        /*0890*/ 	.word	0x05000025


	//   ....[41]....
        /*0894*/ 	.word	0x05000027


	//   ....[42]....
        /*0898*/ 	.word	0x05000028


	//   ....[43]....
        /*089c*/ 	.word	0x05000021


	//   ....[44]....
        /*08a0*/ 	.word	0x05000023


	//   ....[45]....
        /*08a4*/ 	.word	0x05000026


	//   ....[46]....
        /*08a8*/ 	.word	0x05000014


	//   ....[47]....
        /*08ac*/ 	.word	0x05000029


	//   ....[48]....
        /*08b0*/ 	.word	0x05000012


	//   ....[49]....
        /*08b4*/ 	.word	0x05000021


	//   ....[50]....
        /*08b8*/ 	.word	0x0500001f


	//   ....[51]....
        /*08bc*/ 	.word	0x05000014


	//   ....[52]....
        /*08c0*/ 	.word	0x05000026


	//   ....[53]....
        /*08c4*/ 	.word	0x0500001c


	//   ....[54]....
        /*08c8*/ 	.word	0x05000013


	//   ....[55]....
        /*08cc*/ 	.word	0x05000029


	//   ....[56]....
        /*08d0*/ 	.word	0x05000018


	//   ....[57]....
        /*08d4*/ 	.word	0x05000024


	//   ....[58]....
        /*08d8*/ 	.word	0x05000019


	//   ....[59]....
        /*08dc*/ 	.word	0x05000022


	//   ....[60]....
        /*08e0*/ 	.word	0x0500001f


	//   ....[61]....
        /*08e4*/ 	.word	0x0500001c


	//   ....[62]....
        /*08e8*/ 	.word	0x0500002a


	//   ....[63]....
        /*08ec*/ 	.word	0x05000028


	//   ....[64]....
        /*08f0*/ 	.word	0x0500001b


	//   ....[65]....
        /*08f4*/ 	.word	0x05000017


	//   ....[66]....
        /*08f8*/ 	.word	0x0500001e


	//   ....[67]....
        /*08fc*/ 	.word	0x0500001e


	//   ....[68]....
        /*0900*/ 	.word	0x0500001e


	//   ....[69]....
        /*0904*/ 	.word	0x0500001e


	//   ....[70]....
        /*0908*/ 	.word	0x0500001e


	//   ....[71]....
        /*090c*/ 	.word	0x0500001e


	//   ....[72]....
        /*0910*/ 	.word	0x0500001e


	//   ....[73]....
        /*0914*/ 	.word	0x0500001e


	//   ....[74]....
        /*0918*/ 	.word	0x0500001e


	//   ....[75]....
        /*091c*/ 	.word	0x0500001e


	//   ....[76]....
        /*0920*/ 	.word	0x0500001e


	//   ....[77]....
        /*0924*/ 	.word	0x0500001e


	//   ....[78]....
        /*0928*/ 	.word	0x0500001e


	//   ....[79]....
        /*092c*/ 	.word	0x0500001e


	//   ....[80]....
        /*0930*/ 	.word	0x0500001e


	//   ....[81]....
        /*0934*/ 	.word	0x0500001e


	//   ....[82]....
        /*0938*/ 	.word	0x0500001e


	//   ....[83]....
        /*093c*/ 	.word	0x0500001e


	//   ....[84]....
        /*0940*/ 	.word	0x0500001e


	//   ....[85]....
        /*0944*/ 	.word	0x0500001e


	//   ....[86]....
        /*0948*/ 	.word	0x0500001e


	//   ....[87]....
        /*094c*/ 	.word	0x0500001e


	//   ....[88]....
        /*0950*/ 	.word	0x0500001e


	//   ....[89]....
        /*0954*/ 	.word	0x0500001e


	//   ....[90]....
        /*0958*/ 	.word	0x0500001e


	//   ....[91]....
        /*095c*/ 	.word	0x0500001e


	//   ....[92]....
        /*0960*/ 	.word	0x0500001e


	//   ....[93]....
        /*0964*/ 	.word	0x0500001e


	//   ....[94]....
        /*0968*/ 	.word	0x0500001e


	//   ....[95]....
        /*096c*/ 	.word	0x0500001e


	//   ....[96]....
        /*0970*/ 	.word	0x0500001e


	//   ....[97]....
        /*0974*/ 	.word	0x0500001e


	//   ....[98]....
        /*0978*/ 	.word	0x0500001e


	//   ....[99]....
        /*097c*/ 	.word	0x0500001e


	//   ....[100]....
        /*0980*/ 	.word	0x0500001e


	//   ....[101]....
        /*0984*/ 	.word	0x0500001e


	//   ....[102]....
        /*0988*/ 	.word	0x0500001e


	//   ....[103]....
        /*098c*/ 	.word	0x0500001e


	//   ....[104]....
        /*0990*/ 	.word	0x0500001e


	//   ....[105]....
        /*0994*/ 	.word	0x0500001e


	//   ....[106]....
        /*0998*/ 	.word	0x0500001e


	//   ....[107]....
        /*099c*/ 	.word	0x0500001e


	//   ....[108]....
        /*09a0*/ 	.word	0x0500001e


	//   ....[109]....
        /*09a4*/ 	.word	0x0500001e


	//   ....[110]....
        /*09a8*/ 	.word	0x0500001e


	//   ....[111]....
        /*09ac*/ 	.word	0x0500001e


	//   ....[112]....
        /*09b0*/ 	.word	0x0500001e


	//   ....[113]....
        /*09b4*/ 	.word	0x0500001e


	//   ....[114]....
        /*09b8*/ 	.word	0x0500001e


	//   ....[115]....
        /*09bc*/ 	.word	0x0500001e


	//   ....[116]....
        /*09c0*/ 	.word	0x0500001e


	//   ....[117]....
        /*09c4*/ 	.word	0x0500001e


	//   ....[118]....
        /*09c8*/ 	.word	0x0500001e


	//   ....[119]....
        /*09cc*/ 	.word	0x0500001e


	//   ....[120]....
        /*09d0*/ 	.word	0x0500001e


	//   ....[121]....
        /*09d4*/ 	.word	0x0500001e


	//----- nvinfo : EIATTR_COOP_GROUP_INSTR_OFFSETS
	.align		4
.L_1723:
        /*09d8*/ 	.byte	0x04, 0x28
        /*09da*/ 	.short	(.L_1725 - .L_1724)


	//   ....[0]....
.L_1724:
        /*09dc*/ 	.word	0x000047f0


	//   ....[1]....
        /*09e0*/ 	.word	0x00004820


	//   ....[2]....
        /*09e4*/ 	.word	0x00005290


	//   ....[3]....
        /*09e8*/ 	.word	0x000052d0


	//   ....[4]....
        /*09ec*/ 	.word	0x00005300


	//   ....[5]....
        /*09f0*/ 	.word	0x00005320


	//   ....[6]....
        /*09f4*/ 	.word	0x00005340


	//   ....[7]....
        /*09f8*/ 	.word	0x00005360


	//   ....[8]....
        /*09fc*/ 	.word	0x00005380


	//   ....[9]....
        /*0a00*/ 	.word	0x000053a0


	//   ....[10]....
        /*0a04*/ 	.word	0x000073b0


	//   ....[11]....
        /*0a08*/ 	.word	0x000073e0


	//   ....[12]....
        /*0a0c*/ 	.word	0x00007430


	//   ....[13]....
        /*0a10*/ 	.word	0x00007450


	//   ....[14]....
        /*0a14*/ 	.word	0x00007480


	//   ....[15]....
        /*0a18*/ 	.word	0x00007490


	//   ....[16]....
        /*0a1c*/ 	.word	0x000074c0


	//   ....[17]....
        /*0a20*/ 	.word	0x000074d0


	//   ....[18]....
        /*0a24*/ 	.word	0x00007650


	//   ....[19]....
        /*0a28*/ 	.word	0x00007680


	//   ....[20]....
        /*0a2c*/ 	.word	0x000076d0


	//   ....[21]....
        /*0a30*/ 	.word	0x000076f0


	//   ....[22]....
        /*0a34*/ 	.word	0x00007720


	//   ....[23]....
        /*0a38*/ 	.word	0x00007730


	//   ....[24]....
        /*0a3c*/ 	.word	0x00007760


	//   ....[25]....
        /*0a40*/ 	.word	0x00007770


	//   ....[26]....
        /*0a44*/ 	.word	0x00007890


	//   ....[27]....
        /*0a48*/ 	.word	0x000078c0


	//   ....[28]....
        /*0a4c*/ 	.word	0x00007910


	//   ....[29]....
        /*0a50*/ 	.word	0x00007930


	//   ....[30]....
        /*0a54*/ 	.word	0x00007960


	//   ....[31]....
        /*0a58*/ 	.word	0x00007970


	//   ....[32]....
        /*0a5c*/ 	.word	0x000079a0


	//   ....[33]....
        /*0a60*/ 	.word	0x000079b0


	//   ....[34]....
        /*0a64*/ 	.word	0x00007c40


	//   ....[35]....
        /*0a68*/ 	.word	0x00007ca0


	//   ....[36]....
        /*0a6c*/ 	.word	0x00007d40


	//   ....[37]....
        /*0a70*/ 	.word	0x00007d80


	//   ....[38]....
        /*0a74*/ 	.word	0x00007db0


	//   ....[39]....
        /*0a78*/ 	.word	0x00007dc0


	//   ....[40]....
        /*0a7c*/ 	.word	0x00007de0


	//   ....[41]....
        /*0a80*/ 	.word	0x00007df0


	//   ....[42]....
        /*0a84*/ 	.word	0x00007e30


	//   ....[43]....
        /*0a88*/ 	.word	0x00007e50


	//   ....[44]....
        /*0a8c*/ 	.word	0x00007e90


	//   ....[45]....
        /*0a90*/ 	.word	0x00007ec0


	//   ....[46]....
        /*0a94*/ 	.word	0x00007ef0


	//   ....[47]....
        /*0a98*/ 	.word	0x00007f00


	//   ....[48]....
        /*0a9c*/ 	.word	0x00007f10


	//   ....[49]....
        /*0aa0*/ 	.word	0x00007f70


	//   ....[50]....
        /*0aa4*/ 	.word	0x00007fd0


	//   ....[51]....
        /*0aa8*/ 	.word	0x00008010


	//   ....[52]....
        /*0aac*/ 	.word	0x00008030


	//   ....[53]....
        /*0ab0*/ 	.word	0x00008040


	//   ....[54]....
        /*0ab4*/ 	.word	0x00008050


	//   ....[55]....
        /*0ab8*/ 	.word	0x00008080


	//   ....[56]....
        /*0abc*/ 	.word	0x000080a0


	//   ....[57]....
        /*0ac0*/ 	.word	0x000080d0


	//   ....[58]....
        /*0ac4*/ 	.word	0x000080f0


	//   ....[59]....
        /*0ac8*/ 	.word	0x00008130


	//   ....[60]....
        /*0acc*/ 	.word	0x00008170


	//   ....[61]....
        /*0ad0*/ 	.word	0x000081a0


	//   ....[62]....
        /*0ad4*/ 	.word	0x000081d0


	//   ....[63]....
        /*0ad8*/ 	.word	0x00008200


	//   ....[64]....
        /*0adc*/ 	.word	0x00008340


	//   ....[65]....
        /*0ae0*/ 	.word	0x00008380


	//   ....[66]....
        /*0ae4*/ 	.word	0x000084b0


	//   ....[67]....
        /*0ae8*/ 	.word	0x00008500


	//   ....[68]....
        /*0aec*/ 	.word	0x00008570


	//   ....[69]....
        /*0af0*/ 	.word	0x000085d0


	//   ....[70]....
        /*0af4*/ 	.word	0x00008640


	//   ....[71]....
        /*0af8*/ 	.word	0x000086a0


	//   ....[72]....
        /*0afc*/ 	.word	0x00008710


	//   ....[73]....
        /*0b00*/ 	.word	0x00008770


	//   ....[74]....
        /*0b04*/ 	.word	0x00008810


	//   ....[75]....
        /*0b08*/ 	.word	0x000088a0


	//   ....[76]....
        /*0b0c*/ 	.word	0x00008910


	//   ....[77]....
        /*0b10*/ 	.word	0x00008970


	//   ....[78]....
        /*0b14*/ 	.word	0x000089e0


	//   ....[79]....
        /*0b18*/ 	.word	0x00008a40


	//   ....[80]....
        /*0b1c*/ 	.word	0x00008ab0


	//   ....[81]....
        /*0b20*/ 	.word	0x00008b10


	//   ....[82]....
        /*0b24*/ 	.word	0x00008bb0


	//   ....[83]....
        /*0b28*/ 	.word	0x00008c40


	//   ....[84]....
        /*0b2c*/ 	.word	0x00008cb0


	//   ....[85]....
        /*0b30*/ 	.word	0x00008d10


	//   ....[86]....
        /*0b34*/ 	.word	0x00008d80


	//   ....[87]....
        /*0b38*/ 	.word	0x00008de0


	//   ....[88]....
        /*0b3c*/ 	.word	0x00008e50


	//   ....[89]....
        /*0b40*/ 	.word	0x00008eb0


	//   ....[90]....
        /*0b44*/ 	.word	0x00008f50


	//   ....[91]....
        /*0b48*/ 	.word	0x00009000


	//   ....[92]....
        /*0b4c*/ 	.word	0x000090f0


	//   ....[93]....
        /*0b50*/ 	.word	0x00009140


	//   ....[94]....
        /*0b54*/ 	.word	0x000091e0


	//   ....[95]....
        /*0b58*/ 	.word	0x00009240


	//   ....[96]....
        /*0b5c*/ 	.word	0x000092c0


	//   ....[97]....
        /*0b60*/ 	.word	0x00009360


	//   ....[98]....
        /*0b64*/ 	.word	0x000093d0


	//   ....[99]....
        /*0b68*/ 	.word	0x00009450


	//   ....[100]....
        /*0b6c*/ 	.word	0x000094c0


	//   ....[101]....
        /*0b70*/ 	.word	0x00009520


	//   ....[102]....
        /*0b74*/ 	.word	0x00009590


	//   ....[103]....
        /*0b78*/ 	.word	0x000095f0


	//   ....[104]....
        /*0b7c*/ 	.word	0x00009660


	//   ....[105]....
        /*0b80*/ 	.word	0x000096c0


	//   ....[106]....
        /*0b84*/ 	.word	0x00009730


	//   ....[107]....
        /*0b88*/ 	.word	0x00009790


	//   ....[108]....
        /*0b8c*/ 	.word	0x00009860


	//   ....[109]....
        /*0b90*/ 	.word	0x000098c0


	//   ....[110]....
        /*0b94*/ 	.word	0x00009940


	//   ....[111]....
        /*0b98*/ 	.word	0x00009990


	//   ....[112]....
        /*0b9c*/ 	.word	0x00009a30


	//   ....[113]....
        /*0ba0*/ 	.word	0x00009ab0


	//   ....[114]....
        /*0ba4*/ 	.word	0x00009b40


	//   ....[115]....
        /*0ba8*/ 	.word	0x00009bd0


	//   ....[116]....
        /*0bac*/ 	.word	0x00009c40


	//   ....[117]....
        /*0bb0*/ 	.word	0x00009ca0


	//   ....[118]....
        /*0bb4*/ 	.word	0x00009d30


	//   ....[119]....
        /*0bb8*/ 	.word	0x00009df0


	//   ....[120]....
        /*0bbc*/ 	.word	0x00009e80


	//   ....[121]....
        /*0bc0*/ 	.word	0x00009ee0


	//----- nvinfo : EIATTR_EXIT_INSTR_OFFSETS
	.align		4
.L_1725:
        /*0bc4*/ 	.byte	0x04, 0x1c
        /*0bc6*/ 	.short	(.L_1727 - .L_1726)


	//   ....[0]....
.L_1726:
        /*0bc8*/ 	.word	0x00006390


	//   ....[1]....
        /*0bcc*/ 	.word	0x00008450


	//----- nvinfo : EIATTR_MAX_THREADS
	.align		4
.L_1727:
        /*0bd0*/ 	.byte	0x04, 0x05
        /*0bd2*/ 	.short	(.L_1729 - .L_1728)
.L_1728:
        /*0bd4*/ 	.word	0x000001e0
        /*0bd8*/ 	.word	0x00000001
        /*0bdc*/ 	.word	0x00000001


	//----- nvinfo : EIATTR_CRS_STACK_SIZE
	.align		4
.L_1729:
        /*0be0*/ 	.byte	0x04, 0x1e
        /*0be2*/ 	.short	(.L_1731 - .L_1730)
.L_1730:
        /*0be4*/ 	.word	0x00000000


	//----- nvinfo : EIATTR_CBANK_PARAM_SIZE
	.align		4
.L_1731:
        /*0be8*/ 	.byte	0x03, 0x19
        /*0bea*/ 	.short	0x0060


	//----- nvinfo : EIATTR_PARAM_CBANK
	.align		4
        /*0bec*/ 	.byte	0x04, 0x0a
        /*0bee*/ 	.short	(.L_1733 - .L_1732)
	.align		4
.L_1732:
        /*0bf0*/ 	.word	index@(.nv.constant0._ZN13group_norm_v218gn_bwd_cuda_kernelI6__halfLi480ELi2ELi16ELi60ELi4096ELb1ELb1ELi16ELi960ELi960ELi4ELb1ELi1ELb0ELb0ELNS_15WgradSyncMethodE3ENS_16CompileConditionILi900EEEEEvPT_S6_S6_PKS5_S8_S8_S8_PKfflPfPj)
        /*0bf4*/ 	.short	0x0210
        /*0bf6*/ 	.short	0x0060


	//----- nvinfo : EIATTR_SW_WAR
	.align		4
.L_1733:
        /*0bf8*/ 	.byte	0x04, 0x36
        /*0bfa*/ 	.short	(.L_1735 - .L_1734)
.L_1734:
        /*0bfc*/ 	.word	0x00000008
.L_1735:


//--------------------- .nv.info._ZN13group_norm_v214gn_cuda_kernelI6__halfLi480ELi1ELi32ELi30ELi4096ELb0ELi32ELi960ELi960ELi4ELb1ELi1ELb0ELb0ENS_16CompileConditionILi900EEEEEvPT_PKS4_S7_S7_flPfS8_Pj --------------------------
	.section	.nv.info._ZN13group_norm_v214gn_cuda_kernelI6__halfLi480ELi1ELi32ELi30ELi4096ELb0ELi32ELi960ELi960ELi4ELb1ELi1ELb0ELb0ENS_16CompileConditionILi900EEEEEvPT_PKS4_S7_S7_flPfS8_Pj,"",@"SHT_CUDA_INFO"
	.sectionflags	@""
	.align	4


	//----- nvinfo : EIATTR_CUDA_API_VERSION
	.align		4
        /*0000*/ 	.byte	0x04, 0x37
        /*0002*/ 	.short	(.L_1737 - .L_1736)
.L_1736:
        /*0004*/ 	.word	0x00000082


	//----- nvinfo : EIATTR_KPARAM_INFO
	.align		4
.L_1737:
        /*0008*/ 	.byte	0x04, 0x17
        /*000a*/ 	.short	(.L_1739 - .L_1738)
.L_1738:
        /*000c*/ 	.word	0x00000000
        /*0010*/ 	.short	0x0008
        /*0012*/ 	.short	0x0040
        /*0014*/ 	.byte	0x00, 0xf0, 0x21, 0x00


	//----- nvinfo : EIATTR_KPARAM_INFO
	.align		4
.L_1739:
        /*0018*/ 	.byte	0x04, 0x17
        /*001a*/ 	.short	(.L_1741 - .L_1740)
.L_1740:
        /*001c*/ 	.word	0x00000000
        /*0020*/ 	.short	0x0007
        /*0022*/ 	.short	0x0038
        /*0024*/ 	.byte	0x00, 0xf0, 0x21, 0x00


	//----- nvinfo : EIATTR_KPARAM_INFO
	.align		4
.L_1741:
        /*0028*/ 	.byte	0x04, 0x17
        /*002a*/ 	.short	(.L_1743 - .L_1742)
.L_1742:
        /*002c*/ 	.word	0x00000000
        /*0030*/ 	.short	0x0006
        /*0032*/ 	.short	0x0030
        /*0034*/ 	.byte	0x00, 0xf0, 0x21, 0x00


	//----- nvinfo : EIATTR_KPARAM_INFO
	.align		4
.L_1743:
        /*0038*/ 	.byte	0x04, 0x17
        /*003a*/ 	.short	(.L_1745 - .L_1744)
.L_1744:
        /*003c*/ 	.word	0x00000000
        /*0040*/ 	.short	0x0005
        /*0042*/ 	.short	0x0028
        /*0044*/ 	.byte	0x00, 0xf0, 0x21, 0x00


	//----- nvinfo : EIATTR_KPARAM_INFO
	.align		4
.L_1745:
        /*0048*/ 	.byte	0x04, 0x17
        /*004a*/ 	.short	(.L_1747 - .L_1746)
.L_1746:
        /*004c*/ 	.word	0x00000000
        /*0050*/ 	.short	0x0004
        /*0052*/ 	.short	0x0020
        /*0054*/ 	.byte	0x00, 0xf0, 0x11, 0x00


	//----- nvinfo : EIATTR_KPARAM_INFO
	.align		4
.L_1747:
        /*0058*/ 	.byte	0x04, 0x17
        /*005a*/ 	.short	(.L_1749 - .L_1748)
.L_1748:
        /*005c*/ 	.word	0x00000000
        /*0060*/ 	.short	0x0003
        /*0062*/ 	.short	0x0018
        /*0064*/ 	.byte	0x00, 0xf0, 0x21, 0x00


	//----- nvinfo : EIATTR_KPARAM_INFO
	.align		4
.L_1749:
        /*0068*/ 	.byte	0x04, 0x17
        /*006a*/ 	.short	(.L_1751 - .L_1750)
.L_1750:
        /*006c*/ 	.word	0x00000000
        /*0070*/ 	.short	0x0002
        /*0072*/ 	.short	0x0010
        /*0074*/ 	.byte	0x00, 0xf0, 0x21, 0x00


	//----- nvinfo : EIATTR_KPARAM_INFO
	.align		4
.L_1751:
        /*0078*/ 	.byte	0x04, 0x17
        /*007a*/ 	.short	(.L_1753 - .L_1752)
.L_1752:
        /*007c*/ 	.word	0x00000000
        /*0080*/ 	.short	0x0001
        /*0082*/ 	.short	0x0008
        /*0084*/ 	.byte	0x00, 0xf0, 0x21, 0x00


	//----- nvinfo : EIATTR_KPARAM_INFO
	.align		4
.L_1753:
        /*0088*/ 	.byte	0x04, 0x17
        /*008a*/ 	.short	(.L_1755 - .L_1754)
.L_1754:
        /*008c*/ 	.word	0x00000000
        /*0090*/ 	.short	0x0000
        /*0092*/ 	.short	0x0000
        /*0094*/ 	.byte	0x00, 0xf0, 0x21, 0x00


	//----- nvinfo : EIATTR_SPARSE_MMA_MASK
	.align		4
.L_1755:
        /*0098*/ 	.byte	0x03, 0x50
        /*009a*/ 	.short	0x0000


	//----- nvinfo : EIATTR_MAXREG_COUNT
	.align		4
        /*009c*/ 	.byte	0x03, 0x1b
        /*009e*/ 	.short	0x0080


	//----- nvinfo : EIATTR_NUM_BARRIERS
	.align		4
        /*00a0*/ 	.byte	0x02, 0x4c
        /*00a2*/ 	.byte	0x01
	.zero		1


	//----- nvinfo : EIATTR_ANNOTATIONS
	.align		4
        /*00a4*/ 	.byte	0x04, 0x55
        /*00a6*/ 	.short	(.L_1757 - .L_1756)


	//   ....[0]....
.L_1756:
        /* <DEDUP_REMOVED lines=10> */


	//----- nvinfo : EIATTR_MERCURY_ISA_VERSION
	.align		4
.L_1757:
        /*0138*/ 	.byte	0x03, 0x5f
        /*013a*/ 	.short	0x0101


	//----- nvinfo : EIATTR_INT_WARP_WIDE_INSTR_OFFSETS
	.align		4
        /*013c*/ 	.byte	0x04, 0x31
        /*013e*/ 	.short	(.L_1759 - .L_1758)


	//   ....[0]....
.L_1758:
        /*0140*/ 	.word	0x000022f0


	//   ....[1]....
        /*0144*/ 	.word	0x00002400


	//----- nvinfo : EIATTR_COOP_GROUP_MASK_REGIDS
	.align		4
.L_1759:
        /*0148*/ 	.byte	0x04, 0x29
        /*014a*/ 	.short	(.L_1761 - .L_1760)


	//   ....[0]....
.L_1760:
        /*014c*/ 	.word	0xffffffff


	//   ....[1]....
        /*0150*/ 	.word	0xffffffff


	//   ....[2]....
        /*0154*/ 	.word	0xffffffff


	//   ....[3]....
        /*0158*/ 	.word	0xffffffff


	//   ....[4]....
        /*015c*/ 	.word	0xffffffff


	//   ....[5]....
        /*0160*/ 	.word	0xffffffff


	//   ....[6]....
        /*0164*/ 	.word	0xffffffff


	//   ....[7]....
        /*0168*/ 	.word	0xffffffff


	//----- nvinfo : EIATTR_COOP_GROUP_INSTR_OFFSETS
	.align		4
.L_1761:
        /*016c*/ 	.byte	0x04, 0x28
        /*016e*/ 	.short	(.L_1763 - .L_1762)


	//   ....[0]....
.L_1762:
        /*0170*/ 	.word	0x000021c0


	//   ....[1]....
        /*0174*/ 	.word	0x00002220


	//   ....[2]....
        /*0178*/ 	.word	0x00002ab0


	//   ....[3]....
        /*017c*/ 	.word	0x00002ae0


	//   ....[4]....
        /*0180*/ 	.word	0x00002b10


	//   ....[5]....
        /*0184*/ 	.word	0x00002b20


	//   ....[6]....
        /*0188*/ 	.word	0x00002b50


	//   ....[7]....
        /*018c*/ 	.word	0x00002b70


	//----- nvinfo : EIATTR_EXIT_INSTR_OFFSETS
	.align		4
.L_1763:
        /*0190*/ 	.byte	0x04, 0x1c
        /*0192*/ 	.short	(.L_1765 - .L_1764)


	//   ....[0]....
.L_1764:
        /*0194*/ 	.word	0x00000060


	//   ....[1]....
        /*0198*/ 	.word	0x00004480


	//----- nvinfo : EIATTR_MAX_THREADS
	.align		4
.L_1765:
        /*019c*/ 	.byte	0x04, 0x05
        /*019e*/ 	.short	(.L_1767 - .L_1766)
.L_1766:
        /*01a0*/ 	.word	0x000001e0
        /*01a4*/ 	.word	0x00000001
        /*01a8*/ 	.word	0x00000001


	//----- nvinfo : EIATTR_CRS_STACK_SIZE
	.align		4
.L_1767:
        /*01ac*/ 	.byte	0x04, 0x1e
        /*01ae*/ 	.short	(.L_1769 - .L_1768)
.L_1768:
        /*01b0*/ 	.word	0x00000000


	//----- nvinfo : EIATTR_CBANK_PARAM_SIZE
	.align		4
.L_1769:
        /*01b4*/ 	.byte	0x03, 0x19
        /*01b6*/ 	.short	0x0048


	//----- nvinfo : EIATTR_PARAM_CBANK
	.align		4
        /*01b8*/ 	.byte	0x04, 0x0a
        /*01ba*/ 	.short	(.L_1771 - .L_1770)
	.align		4
.L_1770:
        /*01bc*/ 	.word	index@(.nv.constant0._ZN13group_norm_v214gn_cuda_kernelI6__halfLi480ELi1ELi32ELi30ELi4096ELb0ELi32ELi960ELi960ELi4ELb1ELi1ELb0ELb0ENS_16CompileConditionILi900EEEEEvPT_PKS4_S7_S7_flPfS8_Pj)
        /*01c0*/ 	.short	0x0210
        /*01c2*/ 	.short	0x0048


	//----- nvinfo : EIATTR_SW_WAR
	.align		4
.L_1771:
        /*01c4*/ 	.byte	0x04, 0x36
        /*01c6*/ 	.short	(.L_1773 - .L_1772)
.L_1772:
        /*01c8*/ 	.word	0x00000008
.L_1773:


//--------------------- .nv.info._ZN13group_norm_v214gn_cuda_kernelI6__halfLi480ELi1ELi32ELi30ELi4096ELb0ELi64ELi960ELi960ELi4ELb1ELi2ELb0ELb0ENS_16CompileConditionILi900EEEEEvPT_PKS4_S7_S7_flPfS8_Pj --------------------------
	.section	.nv.info._ZN13group_norm_v214gn_cuda_kernelI6__halfLi480ELi1ELi32ELi30ELi4096ELb0ELi64ELi960ELi960ELi4ELb1ELi2ELb0ELb0ENS_16CompileConditionILi900EEEEEvPT_PKS4_S7_S7_flPfS8_Pj,"",@"SHT_CUDA_INFO"
	.sectionflags	@""
	.align	4


	//----- nvinfo : EIATTR_CUDA_API_VERSION
	.align		4
        /*0000*/ 	.byte	0x04, 0x37
        /*0002*/ 	.short	(.L_1775 - .L_1774)
.L_1774:
        /*0004*/ 	.word	0x00000082


	//----- nvinfo : EIATTR_KPARAM_INFO
	.align		4
.L_1775:
        /*0008*/ 	.byte	0x04, 0x17
        /*000a*/ 	.short	(.L_1777 - .L_1776)
.L_1776:
        /*000c*/ 	.word	0x00000000
        /*0010*/ 	.short	0x0008
        /*0012*/ 	.short	0x0040
        /*0014*/ 	.byte	0x00, 0xf0, 0x21, 0x00


	//----- nvinfo : EIATTR_KPARAM_INFO
	.align		4
.L_1777:
        /*0018*/ 	.byte	0x04, 0x17
        /*001a*/ 	.short	(.L_1779 - .L_1778)
.L_1778:
        /*001c*/ 	.word	0x00000000
        /*0020*/ 	.short	0x0007
        /*0022*/ 	.short	0x0038
        /*0024*/ 	.byte	0x00, 0xf0, 0x21, 0x00


	//----- nvinfo : EIATTR_KPARAM_INFO
	.align		4
.L_1779:
        /*0028*/ 	.byte	0x04, 0x17
        /*002a*/ 	.short	(.L_1781 - .L_1780)
.L_1780:
        /*002c*/ 	.word	0x00000000
        /*0030*/ 	.short	0x0006
        /*0032*/ 	.short	0x0030
        /*0034*/ 	.byte	0x00, 0xf0, 0x21, 0x00


	//----- nvinfo : EIATTR_KPARAM_INFO
	.align		4
.L_1781:
        /*0038*/ 	.byte	0x04, 0x17
        /*003a*/ 	.short	(.L_1783 - .L_1782)
.L_1782:
        /*003c*/ 	.word	0x00000000
        /*0040*/ 	.short	0x0005
        /*0042*/ 	.short	0x0028
        /*0044*/ 	.byte	0x00, 0xf0, 0x21, 0x00


	//----- nvinfo : EIATTR_KPARAM_INFO
	.align		4
.L_1783:
        /*0048*/ 	.byte	0x04, 0x17
        /*004a*/ 	.short	(.L_1785 - .L_1784)
.L_1784:
        /*004c*/ 	.word	0x00000000
        /*0050*/ 	.short	0x0004
        /*0052*/ 	.short	0x0020
        /*0054*/ 	.byte	0x00, 0xf0, 0x11, 0x00


	//----- nvinfo : EIATTR_KPARAM_INFO
	.align		4
.L_1785:
        /*0058*/ 	.byte	0x04, 0x17
        /*005a*/ 	.short	(.L_1787 - .L_1786)
.L_1786:
        /*005c*/ 	.word	0x00000000
        /*0060*/ 	.short	0x0003
        /*0062*/ 	.short	0x0018
        /*0064*/ 	.byte	0x00, 0xf0, 0x21, 0x00


	//----- nvinfo : EIATTR_KPARAM_INFO
	.align		4
.L_1787:
        /*0068*/ 	.byte	0x04, 0x17
        /*006a*/ 	.short	(.L_1789 - .L_1788)
.L_1788:
        /*006c*/ 	.word	0x00000000
        /*0070*/ 	.short	0x0002
        /*0072*/ 	.short	0x0010
        /*0074*/ 	.byte	0x00, 0xf0, 0x21, 0x00


	//----- nvinfo : EIATTR_KPARAM_INFO
	.align		4
.L_1789:
        /*0078*/ 	.byte	0x04, 0x17
        /*007a*/ 	.short	(.L_1791 - .L_1790)
.L_1790:
        /*007c*/ 	.word	0x00000000
        /*0080*/ 	.short	0x0001
        /*0082*/ 	.short	0x0008
        /*0084*/ 	.byte	0x00, 0xf0, 0x21, 0x00


	//----- nvinfo : EIATTR_KPARAM_INFO
	.align		4
.L_1791:
        /*0088*/ 	.byte	0x04, 0x17
        /*008a*/ 	.short	(.L_1793 - .L_1792)
.L_1792:
        /*008c*/ 	.word	0x00000000
        /*0090*/ 	.short	0x0000
        /*0092*/ 	.short	0x0000
        /*0094*/ 	.byte	0x00, 0xf0, 0x21, 0x00


	//----- nvinfo : EIATTR_SPARSE_MMA_MASK
	.align		4
.L_1793:
        /*0098*/ 	.byte	0x03, 0x50
        /*009a*/ 	.short	0x0000


	//----- nvinfo : EIATTR_MAXREG_COUNT
	.align		4
        /*009c*/ 	.byte	0x03, 0x1b
        /*009e*/ 	.short	0x0080


	//----- nvinfo : EIATTR_NUM_BARRIERS
	.align		4
        /*00a0*/ 	.byte	0x02, 0x4c
        /*00a2*/ 	.byte	0x01
	.zero		1


	//----- nvinfo : EIATTR_ANNOTATIONS
	.align		4
        /*00a4*/ 	.byte	0x04, 0x55
        /*00a6*/ 	.short	(.L_1795 - .L_1794)


	//   ....[0]....
.L_1794:
        /* <DEDUP_REMOVED lines=190> */


	//----- nvinfo : EIATTR_MERCURY_ISA_VERSION
	.align		4
.L_1795:
        /*0c78*/ 	.byte	0x03, 0x5f
        /*0c7a*/ 	.short	0x0101


	//----- nvinfo : EIATTR_INT_WARP_WIDE_INSTR_OFFSETS
	.align		4
        /*0c7c*/ 	.byte	0x04, 0x31
        /*0c7e*/ 	.short	(.L_1797 - .L_1796)


	//   ....[0]....
.L_1796:
        /*0c80*/ 	.word	0x00003ea0


	//   ....[1]....
        /*0c84*/ 	.word	0x00003f60


	//----- nvinfo : EIATTR_COOP_GROUP_MASK_REGIDS
	.align		4
.L_1797:
        /*0c88*/ 	.byte	0x04, 0x29
        /*0c8a*/ 	.short	(.L_1799 - .L_1798)


	//   ....[0]....
.L_1798:
        /*0c8c*/ 	.word	0xffffffff


	//   ....[1]....
        /*0c90*/ 	.word	0xffffffff


	//   ....[2]....
        /*0c94*/ 	.word	0xffffffff


	//   ....[3]....
        /*0c98*/ 	.word	0xffffffff


	//   ....[4]....
        /*0c9c*/ 	.word	0xffffffff


	//   ....[5]....
        /*0ca0*/ 	.word	0xffffffff


	//   ....[6]....
        /*0ca4*/ 	.word	0xffffffff


	//   ....[7]....
        /*0ca8*/ 	.word	0xffffffff


	//----- nvinfo : EIATTR_COOP_GROUP_INSTR_OFFSETS
	.align		4
.L_1799:
        /*0cac*/ 	.byte	0x04, 0x28
        /*0cae*/ 	.short	(.L_1801 - .L_1800)


	//   ....[0]....
.L_1800:
        /*0cb0*/ 	.word	0x00003d90


	//   ....[1]....
        /*0cb4*/ 	.word	0x00003da0


	//   ....[2]....
        /*0cb8*/ 	.word	0x000043c0


	//   ....[3]....
        /*0cbc*/ 	.word	0x000043e0


	//   ....[4]....
        /*0cc0*/ 	.word	0x00004420


	//   ....[5]....
        /*0cc4*/ 	.word	0x00004430


	//   ....[6]....
        /*0cc8*/ 	.word	0x00004470


	//   ....[7]....
        /*0ccc*/ 	.word	0x00004480


	//----- nvinfo : EIATTR_EXIT_INSTR_OFFSETS
	.align		4
.L_1801:
        /*0cd0*/ 	.byte	0x04, 0x1c
        /*0cd2*/ 	.short	(.L_1803 - .L_1802)


	//   ....[0]....
.L_1802:
        /*0cd4*/ 	.word	0x00000060


	//   ....[1]....
        /*0cd8*/ 	.word	0x00008300


	//----- nvinfo : EIATTR_MAX_THREADS
	.align		4
.L_1803:
        /*0cdc*/ 	.byte	0x04, 0x05
        /*0cde*/ 	.short	(.L_1805 - .L_1804)
.L_1804:
        /*0ce0*/ 	.word	0x000001e0
        /*0ce4*/ 	.word	0x00000001
        /*0ce8*/ 	.word	0x00000001


	//----- nvinfo : EIATTR_CRS_STACK_SIZE
	.align		4
.L_1805:
        /*0cec*/ 	.byte	0x04, 0x1e
        /*0cee*/ 	.short	(.L_1807 - .L_1806)
.L_1806:
        /*0cf0*/ 	.word	0x00000000


	//----- nvinfo : EIATTR_CBANK_PARAM_SIZE
	.align		4
.L_1807:
        /*0cf4*/ 	.byte	0x03, 0x19
        /*0cf6*/ 	.short	0x0048


	//----- nvinfo : EIATTR_PARAM_CBANK
	.align		4
        /*0cf8*/ 	.byte	0x04, 0x0a
        /*0cfa*/ 	.short	(.L_1809 - .L_1808)
	.align		4
.L_1808:
        /*0cfc*/ 	.word	index@(.nv.constant0._ZN13group_norm_v214gn_cuda_kernelI6__halfLi480ELi1ELi32ELi30ELi4096ELb0ELi64ELi960ELi960ELi4ELb1ELi2ELb0ELb0ENS_16CompileConditionILi900EEEEEvPT_PKS4_S7_S7_flPfS8_Pj)
        /*0d00*/ 	.short	0x0210
        /*0d02*/ 	.short	0x0048


	//----- nvinfo : EIATTR_SW_WAR
	.align		4
.L_1809:
        /*0d04*/ 	.byte	0x04, 0x36
        /*0d06*/ 	.short	(.L_1811 - .L_1810)
.L_1810:
        /*0d08*/ 	.word	0x00000008
.L_1811:


//--------------------- .nv.info._ZN13group_norm_v214gn_cuda_kernelI6__halfLi480ELi3ELi32ELi30ELi4096ELb0ELi16ELi960ELi960ELi4ELb1ELi1ELb0ELb0ENS_16CompileConditionILi900EEEEEvPT_PKS4_S7_S7_flPfS8_Pj --------------------------
	.section	.nv.info._ZN13group_norm_v214gn_cuda_kernelI6__halfLi480ELi3ELi32ELi30ELi4096ELb0ELi16ELi960ELi960ELi4ELb1ELi1ELb0ELb0ENS_16CompileConditionILi900EEEEEvPT_PKS4_S7_S7_flPfS8_Pj,"",@"SHT_CUDA_INFO"
	.sectionflags	@""
	.align	4


	//----- nvinfo : EIATTR_CUDA_API_VERSION
	.align		4
        /*0000*/ 	.byte	0x04, 0x37
        /*0002*/ 	.short	(.L_1813 - .L_1812)
.L_1812:
        /*0004*/ 	.word	0x00000082


	//----- nvinfo : EIATTR_KPARAM_INFO
	.align		4
.L_1813:
        /*0008*/ 	.byte	0x04, 0x17
        /*000a*/ 	.short	(.L_1815 - .L_1814)
.L_1814:
        /*000c*/ 	.word	0x00000000
        /*0010*/ 	.short	0x0008
        /*0012*/ 	.short	0x0040
        /*0014*/ 	.byte	0x00, 0xf0, 0x21, 0x00


	//----- nvinfo : EIATTR_KPARAM_INFO
	.align		4
.L_1815:
        /*0018*/ 	.byte	0x04, 0x17
        /*001a*/ 	.short	(.L_1817 - .L_1816)
.L_1816:
        /*001c*/ 	.word	0x00000000
        /*0020*/ 	.short	0x0007
        /*0022*/ 	.short	0x0038
        /*0024*/ 	.byte	0x00, 0xf0, 0x21, 0x00


	//----- nvinfo : EIATTR_KPARAM_INFO
	.align		4
.L_1817:
        /*0028*/ 	.byte	0x04, 0x17
        /*002a*/ 	.short	(.L_1819 - .L_1818)
.L_1818:
        /*002c*/ 	.word	0x00000000
        /*0030*/ 	.short	0x0006
        /*0032*/ 	.short	0x0030
        /*0034*/ 	.byte	0x00, 0xf0, 0x21, 0x00


	//----- nvinfo : EIATTR_KPARAM_INFO
	.align		4
.L_1819:
        /*0038*/ 	.byte	0x04, 0x17
        /*003a*/ 	.short	(.L_1821 - .L_1820)
.L_1820:
        /*003c*/ 	.word	0x00000000
        /*0040*/ 	.short	0x0005
        /*0042*/ 	.short	0x0028
        /*0044*/ 	.byte	0x00, 0xf0, 0x21, 0x00


	//----- nvinfo : EIATTR_KPARAM_INFO
	.align		4
.L_1821:
        /*0048*/ 	.byte	0x04, 0x17
        /*004a*/ 	.short	(.L_1823 - .L_1822)
.L_1822:
        /*004c*/ 	.word	0x00000000
        /*0050*/ 	.short	0x0004
        /*0052*/ 	.short	0x0020
        /*0054*/ 	.byte	0x00, 0xf0, 0x11, 0x00


	//----- nvinfo : EIATTR_KPARAM_INFO
	.align		4
.L_1823:
        /*0058*/ 	.byte	0x04, 0x17
        /*005a*/ 	.short	(.L_1825 - .L_1824)
.L_1824:
        /*005c*/ 	.word	0x00000000
        /*0060*/ 	.short	0x0003
        /*0062*/ 	.short	0x0018
        /*0064*/ 	.byte	0x00, 0xf0, 0x21, 0x00


	//----- nvinfo : EIATTR_KPARAM_INFO
	.align		4
.L_1825:
        /*0068*/ 	.byte	0x04, 0x17
        /*006a*/ 	.short	(.L_1827 - .L_1826)
.L_1826:
        /*006c*/ 	.word	0x00000000
        /*0070*/ 	.short	0x0002
        /*0072*/ 	.short	0x0010
        /*0074*/ 	.byte	0x00, 0xf0, 0x21, 0x00


	//----- nvinfo : EIATTR_KPARAM_INFO
	.align		4
.L_1827:
        /*0078*/ 	.byte	0x04, 0x17
        /*007a*/ 	.short	(.L_1829 - .L_1828)
.L_1828:
        /*007c*/ 	.word	0x00000000
        /*0080*/ 	.short	0x0001
        /*0082*/ 	.short	0x0008
        /*0084*/ 	.byte	0x00, 0xf0, 0x21, 0x00


	//----- nvinfo : EIATTR_KPARAM_INFO
	.align		4
.L_1829:
        /*0088*/ 	.byte	0x04, 0x17
        /*008a*/ 	.short	(.L_1831 - .L_1830)
.L_1830:
        /*008c*/ 	.word	0x00000000
        /*0090*/ 	.short	0x0000
        /*0092*/ 	.short	0x0000
        /*0094*/ 	.byte	0x00, 0xf0, 0x21, 0x00


	//----- nvinfo : EIATTR_SPARSE_MMA_MASK
	.align		4
.L_1831:
        /*0098*/ 	.byte	0x03, 0x50
        /*009a*/ 	.short	0x0000


	//----- nvinfo : EIATTR_MAXREG_COUNT
	.align		4
        /*009c*/ 	.byte	0x03, 0x1b
        /*009e*/ 	.short	0x0028


	//----- nvinfo : EIATTR_NUM_BARRIERS
	.align		4
        /*00a0*/ 	.byte	0x02, 0x4c
        /*00a2*/ 	.byte	0x01
	.zero		1


	//----- nvinfo : EIATTR_ANNOTATIONS
	.align		4
        /*00a4*/ 	.byte	0x04, 0x55
        /*00a6*/ 	.short	(.L_1833 - .L_1832)


	//   ....[0]....
.L_1832:
        /* <DEDUP_REMOVED lines=55> */


	//----- nvinfo : EIATTR_MERCURY_ISA_VERSION
	.align		4
.L_1833:
        /*0400*/ 	.byte	0x03, 0x5f
        /*0402*/ 	.short	0x0101


	//----- nvinfo : EIATTR_COOP_GROUP_MASK_REGIDS
	.align		4
        /*0404*/ 	.byte	0x04, 0x29
        /*0406*/ 	.short	(.L_1835 - .L_1834)


	//   ....[0]....
.L_1834:
        /*0408*/ 	.word	0xffffffff


	//   ....[1]....
        /*040c*/ 	.word	0xffffffff


	//   ....[2]....
        /*0410*/ 	.word	0xffffffff


	//   ....[3]....
        /*0414*/ 	.word	0xffffffff


	//   ....[4]....
        /*0418*/ 	.word	0xffffffff


	//   ....[5]....
        /*041c*/ 	.word	0xffffffff


	//   ....[6]....
        /*0420*/ 	.word	0xffffffff


	//   ....[7]....
        /*0424*/ 	.word	0xffffffff


	//----- nvinfo : EIATTR_COOP_GROUP_INSTR_OFFSETS
	.align		4
.L_1835:
        /*0428*/ 	.byte	0x04, 0x28
        /*042a*/ 	.short	(.L_1837 - .L_1836)


	//   ....[0]....
.L_1836:
        /*042c*/ 	.word	0x00001970


	//   ....[1]....
        /*0430*/ 	.word	0x000019b0


	//   ....[2]....
        /*0434*/ 	.word	0x000026d0


	//   ....[3]....
        /*0438*/ 	.word	0x00002710


	//   ....[4]....
        /*043c*/ 	.word	0x00002760


	//   ....[5]....
        /*0440*/ 	.word	0x00002770


	//   ....[6]....
        /*0444*/ 	.word	0x000027a0


	//   ....[7]....
        /*0448*/ 	.word	0x000027b0


	//----- nvinfo : EIATTR_EXIT_INSTR_OFFSETS
	.align		4
.L_1837:
        /*044c*/ 	.byte	0x04, 0x1c
        /*044e*/ 	.short	(.L_1839 - .L_1838)


	//   ....[0]....
.L_1838:
        /*0450*/ 	.word	0x00000060


	//   ....[1]....
        /*0454*/ 	.word	0x00003980


	//----- nvinfo : EIATTR_MAX_THREADS
	.align		4
.L_1839:
        /*0458*/ 	.byte	0x04, 0x05
        /*045a*/ 	.short	(.L_1841 - .L_1840)
.L_1840:
        /*045c*/ 	.word	0x000001e0
        /*0460*/ 	.word	0x00000001
        /*0464*/ 	.word	0x00000001


	//----- nvinfo : EIATTR_CRS_STACK_SIZE
	.align		4
.L_1841:
        /*0468*/ 	.byte	0x04, 0x1e
        /*046a*/ 	.short	(.L_1843 - .L_1842)
.L_1842:
        /*046c*/ 	.word	0x00000000


	//----- nvinfo : EIATTR_CBANK_PARAM_SIZE
	.align		4
.L_1843:
        /*0470*/ 	.byte	0x03, 0x19
        /*0472*/ 	.short	0x0048


	//----- nvinfo : EIATTR_PARAM_CBANK
	.align		4
        /*0474*/ 	.byte	0x04, 0x0a
        /*0476*/ 	.short	(.L_1845 - .L_1844)
	.align		4
.L_1844:
        /*0478*/ 	.word	index@(.nv.constant0._ZN13group_norm_v214gn_cuda_kernelI6__halfLi480ELi3ELi32ELi30ELi4096ELb0ELi16ELi960ELi960ELi4ELb1ELi1ELb0ELb0ENS_16CompileConditionILi900EEEEEvPT_PKS4_S7_S7_flPfS8_Pj)
        /*047c*/ 	.short	0x0210
        /*047e*/ 	.short	0x0048


	//----- nvinfo : EIATTR_SW_WAR
	.align		4
.L_1845:
        /*0480*/ 	.byte	0x04, 0x36
        /*0482*/ 	.short	(.L_1847 - .L_1846)
.L_1846:
        /*0484*/ 	.word	0x00000008
.L_1847:


//--------------------- .nv.info._ZN13group_norm_v214gn_cuda_kernelI6__halfLi480ELi2ELi32ELi30ELi4096ELb0ELi32ELi960ELi960ELi4ELb1ELi2ELb0ELb0ENS_16CompileConditionILi900EEEEEvPT_PKS4_S7_S7_flPfS8_Pj --------------------------
	.section	.nv.info._ZN13group_norm_v214gn_cuda_kernelI6__halfLi480ELi2ELi32ELi30ELi4096ELb0ELi32ELi960ELi960ELi4ELb1ELi2ELb0ELb0ENS_16CompileConditionILi900EEEEEvPT_PKS4_S7_S7_flPfS8_Pj,"",@"SHT_CUDA_INFO"
	.sectionflags	@""
	.align	4


	//----- nvinfo : EIATTR_CUDA_API_VERSION
	.align		4
        /*0000*/ 	.byte	0x04, 0x37
        /*0002*/ 	.short	(.L_1849 - .L_1848)
.L_1848:
        /*0004*/ 	.word	0x00000082


	//----- nvinfo : EIATTR_KPARAM_INFO
	.align		4
.L_1849:
        /*0008*/ 	.byte	0x04, 0x17
        /*000a*/ 	.short	(.L_1851 - .L_1850)
.L_1850:
        /*000c*/ 	.word	0x00000000
        /*0010*/ 	.short	0x0008
        /*0012*/ 	.short	0x0040
        /*0014*/ 	.byte	0x00, 0xf0, 0x21, 0x00


	//----- nvinfo : EIATTR_KPARAM_INFO
	.align		4
.L_1851:
        /*0018*/ 	.byte	0x04, 0x17
        /*001a*/ 	.short	(.L_1853 - .L_1852)
.L_1852:
        /*001c*/ 	.word	0x00000000
        /*0020*/ 	.short	0x0007
        /*0022*/ 	.short	0x0038
        /*0024*/ 	.byte	0x00, 0xf0, 0x21, 0x00


	//----- nvinfo : EIATTR_KPARAM_INFO
	.align		4
.L_1853:
        /*0028*/ 	.byte	0x04, 0x17
        /*002a*/ 	.short	(.L_1855 - .L_1854)
.L_1854:
        /*002c*/ 	.word	0x00000000
        /*0030*/ 	.short	0x0006
        /*0032*/ 	.short	0x0030
        /*0034*/ 	.byte	0x00, 0xf0, 0x21, 0x00


	//----- nvinfo : EIATTR_KPARAM_INFO
	.align		4
.L_1855:
        /*0038*/ 	.byte	0x04, 0x17
        /*003a*/ 	.short	(.L_1857 - .L_1856)
.L_1856:
        /*003c*/ 	.word	0x00000000
        /*0040*/ 	.short	0x0005
        /*0042*/ 	.short	0x0028
        /*0044*/ 	.byte	0x00, 0xf0, 0x21, 0x00


	//----- nvinfo : EIATTR_KPARAM_INFO
	.align		4
.L_1857:
        /*0048*/ 	.byte	0x04, 0x17
        /*004a*/ 	.short	(.L_1859 - .L_1858)
.L_1858:
        /*004c*/ 	.word	0x00000000
        /*0050*/ 	.short	0x0004
        /*0052*/ 	.short	0x0020
        /*0054*/ 	.byte	0x00, 0xf0, 0x11, 0x00


	//----- nvinfo : EIATTR_KPARAM_INFO
	.align		4
.L_1859:
        /*0058*/ 	.byte	0x04, 0x17
        /*005a*/ 	.short	(.L_1861 - .L_1860)
.L_1860:
        /*005c*/ 	.word	0x00000000
        /*0060*/ 	.short	0x0003
        /*0062*/ 	.short	0x0018
        /*0064*/ 	.byte	0x00, 0xf0, 0x21, 0x00


	//----- nvinfo : EIATTR_KPARAM_INFO
	.align		4
.L_1861:
        /*0068*/ 	.byte	0x04, 0x17
        /*006a*/ 	.short	(.L_1863 - .L_1862)
.L_1862:
        /*006c*/ 	.word	0x00000000
        /*0070*/ 	.short	0x0002
        /*0072*/ 	.short	0x0010
        /*0074*/ 	.byte	0x00, 0xf0, 0x21, 0x00


	//----- nvinfo : EIATTR_KPARAM_INFO
	.align		4
.L_1863:
        /*0078*/ 	.byte	0x04, 0x17
        /*007a*/ 	.short	(.L_1865 - .L_1864)
.L_1864:
        /*007c*/ 	.word	0x00000000
        /*0080*/ 	.short	0x0001
        /*0082*/ 	.short	0x0008
        /*0084*/ 	.byte	0x00, 0xf0, 0x21, 0x00


	//----- nvinfo : EIATTR_KPARAM_INFO
	.align		4
.L_1865:
        /*0088*/ 	.byte	0x04, 0x17
        /*008a*/ 	.short	(.L_1867 - .L_1866)
.L_1866:
        /*008c*/ 	.word	0x00000000
        /*0090*/ 	.short	0x0000
        /*0092*/ 	.short	0x0000
        /*0094*/ 	.byte	0x00, 0xf0, 0x21, 0x00


	//----- nvinfo : EIATTR_SPARSE_MMA_MASK
	.align		4
.L_1867:
        /*0098*/ 	.byte	0x03, 0x50
        /*009a*/ 	.short	0x0000


	//----- nvinfo : EIATTR_MAXREG_COUNT
	.align		4
        /*009c*/ 	.byte	0x03, 0x1b
        /*009e*/ 	.short	0x0040


	//----- nvinfo : EIATTR_NUM_BARRIERS
	.align		4
        /*00a0*/ 	.byte	0x02, 0x4c
        /*00a2*/ 	.byte	0x01
	.zero		1


	//----- nvinfo : EIATTR_ANNOTATIONS
	.align		4
        /*00a4*/ 	.byte	0x04, 0x55
        /*00a6*/ 	.short	(.L_1869 - .L_1868)


	//   ....[0]....
.L_1868:
        /* <DEDUP_REMOVED lines=121> */


	//----- nvinfo : EIATTR_MERCURY_ISA_VERSION
	.align		4
.L_1869:
        /*0820*/ 	.byte	0x03, 0x5f
        /*0822*/ 	.short	0x0101


	//----- nvinfo : EIATTR_COOP_GROUP_MASK_REGIDS
	.align		4
        /*0824*/ 	.byte	0x04, 0x29
        /*0826*/ 	.short	(.L_1871 - .L_1870)


	//   ....[0]....
.L_1870:
        /*0828*/ 	.word	0xffffffff


	//   ....[1]....
        /*082c*/ 	.word	0xffffffff


	//   ....[2]....
        /*0830*/ 	.word	0xffffffff


	//   ....[3]....
        /*0834*/ 	.word	0xffffffff


	//   ....[4]....
        /*0838*/ 	.word	0xffffffff


	//   ....[5]....
        /*083c*/ 	.word	0xffffffff


	//   ....[6]....
        /*0840*/ 	.word	0xffffffff


	//   ....[7]....
        /*0844*/ 	.word	0xffffffff


	//----- nvinfo : EIATTR_COOP_GROUP_INSTR_OFFSETS
	.align		4
.L_1871:
        /*0848*/ 	.byte	0x04, 0x28
        /*084a*/ 	.short	(.L_1873 - .L_1872)


	//   ....[0]....
.L_1872:
        /*084c*/ 	.word	0x00002530


	//   ....[1]....
        /*0850*/ 	.word	0x00002570


	//   ....[2]....
        /*0854*/ 	.word	0x00002dd0


	//   ....[3]....
        /*0858*/ 	.word	0x00002e10


	//   ....[4]....
        /*085c*/ 	.word	0x00002e60


	//   ....[5]....
        /*0860*/ 	.word	0x00002e70


	//   ....[6]....
        /*0864*/ 	.word	0x00002eb0


	//   ....[7]....
        /*0868*/ 	.word	0x00002ec0


	//----- nvinfo : EIATTR_EXIT_INSTR_OFFSETS
	.align		4
.L_1873:
        /*086c*/ 	.byte	0x04, 0x1c
        /*086e*/ 	.short	(.L_1875 - .L_1874)


	//   ....[0]....
.L_1874:
        /*0870*/ 	.word	0x00000060


	//   ....[1]....
        /*0874*/ 	.word	0x000052a0


	//----- nvinfo : EIATTR_MAX_THREADS
	.align		4
.L_1875:
        /*0878*/ 	.byte	0x04, 0x05
        /*087a*/ 	.short	(.L_1877 - .L_1876)
.L_1876:
        /*087c*/ 	.word	0x000001e0
        /*0880*/ 	.word	0x00000001
        /*0884*/ 	.word	0x00000001


	//----- nvinfo : EIATTR_CRS_STACK_SIZE
	.align		4
.L_1877:
        /*0888*/ 	.byte	0x04, 0x1e
        /*088a*/ 	.short	(.L_1879 - .L_1878)
.L_1878:
        /*088c*/ 	.word	0x00000000


	//----- nvinfo : EIATTR_CBANK_PARAM_SIZE
	.align		4
.L_1879:
        /*0890*/ 	.byte	0x03, 0x19
        /*0892*/ 	.short	0x0048


	//----- nvinfo : EIATTR_PARAM_CBANK
	.align		4
        /*0894*/ 	.byte	0x04, 0x0a
        /*0896*/ 	.short	(.L_1881 - .L_1880)
	.align		4
.L_1880:
        /*0898*/ 	.word	index@(.nv.constant0._ZN13group_norm_v214gn_cuda_kernelI6__halfLi480ELi2ELi32ELi30ELi4096ELb0ELi32ELi960ELi960ELi4ELb1ELi2ELb0ELb0ENS_16CompileConditionILi900EEEEEvPT_PKS4_S7_S7_flPfS8_Pj)
        /*089c*/ 	.short	0x0210
        /*089e*/ 	.short	0x0048


	//----- nvinfo : EIATTR_SW_WAR
	.align		4
.L_1881:
        /*08a0*/ 	.byte	0x04, 0x36
        /*08a2*/ 	.short	(.L_1883 - .L_1882)
.L_1882:
        /*08a4*/ 	.word	0x00000008
.L_1883:


//--------------------- .nv.info._ZN13group_norm_v214gn_cuda_kernelI6__halfLi480ELi1ELi16ELi60ELi4096ELb1ELi32ELi960ELi960ELi4ELb1ELi1ELb0ELb0ENS_16CompileConditionILi900EEEEEvPT_PKS4_S7_S7_flPfS8_Pj --------------------------
	.section	.nv.info._ZN13group_norm_v214gn_cuda_kernelI6__halfLi480ELi1ELi16ELi60ELi4096ELb1ELi32ELi960ELi960ELi4ELb1ELi1ELb0ELb0ENS_16CompileConditionILi900EEEEEvPT_PKS4_S7_S7_flPfS8_Pj,"",@"SHT_CUDA_INFO"
	.sectionflags	@""
	.align	4


	//----- nvinfo : EIATTR_CUDA_API_VERSION
	.align		4
        /*0000*/ 	.byte	0x04, 0x37
        /*0002*/ 	.short	(.L_1885 - .L_1884)
.L_1884:
        /*0004*/ 	.word	0x00000082


	//----- nvinfo : EIATTR_KPARAM_INFO
	.align		4
.L_1885:
        /*0008*/ 	.byte	0x04, 0x17
        /*000a*/ 	.short	(.L_1887 - .L_1886)
.L_1886:
        /*000c*/ 	.word	0x00000000
        /*0010*/ 	.short	0x0008
        /*0012*/ 	.short	0x0040
        /*0014*/ 	.byte	0x00, 0xf0, 0x21, 0x00


	//----- nvinfo : EIATTR_KPARAM_INFO
	.align		4
.L_1887:
        /*0018*/ 	.byte	0x04, 0x17
        /*001a*/ 	.short	(.L_1889 - .L_1888)
.L_1888:
        /*001c*/ 	.word	0x00000000
        /*0020*/ 	.short	0x0007
        /*0022*/ 	.short	0x0038
        /*0024*/ 	.byte	0x00, 0xf0, 0x21, 0x00


	//----- nvinfo : EIATTR_KPARAM_INFO
	.align		4
.L_1889:
        /*0028*/ 	.byte	0x04, 0x17
        /*002a*/ 	.short	(.L_1891 - .L_1890)
.L_1890:
        /*002c*/ 	.word	0x00000000
        /*0030*/ 	.short	0x0006
        /*0032*/ 	.short	0x0030
        /*0034*/ 	.byte	0x00, 0xf0, 0x21, 0x00


	//----- nvinfo : EIATTR_KPARAM_INFO
	.align		4
.L_1891:
        /*0038*/ 	.byte	0x04, 0x17
        /*003a*/ 	.short	(.L_1893 - .L_1892)
.L_1892:
        /*003c*/ 	.word	0x00000000
        /*0040*/ 	.short	0x0005
        /*0042*/ 	.short	0x0028
        /*0044*/ 	.byte	0x00, 0xf0, 0x21, 0x00


	//----- nvinfo : EIATTR_KPARAM_INFO
	.align		4
.L_1893:
        /*0048*/ 	.byte	0x04, 0x17
        /*004a*/ 	.short	(.L_1895 - .L_1894)
.L_1894:
        /*004c*/ 	.word	0x00000000
        /*0050*/ 	.short	0x0004
        /*0052*/ 	.short	0x0020
        /*0054*/ 	.byte	0x00, 0xf0, 0x11, 0x00


	//----- nvinfo : EIATTR_KPARAM_INFO
	.align		4
.L_1895:
        /*0058*/ 	.byte	0x04, 0x17
        /*005a*/ 	.short	(.L_1897 - .L_1896)
.L_1896:
        /*005c*/ 	.word	0x00000000
        /*0060*/ 	.short	0x0003
        /*0062*/ 	.short	0x0018
        /*0064*/ 	.byte	0x00, 0xf0, 0x21, 0x00


	//----- nvinfo : EIATTR_KPARAM_INFO
	.align		4
.L_1897:
        /*0068*/ 	.byte	0x04, 0x17
        /*006a*/ 	.short	(.L_1899 - .L_1898)
.L_1898:
        /*006c*/ 	.word	0x00000000
        /*0070*/ 	.short	0x0002
        /*0072*/ 	.short	0x0010
        /*0074*/ 	.byte	0x00, 0xf0, 0x21, 0x00


	//----- nvinfo : EIATTR_KPARAM_INFO
	.align		4
.L_1899:
        /*0078*/ 	.byte	0x04, 0x17
        /*007a*/ 	.short	(.L_1901 - .L_1900)
.L_1900:
        /*007c*/ 	.word	0x00000000
        /*0080*/ 	.short	0x0001
        /*0082*/ 	.short	0x0008
        /*0084*/ 	.byte	0x00, 0xf0, 0x21, 0x00


	//----- nvinfo : EIATTR_KPARAM_INFO
	.align		4
.L_1901:
        /*0088*/ 	.byte	0x04, 0x17
        /*008a*/ 	.short	(.L_1903 - .L_1902)
.L_1902:
        /*008c*/ 	.word	0x00000000
        /*0090*/ 	.short	0x0000
        /*0092*/ 	.short	0x0000
        /*0094*/ 	.byte	0x00, 0xf0, 0x21, 0x00


	//----- nvinfo : EIATTR_SPARSE_MMA_MASK
	.align		4
.L_1903:
        /*0098*/ 	.byte	0x03, 0x50
        /*009a*/ 	.short	0x0000


	//----- nvinfo : EIATTR_MAXREG_COUNT
	.align		4
        /*009c*/ 	.byte	0x03, 0x1b
        /*009e*/ 	.short	0x0080


	//----- nvinfo : EIATTR_NUM_BARRIERS
	.align		4
        /*00a0*/ 	.byte	0x02, 0x4c
        /*00a2*/ 	.byte	0x01
	.zero		1


	//----- nvinfo : EIATTR_ANNOTATIONS
	.align		4
        /*00a4*/ 	.byte	0x04, 0x55
        /*00a6*/ 	.short	(.L_1905 - .L_1904)


	//   ....[0]....
.L_1904:
        /*00a8*/ 	.word	0x00000001
        /*00ac*/ 	.byte	0x80, 0x02, 0x00, 0x00, 0x01, 0x00, 0x00, 0x00, 0xb0, 0x02, 0x00, 0x00, 0x01, 0x00, 0x00, 0x00
        /*00bc*/ 	.byte	0x20, 0x04, 0x00, 0x00, 0x01, 0x00, 0x00, 0x00, 0x60, 0x04, 0x00, 0x00, 0x01, 0x00, 0x00, 0x00
        /*00cc*/ 	.byte	0xa0, 0x04, 0x00, 0x00, 0x01, 0x00, 0x00, 0x00, 0x20, 0x05, 0x00, 0x00, 0x01, 0x00, 0x00, 0x00
        /*00dc*/ 	.byte	0x00, 0x07, 0x00, 0x00, 0x01, 0x00, 0x00, 0x00, 0xb0, 0x1a, 0x00, 0x00, 0x01, 0x00, 0x00, 0x00
        /*00ec*/ 	.byte	0xc0, 0x1a, 0x00, 0x00, 0x01, 0x00, 0x00, 0x00, 0xd0, 0x1a, 0x00, 0x00, 0x01, 0x00, 0x00, 0x00
        /*00fc*/ 	.byte	0xe0, 0x1a, 0x00, 0x00, 0x01, 0x00, 0x00, 0x00, 0x00, 0x27, 0x00, 0x00


	//----- nvinfo : EIATTR_MERCURY_ISA_VERSION
	.align		4
.L_1905:
        /*0108*/ 	.byte	0x03, 0x5f
        /*010a*/ 	.short	0x0101


	//----- nvinfo : EIATTR_INT_WARP_WIDE_INSTR_OFFSETS
	.align		4
        /*010c*/ 	.byte	0x04, 0x31
        /*010e*/ 	.short	(.L_1907 - .L_1906)


	//   ....[0]....
.L_1906:
        /*0110*/ 	.word	0x00001f40


	//   ....[1]....
        /*0114*/ 	.word	0x00002050


	//----- nvinfo : EIATTR_COOP_GROUP_MASK_REGIDS
	.align		4
.L_1907:
        /*0118*/ 	.byte	0x04, 0x29
        /*011a*/ 	.short	(.L_1909 - .L_1908)


	//   ....[0]....
.L_1908:
        /*011c*/ 	.word	0xffffffff


	//   ....[1]....
        /*0120*/ 	.word	0xffffffff


	//   ....[2]....
        /*0124*/ 	.word	0xffffffff


	//   ....[3]....
        /*0128*/ 	.word	0xffffffff


	//   ....[4]....
        /*012c*/ 	.word	0xffffffff


	//   ....[5]....
        /*0130*/ 	.word	0xffffffff


	//   ....[6]....
        /*0134*/ 	.word	0xffffffff


	//   ....[7]....
        /*0138*/ 	.word	0xffffffff


	//   ....[8]....
        /*013c*/ 	.word	0xffffffff


	//   ....[9]....
        /*0140*/ 	.word	0xffffffff


	//----- nvinfo : EIATTR_COOP_GROUP_INSTR_OFFSETS
	.align		4
.L_1909:
        /*0144*/ 	.byte	0x04, 0x28
        /*0146*/ 	.short	(.L_1911 - .L_1910)


	//   ....[0]....
.L_1910:
        /*0148*/ 	.word	0x00001e10


	//   ....[1]....
        /*014c*/ 	.word	0x00001e70


	//   ....[2]....
        /*0150*/ 	.word	0x00002480


	//   ....[3]....
        /*0154*/ 	.word	0x000024a0


	//   ....[4]....
        /*0158*/ 	.word	0x000024e0


	//   ....[5]....
        /*015c*/ 	.word	0x000024f0


	//   ....[6]....
        /*0160*/ 	.word	0x00002530


	//   ....[7]....
        /*0164*/ 	.word	0x00002540


	//   ....[8]....
        /*0168*/ 	.word	0x00002580


	//   ....[9]....
        /*016c*/ 	.word	0x000025a0


	//----- nvinfo : EIATTR_EXIT_INSTR_OFFSETS
	.align		4
.L_1911:
        /*0170*/ 	.byte	0x04, 0x1c
        /*0172*/ 	.short	(.L_1913 - .L_1912)


	//   ....[0]....
.L_1912:
        /*0174*/ 	.word	0x00000060


	//   ....[1]....
        /*0178*/ 	.word	0x00005280


	//----- nvinfo : EIATTR_MAX_THREADS
	.align		4
.L_1913:
        /*017c*/ 	.byte	0x04, 0x05
        /*017e*/ 	.short	(.L_1915 - .L_1914)
.L_1914:
        /*0180*/ 	.word	0x000001e0
        /*0184*/ 	.word	0x00000001
        /*0188*/ 	.word	0x00000001


	//----- nvinfo : EIATTR_CRS_STACK_SIZE
	.align		4
.L_1915:
        /*018c*/ 	.byte	0x04, 0x1e
        /*018e*/ 	.short	(.L_1917 - .L_1916)
.L_1916:
        /*0190*/ 	.word	0x00000000


	//----- nvinfo : EIATTR_CBANK_PARAM_SIZE
	.align		4
.L_1917:
        /*0194*/ 	.byte	0x03, 0x19
        /*0196*/ 	.short	0x0048


	//----- nvinfo : EIATTR_PARAM_CBANK
	.align		4
        /*0198*/ 	.byte	0x04, 0x0a
        /*019a*/ 	.short	(.L_1919 - .L_1918)
	.align		4
.L_1918:
        /*019c*/ 	.word	index@(.nv.constant0._ZN13group_norm_v214gn_cuda_kernelI6__halfLi480ELi1ELi16ELi60ELi4096ELb1ELi32ELi960ELi960ELi4ELb1ELi1ELb0ELb0ENS_16CompileConditionILi900EEEEEvPT_PKS4_S7_S7_flPfS8_Pj)
        /*01a0*/ 	.short	0x0210
        /*01a2*/ 	.short	0x0048


	//----- nvinfo : EIATTR_SW_WAR
	.align		4
.L_1919:
        /*01a4*/ 	.byte	0x04, 0x36
        /*01a6*/ 	.short	(.L_1921 - .L_1920)
.L_1920:
        /*01a8*/ 	.word	0x00000008
.L_1921:


//--------------------- .nv.info._ZN13group_norm_v214gn_cuda_kernelI6__halfLi480ELi1ELi16ELi60ELi4096ELb1ELi64ELi960ELi960ELi4ELb1ELi2ELb0ELb0ENS_16CompileConditionILi900EEEEEvPT_PKS4_S7_S7_flPfS8_Pj --------------------------
	.section	.nv.info._ZN13group_norm_v214gn_cuda_kernelI6__halfLi480ELi1ELi16ELi60ELi4096ELb1ELi64ELi960ELi960ELi4ELb1ELi2ELb0ELb0ENS_16CompileConditionILi900EEEEEvPT_PKS4_S7_S7_flPfS8_Pj,"",@"SHT_CUDA_INFO"
	.sectionflags	@""
	.align	4


	//----- nvinfo : EIATTR_CUDA_API_VERSION
	.align		4
        /*0000*/ 	.byte	0x04, 0x37
        /*0002*/ 	.short	(.L_1923 - .L_1922)
.L_1922:
        /*0004*/ 	.word	0x00000082


	//----- nvinfo : EIATTR_KPARAM_INFO
	.align		4
.L_1923:
        /*0008*/ 	.byte	0x04, 0x17
        /*000a*/ 	.short	(.L_1925 - .L_1924)
.L_1924:
        /*000c*/ 	.word	0x00000000
        /*0010*/ 	.short	0x0008
        /*0012*/ 	.short	0x0040
        /*0014*/ 	.byte	0x00, 0xf0, 0x21, 0x00


	//----- nvinfo : EIATTR_KPARAM_INFO
	.align		4
.L_1925:
        /*0018*/ 	.byte	0x04, 0x17
        /*001a*/ 	.short	(.L_1927 - .L_1926)
.L_1926:
        /*001c*/ 	.word	0x00000000
        /*0020*/ 	.short	0x0007
        /*0022*/ 	.short	0x0038
        /*0024*/ 	.byte	0x00, 0xf0, 0x21, 0x00


	//----- nvinfo : EIATTR_KPARAM_INFO
	.align		4
.L_1927:
        /*0028*/ 	.byte	0x04, 0x17
        /*002a*/ 	.short	(.L_1929 - .L_1928)
.L_1928:
        /*002c*/ 	.word	0x00000000
        /*0030*/ 	.short	0x0006
        /*0032*/ 	.short	0x0030
        /*0034*/ 	.byte	0x00, 0xf0, 0x21, 0x00


	//----- nvinfo : EIATTR_KPARAM_INFO
	.align		4
.L_1929:
        /*0038*/ 	.byte	0x04, 0x17
        /*003a*/ 	.short	(.L_1931 - .L_1930)
.L_1930:
        /*003c*/ 	.word	0x00000000
        /*0040*/ 	.short	0x0005
        /*0042*/ 	.short	0x0028
        /*0044*/ 	.byte	0x00, 0xf0, 0x21, 0x00


	//----- nvinfo : EIATTR_KPARAM_INFO
	.align		4
.L_1931:
        /*0048*/ 	.byte	0x04, 0x17
        /*004a*/ 	.short	(.L_1933 - .L_1932)
.L_1932:
        /*004c*/ 	.word	0x00000000
        /*0050*/ 	.short	0x0004
        /*0052*/ 	.short	0x0020
        /*0054*/ 	.byte	0x00, 0xf0, 0x11, 0x00


	//----- nvinfo : EIATTR_KPARAM_INFO
	.align		4
.L_1933:
        /*0058*/ 	.byte	0x04, 0x17
        /*005a*/ 	.short	(.L_1935 - .L_1934)
.L_1934:
        /*005c*/ 	.word	0x00000000
        /*0060*/ 	.short	0x0003
        /*0062*/ 	.short	0x0018
        /*0064*/ 	.byte	0x00, 0xf0, 0x21, 0x00


	//----- nvinfo : EIATTR_KPARAM_INFO
	.align		4
.L_1935:
        /*0068*/ 	.byte	0x04, 0x17
        /*006a*/ 	.short	(.L_1937 - .L_1936)
.L_1936:
        /*006c*/ 	.word	0x00000000
        /*0070*/ 	.short	0x0002
        /*0072*/ 	.short	0x0010
        /*0074*/ 	.byte	0x00, 0xf0, 0x21, 0x00


	//----- nvinfo : EIATTR_KPARAM_INFO
	.align		4
.L_1937:
        /*0078*/ 	.byte	0x04, 0x17
        /*007a*/ 	.short	(.L_1939 - .L_1938)
.L_1938:
        /*007c*/ 	.word	0x00000000
        /*0080*/ 	.short	0x0001
        /*0082*/ 	.short	0x0008
        /*0084*/ 	.byte	0x00, 0xf0, 0x21, 0x00


	//----- nvinfo : EIATTR_KPARAM_INFO
	.align		4
.L_1939:
        /*0088*/ 	.byte	0x04, 0x17
        /*008a*/ 	.short	(.L_1941 - .L_1940)
.L_1940:
        /*008c*/ 	.word	0x00000000
        /*0090*/ 	.short	0x0000
        /*0092*/ 	.short	0x0000
        /*0094*/ 	.byte	0x00, 0xf0, 0x21, 0x00


	//----- nvinfo : EIATTR_SPARSE_MMA_MASK
	.align		4
.L_1941:
        /*0098*/ 	.byte	0x03, 0x50
        /*009a*/ 	.short	0x0000


	//----- nvinfo : EIATTR_MAXREG_COUNT
	.align		4
        /*009c*/ 	.byte	0x03, 0x1b
        /*009e*/ 	.short	0x0080


	//----- nvinfo : EIATTR_NUM_BARRIERS
	.align		4
        /*00a0*/ 	.byte	0x02, 0x4c
        /*00a2*/ 	.byte	0x01
	.zero		1


	//----- nvinfo : EIATTR_ANNOTATIONS
	.align		4
        /*00a4*/ 	.byte	0x04, 0x55
        /*00a6*/ 	.short	(.L_1943 - .L_1942)


	//   ....[0]....
.L_1942:
        /* <DEDUP_REMOVED lines=206> */


	//----- nvinfo : EIATTR_MERCURY_ISA_VERSION
	.align		4
.L_1943:
        /*0d78*/ 	.byte	0x03, 0x5f
        /*0d7a*/ 	.short	0x0101


	//----- nvinfo : EIATTR_INT_WARP_WIDE_INSTR_OFFSETS
	.align		4
        /*0d7c*/ 	.byte	0x04, 0x31
        /*0d7e*/ 	.short	(.L_1945 - .L_1944)


	//   ....[0]....
.L_1944:
        /*0d80*/ 	.word	0x000037c0


	//   ....[1]....
        /*0d84*/ 	.word	0x00003880


	//----- nvinfo : EIATTR_COOP_GROUP_MASK_REGIDS
	.align		4
.L_1945:
        /*0d88*/ 	.byte	0x04, 0x29
        /*0d8a*/ 	.short	(.L_1947 - .L_1946)


	//   ....[0]....
.L_1946:
        /*0d8c*/ 	.word	0xffffffff


	//   ....[1]....
        /*0d90*/ 	.word	0xffffffff


	//   ....[2]....
        /*0d94*/ 	.word	0xffffffff


	//   ....[3]....
        /*0d98*/ 	.word	0xffffffff


	//   ....[4]....
        /*0d9c*/ 	.word	0xffffffff


	//   ....[5]....
        /*0da0*/ 	.word	0xffffffff


	//   ....[6]....
        /*0da4*/ 	.word	0xffffffff


	//   ....[7]....
        /*0da8*/ 	.word	0xffffffff


	//   ....[8]....
        /*0dac*/ 	.word	0xffffffff


	//   ....[9]....
        /*0db0*/ 	.word	0xffffffff


	//----- nvinfo : EIATTR_COOP_GROUP_INSTR_OFFSETS
	.align		4
.L_1947:
        /*0db4*/ 	.byte	0x04, 0x28
        /*0db6*/ 	.short	(.L_1949 - .L_1948)


	//   ....[0]....
.L_1948:
        /*0db8*/ 	.word	0x00003690


	//   ....[1]....
        /*0dbc*/ 	.word	0x000036f0


	//   ....[2]....
        /*0dc0*/ 	.word	0x00003b90


	//   ....[3]....
        /*0dc4*/ 	.word	0x00003bb0


	//   ....[4]....
        /*0dc8*/ 	.word	0x00003bf0


	//   ....[5]....
        /*0dcc*/ 	.word	0x00003c00


	//   ....[6]....
        /*0dd0*/ 	.word	0x00003c40


	//   ....[7]....
        /*0dd4*/ 	.word	0x00003c50


	//   ....[8]....
        /*0dd8*/ 	.word	0x00003c80


	//   ....[9]....
        /*0ddc*/ 	.word	0x00003c90


	//----- nvinfo : EIATTR_EXIT_INSTR_OFFSETS
	.align		4
.L_1949:
        /*0de0*/ 	.byte	0x04, 0x1c
        /*0de2*/ 	.short	(.L_1951 - .L_1950)


	//   ....[0]....
.L_1950:
        /*0de4*/ 	.word	0x00000060


	//   ....[1]....
        /*0de8*/ 	.word	0x0000a540


	//----- nvinfo : EIATTR_MAX_THREADS
	.align		4
.L_1951:
        /*0dec*/ 	.byte	0x04, 0x05
        /*0dee*/ 	.short	(.L_1953 - .L_1952)
.L_1952:
        /*0df0*/ 	.word	0x000001e0
        /*0df4*/ 	.word	0x00000001
        /*0df8*/ 	.word	0x00000001


	//----- nvinfo : EIATTR_CRS_STACK_SIZE
	.align		4
.L_1953:
        /*0dfc*/ 	.byte	0x04, 0x1e
        /*0dfe*/ 	.short	(.L_1955 - .L_1954)
.L_1954:
        /*0e00*/ 	.word	0x00000000


	//----- nvinfo : EIATTR_CBANK_PARAM_SIZE
	.align		4
.L_1955:
        /*0e04*/ 	.byte	0x03, 0x19
        /*0e06*/ 	.short	0x0048


	//----- nvinfo : EIATTR_PARAM_CBANK
	.align		4
        /*0e08*/ 	.byte	0x04, 0x0a
        /*0e0a*/ 	.short	(.L_1957 - .L_1956)
	.align		4
.L_1956:
        /*0e0c*/ 	.word	index@(.nv.constant0._ZN13group_norm_v214gn_cuda_kernelI6__halfLi480ELi1ELi16ELi60ELi4096ELb1ELi64ELi960ELi960ELi4ELb1ELi2ELb0ELb0ENS_16CompileConditionILi900EEEEEvPT_PKS4_S7_S7_flPfS8_Pj)
        /*0e10*/ 	.short	0x0210
        /*0e12*/ 	.short	0x0048


	//----- nvinfo : EIATTR_SW_WAR
	.align		4
.L_1957:
        /*0e14*/ 	.byte	0x04, 0x36
        /*0e16*/ 	.short	(.L_1959 - .L_1958)
.L_1958:
        /*0e18*/ 	.word	0x00000008
.L_1959:


//--------------------- .nv.info._ZN13group_norm_v214gn_cuda_kernelI6__halfLi480ELi3ELi16ELi60ELi4096ELb1ELi16ELi960ELi960ELi4ELb1ELi1ELb0ELb0ENS_16CompileConditionILi900EEEEEvPT_PKS4_S7_S7_flPfS8_Pj --------------------------
	.section	.nv.info._ZN13group_norm_v214gn_cuda_kernelI6__halfLi480ELi3ELi16ELi60ELi4096ELb1ELi16ELi960ELi960ELi4ELb1ELi1ELb0ELb0ENS_16CompileConditionILi900EEEEEvPT_PKS4_S7_S7_flPfS8_Pj,"",@"SHT_CUDA_INFO"
	.sectionflags	@""
	.align	4


	//----- nvinfo : EIATTR_CUDA_API_VERSION
	.align		4
        /*0000*/ 	.byte	0x04, 0x37
        /*0002*/ 	.short	(.L_1961 - .L_1960)
.L_1960:
        /*0004*/ 	.word	0x00000082


	//----- nvinfo : EIATTR_KPARAM_INFO
	.align		4
.L_1961:
        /*0008*/ 	.byte	0x04, 0x17
        /*000a*/ 	.short	(.L_1963 - .L_1962)
.L_1962:
        /*000c*/ 	.word	0x00000000
        /*0010*/ 	.short	0x0008
        /*0012*/ 	.short	0x0040
        /*0014*/ 	.byte	0x00, 0xf0, 0x21, 0x00


	//----- nvinfo : EIATTR_KPARAM_INFO
	.align		4
.L_1963:
        /*0018*/ 	.byte	0x04, 0x17
        /*001a*/ 	.short	(.L_1965 - .L_1964)
.L_1964:
        /*001c*/ 	.word	0x00000000
        /*0020*/ 	.short	0x0007
        /*0022*/ 	.short	0x0038
        /*0024*/ 	.byte	0x00, 0xf0, 0x21, 0x00


	//----- nvinfo : EIATTR_KPARAM_INFO
	.align		4
.L_1965:
        /*0028*/ 	.byte	0x04, 0x17
        /*002a*/ 	.short	(.L_1967 - .L_1966)
.L_1966:
        /*002c*/ 	.word	0x00000000
        /*0030*/ 	.short	0x0006
        /*0032*/ 	.short	0x0030
        /*0034*/ 	.byte	0x00, 0xf0, 0x21, 0x00


	//----- nvinfo : EIATTR_KPARAM_INFO
	.align		4
.L_1967:
        /*0038*/ 	.byte	0x04, 0x17
        /*003a*/ 	.short	(.L_1969 - .L_1968)
.L_1968:
        /*003c*/ 	.word	0x00000000
        /*0040*/ 	.short	0x0005
        /*0042*/ 	.short	0x0028
        /*0044*/ 	.byte	0x00, 0xf0, 0x21, 0x00


	//----- nvinfo : EIATTR_KPARAM_INFO
	.align		4
.L_1969:
        /*0048*/ 	.byte	0x04, 0x17
        /*004a*/ 	.short	(.L_1971 - .L_1970)
.L_1970:
        /*004c*/ 	.word	0x00000000
        /*0050*/ 	.short	0x0004
        /*0052*/ 	.short	0x0020
        /*0054*/ 	.byte	0x00, 0xf0, 0x11, 0x00


	//----- nvinfo : EIATTR_KPARAM_INFO
	.align		4
.L_1971:
        /*0058*/ 	.byte	0x04, 0x17
        /*005a*/ 	.short	(.L_1973 - .L_1972)
.L_1972:
        /*005c*/ 	.word	0x00000000
        /*0060*/ 	.short	0x0003
        /*0062*/ 	.short	0x0018
        /*0064*/ 	.byte	0x00, 0xf0, 0x21, 0x00


	//----- nvinfo : EIATTR_KPARAM_INFO
	.align		4
.L_1973:
        /*0068*/ 	.byte	0x04, 0x17
        /*006a*/ 	.short	(.L_1975 - .L_1974)
.L_1974:
        /*006c*/ 	.word	0x00000000
        /*0070*/ 	.short	0x0002
        /*0072*/ 	.short	0x0010
        /*0074*/ 	.byte	0x00, 0xf0, 0x21, 0x00


	//----- nvinfo : EIATTR_KPARAM_INFO
	.align		4
.L_1975:
        /*0078*/ 	.byte	0x04, 0x17
        /*007a*/ 	.short	(.L_1977 - .L_1976)
.L_1976:
        /*007c*/ 	.word	0x00000000
        /*0080*/ 	.short	0x0001
        /*0082*/ 	.short	0x0008
        /*0084*/ 	.byte	0x00, 0xf0, 0x21, 0x00


	//----- nvinfo : EIATTR_KPARAM_INFO
	.align		4
.L_1977:
        /*0088*/ 	.byte	0x04, 0x17
        /*008a*/ 	.short	(.L_1979 - .L_1978)
.L_1978:
        /*008c*/ 	.word	0x00000000
        /*0090*/ 	.short	0x0000
        /*0092*/ 	.short	0x0000
        /*0094*/ 	.byte	0x00, 0xf0, 0x21, 0x00


	//----- nvinfo : EIATTR_SPARSE_MMA_MASK
	.align		4
.L_1979:
        /*0098*/ 	.byte	0x03, 0x50
        /*009a*/ 	.short	0x0000


	//----- nvinfo : EIATTR_MAXREG_COUNT
	.align		4
        /*009c*/ 	.byte	0x03, 0x1b
        /*009e*/ 	.short	0x0028


	//----- nvinfo : EIATTR_NUM_BARRIERS
	.align		4
        /*00a0*/ 	.byte	0x02, 0x4c
        /*00a2*/ 	.byte	0x01
	.zero		1


	//----- nvinfo : EIATTR_ANNOTATIONS
	.align		4
        /*00a4*/ 	.byte	0x04, 0x55
        /*00a6*/ 	.short	(.L_1981 - .L_1980)


	//   ....[0]....
.L_1980:
        /* <DEDUP_REMOVED lines=58> */


	//----- nvinfo : EIATTR_MERCURY_ISA_VERSION
	.align		4
.L_1981:
        /*0430*/ 	.byte	0x03, 0x5f
        /*0432*/ 	.short	0x0101


	//----- nvinfo : EIATTR_COOP_GROUP_MASK_REGIDS
	.align		4
        /*0434*/ 	.byte	0x04, 0x29
        /*0436*/ 	.short	(.L_1983 - .L_1982)


	//   ....[0]....
.L_1982:
        /*0438*/ 	.word	0xffffffff


	//   ....[1]....
        /*043c*/ 	.word	0xffffffff


	//   ....[2]....
        /*0440*/ 	.word	0xffffffff


	//   ....[3]....
        /*0444*/ 	.word	0xffffffff


	//   ....[4]....
        /*0448*/ 	.word	0xffffffff


	//   ....[5]....
        /*044c*/ 	.word	0xffffffff


	//   ....[6]....
        /*0450*/ 	.word	0xffffffff


	//   ....[7]....
        /*0454*/ 	.word	0xffffffff


	//   ....[8]....
        /*0458*/ 	.word	0xffffffff


	//   ....[9]....
        /*045c*/ 	.word	0xffffffff


	//----- nvinfo : EIATTR_COOP_GROUP_INSTR_OFFSETS
	.align		4
.L_1983:
        /*0460*/ 	.byte	0x04, 0x28
        /*0462*/ 	.short	(.L_1985 - .L_1984)


	//   ....[0]....
.L_1984:
        /*0464*/ 	.word	0x000015a0


	//   ....[1]....
        /*0468*/ 	.word	0x000015e0


	//   ....[2]....
        /*046c*/ 	.word	0x00001e30


	//   ....[3]....
        /*0470*/ 	.word	0x00001e70


	//   ....[4]....
        /*0474*/ 	.word	0x00001ec0


	//   ....[5]....
        /*0478*/ 	.word	0x00001ed0


	//   ....[6]....
        /*047c*/ 	.word	0x00001f10


	//   ....[7]....
        /*0480*/ 	.word	0x00001f20


	//   ....[8]....
        /*0484*/ 	.word	0x00001f50


	//   ....[9]....
        /*0488*/ 	.word	0x00001f60


	//----- nvinfo : EIATTR_EXIT_INSTR_OFFSETS
	.align		4
.L_1985:
        /*048c*/ 	.byte	0x04, 0x1c
        /*048e*/ 	.short	(.L_1987 - .L_1986)


	//   ....[0]....
.L_1986:
        /*0490*/ 	.word	0x00000060


	//   ....[1]....
        /*0494*/ 	.word	0x00003bf0


	//----- nvinfo : EIATTR_MAX_THREADS
	.align		4
.L_1987:
        /*0498*/ 	.byte	0x04, 0x05
        /*049a*/ 	.short	(.L_1989 - .L_1988)
.L_1988:
        /*049c*/ 	.word	0x000001e0
        /*04a0*/ 	.word	0x00000001
        /*04a4*/ 	.word	0x00000001


	//----- nvinfo : EIATTR_CRS_STACK_SIZE
	.align		4
.L_1989:
        /*04a8*/ 	.byte	0x04, 0x1e
        /*04aa*/ 	.short	(.L_1991 - .L_1990)
.L_1990:
        /*04ac*/ 	.word	0x00000000


	//----- nvinfo : EIATTR_CBANK_PARAM_SIZE
	.align		4
.L_1991:
        /*04b0*/ 	.byte	0x03, 0x19
        /*04b2*/ 	.short	0x0048


	//----- nvinfo : EIATTR_PARAM_CBANK
	.align		4
        /*04b4*/ 	.byte	0x04, 0x0a
        /*04b6*/ 	.short	(.L_1993 - .L_1992)
	.align		4
.L_1992:
        /*04b8*/ 	.word	index@(.nv.constant0._ZN13group_norm_v214gn_cuda_kernelI6__halfLi480ELi3ELi16ELi60ELi4096ELb1ELi16ELi960ELi960ELi4ELb1ELi1ELb0ELb0ENS_16CompileConditionILi900EEEEEvPT_PKS4_S7_S7_flPfS8_Pj)
        /*04bc*/ 	.short	0x0210
        /*04be*/ 	.short	0x0048


	//----- nvinfo : EIATTR_SW_WAR
	.align		4
.L_1993:
        /*04c0*/ 	.byte	0x04, 0x36
        /*04c2*/ 	.short	(.L_1995 - .L_1994)
.L_1994:
        /*04c4*/ 	.word	0x00000008
.L_1995:


//--------------------- .nv.info._ZN13group_norm_v214gn_cuda_kernelI6__halfLi480ELi2ELi16ELi60ELi4096ELb1ELi32ELi960ELi960ELi4ELb1ELi2ELb0ELb0ENS_16CompileConditionILi900EEEEEvPT_PKS4_S7_S7_flPfS8_Pj --------------------------
	.section	.nv.info._ZN13group_norm_v214gn_cuda_kernelI6__halfLi480ELi2ELi16ELi60ELi4096ELb1ELi32ELi960ELi960ELi4ELb1ELi2ELb0ELb0ENS_16CompileConditionILi900EEEEEvPT_PKS4_S7_S7_flPfS8_Pj,"",@"SHT_CUDA_INFO"
	.sectionflags	@""
	.align	4


	//----- nvinfo : EIATTR_CUDA_API_VERSION
	.align		4
        /*0000*/ 	.byte	0x04, 0x37
        /*0002*/ 	.short	(.L_1997 - .L_1996)
.L_1996:
        /*0004*/ 	.word	0x00000082


	//----- nvinfo : EIATTR_KPARAM_INFO
	.align		4
.L_1997:
        /*0008*/ 	.byte	0x04, 0x17
        /*000a*/ 	.short	(.L_1999 - .L_1998)
.L_1998:
        /*000c*/ 	.word	0x00000000
        /*0010*/ 	.short	0x0008
        /*0012*/ 	.short	0x0040
        /*0014*/ 	.byte	0x00, 0xf0, 0x21, 0x00


	//----- nvinfo : EIATTR_KPARAM_INFO
	.align		4
.L_1999:
        /*0018*/ 	.byte	0x04, 0x17
        /*001a*/ 	.short	(.L_2001 - .L_2000)
.L_2000:
        /*001c*/ 	.word	0x00000000
        /*0020*/ 	.short	0x0007
        /*0022*/ 	.short	0x0038
        /*0024*/ 	.byte	0x00, 0xf0, 0x21, 0x00


	//----- nvinfo : EIATTR_KPARAM_INFO
	.align		4
.L_2001:
        /*0028*/ 	.byte	0x04, 0x17
        /*002a*/ 	.short	(.L_2003 - .L_2002)
.L_2002:
        /*002c*/ 	.word	0x00000000
        /*0030*/ 	.short	0x0006
        /*0032*/ 	.short	0x0030
        /*0034*/ 	.byte	0x00, 0xf0, 0x21, 0x00


	//----- nvinfo : EIATTR_KPARAM_INFO
	.align		4
.L_2003:
        /*0038*/ 	.byte	0x04, 0x17
        /*003a*/ 	.short	(.L_2005 - .L_2004)
.L_2004:
        /*003c*/ 	.word	0x00000000
        /*0040*/ 	.short	0x0005
        /*0042*/ 	.short	0x0028
        /*0044*/ 	.byte	0x00, 0xf0, 0x21, 0x00


	//----- nvinfo : EIATTR_KPARAM_INFO
	.align		4
.L_2005:
        /*0048*/ 	.byte	0x04, 0x17
        /*004a*/ 	.short	(.L_2007 - .L_2006)
.L_2006:
        /*004c*/ 	.word	0x00000000
        /*0050*/ 	.short	0x0004
        /*0052*/ 	.short	0x0020
        /*0054*/ 	.byte	0x00, 0xf0, 0x11, 0x00


	//----- nvinfo : EIATTR_KPARAM_INFO
	.align		4
.L_2007:
        /*0058*/ 	.byte	0x04, 0x17
        /*005a*/ 	.short	(.L_2009 - .L_2008)
.L_2008:
        /*005c*/ 	.word	0x00000000
        /*0060*/ 	.short	0x0003
        /*0062*/ 	.short	0x0018
        /*0064*/ 	.byte	0x00, 0xf0, 0x21, 0x00


	//----- nvinfo : EIATTR_KPARAM_INFO
	.align		4
.L_2009:
        /*0068*/ 	.byte	0x04, 0x17
        /*006a*/ 	.short	(.L_2011 - .L_2010)
.L_2010:
        /*006c*/ 	.word	0x00000000
        /*0070*/ 	.short	0x0002
        /*0072*/ 	.short	0x0010
        /*0074*/ 	.byte	0x00, 0xf0, 0x21, 0x00


	//----- nvinfo : EIATTR_KPARAM_INFO
	.align		4
.L_2011:
        /*0078*/ 	.byte	0x04, 0x17
        /*007a*/ 	.short	(.L_2013 - .L_2012)
.L_2012:
        /*007c*/ 	.word	0x00000000
        /*0080*/ 	.short	0x0001
        /*0082*/ 	.short	0x0008
        /*0084*/ 	.byte	0x00, 0xf0, 0x21, 0x00


	//----- nvinfo : EIATTR_KPARAM_INFO
	.align		4
.L_2013:
        /*0088*/ 	.byte	0x04, 0x17
        /*008a*/ 	.short	(.L_2015 - .L_2014)
.L_2014:
        /*008c*/ 	.word	0x00000000
        /*0090*/ 	.short	0x0000
        /*0092*/ 	.short	0x0000
        /*0094*/ 	.byte	0x00, 0xf0, 0x21, 0x00


	//----- nvinfo : EIATTR_SPARSE_MMA_MASK
	.align		4
.L_2015:
        /*0098*/ 	.byte	0x03, 0x50
        /*009a*/ 	.short	0x0000


	//----- nvinfo : EIATTR_MAXREG_COUNT
	.align		4
        /*009c*/ 	.byte	0x03, 0x1b
        /*009e*/ 	.short	0x0040


	//----- nvinfo : EIATTR_NUM_BARRIERS
	.align		4
        /*00a0*/ 	.byte	0x02, 0x4c
        /*00a2*/ 	.byte	0x01
	.zero		1


	//----- nvinfo : EIATTR_ANNOTATIONS
	.align		4
        /*00a4*/ 	.byte	0x04, 0x55
        /*00a6*/ 	.short	(.L_2017 - .L_2016)


	//   ....[0]....
.L_2016:
        /* <DEDUP_REMOVED lines=102> */


	//----- nvinfo : EIATTR_MERCURY_ISA_VERSION
	.align		4
.L_2017:
        /*06f0*/ 	.byte	0x03, 0x5f
        /*06f2*/ 	.short	0x0101


	//----- nvinfo : EIATTR_COOP_GROUP_MASK_REGIDS
	.align		4
        /*06f4*/ 	.byte	0x04, 0x29
        /*06f6*/ 	.short	(.L_2019 - .L_2018)


	//   ....[0]....
.L_2018:
        /*06f8*/ 	.word	0xffffffff


	//   ....[1]....
        /*06fc*/ 	.word	0xffffffff


	//   ....[2]....
        /*0700*/ 	.word	0xffffffff


	//   ....[3]....
        /*0704*/ 	.word	0xffffffff


	//   ....[4]....
        /*0708*/ 	.word	0xffffffff


	//   ....[5]....
        /*070c*/ 	.word	0xffffffff


	//   ....[6]....
        /*0710*/ 	.word	0xffffffff


	//   ....[7]....
        /*0714*/ 	.word	0xffffffff


	//   ....[8]....
        /*0718*/ 	.word	0xffffffff


	//   ....[9]....
        /*071c*/ 	.word	0xffffffff


	//----- nvinfo : EIATTR_COOP_GROUP_INSTR_OFFSETS
	.align		4
.L_2019:
        /*0720*/ 	.byte	0x04, 0x28
        /*0722*/ 	.short	(.L_2021 - .L_2020)


	//   ....[0]....
.L_2020:
        /*0724*/ 	.word	0x00001fe0


	//   ....[1]....
        /*0728*/ 	.word	0x00002020


	//   ....[2]....
        /*072c*/ 	.word	0x00002620


	//   ....[3]....
        /*0730*/ 	.word	0x00002660


	//   ....[4]....
        /*0734*/ 	.word	0x000026b0


	//   ....[5]....
        /*0738*/ 	.word	0x000026c0


	//   ....[6]....
        /*073c*/ 	.word	0x00002700


	//   ....[7]....
        /*0740*/ 	.word	0x00002710


	//   ....[8]....
        /*0744*/ 	.word	0x00002740


	//   ....[9]....
        /*0748*/ 	.word	0x00002750


	//----- nvinfo : EIATTR_EXIT_INSTR_OFFSETS
	.align		4
.L_2021:
        /*074c*/ 	.byte	0x04, 0x1c
        /*074e*/ 	.short	(.L_2023 - .L_2022)


	//   ....[0]....
.L_2022:
        /*0750*/ 	.word	0x00000060


	//   ....[1]....
        /*0754*/ 	.word	0x00005d10


	//----- nvinfo : EIATTR_MAX_THREADS
	.align		4
.L_2023:
        /*0758*/ 	.byte	0x04, 0x05
        /*075a*/ 	.short	(.L_2025 - .L_2024)
.L_2024:
        /*075c*/ 	.word	0x000001e0
        /*0760*/ 	.word	0x00000001
        /*0764*/ 	.word	0x00000001


	//----- nvinfo : EIATTR_CRS_STACK_SIZE
	.align		4
.L_2025:
        /*0768*/ 	.byte	0x04, 0x1e
        /*076a*/ 	.short	(.L_2027 - .L_2026)
.L_2026:
        /*076c*/ 	.word	0x00000000


	//----- nvinfo : EIATTR_CBANK_PARAM_SIZE
	.align		4
.L_2027:
        /*0770*/ 	.byte	0x03, 0x19
        /*0772*/ 	.short	0x0048


	//----- nvinfo : EIATTR_PARAM_CBANK
	.align		4
        /*0774*/ 	.byte	0x04, 0x0a
        /*0776*/ 	.short	(.L_2029 - .L_2028)
	.align		4
.L_2028:
        /*0778*/ 	.word	index@(.nv.constant0._ZN13group_norm_v214gn_cuda_kernelI6__halfLi480ELi2ELi16ELi60ELi4096ELb1ELi32ELi960ELi960ELi4ELb1ELi2ELb0ELb0ENS_16CompileConditionILi900EEEEEvPT_PKS4_S7_S7_flPfS8_Pj)
        /*077c*/ 	.short	0x0210
        /*077e*/ 	.short	0x0048


	//----- nvinfo : EIATTR_SW_WAR
	.align		4
.L_2029:
        /*0780*/ 	.byte	0x04, 0x36
        /*0782*/ 	.short	(.L_2031 - .L_2030)
.L_2030:
        /*0784*/ 	.word	0x00000008
.L_2031:


//--------------------- .nv.callgraph             --------------------------
	.section	.nv.callgraph,"",@"SHT_CUDA_CALLGRAPH"
	.align	4
	.sectionentsize	8
	.align		4
        /*0000*/ 	.word	0x00000000
	.align		4
        /*0004*/ 	.word	0xffffffff
	.align		4
        /*0008*/ 	.word	0x00000000
	.align		4
        /*000c*/ 	.word	0xfffffffe
	.align		4
        /*0010*/ 	.word	0x00000000
	.align		4
        /*0014*/ 	.word	0xfffffffd
	.align		4
        /*0018*/ 	.word	0x00000000
	.align		4
        /*001c*/ 	.word	0xfffffffc


//--------------------- .text._ZN13group_norm_v218gn_bwd_cuda_kernelI13__nv_bfloat16Li480ELi3ELi32ELi30ELi4096ELb0ELb1ELi16ELi960ELi960ELi4ELb1ELi1ELb1ELb0ELNS_15WgradSyncMethodE3ENS_16CompileConditionILi900EEEEEvPT_S6_S6_PKS5_S8_S8_S8_PKfflPfPj --------------------------
	.section	.text._ZN13group_norm_v218gn_bwd_cuda_kernelI13__nv_bfloat16Li480ELi3ELi32ELi30ELi4096ELb0ELb1ELi16ELi960ELi960ELi4ELb1ELi1ELb1ELb0ELNS_15WgradSyncMethodE3ENS_16CompileConditionILi900EEEEEvPT_S6_S6_PKS5_S8_S8_S8_PKfflPfPj,"ax",@progbits
	.align	128
        .global         _ZN13group_norm_v218gn_bwd_cuda_kernelI13__nv_bfloat16Li480ELi3ELi32ELi30ELi4096ELb0ELb1ELi16ELi960ELi960ELi4ELb1ELi1ELb1ELb0ELNS_15WgradSyncMethodE3ENS_16CompileConditionILi900EEEEEvPT_S6_S6_PKS5_S8_S8_S8_PKfflPfPj
        .type           _ZN13group_norm_v218gn_bwd_cuda_kernelI13__nv_bfloat16Li480ELi3ELi32ELi30ELi4096ELb0ELb1ELi16ELi960ELi960ELi4ELb1ELi1ELb1ELb0ELNS_15WgradSyncMethodE3ENS_16CompileConditionILi900EEEEEvPT_S6_S6_PKS5_S8_S8_S8_PKfflPfPj,@function
        .size           _ZN13group_norm_v218gn_bwd_cuda_kernelI13__nv_bfloat16Li480ELi3ELi32ELi30ELi4096ELb0ELb1ELi16ELi960ELi960ELi4ELb1ELi1ELb1ELb0ELNS_15WgradSyncMethodE3ENS_16CompileConditionILi900EEEEEvPT_S6_S6_PKS5_S8_S8_S8_PKfflPfPj,(.L_x_3009 - _ZN13group_norm_v218gn_bwd_cuda_kernelI13__nv_bfloat16Li480ELi3ELi32ELi30ELi4096ELb0ELb1ELi16ELi960ELi960ELi4ELb1ELi1ELb1ELb0ELNS_15WgradSyncMethodE3ENS_16CompileConditionILi900EEEEEvPT_S6_S6_PKS5_S8_S8_S8_PKfflPfPj)
        .other          _ZN13group_norm_v218gn_bwd_cuda_kernelI13__nv_bfloat16Li480ELi3ELi32ELi30ELi4096ELb0ELb1ELi16ELi960ELi960ELi4ELb1ELi1ELb1ELb0ELNS_15WgradSyncMethodE3ENS_16CompileConditionILi900EEEEEvPT_S6_S6_PKS5_S8_S8_S8_PKfflPfPj,@"STO_CUDA_ENTRY STV_DEFAULT"
_ZN13group_norm_v218gn_bwd_cuda_kernelI13__nv_bfloat16Li480ELi3ELi32ELi30ELi4096ELb0ELb1ELi16ELi960ELi960ELi4ELb1ELi1ELb1ELb0ELNS_15WgradSyncMethodE3ENS_16CompileConditionILi900EEEEEvPT_S6_S6_PKS5_S8_S8_S8_PKfflPfPj:
.text._ZN13group_norm_v218gn_bwd_cuda_kernelI13__nv_bfloat16Li480ELi3ELi32ELi30ELi4096ELb0ELb1ELi16ELi960ELi960ELi4ELb1ELi1ELb1ELb0ELNS_15WgradSyncMethodE3ENS_16CompileConditionILi900EEEEEvPT_S6_S6_PKS5_S8_S8_S8_PKfflPfPj:
[----:B------:R-:W0:Y:S08]  /*0000*/  LDC R1, c[0x0][0x28] ;  /* 0x00000a00ff017b82 */ /* 0x000e300000000800 */
[----:B------:R-:W1:Y:S01]  /*0010*/  S2UR UR9, SR_CTAID.Y ;  /* 0x00000000000979c3 */ /* 0x000e620000002600 */
[----:B------:R-:W-:Y:S01]  /*0020*/  ULDC.64 UR14, c[0x0][0x258] ;  /* 0x00009600000e7ab9 */ /* 0x000fe20000000a00 */
[----:B------:R-:W-:Y:S01]  /*0030*/  ULDC.64 UR10, c[0x0][0x208] ;  /* 0x00008200000a7ab9 */ /* 0x000fe20000000a00 */
[----:B------:R-:W-:Y:S01]  /*0040*/  UMOV UR5, URZ ;  /* 0x0000003f00057c82 */ /* 0x000fe20008000000 */
[----:B0-----:R-:W-:-:S04]  /*0050*/  IADD3 R1, R1, -0x40, RZ ;  /* 0xffffffc001017810 */ /* 0x001fc80007ffe0ff */
[----:B------:R-:W0:Y:S01]  /*0060*/  S2UR UR13, SR_CTAID.X ;  /* 0x00000000000d79c3 */ /* 0x000e220000002500 */
[----:B-1----:R-:W-:Y:S02]  /*0070*/  UISETP.GE.U32.AND UP0, UPT, UR9, UR14, UPT ;  /* 0x0000000e0900728c */ /* 0x002fe4000bf06070 */
[----:B------:R-:W-:Y:S02]  /*0080*/  UMOV UR12, UR9 ;  /* 0x00000009000c7c82 */ /* 0x000fe40008000000 */
[----:B------:R-:W-:-:S06]  /*0090*/  UISETP.GE.AND.EX UP0, UPT, URZ, UR15, UPT, UP0 ;  /* 0x0000000f3f00728c */ /* 0x000fcc000bf06300 */
[----:B------:R-:W-:-:S13]  /*00a0*/  PLOP3.LUT P0, PT, PT, PT, UP0, 0x80, 0x0 ;  /* 0x000000000000781c */ /* 0x000fda0003f0f008 */
[----:B0-----:R-:W-:Y:S05]  /*00b0*/  @!P0 BRA `(.L_x_0) ;  /* 0x0000000000688947 */ /* 0x001fea0003800000 */
[----:B------:R-:W0:Y:S01]  /*00c0*/  S2R R0, SR_TID.X ;  /* 0x0000000000007919 */ /* 0x000e220000002100 */
[----:B------:R-:W-:Y:S01]  /*00d0*/  BAR.SYNC.DEFER_BLOCKING 0x0 ;  /* 0x0000000000007b1d */ /* 0x000fe20000010000 */
[----:B0-----:R-:W-:-:S13]  /*00e0*/  ISETP.NE.AND P0, PT, R0, RZ, PT ;  /* 0x000000ff0000720c */ /* 0x001fda0003f05270 */
[----:B------:R-:W-:Y:S05]  /*00f0*/  @P0 BRA `(.L_x_1) ;  /* 0x00000000004c0947 */ /* 0x000fea0003800000 */
[----:B------:R-:W-:Y:S01]  /*0100*/  ULDC.64 UR6, c[0x0][0x268] ;  /* 0x00009a0000067ab9 */ /* 0x000fe20000000a00 */
[----:B------:R-:W-:Y:S01]  /*0110*/  IADD3 R0, RZ, -UR12, RZ ;  /* 0x8000000cff007c10 */ /* 0x000fe2000fffe0ff */
[----:B------:R-:W-:Y:S01]  /*0120*/  UIADD3 UR4, UP0, UR6, 0x4, URZ ;  /* 0x0000000406047890 */ /* 0x000fe2000ff1e03f */
[----:B------:R-:W-:Y:S02]  /*0130*/  IMAD.MOV.U32 R5, RZ, RZ, 0x7fffff01 ;  /* 0x7fffff01ff057424 */ /* 0x000fe400078e00ff */
[----:B------:R-:W-:Y:S01]  /*0140*/  ISETP.NE.AND P0, PT, R0, UR13, PT ;  /* 0x0000000d00007c0c */ /* 0x000fe2000bf05270 */
[----:B------:R-:W-:Y:S02]  /*0150*/  UIADD3.X UR6, URZ, UR7, URZ, UP0, !UPT ;  /* 0x000000073f067290 */ /* 0x000fe400087fe43f */
[----:B------:R-:W-:Y:S02]  /*0160*/  MOV R2, UR4 ;  /* 0x0000000400027c02 */ /* 0x000fe40008000f00 */
[----:B------:R-:W-:-:S02]  /*0170*/  SEL R5, R5, 0x1, !P0 ;  /* 0x0000000105057807 */ /* 0x000fc40004000000 */
[----:B------:R-:W-:Y:S01]  /*0180*/  MOV R3, UR6 ;  /* 0x0000000600037c02 */ /* 0x000fe20008000f00 */
[----:B------:R-:W-:Y:S06]  /*0190*/  MEMBAR.ALL.GPU ;  /* 0x0000000000007992 */ /* 0x000fec000000a000 */
[----:B------:R-:W-:-:S00]  /*01a0*/  ERRBAR ;  /* 0x00000000000079ab */ /* 0x000fc00000000000 */
[----:B------:R-:W-:Y:S06]  /*01b0*/  CGAERRBAR ;  /* 0x00000000000075ab */ /* 0x000fec0000000000 */
[----:B------:R0:W5:Y:S02]  /*01c0*/  ATOM.E.ADD.STRONG.GPU PT, R5, desc[UR10][R2.64], R5 ;  /* 0x000000050205798a */ /* 0x00016400081ee1ca */
.L_x_2:
[----:B------:R-:W2:Y:S04]  /*01d0*/  LD.E.STRONG.GPU R0, desc[UR10][R2.64] ;  /* 0x0000000a02007980 */ /* 0x000ea8000c10f900 */
[----:B--2---:R-:W-:Y:S01]  /*01e0*/  CCTL.IVALL ;  /* 0x00000000ff00798f */ /* 0x004fe20002000000 */
[----:B------:R-:W-:Y:S05]  /*01f0*/  YIELD ;  /* 0x0000000000007946 */ /* 0x000fea0003800000 */
[----:B-----5:R-:W-:-:S04]  /*0200*/  LOP3.LUT R0, R0, R5, RZ, 0x3c, !PT ;  /* 0x0000000500007212 */ /* 0x020fc800078e3cff */
[----:B------:R-:W-:-:S13]  /*0210*/  ISETP.GT.AND P0, PT, R0, -0x1, PT ;  /* 0xffffffff0000780c */ /* 0x000fda0003f04270 */
[----:B------:R-:W-:Y:S05]  /*0220*/  @P0 BRA `(.L_x_2) ;  /* 0xfffffffc00e80947 */ /* 0x000fea000383ffff */
.L_x_1:
[----:B------:R-:W-:Y:S05]  /*0230*/  WARPSYNC.ALL ;  /* 0x0000000000007948 */ /* 0x000fea0003800000 */
[----:B------:R-:W-:Y:S06]  /*0240*/  BAR.SYNC.DEFER_BLOCKING 0x0 ;  /* 0x0000000000007b1d */ /* 0x000fec0000010000 */
[----:B------:R-:W-:Y:S05]  /*0250*/  BRA `(.L_x_3) ;  /* 0x0000004800a47947 */ /* 0x000fea0003800000 */
.L_x_0:
[----:B------:R-:W0:Y:S01]  /*0260*/  S2R R16, SR_TID.X ;  /* 0x0000000000107919 */ /* 0x000e220000002100 */
[----:B------:R-:W1:Y:S01]  /*0270*/  LDC.64 R2, c[0x0][0x238] ;  /* 0x00008e00ff027b82 */ /* 0x000e620000000a00 */
[----:B0-----:R-:W-:-:S05]  /*0280*/  IMAD.WIDE.U32 R4, R16, -0x77777777, RZ ;  /* 0x8888888910047825 */ /* 0x001fca00078e00ff */
[----:B------:R-:W-:-:S05]  /*0290*/  SHF.R.U32.HI R4, RZ, 0x7, R5 ;  /* 0x00000007ff047819 */ /* 0x000fca0000011605 */
[----:B------:R-:W-:-:S04]  /*02a0*/  IMAD R5, R4, -0xf0, R16 ;  /* 0xffffff1004057824 */ /* 0x000fc800078e0210 */
[----:B------:R-:W-:-:S04]  /*02b0*/  IMAD.SHL.U32 R7, R5, 0x4, RZ ;  /* 0x0000000405077824 */ /* 0x000fc800078e00ff */
[----:B-1----:R-:W-:-:S06]  /*02c0*/  IMAD.WIDE R2, R7, 0x2, R2 ;  /* 0x0000000207027825 */ /* 0x002fcc00078e0202 */
[----:B------:R-:W2:Y:S01]  /*02d0*/  LDG.E.64.CONSTANT R2, desc[UR10][R2.64] ;  /* 0x0000000a02027981 */ /* 0x000ea2000c1e9b00 */
[----:B------:R-:W0:Y:S01]  /*02e0*/  S2UR UR6, SR_CgaCtaId ;  /* 0x00000000000679c3 */ /* 0x000e220000008800 */
[----:B------:R-:W-:Y:S01]  /*02f0*/  SHF.R.S32.HI R0, RZ, 0x1f, R16 ;  /* 0x0000001fff007819 */ /* 0x000fe20000011410 */
[----:B------:R-:W-:Y:S01]  /*0300*/  UMOV UR4, 0x400 ;  /* 0x0000040000047882 */ /* 0x000fe20000000000 */
[----:B------:R-:W-:Y:S01]  /*0310*/  IADD3 R11, R16, 0x1e0, RZ ;  /* 0x000001e0100b7810 */ /* 0x000fe20007ffe0ff */
[----:B------:R-:W-:Y:S01]  /*0320*/  UIADD3 UR4, UR4, 0x3c00, URZ ;  /* 0x00003c0004047890 */ /* 0x000fe2000fffe03f */
[----:B------:R-:W-:Y:S01]  /*0330*/  LEA.HI R10, R0, R16, RZ, 0x2 ;  /* 0x00000010000a7211 */ /* 0x000fe200078f10ff */
[----:B------:R-:W-:Y:S01]  /*0340*/  HFMA2.MMA R12, -RZ, RZ, 0, 1.430511474609375e-06 ;  /* 0x00000018ff0c7435 */ /* 0x000fe200000001ff */
[----:B------:R-:W-:Y:S02]  /*0350*/  SHF.R.S32.HI R6, RZ, 0x1f, R11 ;  /* 0x0000001fff067819 */ /* 0x000fe4000001140b */
[----:B------:R-:W-:-:S02]  /*0360*/  CS2R R24, SRZ ;  /* 0x0000000000187805 */ /* 0x000fc4000001ff00 */
[----:B------:R-:W-:Y:S02]  /*0370*/  SHF.R.S32.HI R9, RZ, 0x2, R10 ;  /* 0x00000002ff097819 */ /* 0x000fe4000001140a */
[CC--:B------:R-:W-:Y:S02]  /*0380*/  LEA.HI R8, R6.reuse, R11.reuse, RZ, 0x2 ;  /* 0x0000000b06087211 */ /* 0x0c0fe400078f10ff */
[----:B------:R-:W-:Y:S01]  /*0390*/  LEA.HI R13, R6, R11, RZ, 0x4 ;  /* 0x0000000b060d7211 */ /* 0x000fe200078f20ff */
[----:B------:R-:W-:Y:S01]  /*03a0*/  VIADD R9, R9, 0xf0 ;  /* 0x000000f009097836 */ /* 0x000fe20000000000 */
[----:B------:R-:W-:Y:S02]  /*03b0*/  SHF.R.S32.HI R15, RZ, 0x2, R8 ;  /* 0x00000002ff0f7819 */ /* 0x000fe40000011408 */
[----:B------:R-:W-:Y:S02]  /*03c0*/  LOP3.LUT R14, R8, 0xfffffffc, RZ, 0xc0, !PT ;  /* 0xfffffffc080e7812 */ /* 0x000fe400078ec0ff */
[C---:B------:R-:W-:Y:S01]  /*03d0*/  IADD3 R8, R7.reuse, 0x2, RZ ;  /* 0x0000000207087810 */ /* 0x040fe20007ffe0ff */
[----:B------:R-:W-:Y:S01]  /*03e0*/  IMAD.WIDE.U32 R6, R7, -0x77777777, RZ ;  /* 0x8888888907067825 */ /* 0x000fe200078e00ff */
[----:B------:R-:W-:-:S02]  /*03f0*/  IADD3 R15, R15, 0xf0, RZ ;  /* 0x000000f00f0f7810 */ /* 0x000fc40007ffe0ff */
[----:B------:R-:W-:Y:S01]  /*0400*/  LEA.HI R0, R0, R16, RZ, 0x4 ;  /* 0x0000001000007211 */ /* 0x000fe200078f20ff */
[----:B0-----:R-:W-:Y:S01]  /*0410*/  ULEA UR6, UR6, UR4, 0x18 ;  /* 0x0000000406067291 */ /* 0x001fe2000f8ec03f */
[----:B------:R-:W-:Y:S01]  /*0420*/  SHF.R.U32.HI R7, RZ, 0x4, R7 ;  /* 0x00000004ff077819 */ /* 0x000fe20000011607 */
[----:B------:R-:W-:Y:S01]  /*0430*/  IMAD.IADD R14, R11, 0x1, -R14 ;  /* 0x000000010b0e7824 */ /* 0x000fe200078e0a0e */
[----:B------:R-:W-:Y:S01]  /*0440*/  LOP3.LUT R10, R10, 0xfffffffc, RZ, 0xc0, !PT ;  /* 0xfffffffc0a0a7812 */ /* 0x000fe200078ec0ff */
[----:B------:R-:W-:Y:S01]  /*0450*/  USHF.L.U32 UR4, UR13, 0x4, URZ ;  /* 0x000000040d047899 */ /* 0x000fe2000800063f */
[----:B------:R-:W-:Y:S01]  /*0460*/  SHF.R.S32.HI R6, RZ, 0x1f, R15 ;  /* 0x0000001fff067819 */ /* 0x000fe2000001140f */
[----:B------:R-:W-:Y:S01]  /*0470*/  IMAD R5, R5, R12, UR6 ;  /* 0x0000000605057e24 */ /* 0x000fe2000f8e020c */
[----:B------:R-:W-:Y:S01]  /*0480*/  SHF.R.S32.HI R12, RZ, 0x1f, R9 ;  /* 0x0000001fff0c7819 */ /* 0x000fe20000011409 */
[----:B------:R0:W-:Y:S01]  /*0490*/  STL [R1+0x4], R7 ;  /* 0x0000040701007387 */ /* 0x0001e20000100800 */
[----:B------:R-:W-:Y:S01]  /*04a0*/  IADD3 R10, -R10, R16, RZ ;  /* 0x000000100a0a7210 */ /* 0x000fe20007ffe1ff */
[----:B------:R-:W-:Y:S01]  /*04b0*/  ULOP3.LUT UR4, UR4, 0xff0, URZ, 0xc0, !UPT ;  /* 0x00000ff004047892 */ /* 0x000fe2000f8ec03f */
[----:B------:R-:W-:Y:S01]  /*04c0*/  LEA.HI R12, R12, R9, RZ, 0x2 ;  /* 0x000000090c0c7211 */ /* 0x000fe200078f10ff */
[----:B------:R-:W-:Y:S01]  /*04d0*/  IMAD.WIDE.U32 R8, R8, -0x77777777, RZ ;  /* 0x8888888908087825 */ /* 0x000fe200078e00ff */
[----:B------:R-:W-:-:S02]  /*04e0*/  SHF.R.U32.HI R13, RZ, 0x4, R13 ;  /* 0x00000004ff0d7819 */ /* 0x000fc4000001160d */
[----:B------:R-:W-:Y:S02]  /*04f0*/  CS2R R16, SRZ ;  /* 0x0000000000107805 */ /* 0x000fe4000001ff00 */
[----:B------:R-:W-:Y:S02]  /*0500*/  LEA.HI R6, R6, R15, RZ, 0x2 ;  /* 0x0000000f06067211 */ /* 0x000fe400078f10ff */
[----:B------:R-:W-:Y:S02]  /*0510*/  SHF.R.U32.HI R8, RZ, 0x4, R9 ;  /* 0x00000004ff087819 */ /* 0x000fe40000011609 */
[----:B0-----:R-:W-:Y:S02]  /*0520*/  SHF.R.U32.HI R7, RZ, 0x4, R0 ;  /* 0x00000004ff077819 */ /* 0x001fe40000011600 */
[----:B------:R-:W-:Y:S01]  /*0530*/  SHF.R.U32.HI R9, RZ, 0x2, R12 ;  /* 0x00000002ff097819 */ /* 0x000fe2000001160c */
[----:B------:R0:W-:Y:S01]  /*0540*/  STL [R1+0x8], R8 ;  /* 0x0000080801007387 */ /* 0x0001e20000100800 */
[----:B------:R-:W-:-:S02]  /*0550*/  LOP3.LUT R0, R14, 0x3, R13, 0x78, !PT ;  /* 0x000000030e007812 */ /* 0x000fc400078e780d */
[----:B------:R-:W-:Y:S02]  /*0560*/  CS2R R12, SRZ ;  /* 0x00000000000c7805 */ /* 0x000fe4000001ff00 */
[----:B------:R-:W-:Y:S02]  /*0570*/  LOP3.LUT R9, R10, 0x3, R9, 0x78, !PT ;  /* 0x000000030a097812 */ /* 0x000fe400078e7809 */
[----:B------:R-:W-:Y:S02]  /*0580*/  SHF.R.U32.HI R11, RZ, 0x2, R6 ;  /* 0x00000002ff0b7819 */ /* 0x000fe40000011606 */
[----:B------:R-:W-:Y:S02]  /*0590*/  LEA R5, R4, R5, 0x3 ;  /* 0x0000000504057211 */ /* 0x000fe400078e18ff */
[----:B0-----:R-:W-:-:S05]  /*05a0*/  LOP3.LUT R8, R10, 0x3, R7, 0x78, !PT ;  /* 0x000000030a087812 */ /* 0x001fca00078e7807 */
[----:B------:R0:W-:Y:S04]  /*05b0*/  STL [R1+0x1c], R8 ;  /* 0x00001c0801007387 */ /* 0x0001e80000100800 */
[----:B------:R-:W-:Y:S04]  /*05c0*/  STL [R1+0x18], R9 ;  /* 0x0000180901007387 */ /* 0x000fe80000100800 */
[----:B------:R1:W-:Y:S01]  /*05d0*/  STL [R1+0x14], R0 ;  /* 0x0000140001007387 */ /* 0x0003e20000100800 */
[----:B0-----:R-:W-:Y:S02]  /*05e0*/  LOP3.LUT R8, R14, 0x3, R11, 0x78, !PT ;  /* 0x000000030e087812 */ /* 0x001fe400078e780b */
[----:B------:R-:W-:-:S03]  /*05f0*/  CS2R R14, SRZ ;  /* 0x00000000000e7805 */ /* 0x000fc6000001ff00 */
[----:B------:R-:W-:Y:S04]  /*0600*/  STL [R1+0x10], R8 ;  /* 0x0000100801007387 */ /* 0x000fe80000100800 */
[----:B------:R0:W-:Y:S01]  /*0610*/  STL [R1+0xc], R5 ;  /* 0x00000c0501007387 */ /* 0x0001e20000100800 */
[C---:B--2---:R-:W-:Y:S02]  /*0620*/  PRMT R6, R2.reuse, 0x7632, R6 ;  /* 0x0000763202067816 */ /* 0x044fe40000000006 */
[----:B-1----:R-:W-:Y:S01]  /*0630*/  SHF.L.U32 R0, R2, 0x10, RZ ;  /* 0x0000001002007819 */ /* 0x002fe200000006ff */
[C---:B------:R-:W-:Y:S01]  /*0640*/  IMAD.U32 R2, R3.reuse, 0x10000, RZ ;  /* 0x0001000003027824 */ /* 0x040fe200078e00ff */
[----:B------:R-:W-:Y:S02]  /*0650*/  PRMT R7, R3, 0x7632, R7 ;  /* 0x0000763203077816 */ /* 0x000fe40000000007 */
[----:B------:R-:W-:Y:S01]  /*0660*/  IADD3 R3, R4, UR4, RZ ;  /* 0x0000000404037c10 */ /* 0x000fe2000fffe0ff */
[----:B------:R-:W-:Y:S01]  /*0670*/  IMAD.U32 R4, R6, 0x10000, RZ ;  /* 0x0001000006047824 */ /* 0x000fe200078e00ff */
[----:B0-----:R-:W-:Y:S01]  /*0680*/  SHF.L.U32 R5, R7, 0x10, RZ ;  /* 0x0000001007057819 */ /* 0x001fe200000006ff */
[----:B------:R-:W-:-:S02]  /*0690*/  UMOV UR4, URZ ;  /* 0x0000003f00047c82 */ /* 0x000fc40008000000 */
[----:B------:R0:W-:Y:S04]  /*06a0*/  STL [R1], R3 ;  /* 0x0000000301007387 */ /* 0x0001e80000100800 */
.L_x_20:
[----:B-1----:R-:W2:Y:S04]  /*06b0*/  LDL R6, [R1+0x4] ;  /* 0x0000040001067983 */ /* 0x002ea80000100800 */
[----:B0-----:R-:W3:Y:S01]  /*06c0*/  LDL R3, [R1+0x8] ;  /* 0x0000080001037983 */ /* 0x001ee20000100800 */
[----:B------:R-:W-:Y:S02]  /*06d0*/  USHF.L.U32 UR7, UR12, 0x5, URZ ;  /* 0x000000050c077899 */ /* 0x000fe4000800063f */
[----:B------:R-:W-:Y:S01]  /*06e0*/  USHF.L.U64.HI UR8, UR12, 0x5, UR5 ;  /* 0x000000050c087899 */ /* 0x000fe20008010205 */
[----:B------:R-:W0:Y:S01]  /*06f0*/  S2R R8, SR_TID.X ;  /* 0x0000000000087919 */ /* 0x000e220000002100 */
[----:B------:R-:W-:Y:S01]  /*0700*/  ULDC.64 UR14, c[0x0][0x248] ;  /* 0x00009200000e7ab9 */ /* 0x000fe20000000a00 */
[----:B------:R-:W-:Y:S01]  /*0710*/  IMAD.MOV.U32 R23, RZ, RZ, RZ ;  /* 0x000000ffff177224 */ /* 0x000fe200078e00ff */
[----:B------:R-:W-:Y:S01]  /*0720*/  ULDC.64 UR18, c[0x0][0x230] ;  /* 0x00008c0000127ab9 */ /* 0x000fe20000000a00 */
[----:B------:R-:W-:Y:S01]  /*0730*/  ULDC.64 UR20, c[0x0][0x228] ;  /* 0x00008a0000147ab9 */ /* 0x000fe20000000a00 */
[----:B--2---:R-:W-:-:S04]  /*0740*/  IADD3 R6, P0, R6, UR7, RZ ;  /* 0x0000000706067c10 */ /* 0x004fc8000ff1e0ff */
[----:B------:R-:W-:Y:S02]  /*0750*/  IADD3.X R7, RZ, UR8, RZ, P0, !PT ;  /* 0x00000008ff077c10 */ /* 0x000fe400087fe4ff */
[C---:B------:R-:W-:Y:S02]  /*0760*/  LEA R18, P0, R6.reuse, UR14, 0x3 ;  /* 0x0000000e06127c11 */ /* 0x040fe4000f8018ff */
[----:B---3--:R-:W-:Y:S02]  /*0770*/  IADD3 R3, P1, R3, UR7, RZ ;  /* 0x0000000703037c10 */ /* 0x008fe4000ff3e0ff */
[----:B------:R-:W-:Y:S02]  /*0780*/  LEA.HI.X R19, R6, UR15, R7, 0x3, P0 ;  /* 0x0000000f06137c11 */ /* 0x000fe400080f1c07 */
[----:B------:R-:W-:Y:S01]  /*0790*/  LEA R20, P0, R3, UR14, 0x3 ;  /* 0x0000000e03147c11 */ /* 0x000fe2000f8018ff */
[----:B------:R-:W-:Y:S01]  /*07a0*/  IMAD.X R6, RZ, RZ, UR8, P1 ;  /* 0x00000008ff067e24 */ /* 0x000fe200088e06ff */
[----:B------:R-:W-:-:S02]  /*07b0*/  ULDC UR14, c[0x0][0x250] ;  /* 0x00009400000e7ab9 */ /* 0x000fc40000000800 */
[----:B------:R-:W2:Y:S02]  /*07c0*/  LDG.E.64.CONSTANT R18, desc[UR10][R18.64] ;  /* 0x0000000a12127981 */ /* 0x000ea4000c1e9b00 */
[----:B------:R-:W-:-:S06]  /*07d0*/  LEA.HI.X R21, R3, UR15, R6, 0x3, P0 ;  /* 0x0000000f03157c11 */ /* 0x000fcc00080f1c06 */
[----:B------:R-:W3:Y:S01]  /*07e0*/  LDG.E.64.CONSTANT R20, desc[UR10][R20.64] ;  /* 0x0000000a14147981 */ /* 0x000ee2000c1e9b00 */
[----:B0-----:R-:W-:Y:S01]  /*07f0*/  IMAD.WIDE.U32 R6, R8, -0x77777777, RZ ;  /* 0x8888888908067825 */ /* 0x001fe200078e00ff */
[----:B------:R-:W-:Y:S01]  /*0800*/  MOV R3, UR12 ;  /* 0x0000000c00037c02 */ /* 0x000fe20008000f00 */
[----:B------:R-:W-:Y:S01]  /*0810*/  UIMAD UR8, UR5, 0x3c0000, URZ ;  /* 0x003c0000050878a4 */ /* 0x000fe2000f8e023f */
[----:B------:R-:W-:Y:S01]  /*0820*/  CS2R R28, SRZ ;  /* 0x00000000001c7805 */ /* 0x000fe2000001ff00 */
[----:B------:R-:W-:Y:S01]  /*0830*/  UIADD3 UR7, UP0, UR12, 0x1, URZ ;  /* 0x000000010c077890 */ /* 0x000fe2000ff1e03f */
[----:B------:R-:W-:Y:S02]  /*0840*/  SHF.R.U32.HI R6, RZ, 0x7, R7 ;  /* 0x00000007ff067819 */ /* 0x000fe40000011607 */
[----:B------:R-:W-:Y:S01]  /*0850*/  CS2R R26, SRZ ;  /* 0x00000000001a7805 */ /* 0x000fe2000001ff00 */
[----:B------:R-:W-:Y:S02]  /*0860*/  UIADD3.X UR5, URZ, UR5, URZ, UP0, !UPT ;  /* 0x000000053f057290 */ /* 0x000fe400087fe43f */
[----:B------:R-:W-:Y:S01]  /*0870*/  IMAD R6, R6, -0xf0, R8 ;  /* 0xffffff1006067824 */ /* 0x000fe200078e0208 */
[----:B------:R-:W-:-:S04]  /*0880*/  UMOV UR12, UR7 ;  /* 0x00000007000c7c82 */ /* 0x000fc80008000000 */
[----:B------:R-:W-:-:S05]  /*0890*/  SHF.L.U32 R22, R6, 0x2, RZ ;  /* 0x0000000206167819 */ /* 0x000fca00000006ff */
[----:B------:R-:W-:Y:S01]  /*08a0*/  IMAD.WIDE.U32 R22, R3, 0x3c0000, R22 ;  /* 0x003c000003167825 */ /* 0x000fe200078e0016 */
[----:B------:R-:W-:-:S04]  /*08b0*/  MOV R3, RZ ;  /* 0x000000ff00037202 */ /* 0x000fc80000000f00 */
[----:B------:R-:W-:Y:S01]  /*08c0*/  IADD3 R7, R23, UR8, RZ ;  /* 0x0000000817077c10 */ /* 0x000fe2000fffe0ff */
[----:B--2---:R-:W-:-:S06]  /*08d0*/  FADD.FTZ R6, R19, UR14 ;  /* 0x0000000e13067e21 */ /* 0x004fcc0008010000 */
[----:B------:R-:W0:Y:S01]  /*08e0*/  MUFU.RSQ R6, R6 ;  /* 0x0000000600067308 */ /* 0x000e220000001400 */
[----:B---3-5:R-:W-:-:S07]  /*08f0*/  FADD.FTZ R33, R21, UR14 ;  /* 0x0000000e15217e21 */ /* 0x028fce0008010000 */
.L_x_4:
[----:B------:R-:W2:Y:S02]  /*0900*/  LDL R8, [R1] ;  /* 0x0000000001087983 */ /* 0x000ea40000100800 */
[----:B--2---:R-:W-:-:S04]  /*0910*/  IMAD R30, R3, 0x2, R8 ;  /* 0x00000002031e7824 */ /* 0x004fc800078e0208 */
[----:B------:R-:W-:-:S05]  /*0920*/  IMAD R30, R30, 0x3c0, RZ ;  /* 0x000003c01e1e7824 */ /* 0x000fca00078e02ff */
[----:B------:R-:W-:-:S04]  /*0930*/  IADD3 R11, P0, R30, R22, RZ ;  /* 0x000000161e0b7210 */ /* 0x000fc80007f1e0ff */
[----:B------:R-:W-:Y:S02]  /*0940*/  IADD3.X R8, RZ, R7, RZ, P0, !PT ;  /* 0x00000007ff087210 */ /* 0x000fe400007fe4ff */
[C---:B------:R-:W-:Y:S02]  /*0950*/  SHF.L.U32 R10, R11.reuse, 0x1, RZ ;  /* 0x000000010b0a7819 */ /* 0x040fe400000006ff */
[----:B------:R-:W-:Y:S02]  /*0960*/  SHF.L.U64.HI R11, R11, 0x1, R8 ;  /* 0x000000010b0b7819 */ /* 0x000fe40000010208 */
[C---:B------:R-:W-:Y:S02]  /*0970*/  IADD3 R8, P0, R10.reuse, UR18, RZ ;  /* 0x000000120a087c10 */ /* 0x040fe4000ff1e0ff */
[----:B------:R-:W-:Y:S02]  /*0980*/  IADD3 R10, P1, R10, UR20, RZ ;  /* 0x000000140a0a7c10 */ /* 0x000fe4000ff3e0ff */
[----:B------:R-:W-:-:S02]  /*0990*/  IADD3.X R9, R11, UR19, RZ, P0, !PT ;  /* 0x000000130b097c10 */ /* 0x000fc400087fe4ff */
[----:B------:R-:W-:-:S04]  /*09a0*/  IADD3.X R11, R11, UR21, RZ, P1, !PT ;  /* 0x000000150b0b7c10 */ /* 0x000fc80008ffe4ff */
[----:B------:R-:W2:Y:S04]  /*09b0*/  LDG.E.64.CONSTANT R8, desc[UR10][R8.64] ;  /* 0x0000000a08087981 */ /* 0x000ea8000c1e9b00 */
[----:B------:R-:W3:Y:S01]  /*09c0*/  LDG.E.64.CONSTANT R10, desc[UR10][R10.64] ;  /* 0x0000000a0a0a7981 */ /* 0x000ee2000c1e9b00 */
[----:B------:R-:W-:Y:S02]  /*09d0*/  VIADD R32, R30, 0x780 ;  /* 0x000007801e207836 */ /* 0x000fe40000000000 */
[C---:B--2---:R-:W-:Y:S01]  /*09e0*/  IMAD.U32 R21, R8.reuse, 0x10000, RZ ;  /* 0x0001000008157824 */ /* 0x044fe200078e00ff */
[----:B------:R-:W-:Y:S02]  /*09f0*/  PRMT R8, R8, 0x7632, R8 ;  /* 0x0000763208087816 */ /* 0x000fe40000000008 */
[----:B---3--:R-:W-:Y:S01]  /*0a00*/  SHF.L.U32 R19, R10, 0x10, RZ ;  /* 0x000000100a137819 */ /* 0x008fe200000006ff */
[----:B------:R-:W-:-:S04]  /*0a10*/  FADD.FTZ R21, -R18, R21 ;  /* 0x0000001512157221 */ /* 0x000fc80000010100 */
[----:B0-----:R-:W-:Y:S01]  /*0a20*/  FMUL.FTZ R21, R6, R21 ;  /* 0x0000001506157220 */ /* 0x001fe20000410000 */
[-C--:B------:R-:W-:Y:S01]  /*0a30*/  FMUL.FTZ R31, R0, R19.reuse ;  /* 0x00000013001f7220 */ /* 0x080fe20000410000 */
[----:B------:R-:W-:Y:S02]  /*0a40*/  FADD.FTZ R15, R19, R15 ;  /* 0x0000000f130f7221 */ /* 0x000fe40000010000 */
[C---:B------:R-:W-:Y:S01]  /*0a50*/  FFMA.FTZ R14, R21.reuse, R19, R14 ;  /* 0x00000013150e7223 */ /* 0x040fe2000001000e */
[----:B------:R-:W-:Y:S01]  /*0a60*/  FFMA.FTZ R29, R21, R31, R29 ;  /* 0x0000001f151d7223 */ /* 0x000fe2000001001d */
[----:B------:R-:W-:Y:S02]  /*0a70*/  SHF.L.U32 R21, R8, 0x10, RZ ;  /* 0x0000001008157819 */ /* 0x000fe400000006ff */
[----:B------:R-:W-:Y:S01]  /*0a80*/  PRMT R31, R10, 0x7632, R31 ;  /* 0x000076320a1f7816 */ /* 0x000fe2000000001f */
[----:B------:R-:W0:Y:S01]  /*0a90*/  MUFU.RSQ R8, R33 ;  /* 0x0000002100087308 */ /* 0x000e220000001400 */
[----:B------:R-:W-:Y:S01]  /*0aa0*/  FFMA.FTZ R10, R0, R19, R28 ;  /* 0x00000013000a7223 */ /* 0x000fe2000001001c */
[----:B------:R-:W-:Y:S01]  /*0ab0*/  FADD.FTZ R21, -R18, R21 ;  /* 0x0000001512157221 */ /* 0x000fe20000010100 */
[----:B------:R-:W-:Y:S01]  /*0ac0*/  SHF.L.U32 R28, R9, 0x10, RZ ;  /* 0x00000010091c7819 */ /* 0x000fe200000006ff */
[----:B------:R-:W-:-:S02]  /*0ad0*/  IMAD.U32 R31, R31, 0x10000, RZ ;  /* 0x000100001f1f7824 */ /* 0x000fc400078e00ff */
[----:B------:R-:W-:Y:S02]  /*0ae0*/  FMUL.FTZ R21, R6, R21 ;  /* 0x0000001506157220 */ /* 0x000fe40000410000 */
[----:B------:R-:W-:-:S04]  /*0af0*/  FMUL.FTZ R19, R4, R31 ;  /* 0x0000001f04137220 */ /* 0x000fc80000410000 */
[----:B------:R-:W-:Y:S01]  /*0b00*/  FFMA.FTZ R19, R21, R19, R29 ;  /* 0x0000001315137223 */ /* 0x000fe2000001001d */
[----:B------:R-:W-:Y:S01]  /*0b10*/  FADD.FTZ R29, -R20, R28 ;  /* 0x0000001c141d7221 */ /* 0x000fe20000010100 */
[----:B------:R-:W-:-:S03]  /*0b20*/  SHF.L.U32 R28, R11, 0x10, RZ ;  /* 0x000000100b1c7819 */ /* 0x000fc600000006ff */
[----:B0-----:R-:W-:Y:S02]  /*0b30*/  FMUL.FTZ R29, R29, R8 ;  /* 0x000000081d1d7220 */ /* 0x001fe40000410000 */
[-C--:B------:R-:W-:Y:S01]  /*0b40*/  FMUL.FTZ R34, R2, R28.reuse ;  /* 0x0000001c02227220 */ /* 0x080fe20000410000 */
[----:B------:R-:W-:Y:S01]  /*0b50*/  FADD.FTZ R13, R28, R13 ;  /* 0x0000000d1c0d7221 */ /* 0x000fe20000010000 */
[C---:B------:R-:W-:Y:S02]  /*0b60*/  FFMA.FTZ R12, R29.reuse, R28, R12 ;  /* 0x0000001c1d0c7223 */ /* 0x040fe4000001000c */
[----:B------:R-:W-:Y:S01]  /*0b70*/  FFMA.FTZ R30, R29, R34, R27 ;  /* 0x000000221d1e7223 */ /* 0x000fe2000001001b */
[----:B------:R-:W-:Y:S01]  /*0b80*/  IADD3 R29, P0, R32, R22, RZ ;  /* 0x00000016201d7210 */ /* 0x000fe20007f1e0ff */
[----:B------:R-:W-:-:S03]  /*0b90*/  FFMA.FTZ R32, R2, R28, R26 ;  /* 0x0000001c02207223 */ /* 0x000fc6000001001a */
        /* <DEDUP_REMOVED lines=9> */
[----:B------:R-:W-:Y:S01]  /*0c30*/  PRMT R11, R9, 0x7632, R11 ;  /* 0x00007632090b7816 */ /* 0x000fe2000000000b */
[-C--:B------:R-:W-:Y:S01]  /*0c40*/  FFMA.FTZ R24, R21, R31.reuse, R24 ;  /* 0x0000001f15187223 */ /* 0x080fe20000010018 */
[----:B------:R-:W-:Y:S01]  /*0c50*/  FFMA.FTZ R10, R4, R31, R10 ;  /* 0x0000001f040a7223 */ /* 0x000fe2000001000a */
[----:B------:R-:W-:Y:S01]  /*0c60*/  IADD3 R3, R3, 0x2, RZ ;  /* 0x0000000203037810 */ /* 0x000fe20007ffe0ff */
[----:B------:R-:W-:Y:S01]  /*0c70*/  FADD.FTZ R25, R31, R25 ;  /* 0x000000191f197221 */ /* 0x000fe20000010000 */
[C---:B------:R-:W-:Y:S01]  /*0c80*/  PRMT R9, R11.reuse, 0x7632, R9 ;  /* 0x000076320b097816 */ /* 0x040fe20000000009 */
[----:B------:R-:W-:Y:S01]  /*0c90*/  IMAD.U32 R11, R11, 0x10000, RZ ;  /* 0x000100000b0b7824 */ /* 0x000fe200078e00ff */
[----:B------:R-:W-:-:S02]  /*0ca0*/  ISETP.NE.AND P0, PT, R3, 0x8, PT ;  /* 0x000000080300780c */ /* 0x000fc40003f05270 */
[----:B------:R-:W-:Y:S01]  /*0cb0*/  SHF.L.U32 R9, R9, 0x10, RZ ;  /* 0x0000001009097819 */ /* 0x000fe200000006ff */
[----:B------:R-:W-:-:S04]  /*0cc0*/  FADD.FTZ R11, -R20, R11 ;  /* 0x0000000b140b7221 */ /* 0x000fc80000010100 */
[----:B------:R-:W-:Y:S01]  /*0cd0*/  FMUL.FTZ R11, R8, R11 ;  /* 0x0000000b080b7220 */ /* 0x000fe20000410000 */
[CC--:B------:R-:W-:Y:S01]  /*0ce0*/  FMUL.FTZ R21, R5.reuse, R9.reuse ;  /* 0x0000000905157220 */ /* 0x0c0fe20000410000 */
[-C--:B------:R-:W-:Y:S01]  /*0cf0*/  FFMA.FTZ R32, R5, R9.reuse, R32 ;  /* 0x0000000905207223 */ /* 0x080fe20000010020 */
[----:B------:R-:W-:Y:S01]  /*0d00*/  FADD.FTZ R17, R9, R17 ;  /* 0x0000001109117221 */ /* 0x000fe20000010000 */
[C---:B------:R-:W-:Y:S01]  /*0d10*/  FFMA.FTZ R16, R11.reuse, R9, R16 ;  /* 0x000000090b107223 */ /* 0x040fe20000010010 */
[----:B------:R-:W-:Y:S01]  /*0d20*/  FFMA.FTZ R30, R11, R21, R30 ;  /* 0x000000150b1e7223 */ /* 0x000fe2000001001e */
[C---:B--2---:R-:W-:Y:S02]  /*0d30*/  SHF.L.U32 R11, R26.reuse, 0x10, RZ ;  /* 0x000000101a0b7819 */ /* 0x044fe400000006ff */
[----:B------:R-:W-:Y:S01]  /*0d40*/  PRMT R26, R26, 0x7632, R26 ;  /* 0x000076321a1a7816 */ /* 0x000fe2000000001a */
[----:B---3--:R-:W-:Y:S02]  /*0d50*/  IMAD.U32 R9, R28, 0x10000, RZ ;  /* 0x000100001c097824 */ /* 0x008fe400078e00ff */
[----:B------:R-:W-:-:S02]  /*0d60*/  FADD.FTZ R11, -R18, R11 ;  /* 0x0000000b120b7221 */ /* 0x000fc40000010100 */
[----:B------:R-:W-:Y:S02]  /*0d70*/  IMAD.U32 R26, R26, 0x10000, RZ ;  /* 0x000100001a1a7824 */ /* 0x000fe400078e00ff */
[----:B------:R-:W-:Y:S01]  /*0d80*/  FMUL.FTZ R21, R0, R9 ;  /* 0x0000000900157220 */ /* 0x000fe20000410000 */
[----:B------:R-:W-:Y:S01]  /*0d90*/  FMUL.FTZ R11, R6, R11 ;  /* 0x0000000b060b7220 */ /* 0x000fe20000410000 */
[----:B------:R-:W-:Y:S01]  /*0da0*/  FFMA.FTZ R10, R0, R9, R10 ;  /* 0x00000009000a7223 */ /* 0x000fe2000001000a */
[----:B------:R-:W-:Y:S01]  /*0db0*/  FADD.FTZ R15, R15, R9 ;  /* 0x000000090f0f7221 */ /* 0x000fe20000010000 */
[----:B------:R-:W-:Y:S01]  /*0dc0*/  FADD.FTZ R26, -R18, R26 ;  /* 0x0000001a121a7221 */ /* 0x000fe20000010100 */
[C---:B------:R-:W-:Y:S01]  /*0dd0*/  FFMA.FTZ R19, R11.reuse, R21, R19 ;  /* 0x000000150b137223 */ /* 0x040fe20000010013 */
[----:B------:R-:W-:Y:S01]  /*0de0*/  FFMA.FTZ R14, R11, R9, R14 ;  /* 0x000000090b0e7223 */ /* 0x000fe2000001000e */
[C---:B------:R-:W-:Y:S02]  /*0df0*/  SHF.L.U32 R11, R27.reuse, 0x10, RZ ;  /* 0x000000101b0b7819 */ /* 0x040fe400000006ff */
[----:B------:R-:W-:-:S03]  /*0e00*/  PRMT R27, R27, 0x7632, R27 ;  /* 0x000076321b1b7816 */ /* 0x000fc6000000001b */
[----:B------:R-:W-:Y:S01]  /*0e10*/  FADD.FTZ R21, -R20, R11 ;  /* 0x0000000b14157221 */ /* 0x000fe20000010100 */
[C---:B------:R-:W-:Y:S02]  /*0e20*/  SHF.L.U32 R11, R29.reuse, 0x10, RZ ;  /* 0x000000101d0b7819 */ /* 0x040fe400000006ff */
[----:B------:R-:W-:Y:S01]  /*0e30*/  PRMT R29, R29, 0x7632, R29 ;  /* 0x000076321d1d7816 */ /* 0x000fe2000000001d */
[----:B------:R-:W-:Y:S01]  /*0e40*/  FMUL.FTZ R21, R8, R21 ;  /* 0x0000001508157220 */ /* 0x000fe20000410000 */
[----:B------:R-:W-:Y:S01]  /*0e50*/  SHF.L.U32 R27, R27, 0x10, RZ ;  /* 0x000000101b1b7819 */ /* 0x000fe200000006ff */
[CC--:B------:R-:W-:Y:S01]  /*0e60*/  FMUL.FTZ R9, R2.reuse, R11.reuse ;  /* 0x0000000b02097220 */ /* 0x0c0fe20000410000 */
[-C--:B------:R-:W-:Y:S01]  /*0e70*/  FFMA.FTZ R32, R2, R11.reuse, R32 ;  /* 0x0000000b02207223 */ /* 0x080fe20000010020 */
[----:B------:R-:W-:Y:S01]  /*0e80*/  FFMA.FTZ R12, R21, R11, R12 ;  /* 0x0000000b150c7223 */ /* 0x000fe2000001000c */
[----:B------:R-:W-:Y:S01]  /*0e90*/  FADD.FTZ R13, R13, R11 ;  /* 0x0000000b0d0d7221 */ /* 0x000fe20000010000 */
[----:B------:R-:W-:Y:S01]  /*0ea0*/  FFMA.FTZ R9, R21, R9, R30 ;  /* 0x0000000915097223 */ /* 0x000fe2000001001e */
[----:B------:R-:W-:Y:S01]  /*0eb0*/  PRMT R21, R28, 0x7632, R21 ;  /* 0x000076321c157816 */ /* 0x000fe20000000015 */
[----:B------:R-:W-:Y:S01]  /*0ec0*/  FADD.FTZ R27, -R20, R27 ;  /* 0x0000001b141b7221 */ /* 0x000fe20000010100 */
[----:B------:R-:W-:Y:S01]  /*0ed0*/  SHF.L.U32 R11, R29, 0x10, RZ ;  /* 0x000000101d0b7819 */ /* 0x000fe200000006ff */
[----:B------:R-:W-:-:S02]  /*0ee0*/  FMUL.FTZ R29, R6, R26 ;  /* 0x0000001a061d7220 */ /* 0x000fc40000410000 */
[----:B------:R-:W-:Y:S02]  /*0ef0*/  IMAD.U32 R21, R21, 0x10000, RZ ;  /* 0x0001000015157824 */ /* 0x000fe400078e00ff */
[----:B------:R-:W-:Y:S01]  /*0f00*/  FMUL.FTZ R27, R8, R27 ;  /* 0x0000001b081b7220 */ /* 0x000fe20000410000 */
[----:B------:R-:W-:Y:S01]  /*0f10*/  FADD.FTZ R17, R17, R11 ;  /* 0x0000000b11117221 */ /* 0x000fe20000010000 */
[----:B------:R-:W-:Y:S01]  /*0f20*/  FFMA.FTZ R26, R5, R11, R32 ;  /* 0x0000000b051a7223 */ /* 0x000fe20000010020 */
[----:B------:R-:W-:Y:S01]  /*0f30*/  FADD.FTZ R25, R25, R21 ;  /* 0x0000001519197221 */ /* 0x000fe20000010000 */
[CC--:B------:R-:W-:Y:S01]  /*0f40*/  FFMA.FTZ R28, R4.reuse, R21.reuse, R10 ;  /* 0x00000015041c7223 */ /* 0x0c0fe2000001000a */
[-C--:B------:R-:W-:Y:S01]  /*0f50*/  FFMA.FTZ R24, R29, R21.reuse, R24 ;  /* 0x000000151d187223 */ /* 0x080fe20000010018 */
[----:B------:R-:W-:Y:S01]  /*0f60*/  FMUL.FTZ R21, R4, R21 ;  /* 0x0000001504157220 */ /* 0x000fe20000410000 */
[-C--:B------:R-:W-:Y:S01]  /*0f70*/  FMUL.FTZ R10, R5, R11.reuse ;  /* 0x0000000b050a7220 */ /* 0x080fe20000410000 */
[----:B------:R-:W-:-:S02]  /*0f80*/  FFMA.FTZ R16, R27, R11, R16 ;  /* 0x0000000b1b107223 */ /* 0x000fc40000010010 */
[----:B------:R-:W-:Y:S01]  /*0f90*/  FFMA.FTZ R29, R29, R21, R19 ;  /* 0x000000151d1d7223 */ /* 0x000fe20000010013 */
[----:B------:R-:W-:Y:S01]  /*0fa0*/  FFMA.FTZ R27, R27, R10, R9 ;  /* 0x0000000a1b1b7223 */ /* 0x000fe20000010009 */
[----:B------:R-:W-:Y:S06]  /*0fb0*/  @P0 BRA `(.L_x_4) ;  /* 0xfffffff800500947 */ /* 0x000fec000383ffff */
[----:B------:R-:W2:Y:S01]  /*0fc0*/  LDL R36, [R1+0xc] ;  /* 0x00000c0001247983 */ /* 0x000ea20000100800 */
[----:B------:R-:W-:Y:S02]  /*0fd0*/  ULDC.64 UR14, c[0x0][0x258] ;  /* 0x00009600000e7ab9 */ /* 0x000fe40000000a00 */
[----:B------:R-:W-:Y:S01]  /*0fe0*/  UISETP.GE.U32.AND UP0, UPT, UR12, UR14, UPT ;  /* 0x0000000e0c00728c */ /* 0x000fe2000bf06070 */
[----:B------:R-:W0:Y:S03]  /*0ff0*/  S2R R35, SR_TID.X ;  /* 0x0000000000237919 */ /* 0x000e260000002100 */
[----:B------:R-:W-:-:S06]  /*1000*/  UISETP.GE.AND.EX UP0, UPT, UR5, UR15, UPT, UP0 ;  /* 0x0000000f0500728c */ /* 0x000fcc000bf06300 */
[----:B------:R-:W-:Y:S02]  /*1010*/  PLOP3.LUT P0, PT, PT, PT, UP0, 0x80, 0x0 ;  /* 0x000000000000781c */ /* 0x000fe40003f0f008 */
[----:B0-----:R-:W-:Y:S01]  /*1020*/  ISETP.GT.U32.AND P1, PT, R35, 0x3f, PT ;  /* 0x0000003f2300780c */ /* 0x001fe20003f24070 */
[----:B--2---:R0:W-:Y:S04]  /*1030*/  STS.64 [R36], R28 ;  /* 0x0000001c24007388 */ /* 0x0041e80000000a00 */
[----:B------:R0:W-:Y:S01]  /*1040*/  STS.64 [R36+0x1680], R26 ;  /* 0x0016801a24007388 */ /* 0x0001e20000000a00 */
[----:B------:R-:W-:Y:S06]  /*1050*/  BAR.SYNC.DEFER_BLOCKING 0x0 ;  /* 0x0000000000007b1d */ /* 0x000fec0000010000 */
[----:B------:R-:W-:Y:S05]  /*1060*/  @!P0 BRA `(.L_x_5) ;  /* 0x0000000000f48947 */ /* 0x000fea0003800000 */
[----:B------:R-:W2:Y:S04]  /*1070*/  LDL R37, [R1+0x1c] ;  /* 0x00001c0001257983 */ /* 0x000ea80000100800 */
[----:B0-----:R-:W3:Y:S04]  /*1080*/  LDL R36, [R1+0x18] ;  /* 0x0000180001247983 */ /* 0x001ee80000100800 */
[----:B------:R-:W4:Y:S04]  /*1090*/  LDL R32, [R1+0x14] ;  /* 0x0000140001207983 */ /* 0x000f280000100800 */
[----:B------:R-:W5:Y:S01]  /*10a0*/  LDL R31, [R1+0x10] ;  /* 0x00001000011f7983 */ /* 0x000f620000100800 */
[----:B------:R-:W0:Y:S01]  /*10b0*/  S2UR UR8, SR_CgaCtaId ;  /* 0x00000000000879c3 */ /* 0x000e220000008800 */
[----:B------:R-:W-:Y:S01]  /*10c0*/  UMOV UR7, 0x400 ;  /* 0x0000040000077882 */ /* 0x000fe20000000000 */
[----:B------:R-:W-:Y:S01]  /*10d0*/  SHF.L.U32 R3, R35, 0x1, RZ ;  /* 0x0000000123037819 */ /* 0x000fe200000006ff */
[----:B------:R-:W1:Y:S03]  /*10e0*/  S2R R30, SR_TID.X ;  /* 0x00000000001e7919 */ /* 0x000e660000002100 */
[----:B------:R-:W-:-:S04]  /*10f0*/  LOP3.LUT R10, R3, 0x18, RZ, 0xc0, !PT ;  /* 0x00000018030a7812 */ /* 0x000fc800078ec0ff */
[C---:B------:R-:W-:Y:S02]  /*1100*/  LOP3.LUT R26, R10.reuse, 0x8, RZ, 0x3c, !PT ;  /* 0x000000080a1a7812 */ /* 0x040fe400078e3cff */
[----:B------:R-:W-:Y:S01]  /*1110*/  LOP3.LUT R28, R10, 0x10, RZ, 0x3c, !PT ;  /* 0x000000100a1c7812 */ /* 0x000fe200078e3cff */
[----:B0-----:R-:W-:Y:S02]  /*1120*/  ULEA UR7, UR8, UR7, 0x18 ;  /* 0x0000000708077291 */ /* 0x001fe4000f8ec03f */
[----:B------:R-:W-:-:S04]  /*1130*/  ULOP3.LUT UR8, UR13, 0xff, URZ, 0xc0, !UPT ;  /* 0x000000ff0d087892 */ /* 0x000fc8000f8ec03f */
[----:B------:R-:W-:Y:S01]  /*1140*/  LEA R3, R35, UR7, 0x5 ;  /* 0x0000000723037c11 */ /* 0x000fe2000f8e28ff */
[----:B------:R-:W-:-:S03]  /*1150*/  UPRMT UR8, UR9, 0x2104, UR8 ;  /* 0x0000210409087896 */ /* 0x000fc60008000008 */
[C---:B------:R-:W-:Y:S01]  /*1160*/  IADD3 R19, R3.reuse, R26, RZ ;  /* 0x0000001a03137210 */ /* 0x040fe20007ffe0ff */
[C---:B------:R-:W-:Y:S01]  /*1170*/  IMAD.IADD R9, R3.reuse, 0x1, R10 ;  /* 0x0000000103097824 */ /* 0x040fe200078e020a */
[----:B------:R-:W-:Y:S02]  /*1180*/  LOP3.LUT R10, R10, 0x18, RZ, 0x3c, !PT ;  /* 0x000000180a0a7812 */ /* 0x000fe400078e3cff */
[C---:B------:R-:W-:Y:S02]  /*1190*/  IADD3 R28, R3.reuse, R28, RZ ;  /* 0x0000001c031c7210 */ /* 0x040fe40007ffe0ff */
[----:B------:R-:W-:Y:S01]  /*11a0*/  STS.64 [R9], R14 ;  /* 0x0000000e09007388 */ /* 0x000fe20000000a00 */
[----:B------:R-:W-:Y:S01]  /*11b0*/  IMAD.IADD R3, R3, 0x1, R10 ;  /* 0x0000000103037824 */ /* 0x000fe200078e020a */
[----:B-1----:R-:W-:Y:S02]  /*11c0*/  SHF.R.S32.HI R34, RZ, 0x1f, R30 ;  /* 0x0000001fff227819 */ /* 0x002fe4000001141e */
[----:B------:R-:W-:Y:S02]  /*11d0*/  STS.64 [R19], R24 ;  /* 0x0000001813007388 */ /* 0x000fe40000000a00 */
[----:B------:R-:W-:-:S02]  /*11e0*/  LEA.HI R34, R34, R30, RZ, 0x2 ;  /* 0x0000001e22227211 */ /* 0x000fc400078f10ff */
[----:B------:R-:W-:Y:S02]  /*11f0*/  STS.64 [R28], R12 ;  /* 0x0000000c1c007388 */ /* 0x000fe40000000a00 */
[----:B------:R-:W-:Y:S02]  /*1200*/  SHF.R.S32.HI R34, RZ, 0x2, R34 ;  /* 0x00000002ff227819 */ /* 0x000fe40000011422 */
[----:B------:R0:W-:Y:S02]  /*1210*/  STS.64 [R3], R16 ;  /* 0x0000001003007388 */ /* 0x0001e40000000a00 */
[----:B------:R-:W-:Y:S01]  /*1220*/  LEA R10, R34, UR7, 0x5 ;  /* 0x00000007220a7c11 */ /* 0x000fe2000f8e28ff */
[----:B0-----:R-:W-:-:S04]  /*1230*/  IMAD.U32 R3, RZ, RZ, UR8 ;  /* 0x00000008ff037e24 */ /* 0x001fc8000f8e00ff */
[----:B------:R-:W-:-:S05]  /*1240*/  IMAD R3, R3, 0x3c0, R35 ;  /* 0x000003c003037824 */ /* 0x000fca00078e0223 */
[----:B------:R-:W-:Y:S01]  /*1250*/  SHF.L.U32 R3, R3, 0x1, RZ ;  /* 0x0000000103037819 */ /* 0x000fe200000006ff */
[----:B------:R-:W-:Y:S01]  /*1260*/  BAR.SYNC.DEFER_BLOCKING 0x0 ;  /* 0x0000000000007b1d */ /* 0x000fe20000010000 */
[-C--:B--2---:R-:W-:Y:S02]  /*1270*/  LEA R9, R37, R10.reuse, 0x3 ;  /* 0x0000000a25097211 */ /* 0x084fe400078e18ff */
[----:B---3--:R-:W-:-:S03]  /*1280*/  LEA R29, R36, R10, 0x3 ;  /* 0x0000000a241d7211 */ /* 0x008fc600078e18ff */
[----:B------:R-:W0:Y:S04]  /*1290*/  LDS.64 R10, [R9] ;  /* 0x00000000090a7984 */ /* 0x000e280000000a00 */
[----:B------:R-:W1:Y:S01]  /*12a0*/  LDS.64 R26, [R29+0x1e00] ;  /* 0x001e00001d1a7984 */ /* 0x000e620000000a00 */
[----:B------:R-:W2:Y:S01]  /*12b0*/  S2R R36, SR_TID.X ;  /* 0x0000000000247919 */ /* 0x000ea20000002100 */
[----:B0-----:R-:W-:Y:S01]  /*12c0*/  FADD.FTZ R30, RZ, R11 ;  /* 0x0000000bff1e7221 */ /* 0x001fe20000010000 */
[----:B------:R-:W-:Y:S01]  /*12d0*/  FADD.FTZ R21, RZ, R10 ;  /* 0x0000000aff157221 */ /* 0x000fe20000010000 */
[C---:B--2---:R-:W-:Y:S01]  /*12e0*/  VIADD R33, R36.reuse, 0x1e0 ;  /* 0x000001e024217836 */ /* 0x044fe20000000000 */
[----:B------:R-:W-:Y:S01]  /*12f0*/  IADD3 R34, R36, 0x1e0, RZ ;  /* 0x000001e024227810 */ /* 0x000fe20007ffe0ff */
[----:B-1----:R-:W-:Y:S01]  /*1300*/  FADD.FTZ R11, R30, R27 ;  /* 0x0000001b1e0b7221 */ /* 0x002fe20000010000 */
[----:B------:R-:W-:-:S02]  /*1310*/  FADD.FTZ R10, R21, R26 ;  /* 0x0000001a150a7221 */ /* 0x000fc40000010000 */
[----:B------:R-:W0:Y:S01]  /*1320*/  LDC.64 R26, c[0x0][0x260] ;  /* 0x00009800ff1a7b82 */ /* 0x000e220000000a00 */
[----:B------:R-:W-:-:S04]  /*1330*/  SHF.R.S32.HI R33, RZ, 0x1f, R33 ;  /* 0x0000001fff217819 */ /* 0x000fc80000011421 */
[----:B------:R-:W-:-:S04]  /*1340*/  LEA.HI R33, R33, R34, RZ, 0x2 ;  /* 0x0000002221217211 */ /* 0x000fc800078f10ff */
[----:B------:R-:W-:Y:S01]  /*1350*/  SHF.R.S32.HI R33, RZ, 0x2, R33 ;  /* 0x00000002ff217819 */ /* 0x000fe20000011421 */
[C---:B0-----:R-:W-:Y:S01]  /*1360*/  IMAD.WIDE.U32 R28, R3.reuse, 0x4, R26 ;  /* 0x00000004031c7825 */ /* 0x041fe200078e001a */
[----:B------:R-:W-:-:S04]  /*1370*/  IADD3 R3, R3, 0x3c0, RZ ;  /* 0x000003c003037810 */ /* 0x000fc80007ffe0ff */
[----:B------:R-:W-:Y:S01]  /*1380*/  STG.E.64 desc[UR10][R28.64+0x20000], R10 ;  /* 0x0200000a1c007986 */ /* 0x000fe2000c101b0a */
[----:B------:R-:W-:Y:S01]  /*1390*/  IMAD.WIDE.U32 R26, R3, 0x4, R26 ;  /* 0x00000004031a7825 */ /* 0x000fe200078e001a */
[----:B------:R-:W-:-:S04]  /*13a0*/  LEA R3, R33, UR7, 0x5 ;  /* 0x0000000721037c11 */ /* 0x000fc8000f8e28ff */
[----:B----4-:R-:W-:Y:S01]  /*13b0*/  LEA R9, R32, R3, 0x3 ;  /* 0x0000000320097211 */ /* 0x010fe200078e18ff */
[----:B-----5:R-:W-:-:S04]  /*13c0*/  IMAD R19, R31, 0x8, R3 ;  /* 0x000000081f137824 */ /* 0x020fc800078e0203 */
[----:B------:R-:W0:Y:S04]  /*13d0*/  LDS.64 R10, [R9] ;  /* 0x00000000090a7984 */ /* 0x000e280000000a00 */
[----:B------:R-:W1:Y:S01]  /*13e0*/  LDS.64 R28, [R19+0x1e00] ;  /* 0x001e0000131c7984 */ /* 0x000e620000000a00 */
[----:B0-----:R-:W-:Y:S01]  /*13f0*/  FADD.FTZ R30, RZ, R11 ;  /* 0x0000000bff1e7221 */ /* 0x001fe20000010000 */
[----:B------:R-:W-:-:S03]  /*1400*/  FADD.FTZ R3, RZ, R10 ;  /* 0x0000000aff037221 */ /* 0x000fc60000010000 */
[----:B-1----:R-:W-:Y:S01]  /*1410*/  FADD.FTZ R29, R30, R29 ;  /* 0x0000001d1e1d7221 */ /* 0x002fe20000010000 */
[----:B------:R-:W-:-:S05]  /*1420*/  FADD.FTZ R28, R3, R28 ;  /* 0x0000001c031c7221 */ /* 0x000fca0000010000 */
[----:B------:R1:W-:Y:S02]  /*1430*/  STG.E.64 desc[UR10][R26.64+0x20000], R28 ;  /* 0x0200001c1a007986 */ /* 0x0003e4000c101b0a */
.L_x_5:
[----:B------:R-:W-:Y:S01]  /*1440*/  BSSY B0, `(.L_x_6) ;  /* 0x00000ac000007945 */ /* 0x000fe20003800000 */
[----:B------:R-:W-:Y:S01]  /*1450*/  HFMA2.MMA R19, -RZ, RZ, 0, 0 ;  /* 0x00000000ff137435 */ /* 0x000fe200000001ff */
[----:B01----:R-:W-:Y:S02]  /*1460*/  MOV R26, RZ ;  /* 0x000000ff001a7202 */ /* 0x003fe40000000f00 */
[----:B------:R-:W-:Y:S08]  /*1470*/  @P1 BRA `(.L_x_7) ;  /* 0x0000000800a01947 */ /* 0x000ff00003800000 */
[----:B------:R-:W-:-:S05]  /*1480*/  SHF.R.U32.HI R3, RZ, 0x1, R35 ;  /* 0x00000001ff037819 */ /* 0x000fca0000011623 */
[----:B------:R-:W-:-:S05]  /*1490*/  IMAD R3, R3, 0x1e, RZ ;  /* 0x0000001e03037824 */ /* 0x000fca00078e02ff */
[--C-:B------:R-:W-:Y:S02]  /*14a0*/  SHF.R.U32.HI R9, RZ, 0x1, R3.reuse ;  /* 0x00000001ff097819 */ /* 0x100fe40000011603 */
[----:B------:R-:W-:Y:S02]  /*14b0*/  SHF.R.U32.HI R10, RZ, 0x2, R3 ;  /* 0x00000002ff0a7819 */ /* 0x000fe40000011603 */
[----:B------:R-:W-:-:S05]  /*14c0*/  LOP3.LUT R9, R9, 0x1, RZ, 0xc0, !PT ;  /* 0x0000000109097812 */ /* 0x000fca00078ec0ff */
[----:B------:R-:W-:Y:S02]  /*14d0*/  IMAD R10, R9, 0xf0, R10 ;  /* 0x000000f0090a7824 */ /* 0x000fe400078e020a */
[----:B------:R-:W-:-:S04]  /*14e0*/  IMAD.MOV.U32 R9, RZ, RZ, 0x18 ;  /* 0x00000018ff097424 */ /* 0x000fc800078e00ff */
[----:B------:R-:W-:Y:S01]  /*14f0*/  IMAD R10, R10, R9, UR6 ;  /* 0x000000060a0a7e24 */ /* 0x000fe2000f8e0209 */
[----:B------:R-:W-:-:S04]  /*1500*/  IADD3 R9, R3, 0x2, RZ ;  /* 0x0000000203097810 */ /* 0x000fc80007ffe0ff */
[--C-:B------:R-:W-:Y:S02]  /*1510*/  SHF.R.U32.HI R11, RZ, 0x1, R9.reuse ;  /* 0x00000001ff0b7819 */ /* 0x100fe40000011609 */
[----:B------:R-:W-:Y:S01]  /*1520*/  SHF.R.U32.HI R26, RZ, 0x2, R9 ;  /* 0x00000002ff1a7819 */ /* 0x000fe20000011609 */
[----:B------:R-:W-:Y:S01]  /*1530*/  IMAD.SHL.U32 R9, R35, 0x8, RZ ;  /* 0x0000000823097824 */ /* 0x000fe200078e00ff */
[----:B------:R-:W-:-:S04]  /*1540*/  LOP3.LUT R11, R11, 0x1, RZ, 0xc0, !PT ;  /* 0x000000010b0b7812 */ /* 0x000fc800078ec0ff */
[----:B------:R-:W-:Y:S01]  /*1550*/  LOP3.LUT R9, R9, 0x8, RZ, 0xc0, !PT ;  /* 0x0000000809097812 */ /* 0x000fe200078ec0ff */
[----:B------:R-:W-:Y:S01]  /*1560*/  IMAD R11, R11, 0xf0, R26 ;  /* 0x000000f00b0b7824 */ /* 0x000fe200078e021a */
[----:B------:R-:W-:Y:S02]  /*1570*/  MOV R26, 0x18 ;  /* 0x00000018001a7802 */ /* 0x000fe40000000f00 */
[----:B------:R-:W-:-:S03]  /*1580*/  IADD3 R10, R10, R9, RZ ;  /* 0x000000090a0a7210 */ /* 0x000fc60007ffe0ff */
[----:B------:R-:W-:-:S03]  /*1590*/  IMAD R26, R11, R26, UR6 ;  /* 0x000000060b1a7e24 */ /* 0x000fc6000f8e021a */
[----:B------:R-:W0:Y:S02]  /*15a0*/  LDS.64 R10, [R10] ;  /* 0x000000000a0a7984 */ /* 0x000e240000000a00 */
[----:B------:R-:W-:-:S06]  /*15b0*/  IADD3 R27, R9, R26, RZ ;  /* 0x0000001a091b7210 */ /* 0x000fcc0007ffe0ff */
[----:B------:R-:W1:Y:S01]  /*15c0*/  LDS.64 R26, [R27] ;  /* 0x000000001b1a7984 */ /* 0x000e620000000a00 */
[----:B0-----:R-:W-:Y:S01]  /*15d0*/  FADD.FTZ R28, RZ, R11 ;  /* 0x0000000bff1c7221 */ /* 0x001fe20000010000 */
[----:B------:R-:W-:Y:S02]  /*15e0*/  VIADD R11, R3, 0x4 ;  /* 0x00000004030b7836 */ /* 0x000fe40000000000 */
[----:B------:R-:W-:Y:S01]  /*15f0*/  FADD.FTZ R19, RZ, R10 ;  /* 0x0000000aff137221 */ /* 0x000fe20000010000 */
[----:B------:R-:W-:Y:S02]  /*1600*/  MOV R10, 0x18 ;  /* 0x00000018000a7802 */ /* 0x000fe40000000f00 */
[----:B------:R-:W-:Y:S01]  /*1610*/  SHF.R.U32.HI R21, RZ, 0x1, R11 ;  /* 0x00000001ff157819 */ /* 0x000fe2000001160b */
[----:B-1----:R-:W-:Y:S01]  /*1620*/  FADD.FTZ R19, R19, R26 ;  /* 0x0000001a13137221 */ /* 0x002fe20000010000 */
[----:B------:R-:W-:Y:S01]  /*1630*/  FADD.FTZ R26, R28, R27 ;  /* 0x0000001b1c1a7221 */ /* 0x000fe20000010000 */
[----:B------:R-:W-:-:S02]  /*1640*/  SHF.R.U32.HI R28, RZ, 0x2, R11 ;  /* 0x00000002ff1c7819 */ /* 0x000fc4000001160b */
[----:B------:R-:W-:-:S05]  /*1650*/  LOP3.LUT R21, R21, 0x1, RZ, 0xc0, !PT ;  /* 0x0000000115157812 */ /* 0x000fca00078ec0ff */
[----:B------:R-:W-:-:S04]  /*1660*/  IMAD R21, R21, 0xf0, R28 ;  /* 0x000000f015157824 */ /* 0x000fc800078e021c */
[----:B------:R-:W-:-:S05]  /*1670*/  IMAD R10, R21, R10, UR6 ;  /* 0x00000006150a7e24 */ /* 0x000fca000f8e020a */
[----:B------:R-:W-:-:S06]  /*1680*/  IADD3 R10, R9, R10, RZ ;  /* 0x0000000a090a7210 */ /* 0x000fcc0007ffe0ff */
[----:B------:R-:W0:Y:S02]  /*1690*/  LDS.64 R10, [R10] ;  /* 0x000000000a0a7984 */ /* 0x000e240000000a00 */
[----:B0-----:R-:W-:Y:S01]  /*16a0*/  FADD.FTZ R26, R26, R11 ;  /* 0x0000000b1a1a7221 */ /* 0x001fe20000010000 */
[----:B------:R-:W-:Y:S02]  /*16b0*/  VIADD R11, R3, 0x6 ;  /* 0x00000006030b7836 */ /* 0x000fe40000000000 */
[----:B------:R-:W-:-:S03]  /*16c0*/  FADD.FTZ R19, R19, R10 ;  /* 0x0000000a13137221 */ /* 0x000fc60000010000 */
[--C-:B------:R-:W-:Y:S02]  /*16d0*/  SHF.R.U32.HI R21, RZ, 0x1, R11.reuse ;  /* 0x00000001ff157819 */ /* 0x100fe4000001160b */
[----:B------:R-:W-:Y:S02]  /*16e0*/  SHF.R.U32.HI R28, RZ, 0x2, R11 ;  /* 0x00000002ff1c7819 */ /* 0x000fe4000001160b */
[----:B------:R-:W-:-:S05]  /*16f0*/  LOP3.LUT R21, R21, 0x1, RZ, 0xc0, !PT ;  /* 0x0000000115157812 */ /* 0x000fca00078ec0ff */
[----:B------:R-:W-:Y:S01]  /*1700*/  IMAD R21, R21, 0xf0, R28 ;  /* 0x000000f015157824 */ /* 0x000fe200078e021c */
[----:B------:R-:W-:-:S05]  /*1710*/  MOV R28, 0x18 ;  /* 0x00000018001c7802 */ /* 0x000fca0000000f00 */
        /* <DEDUP_REMOVED lines=104> */
[----:B------:R-:W-:Y:S01]  /*1da0*/  FADD.FTZ R19, R19, R10 ;  /* 0x0000000a13137221 */ /* 0x000fe20000010000 */
[----:B------:R-:W-:Y:S02]  /*1db0*/  VIADD R3, R3, 0x1c ;  /* 0x0000001c03037836 */ /* 0x000fe40000000000 */
[--C-:B------:R-:W-:Y:S02]  /*1dc0*/  SHF.R.U32.HI R21, RZ, 0x1, R11.reuse ;  /* 0x00000001ff157819 */ /* 0x100fe4000001160b */
[----:B------:R-:W-:-:S02]  /*1dd0*/  SHF.R.U32.HI R28, RZ, 0x2, R11 ;  /* 0x00000002ff1c7819 */ /* 0x000fc4000001160b */
[----:B------:R-:W-:-:S05]  /*1de0*/  LOP3.LUT R21, R21, 0x1, RZ, 0xc0, !PT ;  /* 0x0000000115157812 */ /* 0x000fca00078ec0ff */
[----:B------:R-:W-:Y:S01]  /*1df0*/  IMAD R21, R21, 0xf0, R28 ;  /* 0x000000f015157824 */ /* 0x000fe200078e021c */
[----:B------:R-:W-:-:S05]  /*1e00*/  MOV R28, 0x18 ;  /* 0x00000018001c7802 */ /* 0x000fca0000000f00 */
[----:B------:R-:W-:-:S05]  /*1e10*/  IMAD R28, R21, R28, UR6 ;  /* 0x00000006151c7e24 */ /* 0x000fca000f8e021c */
[----:B------:R-:W-:-:S06]  /*1e20*/  IADD3 R11, R9, R28, RZ ;  /* 0x0000001c090b7210 */ /* 0x000fcc0007ffe0ff */
[----:B------:R-:W0:Y:S02]  /*1e30*/  LDS.64 R10, [R11] ;  /* 0x000000000b0a7984 */ /* 0x000e240000000a00 */
[----:B0-----:R-:W-:Y:S01]  /*1e40*/  FADD.FTZ R19, R19, R10 ;  /* 0x0000000a13137221 */ /* 0x001fe20000010000 */
[----:B------:R-:W-:Y:S01]  /*1e50*/  SHF.R.U32.HI R10, RZ, 0x1, R3 ;  /* 0x00000001ff0a7819 */ /* 0x000fe20000011603 */
[----:B------:R-:W-:Y:S01]  /*1e60*/  FADD.FTZ R26, R26, R11 ;  /* 0x0000000b1a1a7221 */ /* 0x000fe20000010000 */
        /* <DEDUP_REMOVED lines=8> */
[----:B------:R-:W-:-:S07]  /*1ef0*/  FADD.FTZ R26, R26, R11 ;  /* 0x0000000b1a1a7221 */ /* 0x000fce0000010000 */
.L_x_7:
[----:B------:R-:W-:Y:S05]  /*1f00*/  BSYNC B0 ;  /* 0x0000000000007941 */ /* 0x000fea0003800000 */
.L_x_6:
[----:B------:R-:W0:Y:S01]  /*1f10*/  SHFL.BFLY PT, R10, R19, 0x1, 0x1f ;  /* 0x0c201f00130a7f89 */ /* 0x000e2200000e0000 */
[----:B------:R-:W-:Y:S01]  /*1f20*/  LOP3.LUT P1, RZ, R35, 0xffffffc1, RZ, 0xc0, !PT ;  /* 0xffffffc123ff7812 */ /* 0x000fe2000782c0ff */
[----:B------:R-:W-:Y:S02]  /*1f30*/  BSSY B0, `(.L_x_8) ;  /* 0x0000011000007945 */ /* 0x000fe40003800000 */
[----:B------:R-:W1:Y:S01]  /*1f40*/  SHFL.BFLY PT, R11, R26, 0x1, 0x1f ;  /* 0x0c201f001a0b7f89 */ /* 0x000e6200000e0000 */
[----:B0-----:R-:W-:Y:S01]  /*1f50*/  FADD.FTZ R10, R10, R19 ;  /* 0x000000130a0a7221 */ /* 0x001fe20000010000 */
[----:B-1----:R-:W-:-:S08]  /*1f60*/  FADD.FTZ R11, R11, R26 ;  /* 0x0000001a0b0b7221 */ /* 0x002fd00000010000 */
[----:B------:R-:W-:Y:S05]  /*1f70*/  @P1 BRA `(.L_x_9) ;  /* 0x0000000000301947 */ /* 0x000fea0003800000 */
[----:B------:R-:W-:Y:S01]  /*1f80*/  ULOP3.LUT UR8, UR13, 0xff, URZ, 0xc0, !UPT ;  /* 0x000000ff0d087892 */ /* 0x000fe2000f8ec03f */
[----:B------:R-:W-:Y:S01]  /*1f90*/  SHF.R.U32.HI R3, RZ, 0x1, R35 ;  /* 0x00000001ff037819 */ /* 0x000fe20000011623 */
[----:B------:R-:W-:Y:S02]  /*1fa0*/  ULDC UR7, c[0x0][0x10] ;  /* 0x0000040000077ab9 */ /* 0x000fe40000000800 */
[----:B------:R-:W-:Y:S02]  /*1fb0*/  UIMAD UR7, UR7, UR4, UR9 ;  /* 0x00000004070772a4 */ /* 0x000fe4000f8e0209 */
[----:B------:R-:W-:-:S05]  /*1fc0*/  IMAD.U32 R26, RZ, RZ, UR8 ;  /* 0x00000008ff1a7e24 */ /* 0x000fca000f8e00ff */
[----:B------:R-:W-:Y:S02]  /*1fd0*/  PRMT R3, R3, 0x2104, R26 ;  /* 0x0000210403037816 */ /* 0x000fe4000000001a */
[----:B------:R-:W-:-:S04]  /*1fe0*/  MOV R26, UR7 ;  /* 0x00000007001a7c02 */ /* 0x000fc80008000f00 */
[----:B------:R-:W-:Y:S02]  /*1ff0*/  LEA R3, R26, R3, 0xd ;  /* 0x000000031a037211 */ /* 0x000fe400078e68ff */
[----:B------:R-:W0:Y:S03]  /*2000*/  LDC.64 R26, c[0x0][0x260] ;  /* 0x00009800ff1a7b82 */ /* 0x000e260000000a00 */
[----:B------:R-:W-:-:S04]  /*2010*/  IMAD.SHL.U32 R3, R3, 0x2, RZ ;  /* 0x0000000203037824 */ /* 0x000fc800078e00ff */
[----:B0-----:R-:W-:-:S05]  /*2020*/  IMAD.WIDE.U32 R26, R3, 0x4, R26 ;  /* 0x00000004031a7825 */ /* 0x001fca00078e001a */
[----:B------:R0:W-:Y:S02]  /*2030*/  STG.E.64 desc[UR10][R26.64], R10 ;  /* 0x0000000a1a007986 */ /* 0x0001e4000c101b0a */
.L_x_9:
[----:B------:R-:W-:Y:S05]  /*2040*/  BSYNC B0 ;  /* 0x0000000000007941 */ /* 0x000fea0003800000 */
.L_x_8:
[----:B------:R-:W-:-:S04]  /*2050*/  UISETP.GE.U32.AND UP0, UPT, UR12, UR14, UPT ;  /* 0x0000000e0c00728c */ /* 0x000fc8000bf06070 */
[----:B------:R-:W-:-:S06]  /*2060*/  UISETP.GE.AND.EX UP0, UPT, UR5, UR15, UPT, UP0 ;  /* 0x0000000f0500728c */ /* 0x000fcc000bf06300 */
[----:B------:R-:W-:-:S13]  /*2070*/  PLOP3.LUT P1, PT, PT, PT, UP0, 0x80, 0x0 ;  /* 0x000000000000781c */ /* 0x000fda0003f2f008 */
[----:B------:R-:W-:Y:S05]  /*2080*/  @P1 BRA `(.L_x_10) ;  /* 0x0000000000581947 */ /* 0x000fea0003800000 */
[----:B------:R-:W-:Y:S01]  /*2090*/  BAR.SYNC.DEFER_BLOCKING 0x0 ;  /* 0x0000000000007b1d */ /* 0x000fe20000010000 */
[----:B------:R-:W-:-:S13]  /*20a0*/  ISETP.NE.AND P1, PT, R35, RZ, PT ;  /* 0x000000ff2300720c */ /* 0x000fda0003f25270 */
[----:B------:R-:W-:Y:S05]  /*20b0*/  @P1 BRA `(.L_x_11) ;  /* 0x0000000000401947 */ /* 0x000fea0003800000 */
[----:B0-----:R-:W0:Y:S01]  /*20c0*/  LDC.64 R10, c[0x0][0x268] ;  /* 0x00009a00ff0a7b82 */ /* 0x001e220000000a00 */
[----:B------:R-:W-:Y:S02]  /*20d0*/  MOV R3, UR9 ;  /* 0x0000000900037c02 */ /* 0x000fe40008000f00 */
[----:B------:R-:W-:-:S03]  /*20e0*/  ISETP.NE.AND P1, PT, RZ, UR13, PT ;  /* 0x0000000dff007c0c */ /* 0x000fc6000bf25270 */
[----:B0-----:R-:W-:Y:S01]  /*20f0*/  IMAD.WIDE.U32 R10, R3, 0x4, R10 ;  /* 0x00000004030a7825 */ /* 0x001fe200078e000a */
[----:B------:R-:W-:-:S04]  /*2100*/  MOV R3, 0x7fffff01 ;  /* 0x7fffff0100037802 */ /* 0x000fc80000000f00 */
[----:B------:R-:W-:Y:S01]  /*2110*/  SEL R3, R3, 0x1, !P1 ;  /* 0x0000000103037807 */ /* 0x000fe20004800000 */
[----:B------:R-:W-:Y:S06]  /*2120*/  MEMBAR.ALL.GPU ;  /* 0x0000000000007992 */ /* 0x000fec000000a000 */
[----:B------:R-:W-:-:S00]  /*2130*/  ERRBAR ;  /* 0x00000000000079ab */ /* 0x000fc00000000000 */
[----:B------:R-:W-:Y:S06]  /*2140*/  CGAERRBAR ;  /* 0x00000000000075ab */ /* 0x000fec0000000000 */
[----:B------:R0:W5:Y:S02]  /*2150*/  ATOM.E.ADD.STRONG.GPU PT, R3, desc[UR10][R10.64], R3 ;  /* 0x000000030a03798a */ /* 0x00016400081ee1ca */
.L_x_12:
[----:B------:R-:W2:Y:S04]  /*2160*/  LD.E.STRONG.GPU R26, desc[UR10][R10.64] ;  /* 0x0000000a0a1a7980 */ /* 0x000ea8000c10f900 */
[----:B--2---:R-:W-:Y:S01]  /*2170*/  CCTL.IVALL ;  /* 0x00000000ff00798f */ /* 0x004fe20002000000 */
[----:B------:R-:W-:Y:S05]  /*2180*/  YIELD ;  /* 0x0000000000007946 */ /* 0x000fea0003800000 */
[----:B-----5:R-:W-:-:S04]  /*2190*/  LOP3.LUT R26, R26, R3, RZ, 0x3c, !PT ;  /* 0x000000031a1a7212 */ /* 0x020fc800078e3cff */
[----:B------:R-:W-:-:S13]  /*21a0*/  ISETP.GT.AND P1, PT, R26, -0x1, PT ;  /* 0xffffffff1a00780c */ /* 0x000fda0003f24270 */
[----:B------:R-:W-:Y:S05]  /*21b0*/  @P1 BRA `(.L_x_12) ;  /* 0xfffffffc00e81947 */ /* 0x000fea000383ffff */
.L_x_11:
[----:B------:R-:W-:Y:S05]  /*21c0*/  WARPSYNC.ALL ;  /* 0x0000000000007948 */ /* 0x000fea0003800000 */
[----:B------:R-:W-:Y:S06]  /*21d0*/  BAR.SYNC.DEFER_BLOCKING 0x0 ;  /* 0x0000000000007b1d */ /* 0x000fec0000010000 */
[----:B------:R-:W-:Y:S05]  /*21e0*/  BRA `(.L_x_13) ;  /* 0x0000000000687947 */ /* 0x000fea0003800000 */
.L_x_10:
[----:B------:R-:W1:Y:S01]  /*21f0*/  S2R R3, SR_TID.X ;  /* 0x0000000000037919 */ /* 0x000e620000002100 */
[----:B------:R-:W-:Y:S01]  /*2200*/  BAR.SYNC.DEFER_BLOCKING 0x0 ;  /* 0x0000000000007b1d */ /* 0x000fe20000010000 */
[----:B-1----:R-:W-:-:S13]  /*2210*/  ISETP.NE.AND P1, PT, R3, RZ, PT ;  /* 0x000000ff0300720c */ /* 0x002fda0003f25270 */
[----:B------:R-:W-:Y:S05]  /*2220*/  @P1 BRA `(.L_x_14) ;  /* 0x0000000000501947 */ /* 0x000fea0003800000 */
[----:B------:R-:W-:Y:S01]  /*2230*/  ULDC.64 UR16, c[0x0][0x268] ;  /* 0x00009a0000107ab9 */ /* 0x000fe20000000a00 */
[----:B------:R-:W-:Y:S01]  /*2240*/  IMAD R3, RZ, RZ, -UR9 ;  /* 0x80000009ff037e24 */ /* 0x000fe2000f8e02ff */
[----:B------:R-:W-:-:S04]  /*2250*/  UIADD3 UR16, UP0, UR16, 0x4, URZ ;  /* 0x0000000410107890 */ /* 0x000fc8000ff1e03f */
[----:B------:R-:W-:Y:S01]  /*2260*/  ISETP.NE.AND P1, PT, R3, UR13, PT ;  /* 0x0000000d03007c0c */ /* 0x000fe2000bf25270 */
[----:B------:R-:W-:Y:S01]  /*2270*/  UIADD3.X UR17, URZ, UR17, URZ, UP0, !UPT ;  /* 0x000000113f117290 */ /* 0x000fe200087fe43f */
[----:B------:R-:W-:Y:S02]  /*2280*/  MOV R3, 0x7fffff01 ;  /* 0x7fffff0100037802 */ /* 0x000fe40000000f00 */
[----:B0-----:R-:W-:Y:S02]  /*2290*/  MOV R10, UR16 ;  /* 0x00000010000a7c02 */ /* 0x001fe40008000f00 */
[----:B------:R-:W-:Y:S01]  /*22a0*/  SEL R3, R3, 0x1, !P1 ;  /* 0x0000000103037807 */ /* 0x000fe20004800000 */
[----:B------:R-:W-:Y:S01]  /*22b0*/  IMAD.U32 R11, RZ, RZ, UR17 ;  /* 0x00000011ff0b7e24 */ /* 0x000fe2000f8e00ff */
[----:B------:R-:W-:Y:S06]  /*22c0*/  MEMBAR.ALL.GPU ;  /* 0x0000000000007992 */ /* 0x000fec000000a000 */
[----:B------:R-:W-:-:S00]  /*22d0*/  ERRBAR ;  /* 0x00000000000079ab */ /* 0x000fc00000000000 */
[----:B------:R-:W-:Y:S06]  /*22e0*/  CGAERRBAR ;  /* 0x00000000000075ab */ /* 0x000fec0000000000 */
[----:B------:R0:W5:Y:S02]  /*22f0*/  ATOM.E.ADD.STRONG.GPU PT, R3, desc[UR10][R10.64], R3 ;  /* 0x000000030a03798a */ /* 0x00016400081ee1ca */
[----:B0-----:R-:W0:Y:S02]  /*2300*/  LDC.64 R10, c[0x0][0x268] ;  /* 0x00009a00ff0a7b82 */ /* 0x001e240000000a00 */
.L_x_15:
[----:B0-----:R-:W2:Y:S04]  /*2310*/  LD.E.STRONG.GPU R26, desc[UR10][R10.64+0x4] ;  /* 0x0000040a0a1a7980 */ /* 0x001ea8000c10f900 */
[----:B--2---:R-:W-:Y:S01]  /*2320*/  CCTL.IVALL ;  /* 0x00000000ff00798f */ /* 0x004fe20002000000 */
[----:B------:R-:W-:Y:S05]  /*2330*/  YIELD ;  /* 0x0000000000007946 */ /* 0x000fea0003800000 */
[----:B-----5:R-:W-:-:S04]  /*2340*/  LOP3.LUT R26, R26, R3, RZ, 0x3c, !PT ;  /* 0x000000031a1a7212 */ /* 0x020fc800078e3cff */
[----:B------:R-:W-:-:S13]  /*2350*/  ISETP.GT.AND P1, PT, R26, -0x1, PT ;  /* 0xffffffff1a00780c */ /* 0x000fda0003f24270 */
[----:B------:R-:W-:Y:S05]  /*2360*/  @P1 BRA `(.L_x_15) ;  /* 0xfffffffc00e81947 */ /* 0x000fea000383ffff */
.L_x_14:
[----:B------:R-:W-:Y:S05]  /*2370*/  WARPSYNC.ALL ;  /* 0x0000000000007948 */ /* 0x000fea0003800000 */
[----:B------:R-:W-:Y:S06]  /*2380*/  BAR.SYNC.DEFER_BLOCKING 0x0 ;  /* 0x0000000000007b1d */ /* 0x000fec0000010000 */
.L_x_13:
[----:B------:R-:W1:Y:S01]  /*2390*/  S2R R9, SR_TID.X ;  /* 0x0000000000097919 */ /* 0x000e620000002100 */
[----:B------:R-:W-:Y:S01]  /*23a0*/  BSSY B0, `(.L_x_16) ;  /* 0x00000ae000007945 */ /* 0x000fe20003800000 */
[----:B------:R-:W-:Y:S01]  /*23b0*/  HFMA2.MMA R3, -RZ, RZ, 0, 0 ;  /* 0x00000000ff037435 */ /* 0x000fe200000001ff */
[----:B------:R-:W-:Y:S02]  /*23c0*/  MOV R31, RZ ;  /* 0x000000ff001f7202 */ /* 0x000fe40000000f00 */
[----:B-1----:R-:W-:-:S13]  /*23d0*/  ISETP.GT.U32.AND P1, PT, R9, 0xff, PT ;  /* 0x000000ff0900780c */ /* 0x002fda0003f24070 */
[----:B------:R-:W-:Y:S05]  /*23e0*/  @P1 BRA `(.L_x_17) ;  /* 0x0000000800a41947 */ /* 0x000fea0003800000 */
[----:B------:R-:W-:Y:S01]  /*23f0*/  ULDC UR7, c[0x0][0x10] ;  /* 0x0000040000077ab9 */ /* 0x000fe20000000800 */
[----:B------:R-:W1:Y:S01]  /*2400*/  LDC.64 R36, c[0x0][0x260] ;  /* 0x00009800ff247b82 */ /* 0x000e620000000a00 */
[----:B------:R-:W-:Y:S01]  /*2410*/  UIMAD UR7, UR7, UR4, UR9 ;  /* 0x00000004070772a4 */ /* 0x000fe2000f8e0209 */
[C---:B------:R-:W-:Y:S01]  /*2420*/  IMAD.SHL.U32 R3, R9.reuse, 0x20, RZ ;  /* 0x0000002009037824 */ /* 0x040fe200078e00ff */
[----:B0-----:R-:W-:-:S04]  /*2430*/  LOP3.LUT R10, R9, 0x7, RZ, 0xc0, !PT ;  /* 0x00000007090a7812 */ /* 0x001fc800078ec0ff */
[----:B------:R-:W-:Y:S02]  /*2440*/  LOP3.LUT R3, R3, 0x7fffff00, RZ, 0xc0, !PT ;  /* 0x7fffff0003037812 */ /* 0x000fe400078ec0ff */
[----:B------:R-:W-:-:S04]  /*2450*/  MOV R26, UR7 ;  /* 0x00000007001a7c02 */ /* 0x000fc80008000f00 */
[----:B------:R-:W-:-:S05]  /*2460*/  LEA R3, R26, R3, 0xd ;  /* 0x000000031a037211 */ /* 0x000fca00078e68ff */
[----:B------:R-:W-:-:S05]  /*2470*/  IMAD.IADD R3, R3, 0x1, R10 ;  /* 0x0000000103037824 */ /* 0x000fca00078e020a */
[----:B------:R-:W-:-:S04]  /*2480*/  SHF.L.U32 R3, R3, 0x1, RZ ;  /* 0x0000000103037819 */ /* 0x000fc800000006ff */
[C---:B------:R-:W-:Y:S01]  /*2490*/  IADD3 R29, R3.reuse, 0x10, RZ ;  /* 0x00000010031d7810 */ /* 0x040fe20007ffe0ff */
[----:B-1----:R-:W-:-:S04]  /*24a0*/  IMAD.WIDE.U32 R26, R3, 0x4, R36 ;  /* 0x00000004031a7825 */ /* 0x002fc800078e0024 */
[--C-:B------:R-:W-:Y:S02]  /*24b0*/  IMAD.WIDE.U32 R28, R29, 0x4, R36.reuse ;  /* 0x000000041d1c7825 */ /* 0x100fe400078e0024 */
[----:B------:R-:W2:Y:S02]  /*24c0*/  LDG.E.64 R26, desc[UR10][R26.64] ;  /* 0x0000000a1a1a7981 */ /* 0x000ea4000c1e1b00 */
[C---:B------:R-:W-:Y:S02]  /*24d0*/  VIADD R10, R3.reuse, 0x20 ;  /* 0x00000020030a7836 */ /* 0x040fe40000000000 */
[----:B------:R-:W3:Y:S01]  /*24e0*/  LDG.E.64 R28, desc[UR10][R28.64] ;  /* 0x0000000a1c1c7981 */ /* 0x000ee2000c1e1b00 */
[C---:B------:R-:W-:Y:S01]  /*24f0*/  IADD3 R9, R3.reuse, 0x30, RZ ;  /* 0x0000003003097810 */ /* 0x040fe20007ffe0ff */
[----:B------:R-:W-:Y:S01]  /*2500*/  IMAD.WIDE.U32 R10, R10, 0x4, R36 ;  /* 0x000000040a0a7825 */ /* 0x000fe200078e0024 */
[----:B------:R-:W-:-:S05]  /*2510*/  IADD3 R21, R3, 0x40, RZ ;  /* 0x0000004003157810 */ /* 0x000fca0007ffe0ff */
[----:B------:R-:W4:Y:S01]  /*2520*/  LDG.E.64 R10, desc[UR10][R10.64] ;  /* 0x0000000a0a0a7981 */ /* 0x000f22000c1e1b00 */
[----:B--2---:R-:W-:Y:S01]  /*2530*/  FADD.FTZ R19, RZ, R26 ;  /* 0x0000001aff137221 */ /* 0x004fe20000010000 */
[----:B------:R-:W-:Y:S01]  /*2540*/  FADD.FTZ R30, RZ, R27 ;  /* 0x0000001bff1e7221 */ /* 0x000fe20000010000 */
[----:B------:R-:W-:-:S04]  /*2550*/  IMAD.WIDE.U32 R26, R9, 0x4, R36 ;  /* 0x00000004091a7825 */ /* 0x000fc800078e0024 */
[----:B---3--:R-:W-:Y:S01]  /*2560*/  FADD.FTZ R19, R28, R19 ;  /* 0x000000131c137221 */ /* 0x008fe20000010000 */
[----:B------:R-:W-:Y:S01]  /*2570*/  FADD.FTZ R9, R29, R30 ;  /* 0x0000001e1d097221 */ /* 0x000fe20000010000 */
[--C-:B------:R-:W-:Y:S01]  /*2580*/  IMAD.WIDE.U32 R28, R21, 0x4, R36.reuse ;  /* 0x00000004151c7825 */ /* 0x100fe200078e0024 */
[----:B------:R-:W2:Y:S03]  /*2590*/  LDG.E.64 R26, desc[UR10][R26.64] ;  /* 0x0000000a1a1a7981 */ /* 0x000ea6000c1e1b00 */
[----:B------:R-:W-:Y:S02]  /*25a0*/  VIADD R30, R3, 0x50 ;  /* 0x00000050031e7836 */ /* 0x000fe40000000000 */
[----:B------:R-:W3:Y:S02]  /*25b0*/  LDG.E.64 R28, desc[UR10][R28.64] ;  /* 0x0000000a1c1c7981 */ /* 0x000ee4000c1e1b00 */
[----:B------:R-:W-:-:S06]  /*25c0*/  IMAD.WIDE.U32 R30, R30, 0x4, R36 ;  /* 0x000000041e1e7825 */ /* 0x000fcc00078e0024 */
[----:B------:R-:W5:Y:S01]  /*25d0*/  LDG.E.64 R30, desc[UR10][R30.64] ;  /* 0x0000000a1e1e7981 */ /* 0x000f62000c1e1b00 */
[----:B----4-:R-:W-:Y:S01]  /*25e0*/  FADD.FTZ R10, R10, R19 ;  /* 0x000000130a0a7221 */ /* 0x010fe20000010000 */
[----:B------:R-:W-:Y:S01]  /*25f0*/  IADD3 R32, R3, 0x60, RZ ;  /* 0x0000006003207810 */ /* 0x000fe20007ffe0ff */
[----:B------:R-:W-:-:S04]  /*2600*/  FADD.FTZ R9, R11, R9 ;  /* 0x000000090b097221 */ /* 0x000fc80000010000 */
[----:B------:R-:W-:-:S06]  /*2610*/  IMAD.WIDE.U32 R32, R32, 0x4, R36 ;  /* 0x0000000420207825 */ /* 0x000fcc00078e0024 */
[----:B------:R-:W4:Y:S01]  /*2620*/  LDG.E.64 R32, desc[UR10][R32.64] ;  /* 0x0000000a20207981 */ /* 0x000f22000c1e1b00 */
[----:B--2---:R-:W-:Y:S01]  /*2630*/  FADD.FTZ R10, R26, R10 ;  /* 0x0000000a1a0a7221 */ /* 0x004fe20000010000 */
[----:B------:R-:W-:-:S03]  /*2640*/  FADD.FTZ R9, R27, R9 ;  /* 0x000000091b097221 */ /* 0x000fc60000010000 */
[----:B---3--:R-:W-:Y:S01]  /*2650*/  FADD.FTZ R10, R28, R10 ;  /* 0x0000000a1c0a7221 */ /* 0x008fe20000010000 */
[----:B------:R-:W-:Y:S01]  /*2660*/  IADD3 R28, R3, 0x70, RZ ;  /* 0x00000070031c7810 */ /* 0x000fe20007ffe0ff */
[----:B------:R-:W-:Y:S01]  /*2670*/  FADD.FTZ R9, R29, R9 ;  /* 0x000000091d097221 */ /* 0x000fe20000010000 */
[----:B------:R-:W-:-:S03]  /*2680*/  VIADD R26, R3, 0x80 ;  /* 0x00000080031a7836 */ /* 0x000fc60000000000 */
[----:B------:R-:W-:-:S04]  /*2690*/  IMAD.WIDE.U32 R28, R28, 0x4, R36 ;  /* 0x000000041c1c7825 */ /* 0x000fc800078e0024 */
[----:B-----5:R-:W-:Y:S01]  /*26a0*/  FADD.FTZ R30, R30, R10 ;  /* 0x0000000a1e1e7221 */ /* 0x020fe20000010000 */
[--C-:B------:R-:W-:Y:S01]  /*26b0*/  IMAD.WIDE.U32 R26, R26, 0x4, R36.reuse ;  /* 0x000000041a1a7825 */ /* 0x100fe200078e0024 */
[----:B------:R-:W-:Y:S01]  /*26c0*/  IADD3 R10, R3, 0x90, RZ ;  /* 0x00000090030a7810 */ /* 0x000fe20007ffe0ff */
[----:B------:R-:W2:Y:S04]  /*26d0*/  LDG.E.64 R28, desc[UR10][R28.64] ;  /* 0x0000000a1c1c7981 */ /* 0x000ea8000c1e1b00 */
[----:B------:R-:W3:Y:S01]  /*26e0*/  LDG.E.64 R26, desc[UR10][R26.64] ;  /* 0x0000000a1a1a7981 */ /* 0x000ee2000c1e1b00 */
[----:B------:R-:W-:-:S06]  /*26f0*/  IMAD.WIDE.U32 R10, R10, 0x4, R36 ;  /* 0x000000040a0a7825 */ /* 0x000fcc00078e0024 */
[----:B------:R-:W5:Y:S01]  /*2700*/  LDG.E.64 R10, desc[UR10][R10.64] ;  /* 0x0000000a0a0a7981 */ /* 0x000f62000c1e1b00 */
[----:B------:R-:W-:Y:S01]  /*2710*/  FADD.FTZ R9, R31, R9 ;  /* 0x000000091f097221 */ /* 0x000fe20000010000 */
[----:B----4-:R-:W-:Y:S01]  /*2720*/  FADD.FTZ R32, R32, R30 ;  /* 0x0000001e20207221 */ /* 0x010fe20000010000 */
[----:B------:R-:W-:Y:S02]  /*2730*/  IADD3 R30, R3, 0xa0, RZ ;  /* 0x000000a0031e7810 */ /* 0x000fe40007ffe0ff */
[----:B------:R-:W-:-:S03]  /*2740*/  FADD.FTZ R9, R33, R9 ;  /* 0x0000000921097221 */ /* 0x000fc60000010000 */
[----:B------:R-:W-:Y:S01]  /*2750*/  IMAD.WIDE.U32 R30, R30, 0x4, R36 ;  /* 0x000000041e1e7825 */ /* 0x000fe200078e0024 */
[----:B------:R-:W-:-:S05]  /*2760*/  IADD3 R21, R3, 0xc0, RZ ;  /* 0x000000c003157810 */ /* 0x000fca0007ffe0ff */
[----:B------:R-:W4:Y:S01]  /*2770*/  LDG.E.64 R30, desc[UR10][R30.64] ;  /* 0x0000000a1e1e7981 */ /* 0x000f22000c1e1b00 */
[----:B------:R-:W-:-:S04]  /*2780*/  VIADD R34, R3, 0xe0 ;  /* 0x000000e003227836 */ /* 0x000fc80000000000 */
[----:B------:R-:W-:-:S06]  /*2790*/  IMAD.WIDE.U32 R34, R34, 0x4, R36 ;  /* 0x0000000422227825 */ /* 0x000fcc00078e0024 */
[----:B------:R-:W4:Y:S01]  /*27a0*/  LDG.E.64 R34, desc[UR10][R34.64] ;  /* 0x0000000a22227981 */ /* 0x000f22000c1e1b00 */
[----:B--2---:R-:W-:Y:S01]  /*27b0*/  FADD.FTZ R28, R28, R32 ;  /* 0x000000201c1c7221 */ /* 0x004fe20000010000 */
[----:B------:R-:W-:-:S03]  /*27c0*/  FADD.FTZ R9, R29, R9 ;  /* 0x000000091d097221 */ /* 0x000fc60000010000 */
[----:B---3--:R-:W-:Y:S01]  /*27d0*/  FADD.FTZ R19, R26, R28 ;  /* 0x0000001c1a137221 */ /* 0x008fe20000010000 */
[----:B------:R-:W-:Y:S02]  /*27e0*/  VIADD R28, R3, 0xb0 ;  /* 0x000000b0031c7836 */ /* 0x000fe40000000000 */
[----:B------:R-:W-:Y:S02]  /*27f0*/  FADD.FTZ R9, R27, R9 ;  /* 0x000000091b097221 */ /* 0x000fe40000010000 */
[----:B------:R-:W-:-:S04]  /*2800*/  IMAD.WIDE.U32 R28, R28, 0x4, R36 ;  /* 0x000000041c1c7825 */ /* 0x000fc800078e0024 */
[----:B-----5:R-:W-:Y:S01]  /*2810*/  FADD.FTZ R19, R10, R19 ;  /* 0x000000130a137221 */ /* 0x020fe20000010000 */
[----:B------:R-:W-:Y:S01]  /*2820*/  FADD.FTZ R9, R11, R9 ;  /* 0x000000090b097221 */ /* 0x000fe20000010000 */
[----:B------:R-:W-:Y:S01]  /*2830*/  IMAD.WIDE.U32 R10, R21, 0x4, R36 ;  /* 0x00000004150a7825 */ /* 0x000fe200078e0024 */
[----:B------:R-:W2:Y:S01]  /*2840*/  LDG.E.64 R28, desc[UR10][R28.64] ;  /* 0x0000000a1c1c7981 */ /* 0x000ea2000c1e1b00 */
[----:B------:R-:W-:-:S04]  /*2850*/  IADD3 R26, R3, 0xd0, RZ ;  /* 0x000000d0031a7810 */ /* 0x000fc80007ffe0ff */
[----:B------:R-:W3:Y:S01]  /*2860*/  LDG.E.64 R10, desc[UR10][R10.64] ;  /* 0x0000000a0a0a7981 */ /* 0x000ee2000c1e1b00 */
[----:B------:R-:W-:-:S06]  /*2870*/  IMAD.WIDE.U32 R26, R26, 0x4, R36 ;  /* 0x000000041a1a7825 */ /* 0x000fcc00078e0024 */
[----:B------:R-:W5:Y:S01]  /*2880*/  LDG.E.64 R26, desc[UR10][R26.64] ;  /* 0x0000000a1a1a7981 */ /* 0x000f62000c1e1b00 */
[----:B----4-:R-:W-:Y:S01]  /*2890*/  FADD.FTZ R30, R30, R19 ;  /* 0x000000131e1e7221 */ /* 0x010fe20000010000 */
[----:B------:R-:W-:-:S03]  /*28a0*/  FADD.FTZ R9, R31, R9 ;  /* 0x000000091f097221 */ /* 0x000fc60000010000 */
[----:B--2---:R-:W-:Y:S01]  /*28b0*/  FADD.FTZ R28, R28, R30 ;  /* 0x0000001e1c1c7221 */ /* 0x004fe20000010000 */
[----:B------:R-:W-:-:S03]  /*28c0*/  FADD.FTZ R9, R29, R9 ;  /* 0x000000091d097221 */ /* 0x000fc60000010000 */
[----:B---3--:R-:W-:Y:S01]  /*28d0*/  FADD.FTZ R19, R10, R28 ;  /* 0x0000001c0a137221 */ /* 0x008fe20000010000 */
[----:B------:R-:W-:Y:S01]  /*28e0*/  IADD3 R28, R3, 0xf0, RZ ;  /* 0x000000f0031c7810 */ /* 0x000fe20007ffe0ff */
[----:B------:R-:W-:Y:S01]  /*28f0*/  FADD.FTZ R9, R11, R9 ;  /* 0x000000090b097221 */ /* 0x000fe20000010000 */
[----:B------:R-:W-:-:S03]  /*2900*/  IADD3 R10, R3, 0x100, RZ ;  /* 0x00000100030a7810 */ /* 0x000fc60007ffe0ff */
[----:B------:R-:W-:-:S04]  /*2910*/  IMAD.WIDE.U32 R28, R28, 0x4, R36 ;  /* 0x000000041c1c7825 */ /* 0x000fc800078e0024 */
[----:B-----5:R-:W-:Y:S01]  /*2920*/  FADD.FTZ R11, R26, R19 ;  /* 0x000000131a0b7221 */ /* 0x020fe20000010000 */
[----:B------:R-:W-:Y:S01]  /*2930*/  FADD.FTZ R9, R27, R9 ;  /* 0x000000091b097221 */ /* 0x000fe20000010000 */
[----:B------:R-:W-:Y:S01]  /*2940*/  IMAD.WIDE.U32 R26, R10, 0x4, R36 ;  /* 0x000000040a1a7825 */ /* 0x000fe200078e0024 */
[----:B------:R-:W2:Y:S03]  /*2950*/  LDG.E.64 R28, desc[UR10][R28.64] ;  /* 0x0000000a1c1c7981 */ /* 0x000ea6000c1e1b00 */
[----:B------:R-:W-:Y:S02]  /*2960*/  VIADD R10, R3, 0x110 ;  /* 0x00000110030a7836 */ /* 0x000fe40000000000 */
[----:B------:R-:W-:Y:S01]  /*2970*/  FADD.FTZ R34, R34, R11 ;  /* 0x0000000b22227221 */ /* 0x000fe20000010000 */
[----:B------:R-:W3:Y:S01]  /*2980*/  LDG.E.64 R26, desc[UR10][R26.64] ;  /* 0x0000000a1a1a7981 */ /* 0x000ee2000c1e1b00 */
[----:B------:R-:W-:-:S06]  /*2990*/  IMAD.WIDE.U32 R10, R10, 0x4, R36 ;  /* 0x000000040a0a7825 */ /* 0x000fcc00078e0024 */
[----:B------:R-:W4:Y:S01]  /*29a0*/  LDG.E.64 R10, desc[UR10][R10.64] ;  /* 0x0000000a0a0a7981 */ /* 0x000f22000c1e1b00 */
[----:B------:R-:W-:Y:S01]  /*29b0*/  IADD3 R32, R3, 0x120, RZ ;  /* 0x0000012003207810 */ /* 0x000fe20007ffe0ff */
[----:B------:R-:W-:-:S04]  /*29c0*/  FADD.FTZ R9, R35, R9 ;  /* 0x0000000923097221 */ /* 0x000fc80000010000 */
[----:B------:R-:W-:-:S06]  /*29d0*/  IMAD.WIDE.U32 R32, R32, 0x4, R36 ;  /* 0x0000000420207825 */ /* 0x000fcc00078e0024 */
[----:B------:R-:W5:Y:S01]  /*29e0*/  LDG.E.64 R32, desc[UR10][R32.64] ;  /* 0x0000000a20207981 */ /* 0x000f62000c1e1b00 */
[----:B--2---:R-:W-:-:S04]  /*29f0*/  FADD.FTZ R28, R28, R34 ;  /* 0x000000221c1c7221 */ /* 0x004fc80000010000 */
[----:B---3--:R-:W-:Y:S01]  /*2a00*/  FADD.FTZ R19, R26, R28 ;  /* 0x0000001c1a137221 */ /* 0x008fe20000010000 */
[----:B------:R-:W-:Y:S01]  /*2a10*/  IADD3 R28, R3, 0x130, RZ ;  /* 0x00000130031c7810 */ /* 0x000fe20007ffe0ff */
[----:B------:R-:W-:Y:S01]  /*2a20*/  FADD.FTZ R9, R29, R9 ;  /* 0x000000091d097221 */ /* 0x000fe20000010000 */
[----:B------:R-:W-:-:S03]  /*2a30*/  VIADD R26, R3, 0x140 ;  /* 0x00000140031a7836 */ /* 0x000fc60000000000 */
[----:B------:R-:W-:-:S04]  /*2a40*/  IMAD.WIDE.U32 R28, R28, 0x4, R36 ;  /* 0x000000041c1c7825 */ /* 0x000fc800078e0024 */
[----:B------:R-:W-:Y:S01]  /*2a50*/  FADD.FTZ R9, R27, R9 ;  /* 0x000000091b097221 */ /* 0x000fe20000010000 */
[----:B----4-:R-:W-:Y:S01]  /*2a60*/  FADD.FTZ R19, R10, R19 ;  /* 0x000000130a137221 */ /* 0x010fe20000010000 */
[----:B------:R-:W-:Y:S01]  /*2a70*/  IADD3 R10, R3, 0x150, RZ ;  /* 0x00000150030a7810 */ /* 0x000fe20007ffe0ff */
[----:B------:R-:W-:-:S04]  /*2a80*/  IMAD.WIDE.U32 R26, R26, 0x4, R36 ;  /* 0x000000041a1a7825 */ /* 0x000fc800078e0024 */
[----:B------:R-:W-:Y:S01]  /*2a90*/  FADD.FTZ R9, R11, R9 ;  /* 0x000000090b097221 */ /* 0x000fe20000010000 */
[----:B------:R-:W2:Y:S01]  /*2aa0*/  LDG.E.64 R28, desc[UR10][R28.64] ;  /* 0x0000000a1c1c7981 */ /* 0x000ea2000c1e1b00 */
[----:B------:R-:W-:-:S03]  /*2ab0*/  IMAD.WIDE.U32 R10, R10, 0x4, R36 ;  /* 0x000000040a0a7825 */ /* 0x000fc600078e0024 */
[----:B------:R-:W3:Y:S04]  /*2ac0*/  LDG.E.64 R26, desc[UR10][R26.64] ;  /* 0x0000000a1a1a7981 */ /* 0x000ee8000c1e1b00 */
[----:B------:R-:W4:Y:S01]  /*2ad0*/  LDG.E.64 R10, desc[UR10][R10.64] ;  /* 0x0000000a0a0a7981 */ /* 0x000f22000c1e1b00 */
[----:B-----5:R-:W-:Y:S01]  /*2ae0*/  FADD.FTZ R32, R32, R19 ;  /* 0x0000001320207221 */ /* 0x020fe20000010000 */
[----:B------:R-:W-:Y:S01]  /*2af0*/  FADD.FTZ R9, R33, R9 ;  /* 0x0000000921097221 */ /* 0x000fe20000010000 */
[C---:B------:R-:W-:Y:S01]  /*2b00*/  IADD3 R30, R3.reuse, 0x160, RZ ;  /* 0x00000160031e7810 */ /* 0x040fe20007ffe0ff */
[----:B------:R-:W-:-:S04]  /*2b10*/  VIADD R21, R3, 0x170 ;  /* 0x0000017003157836 */ /* 0x000fc80000000000 */
[----:B------:R-:W-:-:S06]  /*2b20*/  IMAD.WIDE.U32 R30, R30, 0x4, R36 ;  /* 0x000000041e1e7825 */ /* 0x000fcc00078e0024 */
[----:B------:R-:W5:Y:S01]  /*2b30*/  LDG.E.64 R30, desc[UR10][R30.64] ;  /* 0x0000000a1e1e7981 */ /* 0x000f62000c1e1b00 */
[----:B------:R-:W-:-:S04]  /*2b40*/  VIADD R34, R3, 0x1a0 ;  /* 0x000001a003227836 */ /* 0x000fc80000000000 */
[----:B------:R-:W-:-:S06]  /*2b50*/  IMAD.WIDE.U32 R34, R34, 0x4, R36 ;  /* 0x0000000422227825 */ /* 0x000fcc00078e0024 */
[----:B------:R-:W5:Y:S01]  /*2b60*/  LDG.E.64 R34, desc[UR10][R34.64] ;  /* 0x0000000a22227981 */ /* 0x000f62000c1e1b00 */
[----:B--2---:R-:W-:Y:S01]  /*2b70*/  FADD.FTZ R28, R28, R32 ;  /* 0x000000201c1c7221 */ /* 0x004fe20000010000 */
[----:B------:R-:W-:-:S03]  /*2b80*/  FADD.FTZ R9, R29, R9 ;  /* 0x000000091d097221 */ /* 0x000fc60000010000 */
[----:B---3--:R-:W-:Y:S01]  /*2b90*/  FADD.FTZ R19, R26, R28 ;  /* 0x0000001c1a137221 */ /* 0x008fe20000010000 */
[----:B------:R-:W-:Y:S01]  /*2ba0*/  FADD.FTZ R9, R27, R9 ;  /* 0x000000091b097221 */ /* 0x000fe20000010000 */
[----:B------:R-:W-:Y:S02]  /*2bb0*/  IADD3 R26, R3, 0x180, RZ ;  /* 0x00000180031a7810 */ /* 0x000fe40007ffe0ff */
[----:B----4-:R-:W-:Y:S01]  /*2bc0*/  FADD.FTZ R19, R10, R19 ;  /* 0x000000130a137221 */ /* 0x010fe20000010000 */
[----:B------:R-:W-:Y:S01]  /*2bd0*/  FADD.FTZ R9, R11, R9 ;  /* 0x000000090b097221 */ /* 0x000fe20000010000 */
[----:B------:R-:W-:Y:S01]  /*2be0*/  IMAD.WIDE.U32 R10, R21, 0x4, R36 ;  /* 0x00000004150a7825 */ /* 0x000fe200078e0024 */
[----:B------:R-:W-:-:S03]  /*2bf0*/  IADD3 R28, R3, 0x190, RZ ;  /* 0x00000190031c7810 */ /* 0x000fc60007ffe0ff */
[--C-:B------:R-:W-:Y:S02]  /*2c00*/  IMAD.WIDE.U32 R26, R26, 0x4, R36.reuse ;  /* 0x000000041a1a7825 */ /* 0x100fe400078e0024 */
[----:B------:R-:W2:Y:S02]  /*2c10*/  LDG.E.64 R10, desc[UR10][R10.64] ;  /* 0x0000000a0a0a7981 */ /* 0x000ea4000c1e1b00 */
[----:B------:R-:W-:Y:S02]  /*2c20*/  IMAD.WIDE.U32 R28, R28, 0x4, R36 ;  /* 0x000000041c1c7825 */ /* 0x000fe400078e0024 */
[----:B------:R-:W3:Y:S04]  /*2c30*/  LDG.E.64 R26, desc[UR10][R26.64] ;  /* 0x0000000a1a1a7981 */ /* 0x000ee8000c1e1b00 */
[----:B------:R-:W4:Y:S01]  /*2c40*/  LDG.E.64 R28, desc[UR10][R28.64] ;  /* 0x0000000a1c1c7981 */ /* 0x000f22000c1e1b00 */
[----:B-----5:R-:W-:Y:S01]  /*2c50*/  FADD.FTZ R30, R30, R19 ;  /* 0x000000131e1e7221 */ /* 0x020fe20000010000 */
[----:B------:R-:W-:Y:S01]  /*2c60*/  IADD3 R32, R3, 0x1b0, RZ ;  /* 0x000001b003207810 */ /* 0x000fe20007ffe0ff */
[----:B------:R-:W-:-:S04]  /*2c70*/  FADD.FTZ R9, R31, R9 ;  /* 0x000000091f097221 */ /* 0x000fc80000010000 */
[----:B------:R-:W-:-:S06]  /*2c80*/  IMAD.WIDE.U32 R32, R32, 0x4, R36 ;  /* 0x0000000420207825 */ /* 0x000fcc00078e0024 */
[----:B------:R-:W5:Y:S01]  /*2c90*/  LDG.E.64 R32, desc[UR10][R32.64] ;  /* 0x0000000a20207981 */ /* 0x000f62000c1e1b00 */
[----:B--2---:R-:W-:-:S04]  /*2ca0*/  FADD.FTZ R10, R10, R30 ;  /* 0x0000001e0a0a7221 */ /* 0x004fc80000010000 */
[----:B---3--:R-:W-:-:S04]  /*2cb0*/  FADD.FTZ R10, R26, R10 ;  /* 0x0000000a1a0a7221 */ /* 0x008fc80000010000 */
[----:B----4-:R-:W-:Y:S01]  /*2cc0*/  FADD.FTZ R28, R28, R10 ;  /* 0x0000000a1c1c7221 */ /* 0x010fe20000010000 */
[----:B------:R-:W-:Y:S01]  /*2cd0*/  IADD3 R10, R3, 0x1c0, RZ ;  /* 0x000001c0030a7810 */ /* 0x000fe20007ffe0ff */
[----:B------:R-:W-:Y:S01]  /*2ce0*/  FADD.FTZ R9, R11, R9 ;  /* 0x000000090b097221 */ /* 0x000fe20000010000 */
[----:B------:R-:W-:-:S03]  /*2cf0*/  VIADD R26, R3, 0x1d0 ;  /* 0x000001d0031a7836 */ /* 0x000fc60000000000 */
[----:B------:R-:W-:-:S04]  /*2d00*/  IMAD.WIDE.U32 R10, R10, 0x4, R36 ;  /* 0x000000040a0a7825 */ /* 0x000fc800078e0024 */
[----:B------:R-:W-:Y:S01]  /*2d10*/  FADD.FTZ R9, R27, R9 ;  /* 0x000000091b097221 */ /* 0x000fe20000010000 */
[----:B------:R-:W-:Y:S01]  /*2d20*/  FADD.FTZ R34, R34, R28 ;  /* 0x0000001c22227221 */ /* 0x000fe20000010000 */
[----:B------:R-:W-:Y:S01]  /*2d30*/  IADD3 R28, R3, 0x1e0, RZ ;  /* 0x000001e0031c7810 */ /* 0x000fe20007ffe0ff */
[----:B------:R-:W-:Y:S01]  /*2d40*/  IMAD.WIDE.U32 R26, R26, 0x4, R36 ;  /* 0x000000041a1a7825 */ /* 0x000fe200078e0024 */
[----:B------:R-:W2:Y:S03]  /*2d50*/  LDG.E.64 R10, desc[UR10][R10.64] ;  /* 0x0000000a0a0a7981 */ /* 0x000ea6000c1e1b00 */
[----:B------:R-:W-:Y:S01]  /*2d60*/  FADD.FTZ R9, R29, R9 ;  /* 0x000000091d097221 */ /* 0x000fe20000010000 */
[----:B------:R-:W-:Y:S01]  /*2d70*/  IADD3 R30, R3, 0x1f0, RZ ;  /* 0x000001f0031e7810 */ /* 0x000fe20007ffe0ff */
[--C-:B------:R-:W-:Y:S01]  /*2d80*/  IMAD.WIDE.U32 R28, R28, 0x4, R36.reuse ;  /* 0x000000041c1c7825 */ /* 0x100fe200078e0024 */
[----:B------:R-:W3:Y:S03]  /*2d90*/  LDG.E.64 R26, desc[UR10][R26.64] ;  /* 0x0000000a1a1a7981 */ /* 0x000ee6000c1e1b00 */
[----:B------:R-:W-:-:S02]  /*2da0*/  IMAD.WIDE.U32 R30, R30, 0x4, R36 ;  /* 0x000000041e1e7825 */ /* 0x000fc400078e0024 */
[----:B------:R-:W4:Y:S04]  /*2db0*/  LDG.E.64 R28, desc[UR10][R28.64] ;  /* 0x0000000a1c1c7981 */ /* 0x000f28000c1e1b00 */
[----:B------:R-:W4:Y:S01]  /*2dc0*/  LDG.E.64 R30, desc[UR10][R30.64] ;  /* 0x0000000a1e1e7981 */ /* 0x000f22000c1e1b00 */
[----:B------:R-:W-:Y:S01]  /*2dd0*/  FADD.FTZ R9, R35, R9 ;  /* 0x0000000923097221 */ /* 0x000fe20000010000 */
[----:B-----5:R-:W-:-:S03]  /*2de0*/  FADD.FTZ R32, R32, R34 ;  /* 0x0000002220207221 */ /* 0x020fc60000010000 */
[----:B------:R-:W-:Y:S01]  /*2df0*/  FADD.FTZ R9, R33, R9 ;  /* 0x0000000921097221 */ /* 0x000fe20000010000 */
[----:B--2---:R-:W-:-:S03]  /*2e00*/  FADD.FTZ R10, R10, R32 ;  /* 0x000000200a0a7221 */ /* 0x004fc60000010000 */
[----:B------:R-:W-:Y:S01]  /*2e10*/  FADD.FTZ R9, R11, R9 ;  /* 0x000000090b097221 */ /* 0x000fe20000010000 */
[----:B---3--:R-:W-:-:S03]  /*2e20*/  FADD.FTZ R3, R26, R10 ;  /* 0x0000000a1a037221 */ /* 0x008fc60000010000 */
[----:B------:R-:W-:Y:S01]  /*2e30*/  FADD.FTZ R10, R27, R9 ;  /* 0x000000091b0a7221 */ /* 0x000fe20000010000 */
[----:B----4-:R-:W-:-:S03]  /*2e40*/  FADD.FTZ R3, R28, R3 ;  /* 0x000000031c037221 */ /* 0x010fc60000010000 */
[----:B------:R-:W-:Y:S01]  /*2e50*/  FADD.FTZ R10, R29, R10 ;  /* 0x0000000a1d0a7221 */ /* 0x000fe20000010000 */
[----:B------:R-:W-:-:S03]  /*2e60*/  FADD.FTZ R3, R30, R3 ;  /* 0x000000031e037221 */ /* 0x000fc60000010000 */
[----:B------:R-:W-:-:S07]  /*2e70*/  FADD.FTZ R31, R31, R10 ;  /* 0x0000000a1f1f7221 */ /* 0x000fce0000010000 */
.L_x_17:
[----:B------:R-:W-:Y:S05]  /*2e80*/  BSYNC B0 ;  /* 0x0000000000007941 */ /* 0x000fea0003800000 */
.L_x_16:
[----:B0-----:R-:W0:Y:S01]  /*2e90*/  SHFL.BFLY PT, R10, R3, 0x4, 0x1f ;  /* 0x0c801f00030a7f89 */ /* 0x001e2200000e0000 */
[----:B------:R-:W-:Y:S03]  /*2ea0*/  BSSY B0, `(.L_x_18) ;  /* 0x0000017000007945 */ /* 0x000fe60003800000 */
[----:B------:R-:W1:Y:S01]  /*2eb0*/  SHFL.BFLY PT, R26, R31, 0x4, 0x1f ;  /* 0x0c801f001f1a7f89 */ /* 0x000e6200000e0000 */
[----:B------:R-:W2:Y:S01]  /*2ec0*/  S2R R19, SR_TID.X ;  /* 0x0000000000137919 */ /* 0x000ea20000002100 */
[----:B0-----:R-:W-:Y:S01]  /*2ed0*/  FADD.FTZ R10, R10, R3 ;  /* 0x000000030a0a7221 */ /* 0x001fe20000010000 */
[----:B-1----:R-:W-:-:S04]  /*2ee0*/  FADD.FTZ R26, R26, R31 ;  /* 0x0000001f1a1a7221 */ /* 0x002fc80000010000 */
[----:B------:R-:W0:Y:S04]  /*2ef0*/  SHFL.BFLY PT, R9, R10, 0x2, 0x1f ;  /* 0x0c401f000a097f89 */ /* 0x000e2800000e0000 */
[----:B------:R-:W1:Y:S01]  /*2f00*/  SHFL.BFLY PT, R11, R26, 0x2, 0x1f ;  /* 0x0c401f001a0b7f89 */ /* 0x000e6200000e0000 */
[----:B--2---:R-:W-:Y:S01]  /*2f10*/  LOP3.LUT P1, RZ, R19, 0xffffff07, RZ, 0xc0, !PT ;  /* 0xffffff0713ff7812 */ /* 0x004fe2000782c0ff */
[----:B0-----:R-:W-:Y:S01]  /*2f20*/  FADD.FTZ R9, R10, R9 ;  /* 0x000000090a097221 */ /* 0x001fe20000010000 */
[----:B-1----:R-:W-:-:S04]  /*2f30*/  FADD.FTZ R11, R26, R11 ;  /* 0x0000000b1a0b7221 */ /* 0x002fc80000010000 */
[----:B------:R-:W0:Y:S04]  /*2f40*/  SHFL.BFLY PT, R28, R9, 0x1, 0x1f ;  /* 0x0c201f00091c7f89 */ /* 0x000e2800000e0000 */
[----:B------:R-:W1:Y:S01]  /*2f50*/  SHFL.BFLY PT, R30, R11, 0x1, 0x1f ;  /* 0x0c201f000b1e7f89 */ /* 0x000e6200000e0000 */
[----:B0-----:R-:W-:Y:S01]  /*2f60*/  FADD.FTZ R28, R9, R28 ;  /* 0x0000001c091c7221 */ /* 0x001fe20000010000 */
[----:B-1----:R-:W-:Y:S01]  /*2f70*/  FADD.FTZ R30, R11, R30 ;  /* 0x0000001e0b1e7221 */ /* 0x002fe20000010000 */
[----:B------:R-:W-:Y:S06]  /*2f80*/  @P1 BRA `(.L_x_19) ;  /* 0x0000000000201947 */ /* 0x000fec0003800000 */
[----:B------:R-:W0:Y:S01]  /*2f90*/  S2UR UR8, SR_CgaCtaId ;  /* 0x00000000000879c3 */ /* 0x000e220000008800 */
[----:B------:R-:W-:Y:S01]  /*2fa0*/  UMOV UR7, 0x400 ;  /* 0x0000040000077882 */ /* 0x000fe20000000000 */
[----:B------:R-:W-:Y:S01]  /*2fb0*/  FMUL.FTZ R11, R30, 8.1380212577641941607e-06 ;  /* 0x370888891e0b7820 */ /* 0x000fe20000410000 */
[----:B------:R-:W-:Y:S01]  /*2fc0*/  UIADD3 UR7, UR7, 0x6900, URZ ;  /* 0x0000690007077890 */ /* 0x000fe2000fffe03f */
[----:B------:R-:W-:Y:S01]  /*2fd0*/  FMUL.FTZ R10, R28, 8.1380212577641941607e-06 ;  /* 0x370888891c0a7820 */ /* 0x000fe20000410000 */
[----:B------:R-:W-:Y:S02]  /*2fe0*/  LOP3.LUT R3, R19, 0xfffffff8, RZ, 0xc0, !PT ;  /* 0xfffffff813037812 */ /* 0x000fe400078ec0ff */
[----:B0-----:R-:W-:-:S09]  /*2ff0*/  ULEA UR7, UR8, UR7, 0x18 ;  /* 0x0000000708077291 */ /* 0x001fd2000f8ec03f */
[----:B------:R0:W-:Y:S03]  /*3000*/  STS.64 [R3+UR7], R10 ;  /* 0x0000000a03007988 */ /* 0x0001e60008000a07 */
.L_x_19:
[----:B------:R-:W-:Y:S05]  /*3010*/  BSYNC B0 ;  /* 0x0000000000007941 */ /* 0x000fea0003800000 */
.L_x_18:
[----:B0-----:R-:W2:Y:S04]  /*3020*/  LDL R3, [R1] ;  /* 0x0000000001037983 */ /* 0x001ea80000100800 */
[----:B------:R-:W3:Y:S04]  /*3030*/  LDL R21, [R1+0x4] ;  /* 0x0000040001157983 */ /* 0x000ee80000100800 */
[----:B------:R-:W4:Y:S01]  /*3040*/  LDL R19, [R1+0x8] ;  /* 0x0000080001137983 */ /* 0x000f220000100800 */
[----:B------:R-:W0:Y:S01]  /*3050*/  S2UR UR8, SR_CgaCtaId ;  /* 0x00000000000879c3 */ /* 0x000e220000008800 */
[----:B------:R-:W-:Y:S01]  /*3060*/  UMOV UR7, 0x400 ;  /* 0x0000040000077882 */ /* 0x000fe20000000000 */
[----:B------:R-:W-:Y:S01]  /*3070*/  ULDC.64 UR16, c[0x0][0x210] ;  /* 0x0000840000107ab9 */ /* 0x000fe20000000a00 */
[----:B------:R2:W-:Y:S04]  /*3080*/  STL [R1+0x38], R24 ;  /* 0x0000381801007387 */ /* 0x0005e80000100800 */
[----:B------:R-:W-:Y:S04]  /*3090*/  STL [R1+0x34], R17 ;  /* 0x0000341101007387 */ /* 0x000fe80000100800 */
[----:B------:R-:W-:Y:S04]  /*30a0*/  STL [R1+0x30], R16 ;  /* 0x0000301001007387 */ /* 0x000fe80000100800 */
[----:B------:R-:W-:Y:S04]  /*30b0*/  STL [R1+0x2c], R15 ;  /* 0x00002c0f01007387 */ /* 0x000fe80000100800 */
[----:B------:R1:W-:Y:S04]  /*30c0*/  STL [R1+0x28], R14 ;  /* 0x0000280e01007387 */ /* 0x0003e80000100800 */
[----:B------:R0:W-:Y:S01]  /*30d0*/  STL [R1+0x24], R13 ;  /* 0x0000240d01007387 */ /* 0x0001e20000100800 */
[----:B------:R-:W-:-:S03]  /*30e0*/  UIADD3 UR7, UR7, 0x6900, URZ ;  /* 0x0000690007077890 */ /* 0x000fc6000fffe03f */
[----:B------:R-:W-:Y:S01]  /*30f0*/  STL [R1+0x20], R12 ;  /* 0x0000200c01007387 */ /* 0x000fe20000100800 */
[----:B------:R-:W-:Y:S01]  /*3100*/  BAR.SYNC.DEFER_BLOCKING 0x0 ;  /* 0x0000000000007b1d */ /* 0x000fe20000010000 */
[----:B--2---:R-:W-:-:S05]  /*3110*/  IMAD R24, R3, 0x3c0, RZ ;  /* 0x000003c003187824 */ /* 0x004fca00078e02ff */
[----:B------:R-:W-:-:S04]  /*3120*/  IADD3 R3, P1, R24, R22, RZ ;  /* 0x0000001618037210 */ /* 0x000fc80007f3e0ff */
[----:B------:R-:W-:Y:S01]  /*3130*/  SHF.L.U32 R9, R3, 0x1, RZ ;  /* 0x0000000103097819 */ /* 0x000fe200000006ff */
[----:B------:R-:W-:-:S03]  /*3140*/  IMAD.X R10, RZ, RZ, R7, P1 ;  /* 0x000000ffff0a7224 */ /* 0x000fc600008e0607 */
[----:B------:R-:W-:Y:S02]  /*3150*/  IADD3 R30, P1, R9, UR18, RZ ;  /* 0x00000012091e7c10 */ /* 0x000fe4000ff3e0ff */
[----:B------:R-:W-:Y:S02]  /*3160*/  SHF.L.U64.HI R3, R3, 0x1, R10 ;  /* 0x0000000103037819 */ /* 0x000fe4000001020a */
[----:B------:R-:W-:Y:S02]  /*3170*/  IADD3 R28, P2, R9, UR20, RZ ;  /* 0x00000014091c7c10 */ /* 0x000fe4000ff5e0ff */
[C---:B------:R-:W-:Y:S02]  /*3180*/  IADD3.X R31, R3.reuse, UR19, RZ, P1, !PT ;  /* 0x00000013031f7c10 */ /* 0x040fe40008ffe4ff */
[----:B------:R-:W-:-:S04]  /*3190*/  IADD3.X R29, R3, UR21, RZ, P2, !PT ;  /* 0x00000015031d7c10 */ /* 0x000fc800097fe4ff */
[----:B------:R-:W2:Y:S04]  /*31a0*/  LDG.E.64.CONSTANT R30, desc[UR10][R30.64] ;  /* 0x0000000a1e1e7981 */ /* 0x000ea8000c1e9b00 */
[----:B------:R-:W2:Y:S01]  /*31b0*/  LDG.E.64.CONSTANT R28, desc[UR10][R28.64] ;  /* 0x0000000a1c1c7981 */ /* 0x000ea2000c1e9b00 */
[----:B------:R-:W-:-:S04]  /*31c0*/  IADD3 R10, R24, 0x780, RZ ;  /* 0x00000780180a7810 */ /* 0x000fc80007ffe0ff */
[----:B------:R-:W-:-:S04]  /*31d0*/  IADD3 R10, P1, R10, R22, RZ ;  /* 0x000000160a0a7210 */ /* 0x000fc80007f3e0ff */
[----:B-1----:R-:W-:Y:S01]  /*31e0*/  SHF.L.U32 R14, R10, 0x1, RZ ;  /* 0x000000010a0e7819 */ /* 0x002fe200000006ff */
[----:B------:R-:W-:-:S03]  /*31f0*/  IMAD.X R11, RZ, RZ, R7, P1 ;  /* 0x000000ffff0b7224 */ /* 0x000fc600008e0607 */
[----:B------:R-:W-:Y:S02]  /*3200*/  IADD3 R36, P1, R14, UR18, RZ ;  /* 0x000000120e247c10 */ /* 0x000fe4000ff3e0ff */
[----:B0-----:R-:W-:Y:S02]  /*3210*/  SHF.L.U64.HI R13, R10, 0x1, R11 ;  /* 0x000000010a0d7819 */ /* 0x001fe4000001020b */
[----:B------:R-:W-:Y:S02]  /*3220*/  IADD3 R34, P2, R14, UR20, RZ ;  /* 0x000000140e227c10 */ /* 0x000fe4000ff5e0ff */
[C---:B------:R-:W-:Y:S02]  /*3230*/  IADD3.X R37, R13.reuse, UR19, RZ, P1, !PT ;  /* 0x000000130d257c10 */ /* 0x040fe40008ffe4ff */
[----:B------:R-:W-:-:S04]  /*3240*/  IADD3.X R35, R13, UR21, RZ, P2, !PT ;  /* 0x000000150d237c10 */ /* 0x000fc800097fe4ff */
[----:B------:R-:W2:Y:S04]  /*3250*/  LDG.E.64.CONSTANT R36, desc[UR10][R36.64] ;  /* 0x0000000a24247981 */ /* 0x000ea8000c1e9b00 */
[----:B------:R-:W2:Y:S01]  /*3260*/  LDG.E.64.CONSTANT R34, desc[UR10][R34.64] ;  /* 0x0000000a22227981 */ /* 0x000ea2000c1e9b00 */
[----:B------:R-:W-:-:S06]  /*3270*/  ULEA UR7, UR8, UR7, 0x18 ;  /* 0x0000000708077291 */ /* 0x000fcc000f8ec03f */
[----:B---3--:R-:W-:Y:S02]  /*3280*/  LEA R10, R21, UR7, 0x3 ;  /* 0x00000007150a7c11 */ /* 0x008fe4000f8e18ff */
[----:B----4-:R-:W-:-:S04]  /*3290*/  LEA R26, R19, UR7, 0x3 ;  /* 0x00000007131a7c11 */ /* 0x010fc8000f8e18ff */
[----:B------:R-:W0:Y:S04]  /*32a0*/  LDS.64 R10, [R10] ;  /* 0x000000000a0a7984 */ /* 0x000e280000000a00 */
[----:B------:R-:W1:Y:S01]  /*32b0*/  LDS.64 R26, [R26] ;  /* 0x000000001a1a7984 */ /* 0x000e620000000a00 */
[C---:B--2---:R-:W-:Y:S02]  /*32c0*/  SHF.L.U32 R19, R30.reuse, 0x10, RZ ;  /* 0x000000101e137819 */ /* 0x044fe400000006ff */
[----:B------:R-:W-:Y:S01]  /*32d0*/  PRMT R23, R30, 0x7632, R23 ;  /* 0x000076321e177816 */ /* 0x000fe20000000017 */
[----:B------:R-:W-:Y:S02]  /*32e0*/  IMAD.U32 R21, R28, 0x10000, RZ ;  /* 0x000100001c157824 */ /* 0x000fe400078e00ff */
[----:B------:R-:W-:Y:S01]  /*32f0*/  FADD.FTZ R19, -R18, R19 ;  /* 0x0000001312137221 */ /* 0x000fe20000010100 */
[----:B------:R-:W-:Y:S01]  /*3300*/  SHF.L.U32 R23, R23, 0x10, RZ ;  /* 0x0000001017177819 */ /* 0x000fe200000006ff */
[----:B0-----:R-:W-:-:S02]  /*3310*/  FFMA.FTZ R21, R0, R21, -R10 ;  /* 0x0000001500157223 */ /* 0x001fc4000001080a */
[----:B------:R-:W-:Y:S01]  /*3320*/  FMUL.FTZ R19, R6, R19 ;  /* 0x0000001306137220 */ /* 0x000fe20000410000 */
[----:B------:R-:W-:Y:S01]  /*3330*/  SHF.L.U32 R30, R29, 0x10, RZ ;  /* 0x000000101d1e7819 */ /* 0x000fe200000006ff */
[----:B------:R-:W-:Y:S01]  /*3340*/  FADD.FTZ R23, -R18, R23 ;  /* 0x0000001712177221 */ /* 0x000fe20000010100 */
[----:B------:R-:W-:Y:S01]  /*3350*/  PRMT R29, R31, 0x7632, R29 ;  /* 0x000076321f1d7816 */ /* 0x000fe2000000001d */
[--C-:B------:R-:W-:Y:S01]  /*3360*/  FFMA.FTZ R19, R11, -R19, R21.reuse ;  /* 0x800000130b137223 */ /* 0x100fe20000010015 */
[----:B------:R-:W-:Y:S01]  /*3370*/  PRMT R21, R28, 0x7632, R21 ;  /* 0x000076321c157816 */ /* 0x000fe20000000015 */
[----:B------:R-:W-:Y:S01]  /*3380*/  FMUL.FTZ R23, R6, R23 ;  /* 0x0000001706177220 */ /* 0x000fe20000410000 */
[----:B------:R-:W-:Y:S02]  /*3390*/  IMAD.U32 R28, R31, 0x10000, RZ ;  /* 0x000100001f1c7824 */ /* 0x000fe400078e00ff */
[----:B-1----:R-:W-:Y:S01]  /*33a0*/  FFMA.FTZ R30, R2, R30, -R26 ;  /* 0x0000001e021e7223 */ /* 0x002fe2000001081a */
[----:B------:R-:W-:Y:S01]  /*33b0*/  SHF.L.U32 R21, R21, 0x10, RZ ;  /* 0x0000001015157819 */ /* 0x000fe200000006ff */
[----:B------:R-:W-:Y:S01]  /*33c0*/  FMUL.FTZ R19, R6, R19 ;  /* 0x0000001306137220 */ /* 0x000fe20000410000 */
[----:B------:R-:W-:-:S03]  /*33d0*/  FADD.FTZ R28, -R20, R28 ;  /* 0x0000001c141c7221 */ /* 0x000fc60000010100 */
[----:B------:R-:W-:Y:S01]  /*33e0*/  FFMA.FTZ R21, R4, R21, -R10 ;  /* 0x0000001504157223 */ /* 0x000fe2000001080a */
[----:B------:R-:W-:-:S03]  /*33f0*/  FMUL.FTZ R28, R8, R28 ;  /* 0x0000001c081c7220 */ /* 0x000fc60000410000 */
[----:B------:R-:W-:Y:S01]  /*3400*/  FFMA.FTZ R21, R11, -R23, R21 ;  /* 0x800000170b157223 */ /* 0x000fe20000010015 */
[----:B------:R-:W-:Y:S01]  /*3410*/  PRMT R23, R29, 0x7632, R23 ;  /* 0x000076321d177816 */ /* 0x000fe20000000017 */
[----:B------:R-:W-:Y:S01]  /*3420*/  FFMA.FTZ R28, R27, -R28, R30 ;  /* 0x8000001c1b1c7223 */ /* 0x000fe2000001001e */
[----:B------:R-:W-:Y:S01]  /*3430*/  SHF.L.U32 R29, R29, 0x10, RZ ;  /* 0x000000101d1d7819 */ /* 0x000fe200000006ff */
[----:B------:R-:W-:Y:S02]  /*3440*/  FMUL.FTZ R21, R6, R21 ;  /* 0x0000001506157220 */ /* 0x000fe40000410000 */
[----:B------:R-:W-:Y:S02]  /*3450*/  IMAD.U32 R23, R23, 0x10000, RZ ;  /* 0x0001000017177824 */ /* 0x000fe400078e00ff */
[----:B------:R-:W-:Y:S01]  /*3460*/  FADD.FTZ R29, -R20, R29 ;  /* 0x0000001d141d7221 */ /* 0x000fe20000010100 */
[----:B------:R-:W-:Y:S01]  /*3470*/  F2FP.BF16.F32.PACK_AB R21, R21, R19 ;  /* 0x000000131515723e */ /* 0x000fe200000010ff */
[----:B------:R-:W-:Y:S01]  /*3480*/  FFMA.FTZ R23, R5, R23, -R26 ;  /* 0x0000001705177223 */ /* 0x000fe2000001081a */
[C---:B------:R-:W-:Y:S01]  /*3490*/  FMUL.FTZ R19, R8.reuse, R28 ;  /* 0x0000001c08137220 */ /* 0x040fe20000410000 */
[----:B------:R-:W-:Y:S01]  /*34a0*/  FMUL.FTZ R29, R8, R29 ;  /* 0x0000001d081d7220 */ /* 0x000fe20000410000 */
[----:B------:R-:W-:-:S02]  /*34b0*/  IADD3 R28, P1, R9, UR16, RZ ;  /* 0x00000010091c7c10 */ /* 0x000fc4000ff3e0ff */
[----:B------:R-:W-:Y:S01]  /*34c0*/  IADD3 R9, R24, 0xf00, RZ ;  /* 0x00000f0018097810 */ /* 0x000fe20007ffe0ff */
[----:B------:R-:W-:Y:S01]  /*34d0*/  FFMA.FTZ R23, R27, -R29, R23 ;  /* 0x8000001d1b177223 */ /* 0x000fe20000010017 */
[----:B------:R-:W-:Y:S02]  /*34e0*/  IADD3.X R29, R3, UR17, RZ, P1, !PT ;  /* 0x00000011031d7c10 */ /* 0x000fe40008ffe4ff */
[----:B------:R-:W-:Y:S01]  /*34f0*/  IADD3 R9, P1, R9, R22, RZ ;  /* 0x0000001609097210 */ /* 0x000fe20007f3e0ff */
[----:B------:R-:W-:Y:S01]  /*3500*/  FMUL.FTZ R23, R8, R23 ;  /* 0x0000001708177220 */ /* 0x000fe20000410000 */
[----:B------:R-:W-:Y:S01]  /*3510*/  PRMT R3, R21, 0x7632, R3 ;  /* 0x0000763215037816 */ /* 0x000fe20000000003 */
[----:B------:R0:W-:Y:S02]  /*3520*/  STG.E.U16 desc[UR10][R28.64], R21 ;  /* 0x000000151c007986 */ /* 0x0001e4000c10150a */
[----:B------:R-:W-:Y:S01]  /*3530*/  IMAD.SHL.U32 R12, R9, 0x2, RZ ;  /* 0x00000002090c7824 */ /* 0x000fe200078e00ff */
[----:B------:R-:W-:Y:S01]  /*3540*/  F2FP.BF16.F32.PACK_AB R19, R23, R19 ;  /* 0x000000131713723e */ /* 0x000fe200000010ff */
[----:B------:R1:W-:Y:S01]  /*3550*/  STG.E.U16 desc[UR10][R28.64+0x2], R3 ;  /* 0x000002031c007986 */ /* 0x0003e2000c10150a */
[----:B0-----:R-:W-:-:S02]  /*3560*/  IADD3.X R21, RZ, R7, RZ, P1, !PT ;  /* 0x00000007ff157210 */ /* 0x001fc40000ffe4ff */
[C---:B------:R-:W-:Y:S02]  /*3570*/  IADD3 R32, P1, R12.reuse, UR18, RZ ;  /* 0x000000120c207c10 */ /* 0x040fe4000ff3e0ff */
[C---:B-1----:R-:W-:Y:S02]  /*3580*/  PRMT R3, R19.reuse, 0x7610, R3 ;  /* 0x0000761013037816 */ /* 0x042fe40000000003 */
[----:B------:R-:W-:Y:S02]  /*3590*/  PRMT R19, R19, 0x7632, R19 ;  /* 0x0000763213137816 */ /* 0x000fe40000000013 */
[----:B------:R-:W-:Y:S01]  /*35a0*/  SHF.L.U64.HI R9, R9, 0x1, R21 ;  /* 0x0000000109097819 */ /* 0x000fe20000010215 */
[----:B------:R-:W-:Y:S03]  /*35b0*/  STG.E.U16 desc[UR10][R28.64+0x4], R3 ;  /* 0x000004031c007986 */ /* 0x000fe6000c10150a */
[----:B------:R-:W-:Y:S01]  /*35c0*/  IADD3.X R33, R9, UR19, RZ, P1, !PT ;  /* 0x0000001309217c10 */ /* 0x000fe20008ffe4ff */
[----:B------:R0:W-:Y:S05]  /*35d0*/  STG.E.U16 desc[UR10][R28.64+0x6], R19 ;  /* 0x000006131c007986 */ /* 0x0001ea000c10150a */
[----:B------:R-:W2:Y:S01]  /*35e0*/  LDG.E.64.CONSTANT R32, desc[UR10][R32.64] ;  /* 0x0000000a20207981 */ /* 0x000ea2000c1e9b00 */
[----:B0-----:R-:W-:-:S02]  /*35f0*/  IADD3 R28, P1, R12, UR20, RZ ;  /* 0x000000140c1c7c10 */ /* 0x001fc4000ff3e0ff */
[----:B------:R-:W-:Y:S02]  /*3600*/  PRMT R3, R36, 0x7632, R3 ;  /* 0x0000763224037816 */ /* 0x000fe40000000003 */
[----:B------:R-:W-:Y:S02]  /*3610*/  IADD3.X R29, R9, UR21, RZ, P1, !PT ;  /* 0x00000015091d7c10 */ /* 0x000fe40008ffe4ff */
[----:B------:R-:W-:Y:S02]  /*3620*/  SHF.L.U32 R3, R3, 0x10, RZ ;  /* 0x0000001003037819 */ /* 0x000fe400000006ff */
[----:B------:R-:W-:Y:S02]  /*3630*/  PRMT R19, R34, 0x7632, R19 ;  /* 0x0000763222137816 */ /* 0x000fe40000000013 */
[----:B------:R-:W3:Y:S01]  /*3640*/  LDG.E.64.CONSTANT R28, desc[UR10][R28.64] ;  /* 0x0000000a1c1c7981 */ /* 0x000ee2000c1e9b00 */
[----:B------:R-:W-:Y:S01]  /*3650*/  FADD.FTZ R3, -R18, R3 ;  /* 0x0000000312037221 */ /* 0x000fe20000010100 */
[----:B------:R-:W-:-:S02]  /*3660*/  SHF.L.U32 R19, R19, 0x10, RZ ;  /* 0x0000001013137819 */ /* 0x000fc400000006ff */
[----:B------:R-:W-:Y:S01]  /*3670*/  SHF.L.U32 R36, R36, 0x10, RZ ;  /* 0x0000001024247819 */ /* 0x000fe200000006ff */
[----:B------:R-:W-:Y:S02]  /*3680*/  FMUL.FTZ R3, R6, R3 ;  /* 0x0000000306037220 */ /* 0x000fe40000410000 */
[----:B------:R-:W-:Y:S01]  /*3690*/  FFMA.FTZ R19, R4, R19, -R10 ;  /* 0x0000001304137223 */ /* 0x000fe2000001080a */
[----:B------:R-:W-:Y:S02]  /*36a0*/  IMAD.U32 R34, R34, 0x10000, RZ ;  /* 0x0001000022227824 */ /* 0x000fe400078e00ff */
[----:B------:R-:W-:Y:S01]  /*36b0*/  FADD.FTZ R36, -R18, R36 ;  /* 0x0000002412247221 */ /* 0x000fe20000010100 */
[--C-:B------:R-:W-:Y:S01]  /*36c0*/  FFMA.FTZ R3, R11, -R3, R19.reuse ;  /* 0x800000030b037223 */ /* 0x100fe20000010013 */
[----:B------:R-:W-:Y:S01]  /*36d0*/  PRMT R19, R37, 0x7632, R19 ;  /* 0x0000763225137816 */ /* 0x000fe20000000013 */
[----:B------:R-:W-:Y:S01]  /*36e0*/  FFMA.FTZ R34, R0, R34, -R10 ;  /* 0x0000002200227223 */ /* 0x000fe2000001080a */
[----:B------:R-:W-:Y:S01]  /*36f0*/  PRMT R21, R35, 0x7632, R21 ;  /* 0x0000763223157816 */ /* 0x000fe20000000015 */
[----:B------:R-:W-:Y:S01]  /*3700*/  FMUL.FTZ R36, R6, R36 ;  /* 0x0000002406247220 */ /* 0x000fe20000410000 */
[----:B------:R-:W-:Y:S01]  /*3710*/  SHF.L.U32 R37, R37, 0x10, RZ ;  /* 0x0000001025257819 */ /* 0x000fe200000006ff */
[----:B------:R-:W-:Y:S01]  /*3720*/  IMAD.U32 R19, R19, 0x10000, RZ ;  /* 0x0001000013137824 */ /* 0x000fe200078e00ff */
[----:B------:R-:W-:Y:S01]  /*3730*/  SHF.L.U32 R21, R21, 0x10, RZ ;  /* 0x0000001015157819 */ /* 0x000fe200000006ff */
[----:B------:R-:W-:Y:S01]  /*3740*/  FFMA.FTZ R34, R11, -R36, R34 ;  /* 0x800000240b227223 */ /* 0x000fe20000010022 */
[----:B------:R-:W-:Y:S01]  /*3750*/  SHF.L.U32 R35, R35, 0x10, RZ ;  /* 0x0000001023237819 */ /* 0x000fe200000006ff */
[C---:B------:R-:W-:Y:S01]  /*3760*/  FADD.FTZ R19, -R20.reuse, R19 ;  /* 0x0000001314137221 */ /* 0x040fe20000010100 */
[----:B------:R-:W-:Y:S01]  /*3770*/  FADD.FTZ R37, -R20, R37 ;  /* 0x0000002514257221 */ /* 0x000fe20000010100 */
[--C-:B------:R-:W-:Y:S01]  /*3780*/  FFMA.FTZ R21, R5, R21, -R26.reuse ;  /* 0x0000001505157223 */ /* 0x100fe2000001081a */
[----:B------:R-:W-:Y:S01]  /*3790*/  FMUL.FTZ R34, R6, R34 ;  /* 0x0000002206227220 */ /* 0x000fe20000410000 */
[----:B------:R-:W-:Y:S01]  /*37a0*/  FMUL.FTZ R19, R8, R19 ;  /* 0x0000001308137220 */ /* 0x000fe20000410000 */
[----:B------:R-:W-:Y:S01]  /*37b0*/  FMUL.FTZ R3, R6, R3 ;  /* 0x0000000306037220 */ /* 0x000fe20000410000 */
[----:B------:R-:W-:Y:S01]  /*37c0*/  FFMA.FTZ R35, R2, R35, -R26 ;  /* 0x0000002302237223 */ /* 0x000fe2000001081a */
[----:B------:R-:W-:Y:S01]  /*37d0*/  FMUL.FTZ R37, R8, R37 ;  /* 0x0000002508257220 */ /* 0x000fe20000410000 */
[----:B------:R-:W-:Y:S01]  /*37e0*/  FFMA.FTZ R19, R27, -R19, R21 ;  /* 0x800000131b137223 */ /* 0x000fe20000010015 */
[----:B------:R-:W-:-:S02]  /*37f0*/  IADD3 R30, P1, R14, UR16, RZ ;  /* 0x000000100e1e7c10 */ /* 0x000fc4000ff3e0ff */
[----:B------:R-:W-:Y:S01]  /*3800*/  FFMA.FTZ R35, R27, -R37, R35 ;  /* 0x800000251b237223 */ /* 0x000fe20000010023 */
[----:B------:R-:W-:Y:S01]  /*3810*/  F2FP.BF16.F32.PACK_AB R21, R3, R34 ;  /* 0x000000220315723e */ /* 0x000fe200000010ff */
[----:B------:R-:W-:Y:S01]  /*3820*/  VIADD R34, R24, 0x1680 ;  /* 0x0000168018227836 */ /* 0x000fe20000000000 */
[----:B------:R-:W-:Y:S01]  /*3830*/  IADD3.X R31, R13, UR17, RZ, P1, !PT ;  /* 0x000000110d1f7c10 */ /* 0x000fe20008ffe4ff */
[C---:B------:R-:W-:Y:S01]  /*3840*/  FMUL.FTZ R3, R8.reuse, R35 ;  /* 0x0000002308037220 */ /* 0x040fe20000410000 */
[----:B------:R-:W-:Y:S02]  /*3850*/  FMUL.FTZ R35, R8, R19 ;  /* 0x0000001308237220 */ /* 0x000fe40000410000 */
[----:B------:R-:W-:Y:S01]  /*3860*/  IADD3 R19, P1, R34, R22, RZ ;  /* 0x0000001622137210 */ /* 0x000fe20007f3e0ff */
[----:B------:R0:W-:Y:S01]  /*3870*/  STG.E.U16 desc[UR10][R30.64], R21 ;  /* 0x000000151e007986 */ /* 0x0001e2000c10150a */
[----:B------:R-:W-:Y:S02]  /*3880*/  PRMT R23, R21, 0x7632, R23 ;  /* 0x0000763215177816 */ /* 0x000fe40000000017 */
[----:B------:R-:W-:-:S02]  /*3890*/  SHF.L.U32 R13, R19, 0x1, RZ ;  /* 0x00000001130d7819 */ /* 0x000fc400000006ff */
[----:B0-----:R-:W-:Y:S02]  /*38a0*/  IADD3.X R21, RZ, R7, RZ, P1, !PT ;  /* 0x00000007ff157210 */ /* 0x001fe40000ffe4ff */
[----:B------:R-:W-:Y:S02]  /*38b0*/  IADD3 R36, P1, R13, UR18, RZ ;  /* 0x000000120d247c10 */ /* 0x000fe4000ff3e0ff */
[----:B------:R-:W-:-:S04]  /*38c0*/  SHF.L.U64.HI R19, R19, 0x1, R21 ;  /* 0x0000000113137819 */ /* 0x000fc80000010215 */
[----:B------:R-:W-:Y:S02]  /*38d0*/  IADD3.X R37, R19, UR19, RZ, P1, !PT ;  /* 0x0000001313257c10 */ /* 0x000fe40008ffe4ff */
[----:B------:R-:W-:Y:S02]  /*38e0*/  IADD3 R34, P1, R13, UR20, RZ ;  /* 0x000000140d227c10 */ /* 0x000fe4000ff3e0ff */
[----:B------:R-:W-:Y:S02]  /*38f0*/  F2FP.BF16.F32.PACK_AB R3, R35, R3 ;  /* 0x000000032303723e */ /* 0x000fe400000010ff */
[----:B------:R-:W-:Y:S01]  /*3900*/  IADD3.X R35, R19, UR21, RZ, P1, !PT ;  /* 0x0000001513237c10 */ /* 0x000fe20008ffe4ff */
[----:B------:R-:W4:Y:S05]  /*3910*/  LDG.E.64.CONSTANT R36, desc[UR10][R36.64] ;  /* 0x0000000a24247981 */ /* 0x000f2a000c1e9b00 */
[----:B------:R-:W4:Y:S01]  /*3920*/  LDG.E.64.CONSTANT R34, desc[UR10][R34.64] ;  /* 0x0000000a22227981 */ /* 0x000f22000c1e9b00 */
[----:B------:R-:W-:-:S02]  /*3930*/  PRMT R21, R3, 0x7610, R21 ;  /* 0x0000761003157816 */ /* 0x000fc40000000015 */
[----:B------:R-:W-:-:S03]  /*3940*/  PRMT R3, R3, 0x7632, R3 ;  /* 0x0000763203037816 */ /* 0x000fc60000000003 */
[----:B------:R2:W-:Y:S04]  /*3950*/  STG.E.U16 desc[UR10][R30.64+0x4], R21 ;  /* 0x000004151e007986 */ /* 0x0005e8000c10150a */
[----:B------:R3:W-:Y:S04]  /*3960*/  STG.E.U16 desc[UR10][R30.64+0x6], R3 ;  /* 0x000006031e007986 */ /* 0x0007e8000c10150a */
[----:B------:R0:W-:Y:S01]  /*3970*/  STG.E.U16 desc[UR10][R30.64+0x2], R23 ;  /* 0x000002171e007986 */ /* 0x0001e2000c10150a */
[----:B--2---:R-:W-:-:S04]  /*3980*/  PRMT R21, R32, 0x7632, R21 ;  /* 0x0000763220157816 */ /* 0x004fc80000000015 */
[----:B------:R-:W-:-:S05]  /*3990*/  SHF.L.U32 R21, R21, 0x10, RZ ;  /* 0x0000001015157819 */ /* 0x000fca00000006ff */
[----:B------:R-:W-:Y:S01]  /*39a0*/  FADD.FTZ R21, -R18, R21 ;  /* 0x0000001512157221 */ /* 0x000fe20000010100 */
[----:B---3--:R-:W-:-:S03]  /*39b0*/  PRMT R3, R28, 0x7632, R3 ;  /* 0x000076321c037816 */ /* 0x008fc60000000003 */
[----:B------:R-:W-:Y:S02]  /*39c0*/  FMUL.FTZ R21, R6, R21 ;  /* 0x0000001506157220 */ /* 0x000fe40000410000 */
[----:B------:R-:W-:Y:S01]  /*39d0*/  IMAD.U32 R3, R3, 0x10000, RZ ;  /* 0x0001000003037824 */ /* 0x000fe200078e00ff */
[----:B0-----:R-:W-:-:S03]  /*39e0*/  PRMT R23, R33, 0x7632, R23 ;  /* 0x0000763221177816 */ /* 0x001fc60000000017 */
[----:B------:R-:W-:Y:S01]  /*39f0*/  FFMA.FTZ R3, R4, R3, -R10 ;  /* 0x0000000304037223 */ /* 0x000fe2000001080a */
[----:B------:R-:W-:Y:S01]  /*3a00*/  IMAD.U32 R32, R32, 0x10000, RZ ;  /* 0x0001000020207824 */ /* 0x000fe200078e00ff */
[----:B------:R-:W-:Y:S02]  /*3a10*/  SHF.L.U32 R33, R33, 0x10, RZ ;  /* 0x0000001021217819 */ /* 0x000fe400000006ff */
[----:B------:R-:W-:Y:S01]  /*3a20*/  FFMA.FTZ R3, R11, -R21, R3 ;  /* 0x800000150b037223 */ /* 0x000fe20000010003 */
[----:B------:R-:W-:Y:S02]  /*3a30*/  SHF.L.U32 R23, R23, 0x10, RZ ;  /* 0x0000001017177819 */ /* 0x000fe400000006ff */
[C---:B------:R-:W-:Y:S01]  /*3a40*/  PRMT R21, R29.reuse, 0x7632, R21 ;  /* 0x000076321d157816 */ /* 0x040fe20000000015 */
[----:B------:R-:W-:Y:S01]  /*3a50*/  FADD.FTZ R32, -R18, R32 ;  /* 0x0000002012207221 */ /* 0x000fe20000010100 */
[----:B------:R-:W-:Y:S01]  /*3a60*/  SHF.L.U32 R28, R28, 0x10, RZ ;  /* 0x000000101c1c7819 */ /* 0x000fe200000006ff */
[----:B------:R-:W-:Y:S01]  /*3a70*/  IMAD.U32 R29, R29, 0x10000, RZ ;  /* 0x000100001d1d7824 */ /* 0x000fe200078e00ff */
[----:B------:R-:W-:Y:S01]  /*3a80*/  SHF.L.U32 R21, R21, 0x10, RZ ;  /* 0x0000001015157819 */ /* 0x000fe200000006ff */
[C---:B------:R-:W-:Y:S01]  /*3a90*/  FADD.FTZ R33, -R20.reuse, R33 ;  /* 0x0000002114217221 */ /* 0x040fe20000010100 */
[----:B------:R-:W-:Y:S01]  /*3aa0*/  FADD.FTZ R23, -R20, R23 ;  /* 0x0000001714177221 */ /* 0x000fe20000010100 */
[----:B------:R-:W-:Y:S01]  /*3ab0*/  FFMA.FTZ R28, R0, R28, -R10 ;  /* 0x0000001c001c7223 */ /* 0x000fe2000001080a */
[----:B------:R-:W-:Y:S01]  /*3ac0*/  FMUL.FTZ R32, R6, R32 ;  /* 0x0000002006207220 */ /* 0x000fe20000410000 */
[--C-:B------:R-:W-:Y:S01]  /*3ad0*/  FFMA.FTZ R29, R2, R29, -R26.reuse ;  /* 0x0000001d021d7223 */ /* 0x100fe2000001081a */
[C---:B------:R-:W-:Y:S01]  /*3ae0*/  FMUL.FTZ R33, R8.reuse, R33 ;  /* 0x0000002108217220 */ /* 0x040fe20000410000 */
[----:B------:R-:W-:Y:S01]  /*3af0*/  FFMA.FTZ R21, R5, R21, -R26 ;  /* 0x0000001505157223 */ /* 0x000fe2000001081a */
[----:B------:R-:W-:Y:S01]  /*3b00*/  FMUL.FTZ R23, R8, R23 ;  /* 0x0000001708177220 */ /* 0x000fe20000410000 */
[----:B------:R-:W-:Y:S01]  /*3b10*/  FFMA.FTZ R28, R11, -R32, R28 ;  /* 0x800000200b1c7223 */ /* 0x000fe2000001001c */
[----:B------:R-:W-:-:S02]  /*3b20*/  FFMA.FTZ R29, R27, -R33, R29 ;  /* 0x800000211b1d7223 */ /* 0x000fc4000001001d */
[----:B------:R-:W-:Y:S01]  /*3b30*/  FFMA.FTZ R21, R27, -R23, R21 ;  /* 0x800000171b157223 */ /* 0x000fe20000010015 */
[C---:B------:R-:W-:Y:S01]  /*3b40*/  FMUL.FTZ R28, R6.reuse, R28 ;  /* 0x0000001c061c7220 */ /* 0x040fe20000410000 */
[----:B------:R-:W-:Y:S01]  /*3b50*/  FMUL.FTZ R23, R6, R3 ;  /* 0x0000000306177220 */ /* 0x000fe20000410000 */
[C---:B------:R-:W-:Y:S01]  /*3b60*/  FMUL.FTZ R3, R8.reuse, R29 ;  /* 0x0000001d08037220 */ /* 0x040fe20000410000 */
[----:B------:R-:W-:-:S03]  /*3b70*/  FMUL.FTZ R21, R8, R21 ;  /* 0x0000001508157220 */ /* 0x000fc60000410000 */
[----:B------:R-:W-:Y:S02]  /*3b80*/  F2FP.BF16.F32.PACK_AB R23, R23, R28 ;  /* 0x0000001c1717723e */ /* 0x000fe400000010ff */
[----:B------:R-:W-:Y:S02]  /*3b90*/  IADD3 R28, P1, R12, UR16, RZ ;  /* 0x000000100c1c7c10 */ /* 0x000fe4000ff3e0ff */
[----:B------:R-:W-:Y:S02]  /*3ba0*/  F2FP.BF16.F32.PACK_AB R3, R21, R3 ;  /* 0x000000031503723e */ /* 0x000fe400000010ff */
[----:B------:R-:W-:Y:S02]  /*3bb0*/  IADD3 R21, R24, 0x1e00, RZ ;  /* 0x00001e0018157810 */ /* 0x000fe40007ffe0ff */
[----:B------:R-:W-:Y:S02]  /*3bc0*/  IADD3.X R29, R9, UR17, RZ, P1, !PT ;  /* 0x00000011091d7c10 */ /* 0x000fe40008ffe4ff */
[----:B------:R-:W-:-:S02]  /*3bd0*/  IADD3 R9, P1, R21, R22, RZ ;  /* 0x0000001615097210 */ /* 0x000fc40007f3e0ff */
[----:B------:R-:W-:Y:S01]  /*3be0*/  PRMT R30, R23, 0x7632, R30 ;  /* 0x00007632171e7816 */ /* 0x000fe2000000001e */
[----:B------:R0:W-:Y:S01]  /*3bf0*/  STG.E.U16 desc[UR10][R28.64], R23 ;  /* 0x000000171c007986 */ /* 0x0001e2000c10150a */
[----:B------:R-:W-:Y:S02]  /*3c00*/  SHF.L.U32 R12, R9, 0x1, RZ ;  /* 0x00000001090c7819 */ /* 0x000fe400000006ff */
[----:B------:R-:W-:Y:S01]  /*3c10*/  PRMT R21, R3, 0x7632, R21 ;  /* 0x0000763203157816 */ /* 0x000fe20000000015 */
[----:B0-----:R-:W-:Y:S01]  /*3c20*/  IMAD.X R23, RZ, RZ, R7, P1 ;  /* 0x000000ffff177224 */ /* 0x001fe200008e0607 */
[----:B------:R-:W-:-:S04]  /*3c30*/  IADD3 R32, P1, R12, UR18, RZ ;  /* 0x000000120c207c10 */ /* 0x000fc8000ff3e0ff */
[----:B------:R-:W-:Y:S01]  /*3c40*/  SHF.L.U64.HI R9, R9, 0x1, R23 ;  /* 0x0000000109097819 */ /* 0x000fe20000010217 */
[----:B------:R-:W-:Y:S03]  /*3c50*/  STG.E.U16 desc[UR10][R28.64+0x2], R30 ;  /* 0x0000021e1c007986 */ /* 0x000fe6000c10150a */
[----:B------:R-:W-:Y:S01]  /*3c60*/  IADD3.X R33, R9, UR19, RZ, P1, !PT ;  /* 0x0000001309217c10 */ /* 0x000fe20008ffe4ff */
[----:B------:R4:W-:Y:S04]  /*3c70*/  STG.E.U16 desc[UR10][R28.64+0x4], R3 ;  /* 0x000004031c007986 */ /* 0x0009e8000c10150a */
[----:B------:R0:W-:Y:S04]  /*3c80*/  STG.E.U16 desc[UR10][R28.64+0x6], R21 ;  /* 0x000006151c007986 */ /* 0x0001e8000c10150a */
[----:B------:R-:W2:Y:S01]  /*3c90*/  LDG.E.64.CONSTANT R32, desc[UR10][R32.64] ;  /* 0x0000000a20207981 */ /* 0x000ea2000c1e9b00 */
[----:B----4-:R-:W-:-:S02]  /*3ca0*/  PRMT R3, R36, 0x7632, R3 ;  /* 0x0000763224037816 */ /* 0x010fc40000000003 */
[----:B0-----:R-:W-:-:S03]  /*3cb0*/  IADD3 R28, P1, R12, UR20, RZ ;  /* 0x000000140c1c7c10 */ /* 0x001fc6000ff3e0ff */
[----:B------:R-:W-:Y:S01]  /*3cc0*/  IMAD.U32 R3, R3, 0x10000, RZ ;  /* 0x0001000003037824 */ /* 0x000fe200078e00ff */
[----:B------:R-:W-:Y:S02]  /*3cd0*/  PRMT R21, R34, 0x7632, R21 ;  /* 0x0000763222157816 */ /* 0x000fe40000000015 */
[----:B------:R-:W-:Y:S01]  /*3ce0*/  IADD3.X R29, R9, UR21, RZ, P1, !PT ;  /* 0x00000015091d7c10 */ /* 0x000fe20008ffe4ff */
[----:B------:R-:W-:Y:S01]  /*3cf0*/  FADD.FTZ R3, -R18, R3 ;  /* 0x0000000312037221 */ /* 0x000fe20000010100 */
[----:B------:R-:W-:Y:S02]  /*3d00*/  SHF.L.U32 R21, R21, 0x10, RZ ;  /* 0x0000001015157819 */ /* 0x000fe400000006ff */
[----:B------:R-:W-:Y:S02]  /*3d10*/  SHF.L.U32 R36, R36, 0x10, RZ ;  /* 0x0000001024247819 */ /* 0x000fe400000006ff */
[----:B------:R-:W3:Y:S01]  /*3d20*/  LDG.E.64.CONSTANT R28, desc[UR10][R28.64] ;  /* 0x0000000a1c1c7981 */ /* 0x000ee2000c1e9b00 */
[----:B------:R-:W-:Y:S01]  /*3d30*/  FFMA.FTZ R21, R4, R21, -R10 ;  /* 0x0000001504157223 */ /* 0x000fe2000001080a */
[----:B------:R-:W-:Y:S01]  /*3d40*/  FMUL.FTZ R3, R6, R3 ;  /* 0x0000000306037220 */ /* 0x000fe20000410000 */
[----:B------:R-:W-:Y:S01]  /*3d50*/  SHF.L.U32 R34, R34, 0x10, RZ ;  /* 0x0000001022227819 */ /* 0x000fe200000006ff */
[----:B------:R-:W-:-:S02]  /*3d60*/  FADD.FTZ R36, -R18, R36 ;  /* 0x0000002412247221 */ /* 0x000fc40000010100 */
[--C-:B------:R-:W-:Y:S01]  /*3d70*/  FFMA.FTZ R3, R11, -R3, R21.reuse ;  /* 0x800000030b037223 */ /* 0x100fe20000010015 */
[----:B------:R-:W-:Y:S01]  /*3d80*/  PRMT R21, R37, 0x7632, R21 ;  /* 0x0000763225157816 */ /* 0x000fe20000000015 */
[----:B------:R-:W-:Y:S01]  /*3d90*/  FFMA.FTZ R34, R0, R34, -R10 ;  /* 0x0000002200227223 */ /* 0x000fe2000001080a */
[----:B------:R-:W-:Y:S01]  /*3da0*/  FMUL.FTZ R36, R6, R36 ;  /* 0x0000002406247220 */ /* 0x000fe20000410000 */
[----:B------:R-:W-:Y:S01]  /*3db0*/  PRMT R23, R35, 0x7632, R23 ;  /* 0x0000763223177816 */ /* 0x000fe20000000017 */
[----:B------:R-:W-:Y:S01]  /*3dc0*/  IMAD.U32 R37, R37, 0x10000, RZ ;  /* 0x0001000025257824 */ /* 0x000fe200078e00ff */
[----:B------:R-:W-:Y:S01]  /*3dd0*/  SHF.L.U32 R21, R21, 0x10, RZ ;  /* 0x0000001015157819 */ /* 0x000fe200000006ff */
[----:B------:R-:W-:Y:S01]  /*3de0*/  FFMA.FTZ R34, R11, -R36, R34 ;  /* 0x800000240b227223 */ /* 0x000fe20000010022 */
[----:B------:R-:W-:Y:S01]  /*3df0*/  SHF.L.U32 R35, R35, 0x10, RZ ;  /* 0x0000001023237819 */ /* 0x000fe200000006ff */
[----:B------:R-:W-:Y:S01]  /*3e00*/  FADD.FTZ R37, -R20, R37 ;  /* 0x0000002514257221 */ /* 0x000fe20000010100 */
[----:B------:R-:W-:-:S02]  /*3e10*/  IMAD.U32 R23, R23, 0x10000, RZ ;  /* 0x0001000017177824 */ /* 0x000fc400078e00ff */
[----:B------:R-:W-:Y:S01]  /*3e20*/  FADD.FTZ R21, -R20, R21 ;  /* 0x0000001514157221 */ /* 0x000fe20000010100 */
[C---:B------:R-:W-:Y:S01]  /*3e30*/  FMUL.FTZ R34, R6.reuse, R34 ;  /* 0x0000002206227220 */ /* 0x040fe20000410000 */
[----:B------:R-:W-:Y:S01]  /*3e40*/  FMUL.FTZ R3, R6, R3 ;  /* 0x0000000306037220 */ /* 0x000fe20000410000 */
[----:B------:R-:W-:Y:S01]  /*3e50*/  IADD3 R30, P1, R13, UR16, RZ ;  /* 0x000000100d1e7c10 */ /* 0x000fe2000ff3e0ff */
[--C-:B------:R-:W-:Y:S01]  /*3e60*/  FFMA.FTZ R35, R2, R35, -R26.reuse ;  /* 0x0000002302237223 */ /* 0x100fe2000001081a */
[C---:B------:R-:W-:Y:S01]  /*3e70*/  FMUL.FTZ R37, R8.reuse, R37 ;  /* 0x0000002508257220 */ /* 0x040fe20000410000 */
[----:B------:R-:W-:Y:S01]  /*3e80*/  FFMA.FTZ R23, R5, R23, -R26 ;  /* 0x0000001705177223 */ /* 0x000fe2000001081a */
[----:B------:R-:W-:Y:S01]  /*3e90*/  FMUL.FTZ R21, R8, R21 ;  /* 0x0000001508157220 */ /* 0x000fe20000410000 */
[----:B------:R-:W-:Y:S01]  /*3ea0*/  F2FP.BF16.F32.PACK_AB R3, R3, R34 ;  /* 0x000000220303723e */ /* 0x000fe200000010ff */
[----:B------:R-:W-:Y:S01]  /*3eb0*/  FFMA.FTZ R35, R27, -R37, R35 ;  /* 0x800000251b237223 */ /* 0x000fe20000010023 */
[----:B------:R-:W-:Y:S01]  /*3ec0*/  IADD3.X R31, R19, UR17, RZ, P1, !PT ;  /* 0x00000011131f7c10 */ /* 0x000fe20008ffe4ff */
[----:B------:R-:W-:Y:S01]  /*3ed0*/  FFMA.FTZ R21, R27, -R21, R23 ;  /* 0x800000151b157223 */ /* 0x000fe20000010017 */
[----:B------:R-:W-:-:S02]  /*3ee0*/  IADD3 R19, R24, 0x2580, RZ ;  /* 0x0000258018137810 */ /* 0x000fc40007ffe0ff */
[C---:B------:R-:W-:Y:S01]  /*3ef0*/  PRMT R23, R3.reuse, 0x7610, R23 ;  /* 0x0000761003177816 */ /* 0x040fe20000000017 */
[C---:B------:R-:W-:Y:S01]  /*3f00*/  FMUL.FTZ R35, R8.reuse, R35 ;  /* 0x0000002308237220 */ /* 0x040fe20000410000 */
[----:B------:R-:W-:Y:S01]  /*3f10*/  PRMT R3, R3, 0x7632, R3 ;  /* 0x0000763203037816 */ /* 0x000fe20000000003 */
[----:B------:R-:W-:Y:S01]  /*3f20*/  FMUL.FTZ R21, R8, R21 ;  /* 0x0000001508157220 */ /* 0x000fe20000410000 */
[----:B------:R-:W-:-:S03]  /*3f30*/  IADD3 R19, P1, R19, R22, RZ ;  /* 0x0000001613137210 */ /* 0x000fc60007f3e0ff */
[----:B------:R0:W-:Y:S02]  /*3f40*/  STG.E.U16 desc[UR10][R30.64+0x2], R3 ;  /* 0x000002031e007986 */ /* 0x0001e4000c10150a */
[----:B------:R-:W-:Y:S01]  /*3f50*/  IMAD.SHL.U32 R15, R19, 0x2, RZ ;  /* 0x00000002130f7824 */ /* 0x000fe200078e00ff */
[----:B0-----:R-:W-:Y:S02]  /*3f60*/  F2FP.BF16.F32.PACK_AB R3, R21, R35 ;  /* 0x000000231503723e */ /* 0x001fe400000010ff */
[----:B------:R-:W-:Y:S02]  /*3f70*/  IADD3.X R21, RZ, R7, RZ, P1, !PT ;  /* 0x00000007ff157210 */ /* 0x000fe40000ffe4ff */
[----:B------:R-:W-:Y:S02]  /*3f80*/  IADD3 R34, P1, R15, UR18, RZ ;  /* 0x000000120f227c10 */ /* 0x000fe4000ff3e0ff */
[----:B------:R-:W-:-:S04]  /*3f90*/  SHF.L.U64.HI R14, R19, 0x1, R21 ;  /* 0x00000001130e7819 */ /* 0x000fc80000010215 */
[----:B------:R-:W-:-:S06]  /*3fa0*/  IADD3.X R35, R14, UR19, RZ, P1, !PT ;  /* 0x000000130e237c10 */ /* 0x000fcc0008ffe4ff */
[----:B------:R-:W4:Y:S01]  /*3fb0*/  LDG.E.64.CONSTANT R34, desc[UR10][R34.64] ;  /* 0x0000000a22227981 */ /* 0x000f22000c1e9b00 */
[----:B------:R-:W-:-:S04]  /*3fc0*/  IADD3 R36, P2, R15, UR20, RZ ;  /* 0x000000140f247c10 */ /* 0x000fc8000ff5e0ff */
[----:B------:R-:W-:Y:S02]  /*3fd0*/  IADD3.X R37, R14, UR21, RZ, P2, !PT ;  /* 0x000000150e257c10 */ /* 0x000fe400097fe4ff */
[----:B------:R-:W-:-:S04]  /*3fe0*/  PRMT R19, R3, 0x7632, R19 ;  /* 0x0000763203137816 */ /* 0x000fc80000000013 */
[----:B------:R-:W4:Y:S04]  /*3ff0*/  LDG.E.64.CONSTANT R36, desc[UR10][R36.64] ;  /* 0x0000000a24247981 */ /* 0x000f28000c1e9b00 */
        /* <DEDUP_REMOVED lines=9> */
[----:B------:R-:W-:-:S03]  /*4090*/  PRMT R21, R33, 0x7632, R21 ;  /* 0x0000763221157816 */ /* 0x000fc60000000015 */
        /* <DEDUP_REMOVED lines=27> */
[----:B0-----:R-:W-:Y:S02]  /*4250*/  F2FP.BF16.F32.PACK_AB R23, R19, R29 ;  /* 0x0000001d1317723e */ /* 0x001fe400000010ff */
[----:B------:R-:W-:Y:S02]  /*4260*/  IADD3 R19, R24, 0x2d00, RZ ;  /* 0x00002d0018137810 */ /* 0x000fe40007ffe0ff */
[----:B------:R-:W-:Y:S02]  /*4270*/  IADD3.X R29, R9, UR17, RZ, P1, !PT ;  /* 0x00000011091d7c10 */ /* 0x000fe40008ffe4ff */
[----:B------:R-:W-:-:S02]  /*4280*/  IADD3 R19, P1, R19, R22, RZ ;  /* 0x0000001613137210 */ /* 0x000fc40007f3e0ff */
[----:B------:R-:W-:Y:S02]  /*4290*/  PRMT R9, R3, 0x7632, R9 ;  /* 0x0000763203097816 */ /* 0x000fe40000000009 */
[C---:B------:R-:W-:Y:S01]  /*42a0*/  SHF.L.U32 R13, R19.reuse, 0x1, RZ ;  /* 0x00000001130d7819 */ /* 0x040fe200000006ff */
[----:B------:R-:W-:Y:S01]  /*42b0*/  IMAD.X R21, RZ, RZ, R7, P1 ;  /* 0x000000ffff157224 */ /* 0x000fe200008e0607 */
[----:B------:R0:W-:Y:S04]  /*42c0*/  STG.E.U16 desc[UR10][R28.64], R3 ;  /* 0x000000031c007986 */ /* 0x0001e8000c10150a */
[----:B------:R1:W-:Y:S01]  /*42d0*/  STG.E.U16 desc[UR10][R28.64+0x2], R9 ;  /* 0x000002091c007986 */ /* 0x0003e2000c10150a */
[----:B------:R-:W-:Y:S02]  /*42e0*/  SHF.L.U64.HI R12, R19, 0x1, R21 ;  /* 0x00000001130c7819 */ /* 0x000fe40000010215 */
[----:B----4-:R-:W-:-:S02]  /*42f0*/  MOV R17, R34 ;  /* 0x0000002200117202 */ /* 0x010fc40000000f00 */
[----:B0-----:R-:W-:Y:S02]  /*4300*/  PRMT R3, R23, 0x7610, R3 ;  /* 0x0000761017037816 */ /* 0x001fe40000000003 */
[----:B------:R-:W-:Y:S02]  /*4310*/  IADD3 R34, P1, R13, UR18, RZ ;  /* 0x000000120d227c10 */ /* 0x000fe4000ff3e0ff */
[----:B-1----:R-:W-:Y:S01]  /*4320*/  PRMT R9, R23, 0x7632, R9 ;  /* 0x0000763217097816 */ /* 0x002fe20000000009 */
[----:B------:R-:W-:Y:S01]  /*4330*/  STG.E.U16 desc[UR10][R28.64+0x4], R3 ;  /* 0x000004031c007986 */ /* 0x000fe2000c10150a */
[----:B------:R-:W-:Y:S02]  /*4340*/  MOV R16, R35 ;  /* 0x0000002300107202 */ /* 0x000fe40000000f00 */
[----:B------:R-:W-:Y:S01]  /*4350*/  IADD3.X R35, R12, UR19, RZ, P1, !PT ;  /* 0x000000130c237c10 */ /* 0x000fe20008ffe4ff */
[----:B------:R0:W-:Y:S01]  /*4360*/  STG.E.U16 desc[UR10][R28.64+0x6], R9 ;  /* 0x000006091c007986 */ /* 0x0001e2000c10150a */
[----:B------:R-:W-:-:S02]  /*4370*/  IADD3 R19, R24, 0x3480, RZ ;  /* 0x0000348018137810 */ /* 0x000fc40007ffe0ff */
[----:B------:R-:W-:Y:S01]  /*4380*/  SHF.L.U32 R21, R16, 0x10, RZ ;  /* 0x0000001010157819 */ /* 0x000fe200000006ff */
[----:B------:R-:W5:Y:S04]  /*4390*/  LDL.LU R24, [R1+0x38] ;  /* 0x0000380001187983 */ /* 0x000f680000300800 */
[----:B------:R-:W2:Y:S01]  /*43a0*/  LDG.E.64.CONSTANT R34, desc[UR10][R34.64] ;  /* 0x0000000a22227981 */ /* 0x000ea2000c1e9b00 */
[----:B0-----:R-:W-:-:S04]  /*43b0*/  IADD3 R28, P2, R13, UR20, RZ ;  /* 0x000000140d1c7c10 */ /* 0x001fc8000ff5e0ff */
[----:B------:R-:W-:Y:S02]  /*43c0*/  IADD3.X R29, R12, UR21, RZ, P2, !PT ;  /* 0x000000150c1d7c10 */ /* 0x000fe400097fe4ff */
[----:B------:R-:W-:-:S03]  /*43d0*/  IADD3 R19, P1, R19, R22, RZ ;  /* 0x0000001613137210 */ /* 0x000fc60007f3e0ff */
[----:B------:R0:W3:Y:S01]  /*43e0*/  LDG.E.64.CONSTANT R22, desc[UR10][R28.64] ;  /* 0x0000000a1c167981 */ /* 0x0000e2000c1e9b00 */
[----:B------:R-:W-:Y:S01]  /*43f0*/  SHF.L.U32 R9, R36, 0x10, RZ ;  /* 0x0000001024097819 */ /* 0x000fe200000006ff */
[----:B0-----:R-:W-:-:S04]  /*4400*/  IMAD.U32 R28, R17, 0x10000, RZ ;  /* 0x00010000111c7824 */ /* 0x001fc800078e00ff */
[----:B------:R-:W-:Y:S01]  /*4410*/  FADD.FTZ R28, -R18, R28 ;  /* 0x0000001c121c7221 */ /* 0x000fe20000010100 */
[----:B------:R-:W-:-:S03]  /*4420*/  FFMA.FTZ R9, R0, R9, -R10 ;  /* 0x0000000900097223 */ /* 0x000fc6000001080a */
[----:B------:R-:W-:Y:S01]  /*4430*/  FMUL.FTZ R28, R6, R28 ;  /* 0x0000001c061c7220 */ /* 0x000fe20000410000 */
[----:B------:R-:W-:Y:S02]  /*4440*/  IMAD.U32 R3, R37, 0x10000, RZ ;  /* 0x0001000025037824 */ /* 0x000fe400078e00ff */
[----:B------:R-:W-:Y:S01]  /*4450*/  FADD.FTZ R21, -R20, R21 ;  /* 0x0000001514157221 */ /* 0x000fe20000010100 */
[----:B------:R-:W-:Y:S01]  /*4460*/  FFMA.FTZ R9, R11, -R28, R9 ;  /* 0x8000001c0b097223 */ /* 0x000fe20000010009 */
[----:B------:R-:W-:Y:S01]  /*4470*/  PRMT R28, R17, 0x7632, R28 ;  /* 0x00007632111c7816 */ /* 0x000fe2000000001c */
[----:B------:R-:W-:Y:S01]  /*4480*/  FFMA.FTZ R3, R2, R3, -R26 ;  /* 0x0000000302037223 */ /* 0x000fe2000001081a */
[----:B------:R-:W-:Y:S01]  /*4490*/  FMUL.FTZ R21, R8, R21 ;  /* 0x0000001508157220 */ /* 0x000fe20000410000 */
[----:B------:R-:W-:Y:S02]  /*44a0*/  PRMT R36, R36, 0x7632, R36 ;  /* 0x0000763224247816 */ /* 0x000fe40000000024 */
[----:B------:R-:W-:-:S02]  /*44b0*/  PRMT R33, R16, 0x7632, R33 ;  /* 0x0000763210217816 */ /* 0x000fc40000000021 */
[----:B------:R-:W-:Y:S01]  /*44c0*/  PRMT R32, R37, 0x7632, R32 ;  /* 0x0000763225207816 */ /* 0x000fe20000000020 */
[----:B------:R-:W-:Y:S01]  /*44d0*/  FMUL.FTZ R9, R6, R9 ;  /* 0x0000000906097220 */ /* 0x000fe20000410000 */
[----:B------:R-:W-:Y:S01]  /*44e0*/  SHF.L.U32 R28, R28, 0x10, RZ ;  /* 0x000000101c1c7819 */ /* 0x000fe200000006ff */
[----:B------:R-:W-:Y:S01]  /*44f0*/  FFMA.FTZ R3, R27, -R21, R3 ;  /* 0x800000151b037223 */ /* 0x000fe20000010003 */
[----:B------:R-:W-:Y:S01]  /*4500*/  IADD3.X R21, RZ, R7, RZ, P1, !PT ;  /* 0x00000007ff157210 */ /* 0x000fe20000ffe4ff */
[----:B------:R-:W-:Y:S01]  /*4510*/  IMAD.U32 R7, R36, 0x10000, RZ ;  /* 0x0001000024077824 */ /* 0x000fe200078e00ff */
[----:B------:R1:W5:Y:S01]  /*4520*/  LDL.LU R17, [R1+0x34] ;  /* 0x0000340001117983 */ /* 0x0003620000300800 */
[----:B------:R-:W-:Y:S01]  /*4530*/  FADD.FTZ R28, -R18, R28 ;  /* 0x0000001c121c7221 */ /* 0x000fe20000010100 */
[C---:B------:R-:W-:Y:S01]  /*4540*/  SHF.L.U64.HI R21, R19.reuse, 0x1, R21 ;  /* 0x0000000113157819 */ /* 0x040fe20000010215 */
[----:B------:R-:W-:Y:S01]  /*4550*/  FFMA.FTZ R7, R4, R7, -R10 ;  /* 0x0000000704077223 */ /* 0x000fe2000001080a */
[----:B------:R-:W-:Y:S01]  /*4560*/  SHF.L.U32 R19, R19, 0x1, RZ ;  /* 0x0000000113137819 */ /* 0x000fe200000006ff */
[----:B------:R-:W-:Y:S01]  /*4570*/  FMUL.FTZ R28, R6, R28 ;  /* 0x0000001c061c7220 */ /* 0x000fe20000410000 */
[----:B------:R-:W-:Y:S01]  /*4580*/  SHF.L.U32 R33, R33, 0x10, RZ ;  /* 0x0000001021217819 */ /* 0x000fe200000006ff */
[----:B------:R-:W-:-:S02]  /*4590*/  IMAD.U32 R32, R32, 0x10000, RZ ;  /* 0x0001000020207824 */ /* 0x000fc400078e00ff */
[----:B------:R-:W-:Y:S01]  /*45a0*/  FMUL.FTZ R3, R8, R3 ;  /* 0x0000000308037220 */ /* 0x000fe20000410000 */
[----:B------:R-:W-:Y:S01]  /*45b0*/  FFMA.FTZ R7, R11, -R28, R7 ;  /* 0x8000001c0b077223 */ /* 0x000fe20000010007 */
[----:B------:R-:W-:Y:S01]  /*45c0*/  IADD3 R28, P1, R19, UR18, RZ ;  /* 0x00000012131c7c10 */ /* 0x000fe2000ff3e0ff */
[----:B------:R1:W5:Y:S03]  /*45d0*/  LDL.LU R16, [R1+0x30] ;  /* 0x0000300001107983 */ /* 0x0003660000300800 */
[----:B------:R-:W-:Y:S02]  /*45e0*/  IADD3.X R29, R21, UR19, RZ, P1, !PT ;  /* 0x00000013151d7c10 */ /* 0x000fe40008ffe4ff */
[----:B------:R-:W-:-:S04]  /*45f0*/  IADD3 R30, P1, R19, UR20, RZ ;  /* 0x00000014131e7c10 */ /* 0x000fc8000ff3e0ff */
[----:B------:R-:W4:Y:S01]  /*4600*/  LDG.E.64.CONSTANT R28, desc[UR10][R28.64] ;  /* 0x0000000a1c1c7981 */ /* 0x000f22000c1e9b00 */
[----:B------:R-:W-:Y:S01]  /*4610*/  IADD3.X R31, R21, UR21, RZ, P1, !PT ;  /* 0x00000015151f7c10 */ /* 0x000fe20008ffe4ff */
[----:B------:R-:W-:Y:S01]  /*4620*/  FADD.FTZ R33, -R20, R33 ;  /* 0x0000002114217221 */ /* 0x000fe20000010100 */
[----:B------:R-:W-:Y:S01]  /*4630*/  FFMA.FTZ R32, R5, R32, -R26 ;  /* 0x0000002005207223 */ /* 0x000fe2000001081a */
[----:B------:R-:W-:Y:S02]  /*4640*/  FMUL.FTZ R7, R6, R7 ;  /* 0x0000000706077220 */ /* 0x000fe40000410000 */
[----:B------:R-:W-:Y:S01]  /*4650*/  FMUL.FTZ R33, R8, R33 ;  /* 0x0000002108217220 */ /* 0x000fe20000410000 */
[----:B------:R-:W4:Y:S03]  /*4660*/  LDG.E.64.CONSTANT R30, desc[UR10][R30.64] ;  /* 0x0000000a1e1e7981 */ /* 0x000f26000c1e9b00 */
[----:B------:R-:W-:Y:S01]  /*4670*/  FFMA.FTZ R32, R27, -R33, R32 ;  /* 0x800000211b207223 */ /* 0x000fe20000010020 */
[----:B------:R-:W-:-:S03]  /*4680*/  F2FP.BF16.F32.PACK_AB R7, R7, R9 ;  /* 0x000000090707723e */ /* 0x000fc600000010ff */
[----:B------:R-:W-:Y:S01]  /*4690*/  FMUL.FTZ R9, R8, R32 ;  /* 0x0000002008097220 */ /* 0x000fe20000410000 */
[----:B------:R-:W-:Y:S02]  /*46a0*/  IADD3 R32, P1, R15, UR16, RZ ;  /* 0x000000100f207c10 */ /* 0x000fe4000ff3e0ff */
[----:B------:R1:W5:Y:S02]  /*46b0*/  LDL.LU R15, [R1+0x2c] ;  /* 0x00002c00010f7983 */ /* 0x0003640000300800 */
[----:B------:R-:W-:Y:S02]  /*46c0*/  F2FP.BF16.F32.PACK_AB R3, R9, R3 ;  /* 0x000000030903723e */ /* 0x000fe400000010ff */
[C---:B------:R-:W-:Y:S02]  /*46d0*/  PRMT R9, R7.reuse, 0x7610, R9 ;  /* 0x0000761007097816 */ /* 0x040fe40000000009 */
[----:B------:R-:W-:Y:S02]  /*46e0*/  IADD3.X R33, R14, UR17, RZ, P1, !PT ;  /* 0x000000110e217c10 */ /* 0x000fe40008ffe4ff */
[----:B------:R-:W-:Y:S01]  /*46f0*/  PRMT R7, R7, 0x7632, R7 ;  /* 0x0000763207077816 */ /* 0x000fe20000000007 */
[----:B------:R1:W5:Y:S04]  /*4700*/  LDL.LU R14, [R1+0x28] ;  /* 0x00002800010e7983 */ /* 0x0003680000300800 */
[----:B------:R0:W-:Y:S04]  /*4710*/  STG.E.U16 desc[UR10][R32.64+0x2], R7 ;  /* 0x0000020720007986 */ /* 0x0001e8000c10150a */
[----:B------:R2:W-:Y:S01]  /*4720*/  STG.E.U16 desc[UR10][R32.64+0x4], R3 ;  /* 0x0000040320007986 */ /* 0x0005e2000c10150a */
[----:B0-----:R-:W-:-:S05]  /*4730*/  PRMT R7, R3, 0x7632, R7 ;  /* 0x0000763203077816 */ /* 0x001fca0000000007 */
[----:B------:R-:W-:Y:S04]  /*4740*/  STG.E.U16 desc[UR10][R32.64+0x6], R7 ;  /* 0x0000060720007986 */ /* 0x000fe8000c10150a */
[----:B------:R0:W-:Y:S01]  /*4750*/  STG.E.U16 desc[UR10][R32.64], R9 ;  /* 0x0000000920007986 */ /* 0x0001e2000c10150a */
[----:B--2---:R-:W-:-:S05]  /*4760*/  SHF.L.U32 R3, R34, 0x10, RZ ;  /* 0x0000001022037819 */ /* 0x004fca00000006ff */
[----:B------:R-:W-:Y:S01]  /*4770*/  FADD.FTZ R3, -R18, R3 ;  /* 0x0000000312037221 */ /* 0x000fe20000010100 */
[----:B0-----:R-:W-:Y:S02]  /*4780*/  PRMT R9, R34, 0x7632, R9 ;  /* 0x0000763222097816 */ /* 0x001fe40000000009 */
[----:B---3--:R-:W-:Y:S01]  /*4790*/  SHF.L.U32 R7, R22, 0x10, RZ ;  /* 0x0000001016077819 */ /* 0x008fe200000006ff */
[----:B------:R-:W-:-:S04]  /*47a0*/  FMUL.FTZ R3, R6, R3 ;  /* 0x0000000306037220 */ /* 0x000fc80000410000 */
[----:B------:R-:W-:Y:S01]  /*47b0*/  FFMA.FTZ R7, R0, R7, -R10 ;  /* 0x0000000700077223 */ /* 0x000fe2000001080a */
[----:B------:R-:W-:Y:S01]  /*47c0*/  PRMT R32, R22, 0x7632, R32 ;  /* 0x0000763216207816 */ /* 0x000fe20000000020 */
[----:B------:R-:W-:Y:S02]  /*47d0*/  IMAD.U32 R9, R9, 0x10000, RZ ;  /* 0x0001000009097824 */ /* 0x000fe400078e00ff */
[----:B------:R-:W-:Y:S01]  /*47e0*/  FFMA.FTZ R7, R11, -R3, R7 ;  /* 0x800000030b077223 */ /* 0x000fe20000010007 */
[----:B------:R-:W-:Y:S01]  /*47f0*/  PRMT R3, R35, 0x7632, R3 ;  /* 0x0000763223037816 */ /* 0x000fe20000000003 */
[C---:B------:R-:W-:Y:S01]  /*4800*/  IMAD.U32 R22, R23.reuse, 0x10000, RZ ;  /* 0x0001000017167824 */ /* 0x040fe200078e00ff */
[----:B------:R-:W-:Y:S01]  /*4810*/  SHF.L.U32 R32, R32, 0x10, RZ ;  /* 0x0000001020207819 */ /* 0x000fe200000006ff */
[----:B------:R-:W-:Y:S01]  /*4820*/  FADD.FTZ R9, -R18, R9 ;  /* 0x0000000912097221 */ /* 0x000fe20000010100 */
[----:B------:R-:W-:Y:S02]  /*4830*/  PRMT R23, R23, 0x7632, R23 ;  /* 0x0000763217177816 */ /* 0x000fe40000000017 */
[----:B------:R-:W-:Y:S01]  /*4840*/  SHF.L.U32 R3, R3, 0x10, RZ ;  /* 0x0000001003037819 */ /* 0x000fe200000006ff */
[----:B------:R-:W-:Y:S01]  /*4850*/  FFMA.FTZ R32, R4, R32, -R10 ;  /* 0x0000002004207223 */ /* 0x000fe2000001080a */
[----:B------:R-:W-:Y:S01]  /*4860*/  FMUL.FTZ R9, R6, R9 ;  /* 0x0000000906097220 */ /* 0x000fe20000410000 */
[----:B------:R-:W-:-:S02]  /*4870*/  SHF.L.U32 R23, R23, 0x10, RZ ;  /* 0x0000001017177819 */ /* 0x000fc400000006ff */
[----:B------:R-:W-:Y:S01]  /*4880*/  FADD.FTZ R3, -R20, R3 ;  /* 0x0000000314037221 */ /* 0x000fe20000010100 */
[----:B------:R-:W-:Y:S01]  /*4890*/  FFMA.FTZ R32, R11, -R9, R32 ;  /* 0x800000090b207223 */ /* 0x000fe20000010020 */
[--C-:B------:R-:W-:Y:S01]  /*48a0*/  FFMA.FTZ R9, R2, R22, -R26.reuse ;  /* 0x0000001602097223 */ /* 0x100fe2000001081a */
[----:B------:R-:W-:Y:S01]  /*48b0*/  FFMA.FTZ R23, R5, R23, -R26 ;  /* 0x0000001705177223 */ /* 0x000fe2000001081a */
[----:B------:R-:W-:Y:S01]  /*48c0*/  FMUL.FTZ R3, R8, R3 ;  /* 0x0000000308037220 */ /* 0x000fe20000410000 */
[----:B------:R-:W-:Y:S02]  /*48d0*/  IADD3 R22, P1, R13, UR16, RZ ;  /* 0x000000100d167c10 */ /* 0x000fe4000ff3e0ff */
[----:B------:R1:W5:Y:S01]  /*48e0*/  LDL.LU R13, [R1+0x24] ;  /* 0x00002400010d7983 */ /* 0x0003620000300800 */
[----:B------:R-:W-:Y:S01]  /*48f0*/  FFMA.FTZ R3, R27, -R3, R23 ;  /* 0x800000031b037223 */ /* 0x000fe20000010017 */
[----:B------:R-:W-:Y:S02]  /*4900*/  IADD3.X R23, R12, UR17, RZ, P1, !PT ;  /* 0x000000110c177c10 */ /* 0x000fe40008ffe4ff */
[----:B------:R1:W5:Y:S01]  /*4910*/  LDL.LU R12, [R1+0x20] ;  /* 0x00002000010c7983 */ /* 0x0003620000300800 */
[C---:B------:R-:W-:Y:S01]  /*4920*/  FMUL.FTZ R7, R6.reuse, R7 ;  /* 0x0000000706077220 */ /* 0x040fe20000410000 */
[----:B------:R-:W-:-:S05]  /*4930*/  FMUL.FTZ R32, R6, R32 ;  /* 0x0000002006207220 */ /* 0x000fca0000410000 */
[----:B------:R-:W-:-:S04]  /*4940*/  F2FP.BF16.F32.PACK_AB R7, R32, R7 ;  /* 0x000000072007723e */ /* 0x000fc800000010ff */
[----:B------:R-:W-:Y:S01]  /*4950*/  PRMT R33, R7, 0x7632, R33 ;  /* 0x0000763207217816 */ /* 0x000fe20000000021 */
[----:B------:R0:W-:Y:S01]  /*4960*/  STG.E.U16 desc[UR10][R22.64], R7 ;  /* 0x0000000716007986 */ /* 0x0001e2000c10150a */
[----:B------:R-:W-:Y:S02]  /*4970*/  SHF.L.U32 R35, R35, 0x10, RZ ;  /* 0x0000001023237819 */ /* 0x000fe400000006ff */
[C---:B----4-:R-:W-:Y:S01]  /*4980*/  PRMT R32, R28.reuse, 0x7632, R32 ;  /* 0x000076321c207816 */ /* 0x050fe20000000020 */
[----:B------:R-:W-:Y:S01]  /*4990*/  IMAD.U32 R28, R28, 0x10000, RZ ;  /* 0x000100001c1c7824 */ /* 0x000fe200078e00ff */
[C---:B0-----:R-:W-:Y:S02]  /*49a0*/  PRMT R7, R29.reuse, 0x7632, R7 ;  /* 0x000076321d077816 */ /* 0x041fe40000000007 */
[----:B------:R-:W-:Y:S01]  /*49b0*/  SHF.L.U32 R32, R32, 0x10, RZ ;  /* 0x0000001020207819 */ /* 0x000fe200000006ff */
[----:B------:R0:W-:Y:S01]  /*49c0*/  STG.E.U16 desc[UR10][R22.64+0x2], R33 ;  /* 0x0000022116007986 */ /* 0x0001e2000c10150a */
[----:B------:R-:W-:Y:S01]  /*49d0*/  FADD.FTZ R28, -R18, R28 ;  /* 0x0000001c121c7221 */ /* 0x000fe20000010100 */
[----:B------:R-:W-:-:S02]  /*49e0*/  SHF.L.U32 R29, R29, 0x10, RZ ;  /* 0x000000101d1d7819 */ /* 0x000fc400000006ff */
[----:B------:R-:W-:Y:S01]  /*49f0*/  FADD.FTZ R32, -R18, R32 ;  /* 0x0000002012207221 */ /* 0x000fe20000010100 */
[----:B------:R-:W-:Y:S02]  /*4a00*/  PRMT R18, R30, 0x7632, R18 ;  /* 0x000076321e127816 */ /* 0x000fe40000000012 */
[----:B------:R-:W-:Y:S01]  /*4a10*/  SHF.L.U32 R7, R7, 0x10, RZ ;  /* 0x0000001007077819 */ /* 0x000fe200000006ff */
[----:B------:R-:W-:Y:S01]  /*4a20*/  FADD.FTZ R35, -R20, R35 ;  /* 0x0000002314237221 */ /* 0x000fe20000010100 */
[C---:B0-----:R-:W-:Y:S01]  /*4a30*/  PRMT R33, R31.reuse, 0x7632, R33 ;  /* 0x000076321f217816 */ /* 0x041fe20000000021 */
[----:B------:R-:W-:Y:S01]  /*4a40*/  IMAD.U32 R30, R30, 0x10000, RZ ;  /* 0x000100001e1e7824 */ /* 0x000fe200078e00ff */
[----:B------:R-:W-:Y:S01]  /*4a50*/  SHF.L.U32 R31, R31, 0x10, RZ ;  /* 0x000000101f1f7819 */ /* 0x000fe200000006ff */
[----:B------:R-:W-:Y:S01]  /*4a60*/  FADD.FTZ R29, -R20, R29 ;  /* 0x0000001d141d7221 */ /* 0x000fe20000010100 */
[----:B------:R-:W-:Y:S01]  /*4a70*/  SHF.L.U32 R33, R33, 0x10, RZ ;  /* 0x0000001021217819 */ /* 0x000fe200000006ff */
[----:B------:R-:W-:-:S02]  /*4a80*/  IMAD.U32 R18, R18, 0x10000, RZ ;  /* 0x0001000012127824 */ /* 0x000fc400078e00ff */
[----:B------:R-:W-:Y:S01]  /*4a90*/  FADD.FTZ R7, -R20, R7 ;  /* 0x0000000714077221 */ /* 0x000fe20000010100 */
[----:B------:R-:W-:Y:S01]  /*4aa0*/  FMUL.FTZ R35, R8, R35 ;  /* 0x0000002308237220 */ /* 0x000fe20000410000 */
[----:B------:R-:W-:Y:S01]  /*4ab0*/  FFMA.FTZ R30, R0, R30, -R10 ;  /* 0x0000001e001e7223 */ /* 0x000fe2000001080a */
[----:B------:R-:W-:Y:S01]  /*4ac0*/  FFMA.FTZ R31, R2, R31, -R26 ;  /* 0x0000001f021f7223 */ /* 0x000fe2000001081a */
[----:B------:R-:W-:Y:S01]  /*4ad0*/  FMUL.FTZ R28, R6, R28 ;  /* 0x0000001c061c7220 */ /* 0x000fe20000410000 */
[----:B------:R-:W-:Y:S01]  /*4ae0*/  FMUL.FTZ R29, R8, R29 ;  /* 0x0000001d081d7220 */ /* 0x000fe20000410000 */
[----:B------:R-:W-:Y:S01]  /*4af0*/  FFMA.FTZ R18, R4, R18, -R10 ;  /* 0x0000001204127223 */ /* 0x000fe2000001080a */
[----:B------:R-:W-:Y:S01]  /*4b00*/  FFMA.FTZ R33, R5, R33, -R26 ;  /* 0x0000002105217223 */ /* 0x000fe2000001081a */
[----:B------:R-:W-:Y:S01]  /*4b10*/  FMUL.FTZ R32, R6, R32 ;  /* 0x0000002006207220 */ /* 0x000fe20000410000 */
[C---:B------:R-:W-:Y:S01]  /*4b20*/  FMUL.FTZ R7, R8.reuse, R7 ;  /* 0x0000000708077220 */ /* 0x040fe20000410000 */
[----:B------:R-:W-:Y:S01]  /*4b30*/  FFMA.FTZ R9, R27, -R35, R9 ;  /* 0x800000231b097223 */ /* 0x000fe20000010009 */
[----:B------:R-:W-:Y:S01]  /*4b40*/  FFMA.FTZ R28, R11, -R28, R30 ;  /* 0x8000001c0b1c7223 */ /* 0x000fe2000001001e */
[----:B------:R-:W-:Y:S01]  /*4b50*/  FFMA.FTZ R29, R27, -R29, R31 ;  /* 0x8000001d1b1d7223 */ /* 0x000fe2000001001f */
[----:B------:R-:W-:Y:S01]  /*4b60*/  FFMA.FTZ R11, R11, -R32, R18 ;  /* 0x800000200b0b7223 */ /* 0x000fe20000010012 */
[----:B------:R-:W-:Y:S01]  /*4b70*/  FFMA.FTZ R7, R27, -R7, R33 ;  /* 0x800000071b077223 */ /* 0x000fe20000010021 */
[C---:B------:R-:W-:Y:S01]  /*4b80*/  FMUL.FTZ R9, R8.reuse, R9 ;  /* 0x0000000908097220 */ /* 0x040fe20000410000 */
[C---:B------:R-:W-:Y:S01]  /*4b90*/  FMUL.FTZ R3, R8.reuse, R3 ;  /* 0x0000000308037220 */ /* 0x040fe20000410000 */
[----:B------:R-:W-:Y:S01]  /*4ba0*/  FMUL.FTZ R29, R8, R29 ;  /* 0x0000001d081d7220 */ /* 0x000fe20000410000 */
[C---:B------:R-:W-:Y:S01]  /*4bb0*/  FMUL.FTZ R28, R6.reuse, R28 ;  /* 0x0000001c061c7220 */ /* 0x040fe20000410000 */
[----:B------:R-:W-:Y:S01]  /*4bc0*/  FMUL.FTZ R11, R6, R11 ;  /* 0x0000000b060b7220 */ /* 0x000fe20000410000 */
[----:B------:R-:W-:Y:S01]  /*4bd0*/  FMUL.FTZ R8, R8, R7 ;  /* 0x0000000708087220 */ /* 0x000fe20000410000 */
[----:B------:R-:W-:-:S02]  /*4be0*/  F2FP.BF16.F32.PACK_AB R3, R3, R9 ;  /* 0x000000090303723e */ /* 0x000fc400000010ff */
[----:B------:R-:W-:Y:S02]  /*4bf0*/  IADD3 R6, P1, R19, UR16, RZ ;  /* 0x0000001013067c10 */ /* 0x000fe4000ff3e0ff */
[----:B------:R-:W-:Y:S02]  /*4c00*/  F2FP.BF16.F32.PACK_AB R11, R11, R28 ;  /* 0x0000001c0b0b723e */ /* 0x000fe400000010ff */
[----:B------:R-:W-:Y:S02]  /*4c10*/  F2FP.BF16.F32.PACK_AB R29, R8, R29 ;  /* 0x0000001d081d723e */ /* 0x000fe400000010ff */
[C---:B------:R-:W-:Y:S02]  /*4c20*/  PRMT R9, R3.reuse, 0x7610, R9 ;  /* 0x0000761003097816 */ /* 0x040fe40000000009 */
[----:B------:R-:W-:Y:S02]  /*4c30*/  PRMT R3, R3, 0x7632, R3 ;  /* 0x0000763203037816 */ /* 0x000fe40000000003 */
[----:B------:R-:W-:-:S02]  /*4c40*/  IADD3.X R7, R21, UR17, RZ, P1, !PT ;  /* 0x0000001115077c10 */ /* 0x000fc40008ffe4ff */
[----:B------:R-:W-:Y:S02]  /*4c50*/  PRMT R8, R11, 0x7632, R8 ;  /* 0x000076320b087816 */ /* 0x000fe40000000008 */
[----:B------:R-:W-:Y:S01]  /*4c60*/  PRMT R10, R29, 0x7632, R10 ;  /* 0x000076321d0a7816 */ /* 0x000fe2000000000a */
[----:B------:R1:W-:Y:S04]  /*4c70*/  STG.E.U16 desc[UR10][R22.64+0x4], R9 ;  /* 0x0000040916007986 */ /* 0x0003e8000c10150a */
[----:B------:R1:W-:Y:S04]  /*4c80*/  STG.E.U16 desc[UR10][R22.64+0x6], R3 ;  /* 0x0000060316007986 */ /* 0x0003e8000c10150a */
[----:B------:R1:W-:Y:S04]  /*4c90*/  STG.E.U16 desc[UR10][R6.64], R11 ;  /* 0x0000000b06007986 */ /* 0x0003e8000c10150a */
[----:B------:R1:W-:Y:S04]  /*4ca0*/  STG.E.U16 desc[UR10][R6.64+0x2], R8 ;  /* 0x0000020806007986 */ /* 0x0003e8000c10150a */
[----:B------:R1:W-:Y:S04]  /*4cb0*/  STG.E.U16 desc[UR10][R6.64+0x4], R29 ;  /* 0x0000041d06007986 */ /* 0x0003e8000c10150a */
[----:B------:R1:W-:Y:S01]  /*4cc0*/  STG.E.U16 desc[UR10][R6.64+0x6], R10 ;  /* 0x0000060a06007986 */ /* 0x0003e2000c10150a */
[----:B------:R-:W-:Y:S01]  /*4cd0*/  ULOP3.LUT UR4, UR4, 0x1, URZ, 0x3c, !UPT ;  /* 0x0000000104047892 */ /* 0x000fe2000f8e3c3f */
[----:B------:R-:W-:Y:S11]  /*4ce0*/  @!P0 BRA `(.L_x_20) ;  /* 0xffffffb800708947 */ /* 0x000ff6000383ffff */
.L_x_3:
[----:B------:R-:W-:-:S04]  /*4cf0*/  ULEA UR7, UR9, UR13, 0x8 ;  /* 0x0000000d09077291 */ /* 0x000fc8000f8e403f */
[----:B------:R-:W-:-:S04]  /*4d00*/  USHF.L.U32 UR7, UR7, 0x5, URZ ;  /* 0x0000000507077899 */ /* 0x000fc8000800063f */
[----:B------:R-:W-:-:S06]  /*4d10*/  UISETP.GT.AND UP0, UPT, UR7, 0x3bf, UPT ;  /* 0x000003bf0700788c */ /* 0x000fcc000bf04270 */
[----:B------:R-:W-:-:S13]  /*4d20*/  PLOP3.LUT P0, PT, PT, PT, UP0, 0x80, 0x0 ;  /* 0x000000000000781c */ /* 0x000fda0003f0f008 */
[----:B------:R-:W-:Y:S05]  /*4d30*/  @P0 EXIT ;  /* 0x000000000000094d */ /* 0x000fea0003800000 */
[----:B-----5:R-:W2:Y:S01]  /*4d40*/  S2R R14, SR_TID.X ;  /* 0x00000000000e7919 */ /* 0x020ea20000002100 */
[----:B------:R-:W-:Y:S01]  /*4d50*/  LOP3.LUT R26, RZ, UR14, RZ, 0x33, !PT ;  /* 0x0000000eff1a7c12 */ /* 0x000fe2000f8e33ff */
[----:B------:R-:W3:Y:S01]  /*4d60*/  S2UR UR5, SR_CgaCtaId ;  /* 0x00000000000579c3 */ /* 0x000ee20000008800 */
[----:B01----:R-:W-:Y:S01]  /*4d70*/  LOP3.LUT R3, RZ, UR15, RZ, 0x33, !PT ;  /* 0x0000000fff037c12 */ /* 0x003fe2000f8e33ff */
[----:B------:R-:W-:Y:S01]  /*4d80*/  UMOV UR4, 0x400 ;  /* 0x0000040000047882 */ /* 0x000fe20000000000 */
[----:B------:R-:W-:Y:S01]  /*4d90*/  ISETP.GT.U32.AND P0, PT, R26, -0x2, PT ;  /* 0xfffffffe1a00780c */ /* 0x000fe20003f04070 */
[----:B------:R-:W-:-:S03]  /*4da0*/  UISETP.LT.U32.AND UP0, UPT, UR14, 0x1, UPT ;  /* 0x000000010e00788c */ /* 0x000fc6000bf01070 */
[----:B------:R-:W-:Y:S01]  /*4db0*/  ISETP.GT.AND.EX P0, PT, R3, -0x1, PT, P0 ;  /* 0xffffffff0300780c */ /* 0x000fe20003f04300 */
[----:B------:R-:W-:-:S03]  /*4dc0*/  UISETP.LT.AND.EX UP0, UPT, UR15, URZ, UPT, UP0 ;  /* 0x0000003f0f00728c */ /* 0x000fc6000bf01300 */
[----:B------:R-:W-:Y:S01]  /*4dd0*/  SEL R26, R26, 0xfffffffe, P0 ;  /* 0xfffffffe1a1a7807 */ /* 0x000fe20000000000 */
[----:B------:R-:W-:Y:S01]  /*4de0*/  USEL UR6, UR14, 0x1, UP0 ;  /* 0x000000010e067887 */ /* 0x000fe20008000000 */
[----:B------:R-:W-:Y:S02]  /*4df0*/  SEL R3, R3, 0xffffffff, P0 ;  /* 0xffffffff03037807 */ /* 0x000fe40000000000 */
[C---:B------:R-:W-:Y:S02]  /*4e00*/  SHF.L.U32 R0, R26.reuse, 0x8, RZ ;  /* 0x000000081a007819 */ /* 0x040fe400000006ff */
[----:B------:R-:W-:Y:S01]  /*4e10*/  SHF.L.U64.HI R26, R26, 0x8, R3 ;  /* 0x000000081a1a7819 */ /* 0x000fe20000010203 */
[----:B------:R-:W-:Y:S01]  /*4e20*/  IMAD.MOV.U32 R3, RZ, RZ, -0x1 ;  /* 0xffffffffff037424 */ /* 0x000fe200078e00ff */
[----:B---3--:R-:W-:-:S03]  /*4e30*/  ULEA UR8, UR5, UR4, 0x18 ;  /* 0x0000000405087291 */ /* 0x008fc6000f8ec03f */
[----:B------:R-:W-:Y:S02]  /*4e40*/  ULDC.64 UR4, c[0x0][0x260] ;  /* 0x0000980000047ab9 */ /* 0x000fe40000000a00 */
[----:B------:R-:W-:Y:S01]  /*4e50*/  UIADD3 UR4, UP1, UR4, 0x3c200, URZ ;  /* 0x0003c20004047890 */ /* 0x000fe2000ff3e03f */
[--C-:B--2---:R-:W-:Y:S02]  /*4e60*/  SHF.R.U32.HI R35, RZ, 0x5, R14.reuse ;  /* 0x00000005ff237819 */ /* 0x104fe4000001160e */
[----:B------:R-:W-:Y:S01]  /*4e70*/  SHF.R.U32.HI R37, RZ, 0x4, R14 ;  /* 0x00000004ff257819 */ /* 0x000fe2000001160e */
[----:B------:R-:W-:Y:S01]  /*4e80*/  UIADD3.X UR5, URZ, UR5, URZ, UP1, !UPT ;  /* 0x000000053f057290 */ /* 0x000fe20008ffe43f */
[----:B------:R-:W-:Y:S02]  /*4e90*/  IADD3 R13, P0, P1, -R0, -0x101, -R35 ;  /* 0xfffffeff000d7810 */ /* 0x000fe4000791e923 */
[----:B------:R-:W-:Y:S01]  /*4ea0*/  SHF.L.U32 R0, R35, 0x1, RZ ;  /* 0x0000000123007819 */ /* 0x000fe200000006ff */
[----:B------:R-:W-:Y:S01]  /*4eb0*/  VIADD R10, R37, 0x3c ;  /* 0x0000003c250a7836 */ /* 0x000fe20000000000 */
[----:B------:R-:W-:-:S02]  /*4ec0*/  IADD3.X R26, ~R26, -0x1, R3, P0, P1 ;  /* 0xffffffff1a1a7810 */ /* 0x000fc400007e2503 */
[----:B------:R-:W-:Y:S02]  /*4ed0*/  LEA R5, R35, UR8, 0x7 ;  /* 0x0000000823057c11 */ /* 0x000fe4000f8e38ff */
[----:B------:R-:W-:Y:S01]  /*4ee0*/  LOP3.LUT R0, R0, 0x1f, R14, 0x78, !PT ;  /* 0x0000001f00007812 */ /* 0x000fe200078e780e */
[----:B------:R-:W-:Y:S01]  /*4ef0*/  IMAD.WIDE.U32 R2, R26, -0x77777777, RZ ;  /* 0x888888891a027825 */ /* 0x000fe200078e00ff */
[----:B------:R-:W-:Y:S02]  /*4f00*/  IADD3 R11, R37, 0x1e, RZ ;  /* 0x0000001e250b7810 */ /* 0x000fe40007ffe0ff */
[----:B------:R-:W-:Y:S02]  /*4f10*/  LOP3.LUT R6, RZ, R37, RZ, 0x33, !PT ;  /* 0x00000025ff067212 */ /* 0x000fe400078e33ff */
[----:B------:R-:W-:Y:S01]  /*4f20*/  SHF.L.U32 R34, R14, 0x1, RZ ;  /* 0x000000010e227819 */ /* 0x000fe200000006ff */
[----:B------:R-:W-:Y:S01]  /*4f30*/  IMAD.WIDE.U32 R8, P0, R13, -0x77777778, R2 ;  /* 0x888888880d087825 */ /* 0x000fe20007800002 */
[----:B------:R-:W-:-:S02]  /*4f40*/  VIMNMX.U32 R3, R11, 0x20, !PT ;  /* 0x000000200b037848 */ /* 0x000fc40007fe0000 */
[----:B------:R-:W-:Y:S01]  /*4f50*/  LOP3.LUT R34, R34, 0x1e, RZ, 0xc0, !PT ;  /* 0x0000001e22227812 */ /* 0x000fe200078ec0ff */
[----:B------:R-:W-:Y:S01]  /*4f60*/  IMAD R2, R0, 0x4, R5 ;  /* 0x0000000400027824 */ /* 0x000fe200078e0205 */
[----:B------:R-:W-:Y:S01]  /*4f70*/  IADD3.X R7, RZ, RZ, RZ, P0, !PT ;  /* 0x000000ffff077210 */ /* 0x000fe200007fe4ff */
[----:B------:R-:W-:Y:S01]  /*4f80*/  IMAD.SHL.U32 R0, R14, 0x80, RZ ;  /* 0x000000800e007824 */ /* 0x000fe200078e00ff */
[----:B------:R-:W-:Y:S01]  /*4f90*/  IADD3 R3, R3, R6, RZ ;  /* 0x0000000603037210 */ /* 0x000fe20007ffe0ff */
[----:B------:R-:W-:Y:S01]  /*4fa0*/  IMAD.WIDE.U32 R4, R13, -0x77777777, RZ ;  /* 0x888888890d047825 */ /* 0x000fe200078e00ff */
[----:B------:R-:W-:Y:S02]  /*4fb0*/  MOV R6, R9 ;  /* 0x0000000900067202 */ /* 0x000fe40000000f00 */
[----:B------:R-:W-:Y:S02]  /*4fc0*/  LOP3.LUT R0, R0, 0x780, RZ, 0xc0, !PT ;  /* 0x0000078000007812 */ /* 0x000fe400078ec0ff */
[----:B------:R-:W-:Y:S01]  /*4fd0*/  IADD3 RZ, P0, R5, R8, RZ ;  /* 0x0000000805ff7210 */ /* 0x000fe20007f1e0ff */
[----:B------:R-:W-:Y:S01]  /*4fe0*/  IMAD.WIDE.U32 R8, R3, -0x77777777, RZ ;  /* 0x8888888903087825 */ /* 0x000fe200078e00ff */
[----:B------:R-:W-:-:S02]  /*4ff0*/  IADD3 R15, R0, UR8, RZ ;  /* 0x00000008000f7c10 */ /* 0x000fc4000fffe0ff */
[-C--:B------:R-:W-:Y:S02]  /*5000*/  LOP3.LUT R0, R11, R34.reuse, RZ, 0x3c, !PT ;  /* 0x000000220b007212 */ /* 0x080fe400078e3cff */
[-C--:B------:R-:W-:Y:S01]  /*5010*/  LOP3.LUT R12, R10, R34.reuse, RZ, 0x3c, !PT ;  /* 0x000000220a0c7212 */ /* 0x080fe200078e3cff */
[----:B------:R-:W-:Y:S01]  /*5020*/  IMAD.WIDE.U32.X R10, R26, -0x77777778, R6, P0 ;  /* 0x888888881a0a7825 */ /* 0x000fe200000e0406 */
[----:B------:R-:W-:Y:S02]  /*5030*/  LEA.HI R8, R9, 0x1, RZ, 0x1c ;  /* 0x0000000109087811 */ /* 0x000fe400078fe0ff */
[C---:B------:R-:W-:Y:S01]  /*5040*/  IADD3 R29, P0, R35.reuse, 0xf, RZ ;  /* 0x0000000f231d7810 */ /* 0x040fe20007f1e0ff */
[----:B------:R-:W-:Y:S01]  /*5050*/  IMAD R5, R0, 0x4, R15 ;  /* 0x0000000400057824 */ /* 0x000fe200078e020f */
[----:B------:R-:W-:Y:S02]  /*5060*/  SHF.R.U64 R9, R10, 0x3, R11 ;  /* 0x000000030a097819 */ /* 0x000fe4000000120b */
[----:B------:R-:W-:Y:S01]  /*5070*/  IADD3 R33, P2, R35, 0x2d, RZ ;  /* 0x0000002d23217810 */ /* 0x000fe20007f5e0ff */
[----:B------:R-:W-:Y:S01]  /*5080*/  IMAD.X R28, RZ, RZ, RZ, P0 ;  /* 0x000000ffff1c7224 */ /* 0x000fe200000e06ff */
[----:B------:R-:W-:-:S02]  /*5090*/  LOP3.LUT R4, R37, R34, RZ, 0x3c, !PT ;  /* 0x0000002225047212 */ /* 0x000fc400078e3cff */
[----:B------:R-:W-:Y:S01]  /*50a0*/  IADD3 R31, P1, R35, 0x1e, RZ ;  /* 0x0000001e231f7810 */ /* 0x000fe20007f3e0ff */
[----:B------:R-:W-:Y:S01]  /*50b0*/  IMAD.X R32, RZ, RZ, RZ, P2 ;  /* 0x000000ffff207224 */ /* 0x000fe200010e06ff */
[----:B------:R-:W-:Y:S02]  /*50c0*/  IADD3 R9, R9, 0x1, RZ ;  /* 0x0000000109097810 */ /* 0x000fe40007ffe0ff */
[----:B------:R-:W-:Y:S01]  /*50d0*/  MOV R7, UR7 ;  /* 0x0000000700077c02 */ /* 0x000fe20008000f00 */
[----:B------:R-:W-:Y:S01]  /*50e0*/  USEL UR7, UR15, URZ, UP0 ;  /* 0x0000003f0f077287 */ /* 0x000fe20008000000 */
[-C--:B------:R-:W-:Y:S02]  /*50f0*/  LEA R4, R4, R15.reuse, 0x2 ;  /* 0x0000000f04047211 */ /* 0x080fe400078e10ff */
[----:B------:R-:W-:Y:S01]  /*5100*/  LEA R6, R12, R15, 0x2 ;  /* 0x0000000f0c067211 */ /* 0x000fe200078e10ff */
[----:B------:R-:W-:Y:S01]  /*5110*/  USHF.L.U64.HI UR7, UR6, 0x8, UR7 ;  /* 0x0000000806077899 */ /* 0x000fe20008010207 */
[----:B------:R-:W-:Y:S01]  /*5120*/  LOP3.LUT R27, R14, 0xf, RZ, 0xc0, !PT ;  /* 0x0000000f0e1b7812 */ /* 0x000fe200078ec0ff */
[----:B------:R-:W-:Y:S01]  /*5130*/  USHF.L.U32 UR6, UR6, 0x8, URZ ;  /* 0x0000000806067899 */ /* 0x000fe2000800063f */
[----:B------:R-:W-:-:S02]  /*5140*/  IADD3.X R30, RZ, RZ, RZ, P1, !PT ;  /* 0x000000ffff1e7210 */ /* 0x000fc40000ffe4ff */
[----:B------:R-:W-:Y:S02]  /*5150*/  LOP3.LUT R8, R8, 0x3, RZ, 0xc0, !PT ;  /* 0x0000000308087812 */ /* 0x000fe400078ec0ff */
[----:B------:R-:W-:-:S07]  /*5160*/  LOP3.LUT R9, R9, 0x3, RZ, 0xc0, !PT ;  /* 0x0000000309097812 */ /* 0x000fce00078ec0ff */
.L_x_37:
[----:B------:R-:W-:Y:S01]  /*5170*/  ISETP.LT.U32.AND P0, PT, R35, UR6, PT ;  /* 0x0000000623007c0c */ /* 0x000fe2000bf01070 */
[----:B------:R-:W-:Y:S01]  /*5180*/  BSSY B0, `(.L_x_21) ;  /* 0x00000ab000007945 */ /* 0x000fe20003800000 */
[----:B0-----:R-:W-:Y:S02]  /*5190*/  MOV R0, UR7 ;  /* 0x0000000700007c02 */ /* 0x001fe40008000f00 */
[----:B------:R-:W-:Y:S02]  /*51a0*/  CS2R R24, SRZ ;  /* 0x0000000000187805 */ /* 0x000fe4000001ff00 */
[----:B------:R-:W-:-:S13]  /*51b0*/  ISETP.GT.AND.EX P0, PT, R0, RZ, PT, P0 ;  /* 0x000000ff0000720c */ /* 0x000fda0003f04300 */
[----:B-1234-:R-:W-:Y:S05]  /*51c0*/  @!P0 BRA `(.L_x_22) ;  /* 0x0000000800988947 */ /* 0x01efea0003800000 */
[----:B------:R-:W0:Y:S01]  /*51d0*/  S2R R10, SR_TID.X ;  /* 0x00000000000a7919 */ /* 0x000e220000002100 */
[----:B------:R-:W-:Y:S01]  /*51e0*/  ISETP.NE.U32.AND P1, PT, R9, RZ, PT ;  /* 0x000000ff0900720c */ /* 0x000fe20003f25070 */
[----:B------:R-:W-:Y:S01]  /*51f0*/  BSSY B1, `(.L_x_23) ;  /* 0x0000023000017945 */ /* 0x000fe20003800000 */
[----:B------:R-:W-:Y:S02]  /*5200*/  ISETP.GE.U32.AND P0, PT, R13, 0x2d, PT ;  /* 0x0000002d0d00780c */ /* 0x000fe40003f06070 */
[----:B------:R-:W-:Y:S02]  /*5210*/  CS2R R24, SRZ ;  /* 0x0000000000187805 */ /* 0x000fe4000001ff00 */
[----:B------:R-:W-:Y:S01]  /*5220*/  ISETP.NE.AND.EX P1, PT, RZ, RZ, PT, P1 ;  /* 0x000000ffff00720c */ /* 0x000fe20003f25310 */
[----:B------:R-:W-:Y:S01]  /*5230*/  IMAD.MOV.U32 R12, RZ, RZ, RZ ;  /* 0x000000ffff0c7224 */ /* 0x000fe200078e00ff */
[----:B------:R-:W-:Y:S02]  /*5240*/  ISETP.GE.U32.AND.EX P0, PT, R26, RZ, PT, P0 ;  /* 0x000000ff1a00720c */ /* 0x000fe40003f06100 */
[----:B------:R-:W-:-:S02]  /*5250*/  MOV R0, R35 ;  /* 0x0000002300007202 */ /* 0x000fc40000000f00 */
[----:B0-----:R-:W-:-:S04]  /*5260*/  LOP3.LUT R10, R10, 0x1f, RZ, 0xc0, !PT ;  /* 0x0000001f0a0a7812 */ /* 0x001fc800078ec0ff */
[----:B------:R-:W-:-:S04]  /*5270*/  IADD3 R10, P2, R10, R7, RZ ;  /* 0x000000070a0a7210 */ /* 0x000fc80007f5e0ff */
[----:B------:R-:W-:Y:S01]  /*5280*/  LEA.HI.X.SX32 R11, R7, RZ, 0x1, P2 ;  /* 0x000000ff070b7211 */ /* 0x000fe200010f0eff */
[----:B------:R-:W-:Y:S08]  /*5290*/  @!P1 BRA `(.L_x_24) ;  /* 0x0000000000609947 */ /* 0x000ff00003800000 */
[----:B------:R-:W-:Y:S01]  /*52a0*/  IMAD.WIDE.U32 R16, R35, 0x3c0, R10 ;  /* 0x000003c023107825 */ /* 0x000fe200078e000a */
[----:B------:R-:W-:Y:S02]  /*52b0*/  ULDC.64 UR12, c[0x0][0x260] ;  /* 0x00009800000c7ab9 */ /* 0x000fe40000000a00 */
[----:B------:R-:W-:-:S04]  /*52c0*/  LEA R14, P1, R16, UR12, 0x3 ;  /* 0x0000000c100e7c11 */ /* 0x000fc8000f8218ff */
[----:B------:R-:W-:-:S05]  /*52d0*/  LEA.HI.X R15, R16, UR13, R17, 0x3, P1 ;  /* 0x0000000d100f7c11 */ /* 0x000fca00088f1c11 */
[----:B------:R-:W2:Y:S01]  /*52e0*/  LDG.E.64 R24, desc[UR10][R14.64+0x20000] ;  /* 0x0200000a0e187981 */ /* 0x000ea2000c1e1b00 */
[----:B------:R-:W-:Y:S02]  /*52f0*/  ISETP.NE.U32.AND P1, PT, R9, 0x1, PT ;  /* 0x000000010900780c */ /* 0x000fe40003f25070 */
[----:B------:R-:W-:Y:S02]  /*5300*/  MOV R0, R29 ;  /* 0x0000001d00007202 */ /* 0x000fe40000000f00 */
[----:B------:R-:W-:Y:S02]  /*5310*/  ISETP.NE.AND.EX P1, PT, RZ, RZ, PT, P1 ;  /* 0x000000ffff00720c */ /* 0x000fe40003f25310 */
[----:B------:R-:W-:Y:S01]  /*5320*/  MOV R12, R28 ;  /* 0x0000001c000c7202 */ /* 0x000fe20000000f00 */
[----:B--2---:R-:W-:Y:S01]  /*5330*/  FADD.FTZ R24, RZ, R24 ;  /* 0x00000018ff187221 */ /* 0x004fe20000010000 */
[----:B------:R-:W-:-:S09]  /*5340*/  FADD.FTZ R25, RZ, R25 ;  /* 0x00000019ff197221 */ /* 0x000fd20000010000 */
[----:B------:R-:W-:Y:S05]  /*5350*/  @!P1 BRA `(.L_x_24) ;  /* 0x0000000000309947 */ /* 0x000fea0003800000 */
[----:B------:R-:W-:Y:S01]  /*5360*/  ISETP.NE.U32.AND P1, PT, R9, 0x2, PT ;  /* 0x000000020900780c */ /* 0x000fe20003f25070 */
[----:B------:R-:W2:Y:S03]  /*5370*/  LDG.E.64 R16, desc[UR10][R14.64+0x3c200] ;  /* 0x03c2000a0e107981 */ /* 0x000ea6000c1e1b00 */
[----:B------:R-:W-:-:S13]  /*5380*/  ISETP.NE.AND.EX P1, PT, RZ, RZ, PT, P1 ;  /* 0x000000ffff00720c */ /* 0x000fda0003f25310 */
[----:B------:R-:W3:Y:S01]  /*5390*/  @P1 LDG.E.64 R14, desc[UR10][R14.64+0x58400] ;  /* 0x0584000a0e0e1981 */ /* 0x000ee2000c1e1b00 */
[----:B------:R-:W-:Y:S01]  /*53a0*/  IMAD.MOV.U32 R0, RZ, RZ, R31 ;  /* 0x000000ffff007224 */ /* 0x000fe200078e001f */
[----:B------:R-:W-:Y:S01]  /*53b0*/  MOV R12, R30 ;  /* 0x0000001e000c7202 */ /* 0x000fe20000000f00 */
[----:B------:R-:W-:Y:S01]  /*53c0*/  @P1 IMAD.MOV.U32 R12, RZ, RZ, R32 ;  /* 0x000000ffff0c1224 */ /* 0x000fe200078e0020 */
[----:B------:R-:W-:Y:S01]  /*53d0*/  @P1 MOV R0, R33 ;  /* 0x0000002100001202 */ /* 0x000fe20000000f00 */
[----:B--2---:R-:W-:Y:S01]  /*53e0*/  FADD.FTZ R24, R24, R16 ;  /* 0x0000001018187221 */ /* 0x004fe20000010000 */
[----:B------:R-:W-:-:S03]  /*53f0*/  FADD.FTZ R25, R25, R17 ;  /* 0x0000001119197221 */ /* 0x000fc60000010000 */
[----:B---3--:R-:W-:Y:S01]  /*5400*/  @P1 FADD.FTZ R24, R24, R14 ;  /* 0x0000000e18181221 */ /* 0x008fe20000010000 */
[----:B------:R-:W-:-:S07]  /*5410*/  @P1 FADD.FTZ R25, R25, R15 ;  /* 0x0000000f19191221 */ /* 0x000fce0000010000 */
.L_x_24:
[----:B------:R-:W-:Y:S05]  /*5420*/  BSYNC B1 ;  /* 0x0000000000017941 */ /* 0x000fea0003800000 */
.L_x_23:
[----:B------:R-:W-:Y:S05]  /*5430*/  @!P0 BRA `(.L_x_22) ;  /* 0x0000000400fc8947 */ /* 0x000fea0003800000 */
[----:B------:R-:W-:Y:S01]  /*5440*/  IADD3 R14, P0, -R0, UR6, RZ ;  /* 0x00000006000e7c10 */ /* 0x000fe2000ff1e1ff */
[----:B------:R-:W-:Y:S01]  /*5450*/  IMAD R15, R12, 0x780, RZ ;  /* 0x000007800c0f7824 */ /* 0x000fe200078e02ff */
[----:B------:R-:W-:Y:S01]  /*5460*/  SHF.L.U64.HI R11, R10, 0x1, R11 ;  /* 0x000000010a0b7819 */ /* 0x000fe2000001020b */
[----:B------:R-:W-:Y:S01]  /*5470*/  BSSY B1, `(.L_x_25) ;  /* 0x0000047000017945 */ /* 0x000fe20003800000 */
[----:B------:R-:W-:Y:S02]  /*5480*/  ISETP.GT.U32.AND P1, PT, R14, 0xb4, PT ;  /* 0x000000b40e00780c */ /* 0x000fe40003f24070 */
[----:B------:R-:W-:Y:S02]  /*5490*/  IADD3.X R14, ~R12, UR7, RZ, P0, !PT ;  /* 0x000000070c0e7c10 */ /* 0x000fe400087fe5ff */
[----:B------:R-:W-:Y:S02]  /*54a0*/  SHF.L.U32 R10, R10, 0x1, RZ ;  /* 0x000000010a0a7819 */ /* 0x000fe400000006ff */
[----:B------:R-:W-:-:S03]  /*54b0*/  ISETP.GT.AND.EX P1, PT, R14, RZ, PT, P1 ;  /* 0x000000ff0e00720c */ /* 0x000fc60003f24310 */
[----:B------:R-:W-:-:S05]  /*54c0*/  IMAD.WIDE.U32 R10, R0, 0x780, R10 ;  /* 0x00000780000a7825 */ /* 0x000fca00078e000a */
[----:B------:R-:W-:Y:S02]  /*54d0*/  IADD3 R11, R11, R15, RZ ;  /* 0x0000000f0b0b7210 */ /* 0x000fe40007ffe0ff */
[----:B------:R-:W-:-:S04]  /*54e0*/  LEA R18, P0, R10, UR4, 0x2 ;  /* 0x000000040a127c11 */ /* 0x000fc8000f8010ff */
[----:B------:R-:W-:Y:S02]  /*54f0*/  LEA.HI.X R19, R10, UR5, R11, 0x2, P0 ;  /* 0x000000050a137c11 */ /* 0x000fe400080f140b */
[----:B------:R-:W-:Y:S01]  /*5500*/  PLOP3.LUT P0, PT, PT, PT, PT, 0x80, 0x0 ;  /* 0x000000000000781c */ /* 0x000fe20003f0f070 */
[----:B------:R-:W-:-:S12]  /*5510*/  @!P1 BRA `(.L_x_26) ;  /* 0x0000000000f09947 */ /* 0x000fd80003800000 */
[----:B------:R-:W-:Y:S01]  /*5520*/  IMAD.U32 R11, RZ, RZ, UR6 ;  /* 0x00000006ff0b7e24 */ /* 0x000fe2000f8e00ff */
[----:B------:R-:W-:Y:S02]  /*5530*/  MOV R10, UR7 ;  /* 0x00000007000a7c02 */ /* 0x000fe40008000f00 */
[----:B------:R-:W-:Y:S02]  /*5540*/  PLOP3.LUT P0, PT, PT, PT, PT, 0x8, 0x0 ;  /* 0x000000000000781c */ /* 0x000fe40003f0e170 */
[----:B------:R-:W-:-:S04]  /*5550*/  IADD3 R11, P1, R11, -0xb4, RZ ;  /* 0xffffff4c0b0b7810 */ /* 0x000fc80007f3e0ff */
[----:B------:R-:W-:-:S09]  /*5560*/  IADD3.X R10, R10, -0x1, RZ, P1, !PT ;  /* 0xffffffff0a0a7810 */ /* 0x000fd20000ffe4ff */
.L_x_27:
[----:B------:R-:W2:Y:S04]  /*5570*/  LDG.E.64 R14, desc[UR10][R18.64+-0x1c200] ;  /* 0xfe3e000a120e7981 */ /* 0x000ea8000c1e1b00 */
[----:B------:R-:W3:Y:S04]  /*5580*/  LDG.E.64 R20, desc[UR10][R18.64] ;  /* 0x0000000a12147981 */ /* 0x000ee8000c1e1b00 */
[----:B------:R-:W4:Y:S04]  /*5590*/  LDG.E.64 R16, desc[UR10][R18.64+0x1c200] ;  /* 0x01c2000a12107981 */ /* 0x000f28000c1e1b00 */
[----:B------:R-:W5:Y:S01]  /*55a0*/  LDG.E.64 R22, desc[UR10][R18.64+0x38400] ;  /* 0x0384000a12167981 */ /* 0x000f62000c1e1b00 */
[----:B--2---:R-:W-:Y:S01]  /*55b0*/  FADD.FTZ R14, R14, R24 ;  /* 0x000000180e0e7221 */ /* 0x004fe20000010000 */
[----:B------:R-:W-:-:S02]  /*55c0*/  FADD.FTZ R36, R15, R25 ;  /* 0x000000190f247221 */ /* 0x000fc40000010000 */
[----:B------:R-:W2:Y:S01]  /*55d0*/  LDG.E.64 R24, desc[UR10][R18.64+0x54600] ;  /* 0x0546000a12187981 */ /* 0x000ea2000c1e1b00 */
[----:B---3--:R-:W-:-:S03]  /*55e0*/  FADD.FTZ R20, R14, R20 ;  /* 0x000000140e147221 */ /* 0x008fc60000010000 */
[----:B------:R-:W3:Y:S01]  /*55f0*/  LDG.E.64 R14, desc[UR10][R18.64+0x70800] ;  /* 0x0708000a120e7981 */ /* 0x000ee2000c1e1b00 */
[----:B------:R-:W-:Y:S01]  /*5600*/  FADD.FTZ R36, R36, R21 ;  /* 0x0000001524247221 */ /* 0x000fe20000010000 */
[----:B----4-:R-:W-:Y:S02]  /*5610*/  FADD.FTZ R16, R20, R16 ;  /* 0x0000001014107221 */ /* 0x010fe40000010000 */
[----:B------:R-:W4:Y:S01]  /*5620*/  LDG.E.64 R20, desc[UR10][R18.64+0x8ca00] ;  /* 0x08ca000a12147981 */ /* 0x000f22000c1e1b00 */
[----:B------:R-:W-:Y:S01]  /*5630*/  FADD.FTZ R36, R36, R17 ;  /* 0x0000001124247221 */ /* 0x000fe20000010000 */
[----:B-----5:R-:W-:Y:S02]  /*5640*/  FADD.FTZ R22, R16, R22 ;  /* 0x0000001610167221 */ /* 0x020fe40000010000 */
[----:B------:R-:W5:Y:S01]  /*5650*/  LDG.E.64 R16, desc[UR10][R18.64+0xa8c00] ;  /* 0x0a8c000a12107981 */ /* 0x000f62000c1e1b00 */
[----:B------:R-:W-:Y:S01]  /*5660*/  FADD.FTZ R23, R36, R23 ;  /* 0x0000001724177221 */ /* 0x000fe20000010000 */
[----:B--2---:R-:W-:-:S03]  /*5670*/  FADD.FTZ R24, R22, R24 ;  /* 0x0000001816187221 */ /* 0x004fc60000010000 */
[----:B------:R-:W-:Y:S02]  /*5680*/  FADD.FTZ R25, R23, R25 ;  /* 0x0000001917197221 */ /* 0x000fe40000010000 */
[----:B------:R-:W2:Y:S01]  /*5690*/  LDG.E.64 R22, desc[UR10][R18.64+0xc4e00] ;  /* 0x0c4e000a12167981 */ /* 0x000ea2000c1e1b00 */
[----:B---3--:R-:W-:Y:S01]  /*56a0*/  FADD.FTZ R24, R24, R14 ;  /* 0x0000000e18187221 */ /* 0x008fe20000010000 */
[----:B------:R-:W-:Y:S02]  /*56b0*/  FADD.FTZ R36, R25, R15 ;  /* 0x0000000f19247221 */ /* 0x000fe40000010000 */
[----:B------:R-:W3:Y:S01]  /*56c0*/  LDG.E.64 R14, desc[UR10][R18.64+0xe1000] ;  /* 0x0e10000a120e7981 */ /* 0x000ee2000c1e1b00 */
[----:B----4-:R-:W-:-:S03]  /*56d0*/  FADD.FTZ R20, R24, R20 ;  /* 0x0000001418147221 */ /* 0x010fc60000010000 */
[----:B------:R-:W4:Y:S01]  /*56e0*/  LDG.E.64 R24, desc[UR10][R18.64+0xfd200] ;  /* 0x0fd2000a12187981 */ /* 0x000f22000c1e1b00 */
[----:B------:R-:W-:Y:S01]  /*56f0*/  FADD.FTZ R36, R36, R21 ;  /* 0x0000001524247221 */ /* 0x000fe20000010000 */
[----:B-----5:R-:W-:Y:S02]  /*5700*/  FADD.FTZ R16, R20, R16 ;  /* 0x0000001014107221 */ /* 0x020fe40000010000 */
[----:B------:R-:W5:Y:S01]  /*5710*/  LDG.E.64 R20, desc[UR10][R18.64+0x119400] ;  /* 0x1194000a12147981 */ /* 0x000f62000c1e1b00 */
[----:B------:R-:W-:Y:S01]  /*5720*/  FADD.FTZ R17, R36, R17 ;  /* 0x0000001124117221 */ /* 0x000fe20000010000 */
[----:B--2---:R-:W-:-:S03]  /*5730*/  FADD.FTZ R16, R16, R22 ;  /* 0x0000001610107221 */ /* 0x004fc60000010000 */
[----:B------:R-:W-:Y:S01]  /*5740*/  FADD.FTZ R23, R17, R23 ;  /* 0x0000001711177221 */ /* 0x000fe20000010000 */
[----:B---3--:R-:W-:Y:S02]  /*5750*/  FADD.FTZ R14, R16, R14 ;  /* 0x0000000e100e7221 */ /* 0x008fe40000010000 */
[----:B------:R-:W2:Y:S01]  /*5760*/  LDG.E.64 R16, desc[UR10][R18.64+0x135600] ;  /* 0x1356000a12107981 */ /* 0x000ea2000c1e1b00 */
[----:B------:R-:W-:Y:S01]  /*5770*/  FADD.FTZ R36, R23, R15 ;  /* 0x0000000f17247221 */ /* 0x000fe20000010000 */
[----:B----4-:R-:W-:Y:S02]  /*5780*/  FADD.FTZ R24, R14, R24 ;  /* 0x000000180e187221 */ /* 0x010fe40000010000 */
[----:B------:R-:W3:Y:S04]  /*5790*/  LDG.E.64 R14, desc[UR10][R18.64+0x151800] ;  /* 0x1518000a120e7981 */ /* 0x000ee8000c1e1b00 */
[----:B------:R-:W4:Y:S01]  /*57a0*/  LDG.E.64 R22, desc[UR10][R18.64+0x16da00] ;  /* 0x16da000a12167981 */ /* 0x000f22000c1e1b00 */
[----:B------:R-:W-:Y:S01]  /*57b0*/  FADD.FTZ R36, R36, R25 ;  /* 0x0000001924247221 */ /* 0x000fe20000010000 */
[----:B-----5:R-:W-:-:S02]  /*57c0*/  FADD.FTZ R20, R24, R20 ;  /* 0x0000001418147221 */ /* 0x020fc40000010000 */
[----:B------:R0:W5:Y:S01]  /*57d0*/  LDG.E.64 R24, desc[UR10][R18.64+0x189c00] ;  /* 0x189c000a12187981 */ /* 0x000162000c1e1b00 */
[----:B------:R-:W-:-:S04]  /*57e0*/  IADD3 R0, P1, R0, 0xf0, RZ ;  /* 0x000000f000007810 */ /* 0x000fc80007f3e0ff */
[----:B------:R-:W-:Y:S02]  /*57f0*/  IADD3.X R12, RZ, R12, RZ, P1, !PT ;  /* 0x0000000cff0c7210 */ /* 0x000fe40000ffe4ff */
[----:B------:R-:W-:Y:S01]  /*5800*/  ISETP.GE.U32.AND P1, PT, R0, R11, PT ;  /* 0x0000000b0000720c */ /* 0x000fe20003f26070 */
[----:B------:R-:W-:-:S03]  /*5810*/  FADD.FTZ R21, R36, R21 ;  /* 0x0000001524157221 */ /* 0x000fc60000010000 */
[----:B------:R-:W-:Y:S02]  /*5820*/  ISETP.GE.AND.EX P1, PT, R12, R10, PT, P1 ;  /* 0x0000000a0c00720c */ /* 0x000fe40003f26310 */
[----:B0-----:R-:W-:-:S05]  /*5830*/  IADD3 R18, P2, R18, 0x1c2000, RZ ;  /* 0x001c200012127810 */ /* 0x001fca0007f5e0ff */
[----:B------:R-:W-:Y:S02]  /*5840*/  IMAD.X R19, RZ, RZ, R19, P2 ;  /* 0x000000ffff137224 */ /* 0x000fe400010e0613 */
[----:B--2---:R-:W-:Y:S01]  /*5850*/  FADD.FTZ R16, R20, R16 ;  /* 0x0000001014107221 */ /* 0x004fe20000010000 */
[----:B------:R-:W-:-:S03]  /*5860*/  FADD.FTZ R17, R21, R17 ;  /* 0x0000001115117221 */ /* 0x000fc60000010000 */
[----:B---3--:R-:W-:Y:S01]  /*5870*/  FADD.FTZ R14, R16, R14 ;  /* 0x0000000e100e7221 */ /* 0x008fe20000010000 */
[----:B------:R-:W-:-:S03]  /*5880*/  FADD.FTZ R15, R17, R15 ;  /* 0x0000000f110f7221 */ /* 0x000fc60000010000 */
[----:B----4-:R-:W-:Y:S01]  /*5890*/  FADD.FTZ R17, R14, R22 ;  /* 0x000000160e117221 */ /* 0x010fe20000010000 */
[----:B------:R-:W-:-:S03]  /*58a0*/  FADD.FTZ R14, R15, R23 ;  /* 0x000000170f0e7221 */ /* 0x000fc60000010000 */
[----:B-----5:R-:W-:Y:S01]  /*58b0*/  FADD.FTZ R24, R17, R24 ;  /* 0x0000001811187221 */ /* 0x020fe20000010000 */
[----:B------:R-:W-:Y:S01]  /*58c0*/  FADD.FTZ R25, R14, R25 ;  /* 0x000000190e197221 */ /* 0x000fe20000010000 */
[----:B------:R-:W-:Y:S06]  /*58d0*/  @!P1 BRA `(.L_x_27) ;  /* 0xfffffffc00249947 */ /* 0x000fec000383ffff */
.L_x_26:
[----:B------:R-:W-:Y:S05]  /*58e0*/  BSYNC B1 ;  /* 0x0000000000017941 */ /* 0x000fea0003800000 */
.L_x_25:
[----:B------:R-:W-:Y:S01]  /*58f0*/  IADD3 R10, P2, -R0, UR6, RZ ;  /* 0x00000006000a7c10 */ /* 0x000fe2000ff5e1ff */
[----:B------:R-:W-:Y:S03]  /*5900*/  BSSY B1, `(.L_x_28) ;  /* 0x0000023000017945 */ /* 0x000fe60003800000 */
[----:B------:R-:W-:Y:S02]  /*5910*/  ISETP.GT.U32.AND P1, PT, R10, 0x3c, PT ;  /* 0x0000003c0a00780c */ /* 0x000fe40003f24070 */
[----:B------:R-:W-:-:S04]  /*5920*/  IADD3.X R10, ~R12, UR7, RZ, P2, !PT ;  /* 0x000000070c0a7c10 */ /* 0x000fc800097fe5ff */
[----:B------:R-:W-:-:S13]  /*5930*/  ISETP.GT.AND.EX P1, PT, R10, RZ, PT, P1 ;  /* 0x000000ff0a00720c */ /* 0x000fda0003f24310 */
[----:B------:R-:W-:Y:S05]  /*5940*/  @!P1 BRA `(.L_x_29) ;  /* 0x0000000000789947 */ /* 0x000fea0003800000 */
[----:B------:R-:W2:Y:S04]  /*5950*/  LDG.E.64 R14, desc[UR10][R18.64+-0x1c200] ;  /* 0xfe3e000a120e7981 */ /* 0x000ea8000c1e1b00 */
[----:B------:R-:W3:Y:S04]  /*5960*/  LDG.E.64 R16, desc[UR10][R18.64] ;  /* 0x0000000a12107981 */ /* 0x000ee8000c1e1b00 */
[----:B------:R-:W4:Y:S04]  /*5970*/  LDG.E.64 R20, desc[UR10][R18.64+0x1c200] ;  /* 0x01c2000a12147981 */ /* 0x000f28000c1e1b00 */
[----:B------:R-:W5:Y:S01]  /*5980*/  LDG.E.64 R10, desc[UR10][R18.64+0x38400] ;  /* 0x0384000a120a7981 */ /* 0x000f62000c1e1b00 */
[----:B--2---:R-:W-:Y:S01]  /*5990*/  FADD.FTZ R14, R24, R14 ;  /* 0x0000000e180e7221 */ /* 0x004fe20000010000 */
[----:B------:R-:W-:-:S03]  /*59a0*/  FADD.FTZ R24, R25, R15 ;  /* 0x0000000f19187221 */ /* 0x000fc60000010000 */
[----:B---3--:R-:W-:Y:S02]  /*59b0*/  FADD.FTZ R16, R14, R16 ;  /* 0x000000100e107221 */ /* 0x008fe40000010000 */
[----:B------:R-:W2:Y:S01]  /*59c0*/  LDG.E.64 R14, desc[UR10][R18.64+0x54600] ;  /* 0x0546000a120e7981 */ /* 0x000ea2000c1e1b00 */
[----:B------:R-:W-:Y:S01]  /*59d0*/  FADD.FTZ R24, R24, R17 ;  /* 0x0000001118187221 */ /* 0x000fe20000010000 */
[----:B----4-:R-:W-:Y:S02]  /*59e0*/  FADD.FTZ R22, R16, R20 ;  /* 0x0000001410167221 */ /* 0x010fe40000010000 */
[----:B------:R-:W3:Y:S01]  /*59f0*/  LDG.E.64 R16, desc[UR10][R18.64+0x70800] ;  /* 0x0708000a12107981 */ /* 0x000ee2000c1e1b00 */
[----:B------:R-:W-:-:S03]  /*5a00*/  FADD.FTZ R24, R24, R21 ;  /* 0x0000001518187221 */ /* 0x000fc60000010000 */
[----:B------:R-:W4:Y:S01]  /*5a10*/  LDG.E.64 R20, desc[UR10][R18.64+0x8ca00] ;  /* 0x08ca000a12147981 */ /* 0x000f22000c1e1b00 */
[----:B-----5:R-:W-:-:S03]  /*5a20*/  FADD.FTZ R10, R22, R10 ;  /* 0x0000000a160a7221 */ /* 0x020fc60000010000 */
[----:B------:R0:W5:Y:S01]  /*5a30*/  LDG.E.64 R22, desc[UR10][R18.64+0xa8c00] ;  /* 0x0a8c000a12167981 */ /* 0x000162000c1e1b00 */
[----:B------:R-:W-:Y:S01]  /*5a40*/  FADD.FTZ R11, R24, R11 ;  /* 0x0000000b180b7221 */ /* 0x000fe20000010000 */
[----:B------:R-:W-:Y:S02]  /*5a50*/  IADD3 R0, P2, R0, 0x78, RZ ;  /* 0x0000007800007810 */ /* 0x000fe40007f5e0ff */
[----:B------:R-:W-:Y:S02]  /*5a60*/  PLOP3.LUT P0, PT, PT, PT, PT, 0x8, 0x0 ;  /* 0x000000000000781c */ /* 0x000fe40003f0e170 */
[----:B------:R-:W-:Y:S01]  /*5a70*/  IADD3.X R12, RZ, R12, RZ, P2, !PT ;  /* 0x0000000cff0c7210 */ /* 0x000fe200017fe4ff */
[----:B--2---:R-:W-:Y:S01]  /*5a80*/  FADD.FTZ R10, R10, R14 ;  /* 0x0000000e0a0a7221 */ /* 0x004fe20000010000 */
[----:B------:R-:W-:-:S03]  /*5a90*/  FADD.FTZ R14, R11, R15 ;  /* 0x0000000f0b0e7221 */ /* 0x000fc60000010000 */
[----:B---3--:R-:W-:Y:S01]  /*5aa0*/  FADD.FTZ R11, R10, R16 ;  /* 0x000000100a0b7221 */ /* 0x008fe20000010000 */
[----:B------:R-:W-:Y:S01]  /*5ab0*/  FADD.FTZ R14, R14, R17 ;  /* 0x000000110e0e7221 */ /* 0x000fe20000010000 */
[----:B------:R-:W-:Y:S02]  /*5ac0*/  IADD3 R10, P1, R18, 0xe1000, RZ ;  /* 0x000e1000120a7810 */ /* 0x000fe40007f3e0ff */
[----:B----4-:R-:W-:Y:S01]  /*5ad0*/  FADD.FTZ R11, R11, R20 ;  /* 0x000000140b0b7221 */ /* 0x010fe20000010000 */
[----:B------:R-:W-:Y:S01]  /*5ae0*/  FADD.FTZ R14, R14, R21 ;  /* 0x000000150e0e7221 */ /* 0x000fe20000010000 */
[----:B0-----:R-:W-:Y:S01]  /*5af0*/  IADD3.X R19, RZ, R19, RZ, P1, !PT ;  /* 0x00000013ff137210 */ /* 0x001fe20000ffe4ff */
[----:B------:R-:W-:Y:S02]  /*5b00*/  IMAD.MOV.U32 R18, RZ, RZ, R10 ;  /* 0x000000ffff127224 */ /* 0x000fe400078e000a */
[----:B-----5:R-:W-:Y:S01]  /*5b10*/  FADD.FTZ R24, R11, R22 ;  /* 0x000000160b187221 */ /* 0x020fe20000010000 */
[----:B------:R-:W-:-:S07]  /*5b20*/  FADD.FTZ R25, R14, R23 ;  /* 0x000000170e197221 */ /* 0x000fce0000010000 */
.L_x_29:
[----:B------:R-:W-:Y:S05]  /*5b30*/  BSYNC B1 ;  /* 0x0000000000017941 */ /* 0x000fea0003800000 */
.L_x_28:
[----:B------:R-:W-:-:S04]  /*5b40*/  ISETP.LT.U32.AND P1, PT, R0, UR6, PT ;  /* 0x0000000600007c0c */ /* 0x000fc8000bf21070 */
[----:B------:R-:W-:-:S13]  /*5b50*/  ISETP.LT.OR.EX P0, PT, R12, UR7, P0, P1 ;  /* 0x000000070c007c0c */ /* 0x000fda0008701710 */
[----:B------:R-:W-:Y:S05]  /*5b60*/  @!P0 BRA `(.L_x_22) ;  /* 0x0000000000308947 */ /* 0x000fea0003800000 */
[----:B------:R-:W2:Y:S04]  /*5b70*/  LDG.E.64 R10, desc[UR10][R18.64+-0x1c200] ;  /* 0xfe3e000a120a7981 */ /* 0x000ea8000c1e1b00 */
[----:B------:R-:W3:Y:S04]  /*5b80*/  LDG.E.64 R14, desc[UR10][R18.64] ;  /* 0x0000000a120e7981 */ /* 0x000ee8000c1e1b00 */
[----:B------:R-:W4:Y:S04]  /*5b90*/  LDG.E.64 R16, desc[UR10][R18.64+0x1c200] ;  /* 0x01c2000a12107981 */ /* 0x000f28000c1e1b00 */
[----:B------:R-:W5:Y:S01]  /*5ba0*/  LDG.E.64 R18, desc[UR10][R18.64+0x38400] ;  /* 0x0384000a12127981 */ /* 0x000f62000c1e1b00 */
[----:B--2---:R-:W-:Y:S01]  /*5bb0*/  FADD.FTZ R21, R24, R10 ;  /* 0x0000000a18157221 */ /* 0x004fe20000010000 */
[----:B------:R-:W-:-:S03]  /*5bc0*/  FADD.FTZ R0, R25, R11 ;  /* 0x0000000b19007221 */ /* 0x000fc60000010000 */
[----:B---3--:R-:W-:Y:S01]  /*5bd0*/  FADD.FTZ R21, R21, R14 ;  /* 0x0000000e15157221 */ /* 0x008fe20000010000 */
[----:B------:R-:W-:-:S03]  /*5be0*/  FADD.FTZ R0, R0, R15 ;  /* 0x0000000f00007221 */ /* 0x000fc60000010000 */
[----:B----4-:R-:W-:Y:S01]  /*5bf0*/  FADD.FTZ R21, R21, R16 ;  /* 0x0000001015157221 */ /* 0x010fe20000010000 */
[----:B------:R-:W-:-:S03]  /*5c00*/  FADD.FTZ R0, R0, R17 ;  /* 0x0000001100007221 */ /* 0x000fc60000010000 */
[----:B-----5:R-:W-:Y:S01]  /*5c10*/  FADD.FTZ R24, R21, R18 ;  /* 0x0000001215187221 */ /* 0x020fe20000010000 */
[----:B------:R-:W-:-:S07]  /*5c20*/  FADD.FTZ R25, R0, R19 ;  /* 0x0000001300197221 */ /* 0x000fce0000010000 */
.L_x_22:
[----:B------:R-:W-:Y:S05]  /*5c30*/  BSYNC B0 ;  /* 0x0000000000007941 */ /* 0x000fea0003800000 */
.L_x_21:
[----:B------:R-:W0:Y:S01]  /*5c40*/  S2R R0, SR_TID.X ;  /* 0x0000000000007919 */ /* 0x000e220000002100 */
[----:B------:R1:W-:Y:S04]  /*5c50*/  STS [R2], R24 ;  /* 0x0000001802007388 */ /* 0x0003e80000000800 */
[----:B------:R1:W-:Y:S01]  /*5c60*/  STS [R2+0x780], R25 ;  /* 0x0007801902007388 */ /* 0x0003e20000000800 */
[----:B------:R-:W-:Y:S01]  /*5c70*/  BAR.SYNC.DEFER_BLOCKING 0x0 ;  /* 0x0000000000007b1d */ /* 0x000fe20000010000 */
[----:B0-----:R-:W-:-:S13]  /*5c80*/  ISETP.GT.U32.AND P0, PT, R0, 0x1ff, PT ;  /* 0x000001ff0000780c */ /* 0x001fda0003f04070 */
[----:B-1----:R-:W-:Y:S05]  /*5c90*/  @P0 BRA `(.L_x_30) ;  /* 0x00000010004c0947 */ /* 0x002fea0003800000 */
[----:B------:R-:W-:Y:S01]  /*5ca0*/  ISETP.NE.AND P0, PT, R8, RZ, PT ;  /* 0x000000ff0800720c */ /* 0x000fe20003f05270 */
[----:B------:R-:W-:Y:S01]  /*5cb0*/  BSSY B0, `(.L_x_31) ;  /* 0x000007a000007945 */ /* 0x000fe20003800000 */
[----:B------:R-:W-:-:S11]  /*5cc0*/  MOV R0, R37 ;  /* 0x0000002500007202 */ /* 0x000fd60000000f00 */
[----:B------:R-:W-:Y:S05]  /*5cd0*/  @!P0 BRA `(.L_x_32) ;  /* 0x0000000400dc8947 */ /* 0x000fea0003800000 */
[----:B------:R-:W-:Y:S01]  /*5ce0*/  ISETP.NE.AND P0, PT, R27, 0xf, PT ;  /* 0x0000000f1b00780c */ /* 0x000fe20003f05270 */
[----:B------:R-:W-:Y:S01]  /*5cf0*/  HFMA2.MMA R17, -RZ, RZ, 0, 0 ;  /* 0x00000000ff117435 */ /* 0x000fe200000001ff */
[----:B------:R-:W-:Y:S01]  /*5d00*/  IMAD.MOV.U32 R0, RZ, RZ, RZ ;  /* 0x000000ffff007224 */ /* 0x000fe200078e00ff */
[----:B------:R-:W-:-:S10]  /*5d10*/  UMOV UR9, 0xffff ;  /* 0x0000ffff00097882 */ /* 0x000fd40000000000 */
[----:B------:R0:W1:Y:S04]  /*5d20*/  @P0 LDS R17, [R4] ;  /* 0x0000000004110984 */ /* 0x0000680000000800 */
[----:B------:R0:W2:Y:S01]  /*5d30*/  @P0 LDS R0, [R4+0x780] ;  /* 0x0007800004000984 */ /* 0x0000a20000000800 */
[----:B------:R-:W-:Y:S05]  /*5d40*/  BRA.DIV UR9, `(.L_x_33) ;  /* 0x0000001209387947 */ /* 0x000fea000b800000 */
[----:B------:R-:W-:Y:S01]  /*5d50*/  MOV R16, 0xffff ;  /* 0x0000ffff00107802 */ /* 0x000fe20000000f00 */
[----:B------:R-:W-:Y:S01]  /*5d60*/  IMAD.MOV.U32 R19, RZ, RZ, 0xffff ;  /* 0x0000ffffff137424 */ /* 0x000fe200078e00ff */
[----:B------:R-:W-:Y:S02]  /*5d70*/  MOV R15, 0xffff ;  /* 0x0000ffff000f7802 */ /* 0x000fe40000000f00 */
[----:B------:R-:W-:Y:S01]  /*5d80*/  MOV R12, 0xffff ;  /* 0x0000ffff000c7802 */ /* 0x000fe20000000f00 */
[----:B-1----:R-:W1:Y:S01]  /*5d90*/  SHFL.BFLY PT, R22, R17, 0x8, 0x101f ;  /* 0x0d101f0011167f89 */ /* 0x002e6200000e0000 */
[----:B------:R-:W-:Y:S02]  /*5da0*/  MOV R23, 0xffff ;  /* 0x0000ffff00177802 */ /* 0x000fe40000000f00 */
[----:B------:R-:W-:Y:S01]  /*5db0*/  MOV R21, 0xffff ;  /* 0x0000ffff00157802 */ /* 0x000fe20000000f00 */
[----:B--2---:R-:W2:Y:S01]  /*5dc0*/  SHFL.BFLY PT, R11, R0, 0x8, 0x101f ;  /* 0x0d101f00000b7f89 */ /* 0x004ea200000e0000 */
[----:B-1----:R-:W-:Y:S01]  /*5dd0*/  FADD.FTZ R10, R22, R17 ;  /* 0x00000011160a7221 */ /* 0x002fe20000010000 */
[----:B------:R-:W-:-:S02]  /*5de0*/  IMAD.MOV.U32 R17, RZ, RZ, 0xffff ;  /* 0x0000ffffff117424 */ /* 0x000fc400078e00ff */
[----:B--2---:R-:W-:Y:S02]  /*5df0*/  FADD.FTZ R11, R11, R0 ;  /* 0x000000000b0b7221 */ /* 0x004fe40000010000 */
[----:B------:R-:W1:Y:S04]  /*5e00*/  SHFL.BFLY PT, R22, R10, 0x4, 0x101f ;  /* 0x0c901f000a167f89 */ /* 0x000e6800000e0000 */
[----:B------:R-:W2:Y:S01]  /*5e10*/  SHFL.BFLY PT, R12, R11, 0x4, 0x101f ;  /* 0x0c901f000b0c7f89 */ /* 0x000ea200000e0000 */
[----:B-1----:R-:W-:Y:S01]  /*5e20*/  FADD.FTZ R14, R10, R22 ;  /* 0x000000160a0e7221 */ /* 0x002fe20000010000 */
[----:B--2---:R-:W-:-:S04]  /*5e30*/  FADD.FTZ R15, R11, R12 ;  /* 0x0000000c0b0f7221 */ /* 0x004fc80000010000 */
[----:B------:R-:W1:Y:S04]  /*5e40*/  SHFL.BFLY PT, R22, R14, 0x2, 0x101f ;  /* 0x0c501f000e167f89 */ /* 0x000e6800000e0000 */
[----:B------:R-:W2:Y:S01]  /*5e50*/  SHFL.BFLY PT, R0, R15, 0x2, 0x101f ;  /* 0x0c501f000f007f89 */ /* 0x000ea200000e0000 */
[----:B-1----:R-:W-:Y:S01]  /*5e60*/  FADD.FTZ R10, R14, R22 ;  /* 0x000000160e0a7221 */ /* 0x002fe20000010000 */
[----:B--2---:R-:W-:-:S04]  /*5e70*/  FADD.FTZ R0, R15, R0 ;  /* 0x000000000f007221 */ /* 0x004fc80000010000 */
[----:B------:R-:W1:Y:S04]  /*5e80*/  SHFL.BFLY PT, R22, R10, 0x1, 0x101f ;  /* 0x0c301f000a167f89 */ /* 0x000e6800000e0000 */
[----:B------:R2:W3:Y:S02]  /*5e90*/  SHFL.BFLY PT, R21, R0, 0x1, 0x101f ;  /* 0x0c301f0000157f89 */ /* 0x0004e400000e0000 */
[----:B-12---:R-:W-:-:S07]  /*5ea0*/  FADD.FTZ R12, R10, R22 ;  /* 0x000000160a0c7221 */ /* 0x006fce0000010000 */
.L_x_46:
[----:B------:R-:W1:Y:S01]  /*5eb0*/  LDC.64 R10, c[0x0][0x218] ;  /* 0x00008600ff0a7b82 */ /* 0x000e620000000a00 */
[----:B------:R-:W-:Y:S01]  /*5ec0*/  ISETP.NE.AND P1, PT, R27, RZ, PT ;  /* 0x000000ff1b00720c */ /* 0x000fe20003f25270 */
[----:B---3--:R-:W-:Y:S01]  /*5ed0*/  FADD.FTZ R0, R0, R21 ;  /* 0x0000001500007221 */ /* 0x008fe20000010000 */
[C---:B------:R-:W-:Y:S01]  /*5ee0*/  IADD3 R17, R37.reuse, R7, RZ ;  /* 0x0000000725117210 */ /* 0x040fe20007ffe0ff */
[----:B------:R-:W-:Y:S01]  /*5ef0*/  VIADD R18, R37, 0x1e ;  /* 0x0000001e25127836 */ /* 0x000fe20000000000 */
[----:B------:R-:W-:-:S03]  /*5f00*/  ISETP.NE.AND P2, PT, R8, 0x1, PT ;  /* 0x000000010800780c */ /* 0x000fc60003f45270 */
[----:B------:R-:W2:Y:S06]  /*5f10*/  LDC.64 R14, c[0x0][0x220] ;  /* 0x00008800ff0e7b82 */ /* 0x000eac0000000a00 */
[----:B------:R-:W-:Y:S02]  /*5f20*/  @!P1 F2FP.BF16.F32.PACK_AB R0, RZ, R0 ;  /* 0x00000000ff00923e */ /* 0x000fe400000010ff */
[----:B------:R-:W-:Y:S02]  /*5f30*/  @!P1 F2FP.BF16.F32.PACK_AB R12, RZ, R12 ;  /* 0x0000000cff0c923e */ /* 0x000fe400000010ff */
[----:B------:R-:W-:-:S02]  /*5f40*/  PRMT R16, R0, 0x7610, R16 ;  /* 0x0000761000107816 */ /* 0x000fc40000000010 */
[----:B------:R-:W-:Y:S01]  /*5f50*/  MOV R0, R18 ;  /* 0x0000001200007202 */ /* 0x000fe20000000f00 */
[----:B-1----:R-:W-:-:S05]  /*5f60*/  IMAD.WIDE R10, R17, 0x2, R10 ;  /* 0x00000002110a7825 */ /* 0x002fca00078e020a */
[----:B------:R1:W-:Y:S01]  /*5f70*/  @!P1 STG.E.U16 desc[UR10][R10.64], R12 ;  /* 0x0000000c0a009986 */ /* 0x0003e2000c10150a */
[----:B--2---:R-:W-:-:S05]  /*5f80*/  IMAD.WIDE R14, R17, 0x2, R14 ;  /* 0x00000002110e7825 */ /* 0x004fca00078e020e */
[----:B------:R1:W-:Y:S01]  /*5f90*/  @!P1 STG.E.U16 desc[UR10][R14.64], R16 ;  /* 0x000000100e009986 */ /* 0x0003e2000c10150a */
[----:B------:R-:W-:Y:S05]  /*5fa0*/  @!P2 BRA `(.L_x_32) ;  /* 0x000000040028a947 */ /* 0x000fea0003800000 */
[----:B------:R-:W-:Y:S01]  /*5fb0*/  HFMA2.MMA R17, -RZ, RZ, 0, 0 ;  /* 0x00000000ff117435 */ /* 0x000fe200000001ff */
[----:B------:R-:W-:Y:S01]  /*5fc0*/  IMAD.MOV.U32 R0, RZ, RZ, RZ ;  /* 0x000000ffff007224 */ /* 0x000fe200078e00ff */
[----:B------:R-:W-:-:S05]  /*5fd0*/  UMOV UR9, 0xffff ;  /* 0x0000ffff00097882 */ /* 0x000fca0000000000 */
[----:B------:R2:W3:Y:S04]  /*5fe0*/  @P0 LDS R0, [R5+0x780] ;  /* 0x0007800005000984 */ /* 0x0004e80000000800 */
[----:B------:R2:W4:Y:S01]  /*5ff0*/  @P0 LDS R17, [R5] ;  /* 0x0000000005110984 */ /* 0x0005220000000800 */
[----:B------:R-:W-:Y:S05]  /*6000*/  BRA.DIV UR9, `(.L_x_34) ;  /* 0x00000012094c7947 */ /* 0x000fea000b800000 */
[----:B------:R-:W-:Y:S01]  /*6010*/  MOV R18, 0xffff ;  /* 0x0000ffff00127802 */ /* 0x000fe20000000f00 */
[----:B------:R-:W-:Y:S01]  /*6020*/  IMAD.MOV.U32 R25, RZ, RZ, 0xffff ;  /* 0x0000ffffff197424 */ /* 0x000fe200078e00ff */
[----:B------:R-:W-:Y:S01]  /*6030*/  MOV R19, 0xffff ;  /* 0x0000ffff00137802 */ /* 0x000fe20000000f00 */
[----:B------:R-:W-:Y:S01]  /*6040*/  IMAD.MOV.U32 R24, RZ, RZ, 0xffff ;  /* 0x0000ffffff187424 */ /* 0x000fe200078e00ff */
[----:B------:R-:W-:Y:S01]  /*6050*/  MOV R20, 0xffff ;  /* 0x0000ffff00147802 */ /* 0x000fe20000000f00 */
[----:B----4-:R-:W1:Y:S01]  /*6060*/  SHFL.BFLY PT, R22, R17, 0x8, 0x101f ;  /* 0x0d101f0011167f89 */ /* 0x010e6200000e0000 */
[----:B------:R-:W-:-:S03]  /*6070*/  MOV R36, 0xffff ;  /* 0x0000ffff00247802 */ /* 0x000fc60000000f00 */
[----:B---3--:R-:W3:Y:S01]  /*6080*/  SHFL.BFLY PT, R21, R0, 0x8, 0x101f ;  /* 0x0d101f0000157f89 */ /* 0x008ee200000e0000 */
[----:B-1----:R-:W-:Y:S01]  /*6090*/  FADD.FTZ R12, R22, R17 ;  /* 0x00000011160c7221 */ /* 0x002fe20000010000 */
[----:B------:R-:W-:Y:S01]  /*60a0*/  MOV R17, 0xffff ;  /* 0x0000ffff00117802 */ /* 0x000fe20000000f00 */
[----:B---3--:R-:W-:-:S03]  /*60b0*/  FADD.FTZ R16, R21, R0 ;  /* 0x0000000015107221 */ /* 0x008fc60000010000 */
[----:B------:R-:W1:Y:S04]  /*60c0*/  SHFL.BFLY PT, R22, R12, 0x4, 0x101f ;  /* 0x0c901f000c167f89 */ /* 0x000e6800000e0000 */
[----:B------:R-:W3:Y:S01]  /*60d0*/  SHFL.BFLY PT, R23, R16, 0x4, 0x101f ;  /* 0x0c901f0010177f89 */ /* 0x000ee200000e0000 */
[----:B-1----:R-:W-:Y:S01]  /*60e0*/  FADD.FTZ R21, R12, R22 ;  /* 0x000000160c157221 */ /* 0x002fe20000010000 */
[----:B---3--:R-:W-:-:S04]  /*60f0*/  FADD.FTZ R23, R16, R23 ;  /* 0x0000001710177221 */ /* 0x008fc80000010000 */
[----:B------:R-:W1:Y:S04]  /*6100*/  SHFL.BFLY PT, R22, R21, 0x2, 0x101f ;  /* 0x0c501f0015167f89 */ /* 0x000e6800000e0000 */
[----:B------:R-:W3:Y:S01]  /*6110*/  SHFL.BFLY PT, R24, R23, 0x2, 0x101f ;  /* 0x0c501f0017187f89 */ /* 0x000ee200000e0000 */
[----:B-1----:R-:W-:Y:S01]  /*6120*/  FADD.FTZ R0, R21, R22 ;  /* 0x0000001615007221 */ /* 0x002fe20000010000 */
[----:B---3--:R-:W-:-:S04]  /*6130*/  FADD.FTZ R12, R23, R24 ;  /* 0x00000018170c7221 */ /* 0x008fc80000010000 */
[----:B------:R-:W1:Y:S04]  /*6140*/  SHFL.BFLY PT, R22, R0, 0x1, 0x101f ;  /* 0x0c301f0000167f89 */ /* 0x000e6800000e0000 */
[----:B------:R3:W4:Y:S02]  /*6150*/  SHFL.BFLY PT, R25, R12, 0x1, 0x101f ;  /* 0x0c301f000c197f89 */ /* 0x00072400000e0000 */
[----:B-1-3--:R-:W-:-:S07]  /*6160*/  FADD.FTZ R16, R0, R22 ;  /* 0x0000001600107221 */ /* 0x00afce0000010000 */
.L_x_56:
[----:B----4-:R-:W-:Y:S01]  /*6170*/  FADD.FTZ R0, R12, R25 ;  /* 0x000000190c007221 */ /* 0x010fe20000010000 */
[----:B------:R-:W-:Y:S02]  /*6180*/  @!P1 F2FP.BF16.F32.PACK_AB R16, RZ, R16 ;  /* 0x00000010ff10923e */ /* 0x000fe400000010ff */
[----:B------:R-:W-:Y:S02]  /*6190*/  ISETP.NE.AND P2, PT, R8, 0x2, PT ;  /* 0x000000020800780c */ /* 0x000fe40003f45270 */
[----:B------:R-:W-:Y:S01]  /*61a0*/  @!P1 F2FP.BF16.F32.PACK_AB R0, RZ, R0 ;  /* 0x00000000ff00923e */ /* 0x000fe200000010ff */
[----:B------:R3:W-:Y:S01]  /*61b0*/  @!P1 STG.E.U16 desc[UR10][R10.64+0x3c], R16 ;  /* 0x00003c100a009986 */ /* 0x0007e2000c10150a */
[----:B------:R-:W-:Y:S02]  /*61c0*/  IADD3 R17, R37, 0x3c, RZ ;  /* 0x0000003c25117810 */ /* 0x000fe40007ffe0ff */
[----:B------:R-:W-:-:S03]  /*61d0*/  PRMT R12, R0, 0x7610, R12 ;  /* 0x00007610000c7816 */ /* 0x000fc6000000000c */
[----:B------:R-:W-:Y:S02]  /*61e0*/  IMAD.MOV.U32 R0, RZ, RZ, R17 ;  /* 0x000000ffff007224 */ /* 0x000fe400078e0011 */
[----:B------:R3:W-:Y:S02]  /*61f0*/  @!P1 STG.E.U16 desc[UR10][R14.64+0x3c], R12 ;  /* 0x00003c0c0e009986 */ /* 0x0007e4000c10150a */
[----:B------:R-:W-:Y:S05]  /*6200*/  @!P2 BRA `(.L_x_32) ;  /* 0x000000000090a947 */ /* 0x000fea0003800000 */
[----:B------:R-:W-:Y:S01]  /*6210*/  HFMA2.MMA R17, -RZ, RZ, 0, 0 ;  /* 0x00000000ff117435 */ /* 0x000fe200000001ff */
[----:B------:R-:W-:Y:S01]  /*6220*/  MOV R0, RZ ;  /* 0x000000ff00007202 */ /* 0x000fe20000000f00 */
[----:B------:R-:W-:-:S05]  /*6230*/  UMOV UR9, 0xffff ;  /* 0x0000ffff00097882 */ /* 0x000fca0000000000 */
[----:B------:R1:W4:Y:S04]  /*6240*/  @P0 LDS R0, [R6+0x780] ;  /* 0x0007800006000984 */ /* 0x0003280000000800 */
[----:B------:R1:W0:Y:S01]  /*6250*/  @P0 LDS R17, [R6] ;  /* 0x0000000006110984 */ /* 0x0002220000000800 */
[----:B------:R-:W-:Y:S05]  /*6260*/  BRA.DIV UR9, `(.L_x_35) ;  /* 0x00000012098c7947 */ /* 0x000fea000b800000 */
[----:B------:R-:W-:Y:S01]  /*6270*/  IMAD.MOV.U32 R18, RZ, RZ, 0xffff ;  /* 0x0000ffffff127424 */ /* 0x000fe200078e00ff */
[----:B------:R-:W-:Y:S01]  /*6280*/  MOV R19, 0xffff ;  /* 0x0000ffff00137802 */ /* 0x000fe20000000f00 */
[----:B------:R-:W-:Y:S01]  /*6290*/  IMAD.MOV.U32 R20, RZ, RZ, 0xffff ;  /* 0x0000ffffff147424 */ /* 0x000fe200078e00ff */
[----:B------:R-:W-:Y:S01]  /*62a0*/  MOV R25, 0xffff ;  /* 0x0000ffff00197802 */ /* 0x000fe20000000f00 */
[----:B0-----:R-:W3:Y:S01]  /*62b0*/  SHFL.BFLY PT, R22, R17, 0x8, 0x101f ;  /* 0x0d101f0011167f89 */ /* 0x001ee200000e0000 */
[----:B------:R-:W-:Y:S02]  /*62c0*/  MOV R36, 0xffff ;  /* 0x0000ffff00247802 */ /* 0x000fe40000000f00 */
[----:B------:R-:W-:Y:S01]  /*62d0*/  MOV R24, 0xffff ;  /* 0x0000ffff00187802 */ /* 0x000fe20000000f00 */
[----:B----4-:R-:W0:Y:S01]  /*62e0*/  SHFL.BFLY PT, R21, R0, 0x8, 0x101f ;  /* 0x0d101f0000157f89 */ /* 0x010e2200000e0000 */
[----:B---3--:R-:W-:Y:S01]  /*62f0*/  FADD.FTZ R12, R22, R17 ;  /* 0x00000011160c7221 */ /* 0x008fe20000010000 */
[----:B------:R-:W-:-:S02]  /*6300*/  IMAD.MOV.U32 R17, RZ, RZ, 0xffff ;  /* 0x0000ffffff117424 */ /* 0x000fc400078e00ff */
[----:B0-----:R-:W-:Y:S02]  /*6310*/  FADD.FTZ R16, R21, R0 ;  /* 0x0000000015107221 */ /* 0x001fe40000010000 */
[----:B------:R-:W0:Y:S04]  /*6320*/  SHFL.BFLY PT, R22, R12, 0x4, 0x101f ;  /* 0x0c901f000c167f89 */ /* 0x000e2800000e0000 */
[----:B------:R-:W3:Y:S01]  /*6330*/  SHFL.BFLY PT, R23, R16, 0x4, 0x101f ;  /* 0x0c901f0010177f89 */ /* 0x000ee200000e0000 */
[----:B0-----:R-:W-:Y:S01]  /*6340*/  FADD.FTZ R21, R12, R22 ;  /* 0x000000160c157221 */ /* 0x001fe20000010000 */
[----:B---3--:R-:W-:-:S04]  /*6350*/  FADD.FTZ R23, R16, R23 ;  /* 0x0000001710177221 */ /* 0x008fc80000010000 */
[----:B------:R-:W0:Y:S04]  /*6360*/  SHFL.BFLY PT, R22, R21, 0x2, 0x101f ;  /* 0x0c501f0015167f89 */ /* 0x000e2800000e0000 */
[----:B------:R-:W3:Y:S01]  /*6370*/  SHFL.BFLY PT, R24, R23, 0x2, 0x101f ;  /* 0x0c501f0017187f89 */ /* 0x000ee200000e0000 */
[----:B0-----:R-:W-:Y:S01]  /*6380*/  FADD.FTZ R0, R21, R22 ;  /* 0x0000001615007221 */ /* 0x001fe20000010000 */
[----:B---3--:R-:W-:-:S04]  /*6390*/  FADD.FTZ R12, R23, R24 ;  /* 0x00000018170c7221 */ /* 0x008fc80000010000 */
[----:B------:R-:W0:Y:S04]  /*63a0*/  SHFL.BFLY PT, R22, R0, 0x1, 0x101f ;  /* 0x0c301f0000167f89 */ /* 0x000e2800000e0000 */
[----:B------:R3:W4:Y:S02]  /*63b0*/  SHFL.BFLY PT, R25, R12, 0x1, 0x101f ;  /* 0x0c301f000c197f89 */ /* 0x00072400000e0000 */
[----:B0--3--:R-:W-:-:S07]  /*63c0*/  FADD.FTZ R16, R0, R22 ;  /* 0x0000001600107221 */ /* 0x009fce0000010000 */
.L_x_66:
[----:B----4-:R-:W-:Y:S01]  /*63d0*/  FADD.FTZ R0, R12, R25 ;  /* 0x000000190c007221 */ /* 0x010fe20000010000 */
[----:B------:R-:W-:Y:S02]  /*63e0*/  @!P1 F2FP.BF16.F32.PACK_AB R16, RZ, R16 ;  /* 0x00000010ff10923e */ /* 0x000fe400000010ff */
[----:B------:R-:W-:Y:S02]  /*63f0*/  IADD3 R17, R37, 0x5a, RZ ;  /* 0x0000005a25117810 */ /* 0x000fe40007ffe0ff */
[----:B------:R-:W-:Y:S01]  /*6400*/  @!P1 F2FP.BF16.F32.PACK_AB R0, RZ, R0 ;  /* 0x00000000ff00923e */ /* 0x000fe200000010ff */
[----:B------:R4:W-:Y:S03]  /*6410*/  @!P1 STG.E.U16 desc[UR10][R10.64+0x78], R16 ;  /* 0x000078100a009986 */ /* 0x0009e6000c10150a */
[----:B------:R-:W-:Y:S02]  /*6420*/  PRMT R12, R0, 0x7610, R12 ;  /* 0x00007610000c7816 */ /* 0x000fe4000000000c */
[----:B------:R-:W-:-:S03]  /*6430*/  MOV R0, R17 ;  /* 0x0000001100007202 */ /* 0x000fc60000000f00 */
[----:B------:R4:W-:Y:S04]  /*6440*/  @!P1 STG.E.U16 desc[UR10][R14.64+0x78], R12 ;  /* 0x0000780c0e009986 */ /* 0x0009e8000c10150a */
.L_x_32:
[----:B------:R-:W-:Y:S05]  /*6450*/  BSYNC B0 ;  /* 0x0000000000007941 */ /* 0x000fea0003800000 */
.L_x_31:
[----:B------:R-:W-:-:S13]  /*6460*/  ISETP.GE.U32.AND P0, PT, R3, 0x5a, PT ;  /* 0x0000005a0300780c */ /* 0x000fda0003f06070 */
[----:B------:R-:W-:Y:S05]  /*6470*/  @!P0 BRA `(.L_x_30) ;  /* 0x0000000800548947 */ /* 0x000fea0003800000 */
[----:B------:R-:W-:Y:S01]  /*6480*/  ISETP.NE.AND P0, PT, R27, 0xf, PT ;  /* 0x0000000f1b00780c */ /* 0x000fe20003f05270 */
[----:B-1-34-:R-:W-:Y:S01]  /*6490*/  HFMA2.MMA R14, -RZ, RZ, 0, 0 ;  /* 0x00000000ff0e7435 */ /* 0x01afe200000001ff */
[----:B------:R-:W-:Y:S01]  /*64a0*/  IMAD.MOV.U32 R17, RZ, RZ, RZ ;  /* 0x000000ffff117224 */ /* 0x000fe200078e00ff */
[----:B------:R-:W-:-:S10]  /*64b0*/  UMOV UR9, 0xffff ;  /* 0x0000ffff00097882 */ /* 0x000fd40000000000 */
[----:B------:R-:W-:Y:S02]  /*64c0*/  @P0 LOP3.LUT R10, R0, R34, RZ, 0x3c, !PT ;  /* 0x00000022000a0212 */ /* 0x000fe400078e3cff */
[----:B------:R-:W-:-:S04]  /*64d0*/  @P0 LEA R11, R27, UR8, 0x7 ;  /* 0x000000081b0b0c11 */ /* 0x000fc8000f8e38ff */
[----:B------:R-:W-:-:S05]  /*64e0*/  @P0 LEA R10, R10, R11, 0x2 ;  /* 0x0000000b0a0a0211 */ /* 0x000fca00078e10ff */
[----:B------:R1:W3:Y:S04]  /*64f0*/  @P0 LDS R17, [R10] ;  /* 0x000000000a110984 */ /* 0x0002e80000000800 */
[----:B------:R1:W4:Y:S01]  /*6500*/  @P0 LDS R14, [R10+0x780] ;  /* 0x000780000a0e0984 */ /* 0x0003220000000800 */
[----:B------:R-:W-:Y:S05]  /*6510*/  BRA.DIV UR9, `(.L_x_36) ;  /* 0x0000001209b87947 */ /* 0x000fea000b800000 */
[----:B------:R-:W-:Y:S01]  /*6520*/  @P0 VIADD R11, R0, 0x1e ;  /* 0x0000001e000b0836 */ /* 0x000fe20000000000 */
[----:B-1----:R-:W-:Y:S01]  /*6530*/  @P0 LEA R10, R27, UR8, 0x7 ;  /* 0x000000081b0a0c11 */ /* 0x002fe2000f8e38ff */
[----:B------:R-:W-:Y:S01]  /*6540*/  IMAD.MOV.U32 R24, RZ, RZ, 0xffff ;  /* 0x0000ffffff187424 */ /* 0x000fe200078e00ff */
[----:B------:R-:W-:Y:S01]  /*6550*/  MOV R19, 0xffff ;  /* 0x0000ffff00137802 */ /* 0x000fe20000000f00 */
[----:B------:R-:W-:Y:S01]  /*6560*/  IMAD.MOV.U32 R20, RZ, RZ, 0xffff ;  /* 0x0000ffffff147424 */ /* 0x000fe200078e00ff */
[----:B------:R-:W-:Y:S02]  /*6570*/  @P0 LOP3.LUT R11, R11, R34, RZ, 0x3c, !PT ;  /* 0x000000220b0b0212 */ /* 0x000fe400078e3cff */
[----:B------:R-:W-:Y:S02]  /*6580*/  MOV R22, 0xffff ;  /* 0x0000ffff00167802 */ /* 0x000fe40000000f00 */
[----:B------:R-:W-:Y:S02]  /*6590*/  @P0 LEA R21, R11, R10, 0x2 ;  /* 0x0000000a0b150211 */ /* 0x000fe400078e10ff */
[----:B------:R-:W-:-:S02]  /*65a0*/  CS2R R10, SRZ ;  /* 0x00000000000a7805 */ /* 0x000fc4000001ff00 */
[----:B------:R-:W-:Y:S02]  /*65b0*/  MOV R36, 0xffff ;  /* 0x0000ffff00247802 */ /* 0x000fe40000000f00 */
[----:B------:R-:W-:Y:S01]  /*65c0*/  MOV R25, 0xffff ;  /* 0x0000ffff00197802 */ /* 0x000fe20000000f00 */
[----:B------:R-:W1:Y:S01]  /*65d0*/  @P0 LDS R18, [R21+0x780] ;  /* 0x0007800015120984 */ /* 0x000e620000000800 */
[----:B------:R-:W-:-:S03]  /*65e0*/  ISETP.NE.AND P1, PT, R27, RZ, PT ;  /* 0x000000ff1b00720c */ /* 0x000fc60003f25270 */
[----:B------:R-:W5:Y:S01]  /*65f0*/  @P0 LDS R15, [R21] ;  /* 0x00000000150f0984 */ /* 0x000f620000000800 */
[----:B-1----:R-:W-:Y:S01]  /*6600*/  @P0 IMAD.MOV.U32 R10, RZ, RZ, R18 ;  /* 0x000000ffff0a0224 */ /* 0x002fe200078e0012 */
[----:B------:R-:W-:Y:S02]  /*6610*/  MOV R18, 0xffff ;  /* 0x0000ffff00127802 */ /* 0x000fe40000000f00 */
[----:B-----5:R-:W-:Y:S02]  /*6620*/  @P0 MOV R11, R15 ;  /* 0x0000000f000b0202 */ /* 0x020fe40000000f00 */
[----:B------:R-:W-:Y:S04]  /*6630*/  SHFL.BFLY PT, R22, R10, 0x8, 0x101f ;  /* 0x0d101f000a167f89 */ /* 0x000fe800000e0000 */
[----:B----4-:R-:W1:Y:S04]  /*6640*/  SHFL.BFLY PT, R15, R14, 0x8, 0x101f ;  /* 0x0d101f000e0f7f89 */ /* 0x010e6800000e0000 */
[----:B------:R-:W4:Y:S04]  /*6650*/  SHFL.BFLY PT, R24, R11, 0x8, 0x101f ;  /* 0x0d101f000b187f89 */ /* 0x000f2800000e0000 */
[----:B---3--:R-:W3:Y:S01]  /*6660*/  SHFL.BFLY PT, R16, R17, 0x8, 0x101f ;  /* 0x0d101f0011107f89 */ /* 0x008ee200000e0000 */
[----:B-1----:R-:W-:Y:S01]  /*6670*/  FADD.FTZ R12, R15, R14 ;  /* 0x0000000e0f0c7221 */ /* 0x002fe20000010000 */
[----:B------:R-:W-:Y:S01]  /*6680*/  FADD.FTZ R15, R22, R10 ;  /* 0x0000000a160f7221 */ /* 0x000fe20000010000 */
[----:B------:R-:W-:Y:S01]  /*6690*/  MOV R22, 0xffff ;  /* 0x0000ffff00167802 */ /* 0x000fe20000000f00 */
[----:B----4-:R-:W-:Y:S01]  /*66a0*/  FADD.FTZ R23, R24, R11 ;  /* 0x0000000b18177221 */ /* 0x010fe20000010000 */
[----:B------:R-:W-:Y:S01]  /*66b0*/  MOV R24, 0xffff ;  /* 0x0000ffff00187802 */ /* 0x000fe20000000f00 */
[----:B------:R-:W1:Y:S01]  /*66c0*/  SHFL.BFLY PT, R11, R12, 0x4, 0x101f ;  /* 0x0c901f000c0b7f89 */ /* 0x000e6200000e0000 */
[----:B---3--:R-:W-:Y:S01]  /*66d0*/  FADD.FTZ R16, R16, R17 ;  /* 0x0000001110107221 */ /* 0x008fe20000010000 */
[----:B------:R-:W-:-:S02]  /*66e0*/  IMAD.MOV.U32 R17, RZ, RZ, 0xffff ;  /* 0x0000ffffff117424 */ /* 0x000fc400078e00ff */
[----:B------:R-:W3:Y:S04]  /*66f0*/  SHFL.BFLY PT, R10, R23, 0x4, 0x101f ;  /* 0x0c901f00170a7f89 */ /* 0x000ee800000e0000 */
[----:B------:R-:W4:Y:S04]  /*6700*/  SHFL.BFLY PT, R22, R15, 0x4, 0x101f ;  /* 0x0c901f000f167f89 */ /* 0x000f2800000e0000 */
[----:B------:R-:W5:Y:S01]  /*6710*/  SHFL.BFLY PT, R21, R16, 0x4, 0x101f ;  /* 0x0c901f0010157f89 */ /* 0x000f6200000e0000 */
[----:B-1----:R-:W-:Y:S01]  /*6720*/  FADD.FTZ R14, R12, R11 ;  /* 0x0000000b0c0e7221 */ /* 0x002fe20000010000 */
[----:B---3--:R-:W-:-:S04]  /*6730*/  FADD.FTZ R11, R23, R10 ;  /* 0x0000000a170b7221 */ /* 0x008fc80000010000 */
[----:B------:R-:W1:Y:S01]  /*6740*/  SHFL.BFLY PT, R23, R14, 0x2, 0x101f ;  /* 0x0c501f000e177f89 */ /* 0x000e6200000e0000 */
[----:B----4-:R-:W-:Y:S01]  /*6750*/  FADD.FTZ R10, R15, R22 ;  /* 0x000000160f0a7221 */ /* 0x010fe20000010000 */
[----:B------:R-:W-:Y:S02]  /*6760*/  MOV R15, 0xffff ;  /* 0x0000ffff000f7802 */ /* 0x000fe40000000f00 */
[----:B------:R-:W3:Y:S01]  /*6770*/  SHFL.BFLY PT, R24, R11, 0x2, 0x101f ;  /* 0x0c501f000b187f89 */ /* 0x000ee200000e0000 */
[----:B-----5:R-:W-:-:S03]  /*6780*/  FADD.FTZ R21, R16, R21 ;  /* 0x0000001510157221 */ /* 0x020fc60000010000 */
[----:B------:R-:W4:Y:S04]  /*6790*/  SHFL.BFLY PT, R22, R10, 0x2, 0x101f ;  /* 0x0c501f000a167f89 */ /* 0x000f2800000e0000 */
[----:B------:R-:W5:Y:S01]  /*67a0*/  SHFL.BFLY PT, R16, R21, 0x2, 0x101f ;  /* 0x0c501f0015107f89 */ /* 0x000f6200000e0000 */
[----:B-1----:R-:W-:Y:S02]  /*67b0*/  FADD.FTZ R12, R14, R23 ;  /* 0x000000170e0c7221 */ /* 0x002fe40000010000 */
[----:B------:R-:W1:Y:S01]  /*67c0*/  LDC.64 R14, c[0x0][0x220] ;  /* 0x00008800ff0e7b82 */ /* 0x000e620000000a00 */
[----:B---3--:R-:W-:Y:S02]  /*67d0*/  FADD.FTZ R24, R11, R24 ;  /* 0x000000180b187221 */ /* 0x008fe40000010000 */
[----:B------:R-:W3:Y:S01]  /*67e0*/  SHFL.BFLY PT, R11, R12, 0x1, 0x101f ;  /* 0x0c301f000c0b7f89 */ /* 0x000ee200000e0000 */
[----:B----4-:R-:W-:Y:S01]  /*67f0*/  FADD.FTZ R23, R10, R22 ;  /* 0x000000160a177221 */ /* 0x010fe20000010000 */
[----:B-----5:R-:W-:-:S04]  /*6800*/  FADD.FTZ R16, R21, R16 ;  /* 0x0000001015107221 */ /* 0x020fc80000010000 */
[----:B------:R-:W4:Y:S04]  /*6810*/  SHFL.BFLY PT, R10, R23, 0x1, 0x101f ;  /* 0x0c301f00170a7f89 */ /* 0x000f2800000e0000 */
[----:B------:R-:W5:Y:S04]  /*6820*/  SHFL.BFLY PT, R22, R16, 0x1, 0x101f ;  /* 0x0c301f0010167f89 */ /* 0x000f6800000e0000 */
[----:B------:R-:W0:Y:S01]  /*6830*/  SHFL.BFLY PT, R21, R24, 0x1, 0x101f ;  /* 0x0c301f0018157f89 */ /* 0x000e2200000e0000 */
[----:B------:R-:W-:Y:S02]  /*6840*/  IMAD.IADD R19, R0, 0x1, R7 ;  /* 0x0000000100137824 */ /* 0x000fe400078e0207 */
[----:B---3--:R-:W-:-:S02]  /*6850*/  FADD.FTZ R18, R12, R11 ;  /* 0x0000000b0c127221 */ /* 0x008fc40000010000 */
[----:B-1----:R-:W-:-:S03]  /*6860*/  IMAD.WIDE R14, R19, 0x2, R14 ;  /* 0x00000002130e7825 */ /* 0x002fc600078e020e */
[----:B------:R-:W-:Y:S01]  /*6870*/  @!P1 F2FP.BF16.F32.PACK_AB R12, RZ, R18 ;  /* 0x00000012ff0c923e */ /* 0x000fe200000010ff */
[----:B----4-:R-:W-:Y:S02]  /*6880*/  FADD.FTZ R17, R23, R10 ;  /* 0x0000000a17117221 */ /* 0x010fe40000010000 */
[----:B------:R-:W1:Y:S01]  /*6890*/  LDC.64 R10, c[0x0][0x218] ;  /* 0x00008600ff0a7b82 */ /* 0x000e620000000a00 */
[----:B------:R-:W-:Y:S01]  /*68a0*/  PRMT R20, R12, 0x7610, R20 ;  /* 0x000076100c147816 */ /* 0x000fe20000000014 */
[----:B-----5:R-:W-:Y:S01]  /*68b0*/  FADD.FTZ R22, R16, R22 ;  /* 0x0000001610167221 */ /* 0x020fe20000010000 */
[----:B------:R-:W-:Y:S02]  /*68c0*/  @P0 LEA R12, R27, UR8, 0x7 ;  /* 0x000000081b0c0c11 */ /* 0x000fe4000f8e38ff */
[----:B------:R-:W-:Y:S01]  /*68d0*/  @!P1 F2FP.BF16.F32.PACK_AB R17, RZ, R17 ;  /* 0x00000011ff11923e */ /* 0x000fe200000010ff */
[----:B0-----:R-:W-:Y:S01]  /*68e0*/  FADD.FTZ R21, R24, R21 ;  /* 0x0000001518157221 */ /* 0x001fe20000010000 */
[----:B------:R-:W-:-:S02]  /*68f0*/  @!P1 F2FP.BF16.F32.PACK_AB R16, RZ, R22 ;  /* 0x00000016ff10923e */ /* 0x000fc400000010ff */
[----:B------:R-:W-:Y:S02]  /*6900*/  PRMT R36, R17, 0x7610, R36 ;  /* 0x0000761011247816 */ /* 0x000fe40000000024 */
[----:B------:R-:W-:Y:S01]  /*6910*/  PRMT R18, R16, 0x7610, R18 ;  /* 0x0000761010127816 */ /* 0x000fe20000000012 */
[----:B------:R-:W-:Y:S01]  /*6920*/  IMAD.MOV.U32 R16, RZ, RZ, RZ ;  /* 0x000000ffff107224 */ /* 0x000fe200078e00ff */
[----:B------:R-:W-:Y:S02]  /*6930*/  @!P1 F2FP.BF16.F32.PACK_AB R21, RZ, R21 ;  /* 0x00000015ff15923e */ /* 0x000fe400000010ff */
[----:B------:R-:W-:Y:S02]  /*6940*/  MOV R17, 0xffff ;  /* 0x0000ffff00117802 */ /* 0x000fe40000000f00 */
[----:B------:R-:W-:Y:S01]  /*6950*/  PRMT R24, R21, 0x7610, R24 ;  /* 0x0000761015187816 */ /* 0x000fe20000000018 */
[----:B-1----:R-:W-:Y:S01]  /*6960*/  IMAD.WIDE R10, R19, 0x2, R10 ;  /* 0x00000002130a7825 */ /* 0x002fe200078e020a */
[----:B------:R-:W-:-:S04]  /*6970*/  @P0 IADD3 R19, R0, 0x3c, RZ ;  /* 0x0000003c00130810 */ /* 0x000fc80007ffe0ff */
[----:B------:R-:W-:Y:S01]  /*6980*/  @P0 LOP3.LUT R19, R19, R34, RZ, 0x3c, !PT ;  /* 0x0000002213130212 */ /* 0x000fe200078e3cff */
[----:B------:R-:W-:Y:S03]  /*6990*/  @!P1 STG.E.U16 desc[UR10][R10.64], R18 ;  /* 0x000000120a009986 */ /* 0x000fe6000c10150a */
[----:B------:R-:W-:Y:S01]  /*69a0*/  @P0 LEA R23, R19, R12, 0x2 ;  /* 0x0000000c13170211 */ /* 0x000fe200078e10ff */
[----:B------:R0:W-:Y:S01]  /*69b0*/  @!P1 STG.E.U16 desc[UR10][R14.64], R20 ;  /* 0x000000140e009986 */ /* 0x0001e2000c10150a */
[----:B------:R-:W-:-:S03]  /*69c0*/  MOV R19, 0xffff ;  /* 0x0000ffff00137802 */ /* 0x000fc60000000f00 */
[----:B------:R-:W1:Y:S04]  /*69d0*/  @P0 LDS R12, [R23] ;  /* 0x00000000170c0984 */ /* 0x000e680000000800 */
[----:B------:R-:W3:Y:S01]  /*69e0*/  @P0 LDS R18, [R23+0x780] ;  /* 0x0007800017120984 */ /* 0x000ee20000000800 */
[----:B0-----:R-:W-:-:S03]  /*69f0*/  IMAD.MOV.U32 R20, RZ, RZ, 0xffff ;  /* 0x0000ffffff147424 */ /* 0x001fc600078e00ff */
[----:B------:R-:W-:Y:S04]  /*6a00*/  @!P1 STG.E.U16 desc[UR10][R10.64+0x3c], R24 ;  /* 0x00003c180a009986 */ /* 0x000fe8000c10150a */
[----:B------:R0:W-:Y:S02]  /*6a10*/  @!P1 STG.E.U16 desc[UR10][R14.64+0x3c], R36 ;  /* 0x00003c240e009986 */ /* 0x0001e4000c10150a */
[----:B0-----:R-:W-:Y:S02]  /*6a20*/  MOV R36, 0xffff ;  /* 0x0000ffff00247802 */ /* 0x001fe40000000f00 */
[----:B-1----:R-:W-:Y:S02]  /*6a30*/  @P0 MOV R16, R12 ;  /* 0x0000000c00100202 */ /* 0x002fe40000000f00 */
[----:B------:R-:W-:-:S02]  /*6a40*/  MOV R12, RZ ;  /* 0x000000ff000c7202 */ /* 0x000fc40000000f00 */
[----:B---3--:R-:W-:Y:S01]  /*6a50*/  @P0 MOV R12, R18 ;  /* 0x00000012000c0202 */ /* 0x008fe20000000f00 */
[----:B------:R-:W0:Y:S01]  /*6a60*/  SHFL.BFLY PT, R22, R16, 0x8, 0x101f ;  /* 0x0d101f0010167f89 */ /* 0x000e2200000e0000 */
[----:B------:R-:W-:Y:S02]  /*6a70*/  IMAD.MOV.U32 R18, RZ, RZ, 0xffff ;  /* 0x0000ffffff127424 */ /* 0x000fe400078e00ff */
[----:B0-----:R-:W-:-:S05]  /*6a80*/  FADD.FTZ R16, R22, R16 ;  /* 0x0000001016107221 */ /* 0x001fca0000010000 */
[----:B------:R-:W0:Y:S02]  /*6a90*/  SHFL.BFLY PT, R22, R16, 0x4, 0x101f ;  /* 0x0c901f0010167f89 */ /* 0x000e2400000e0000 */
[----:B0-----:R-:W-:-:S05]  /*6aa0*/  FADD.FTZ R16, R16, R22 ;  /* 0x0000001610107221 */ /* 0x001fca0000010000 */
[----:B------:R-:W0:Y:S02]  /*6ab0*/  SHFL.BFLY PT, R22, R16, 0x2, 0x101f ;  /* 0x0c501f0010167f89 */ /* 0x000e2400000e0000 */
[----:B0-----:R-:W-:Y:S02]  /*6ac0*/  FADD.FTZ R16, R16, R22 ;  /* 0x0000001610107221 */ /* 0x001fe40000010000 */
[----:B------:R-:W0:Y:S02]  /*6ad0*/  SHFL.BFLY PT, R22, R12, 0x8, 0x101f ;  /* 0x0d101f000c167f89 */ /* 0x000e2400000e0000 */
[----:B0-----:R-:W-:Y:S02]  /*6ae0*/  FADD.FTZ R12, R22, R12 ;  /* 0x0000000c160c7221 */ /* 0x001fe40000010000 */
[----:B------:R-:W0:Y:S04]  /*6af0*/  SHFL.BFLY PT, R22, R16, 0x1, 0x101f ;  /* 0x0c301f0010167f89 */ /* 0x000e2800000e0000 */
[----:B------:R-:W1:Y:S01]  /*6b00*/  SHFL.BFLY PT, R23, R12, 0x4, 0x101f ;  /* 0x0c901f000c177f89 */ /* 0x000e6200000e0000 */
[----:B0-----:R-:W-:Y:S01]  /*6b10*/  FADD.FTZ R22, R16, R22 ;  /* 0x0000001610167221 */ /* 0x001fe20000010000 */
[----:B-1----:R-:W-:Y:S01]  /*6b20*/  FADD.FTZ R12, R12, R23 ;  /* 0x000000170c0c7221 */ /* 0x002fe20000010000 */
[----:B------:R-:W-:-:S02]  /*6b30*/  @P0 IADD3 R23, R0, 0x5a, RZ ;  /* 0x0000005a00170810 */ /* 0x000fc40007ffe0ff */
[----:B------:R-:W-:Y:S02]  /*6b40*/  @P0 LEA R0, R27, UR8, 0x7 ;  /* 0x000000081b000c11 */ /* 0x000fe4000f8e38ff */
[----:B------:R-:W0:Y:S01]  /*6b50*/  SHFL.BFLY PT, R21, R12, 0x2, 0x101f ;  /* 0x0c501f000c157f89 */ /* 0x000e2200000e0000 */
[----:B------:R-:W-:Y:S02]  /*6b60*/  @P0 LOP3.LUT R23, R23, R34, RZ, 0x3c, !PT ;  /* 0x0000002217170212 */ /* 0x000fe400078e3cff */
[----:B------:R-:W-:-:S03]  /*6b70*/  @!P1 F2FP.BF16.F32.PACK_AB R22, RZ, R22 ;  /* 0x00000016ff16923e */ /* 0x000fc600000010ff */
[----:B------:R-:W-:Y:S02]  /*6b80*/  @P0 IMAD R25, R23, 0x4, R0 ;  /* 0x0000000417190824 */ /* 0x000fe400078e0200 */
[----:B------:R-:W-:-:S03]  /*6b90*/  IMAD.MOV.U32 R23, RZ, RZ, RZ ;  /* 0x000000ffff177224 */ /* 0x000fc600078e00ff */
[----:B------:R-:W-:Y:S04]  /*6ba0*/  @P0 LDS R0, [R25] ;  /* 0x0000000019000984 */ /* 0x000fe80000000800 */
[----:B------:R1:W-:Y:S02]  /*6bb0*/  @P0 LDS R16, [R25+0x780] ;  /* 0x0007800019100984 */ /* 0x0003e40000000800 */
[----:B-1----:R-:W-:Y:S01]  /*6bc0*/  MOV R25, 0xffff ;  /* 0x0000ffff00197802 */ /* 0x002fe20000000f00 */
[----:B0-----:R-:W-:-:S05]  /*6bd0*/  FADD.FTZ R21, R12, R21 ;  /* 0x000000150c157221 */ /* 0x001fca0000010000 */
[----:B------:R-:W0:Y:S02]  /*6be0*/  SHFL.BFLY PT, R24, R21, 0x1, 0x101f ;  /* 0x0c301f0015187f89 */ /* 0x000e2400000e0000 */
[----:B0-----:R-:W-:Y:S01]  /*6bf0*/  FADD.FTZ R17, R21, R24 ;  /* 0x0000001815117221 */ /* 0x001fe20000010000 */
[----:B------:R-:W-:Y:S02]  /*6c00*/  MOV R24, RZ ;  /* 0x000000ff00187202 */ /* 0x000fe40000000f00 */
[----:B------:R-:W-:Y:S02]  /*6c10*/  @P0 MOV R24, R0 ;  /* 0x0000000000180202 */ /* 0x000fe40000000f00 */
[----:B------:R-:W-:-:S03]  /*6c20*/  @P0 MOV R23, R16 ;  /* 0x0000001000170202 */ /* 0x000fc60000000f00 */
[----:B------:R-:W0:Y:S04]  /*6c30*/  SHFL.BFLY PT, R16, R24, 0x8, 0x101f ;  /* 0x0d101f0018107f89 */ /* 0x000e2800000e0000 */
[----:B------:R-:W1:Y:S01]  /*6c40*/  SHFL.BFLY PT, R0, R23, 0x8, 0x101f ;  /* 0x0d101f0017007f89 */ /* 0x000e6200000e0000 */
[----:B------:R-:W-:-:S05]  /*6c50*/  PRMT R20, R22, 0x7610, R20 ;  /* 0x0000761016147816 */ /* 0x000fca0000000014 */
[----:B------:R-:W-:Y:S01]  /*6c60*/  @!P1 STG.E.U16 desc[UR10][R10.64+0x78], R20 ;  /* 0x000078140a009986 */ /* 0x000fe2000c10150a */
[----:B0-----:R-:W-:Y:S01]  /*6c70*/  FADD.FTZ R16, R16, R24 ;  /* 0x0000001810107221 */ /* 0x001fe20000010000 */
[----:B------:R-:W-:Y:S01]  /*6c80*/  @!P1 F2FP.BF16.F32.PACK_AB R24, RZ, R17 ;  /* 0x00000011ff18923e */ /* 0x000fe200000010ff */
[----:B------:R-:W-:Y:S02]  /*6c90*/  IMAD.MOV.U32 R17, RZ, RZ, 0xffff ;  /* 0x0000ffffff117424 */ /* 0x000fe400078e00ff */
[----:B-1----:R-:W-:Y:S01]  /*6ca0*/  FADD.FTZ R0, R0, R23 ;  /* 0x0000001700007221 */ /* 0x002fe20000010000 */
[----:B------:R-:W0:Y:S04]  /*6cb0*/  SHFL.BFLY PT, R21, R16, 0x4, 0x101f ;  /* 0x0c901f0010157f89 */ /* 0x000e2800000e0000 */
[----:B------:R-:W-:Y:S01]  /*6cc0*/  @!P1 STG.E.U16 desc[UR10][R14.64+0x78], R24 ;  /* 0x000078180e009986 */ /* 0x000fe2000c10150a */
[----:B0-----:R-:W-:-:S03]  /*6cd0*/  FADD.FTZ R12, R16, R21 ;  /* 0x00000015100c7221 */ /* 0x001fc60000010000 */
[----:B------:R-:W0:Y:S04]  /*6ce0*/  SHFL.BFLY PT, R21, R0, 0x4, 0x101f ;  /* 0x0c901f0000157f89 */ /* 0x000e2800000e0000 */
[----:B------:R-:W1:Y:S01]  /*6cf0*/  SHFL.BFLY PT, R23, R12, 0x2, 0x101f ;  /* 0x0c501f000c177f89 */ /* 0x000e6200000e0000 */
[----:B0-----:R-:W-:Y:S01]  /*6d00*/  FADD.FTZ R21, R0, R21 ;  /* 0x0000001500157221 */ /* 0x001fe20000010000 */
[----:B-1----:R-:W-:-:S04]  /*6d10*/  FADD.FTZ R16, R12, R23 ;  /* 0x000000170c107221 */ /* 0x002fc80000010000 */
[----:B------:R-:W0:Y:S01]  /*6d20*/  SHFL.BFLY PT, R36, R21, 0x2, 0x101f ;  /* 0x0c501f0015247f89 */ /* 0x000e2200000e0000 */
[----:B------:R-:W-:-:S03]  /*6d30*/  MOV R23, 0xffff ;  /* 0x0000ffff00177802 */ /* 0x000fc60000000f00 */
[----:B------:R-:W1:Y:S01]  /*6d40*/  SHFL.BFLY PT, R22, R16, 0x1, 0x101f ;  /* 0x0c301f0010167f89 */ /* 0x000e6200000e0000 */
[----:B0-----:R-:W-:Y:S01]  /*6d50*/  FADD.FTZ R0, R21, R36 ;  /* 0x0000002415007221 */ /* 0x001fe20000010000 */
[----:B-1----:R-:W-:-:S04]  /*6d60*/  FADD.FTZ R12, R16, R22 ;  /* 0x00000016100c7221 */ /* 0x002fc80000010000 */
[----:B------:R0:W1:Y:S03]  /*6d70*/  SHFL.BFLY PT, R23, R0, 0x1, 0x101f ;  /* 0x0c301f0000177f89 */ /* 0x00006600000e0000 */
.L_x_100:
[----:B01----:R-:W-:Y:S01]  /*6d80*/  FADD.FTZ R0, R0, R23 ;  /* 0x0000001700007221 */ /* 0x003fe20000010000 */
[----:B------:R-:W-:-:S04]  /*6d90*/  @!P1 F2FP.BF16.F32.PACK_AB R12, RZ, R12 ;  /* 0x0000000cff0c923e */ /* 0x000fc800000010ff */
[----:B------:R-:W-:Y:S01]  /*6da0*/  @!P1 F2FP.BF16.F32.PACK_AB R0, RZ, R0 ;  /* 0x00000000ff00923e */ /* 0x000fe200000010ff */
[----:B------:R0:W-:Y:S04]  /*6db0*/  @!P1 STG.E.U16 desc[UR10][R10.64+0xb4], R12 ;  /* 0x0000b40c0a009986 */ /* 0x0001e8000c10150a */
[----:B------:R0:W-:Y:S02]  /*6dc0*/  @!P1 STG.E.U16 desc[UR10][R14.64+0xb4], R0 ;  /* 0x0000b4000e009986 */ /* 0x0001e4000c10150a */
.L_x_30:
[----:B------:R-:W-:Y:S05]  /*6dd0*/  WARPSYNC.ALL ;  /* 0x0000000000007948 */ /* 0x000fea0003800000 */
[----:B------:R-:W-:Y:S01]  /*6de0*/  BAR.SYNC.DEFER_BLOCKING 0x0 ;  /* 0x0000000000007b1d */ /* 0x000fe20000010000 */
[C---:B------:R-:W-:Y:S01]  /*6df0*/  ISETP.GE.AND P0, PT, R7.reuse, -0x1c40, PT ;  /* 0xffffe3c00700780c */ /* 0x040fe20003f06270 */
[----:B------:R-:W-:-:S12]  /*6e00*/  VIADD R7, R7, 0x2000 ;  /* 0x0000200007077836 */ /* 0x000fd80000000000 */
[----:B------:R-:W-:Y:S05]  /*6e10*/  @!P0 BRA `(.L_x_37) ;  /* 0xffffffe000d48947 */ /* 0x000fea000383ffff */
[----:B------:R-:W-:Y:S05]  /*6e20*/  EXIT ;  /* 0x000000000000794d */ /* 0x000fea0003800000 */
.L_x_33:
[----:B------:R-:W-:Y:S01]  /*6e30*/  MOV R18, 0x8 ;  /* 0x0000000800127802 */ /* 0x000fe20000000f00 */
[----:B------:R-:W-:Y:S01]  /*6e40*/  IMAD.MOV.U32 R20, RZ, RZ, 0xffff ;  /* 0x0000ffffff147424 */ /* 0x000fe200078e00ff */
[----:B------:R-:W-:-:S07]  /*6e50*/  MOV R19, 0x101f ;  /* 0x0000101f00137802 */ /* 0x000fce0000000f00 */
[----:B012---:R-:W-:Y:S05]  /*6e60*/  WARPSYNC.COLLECTIVE R20, `(.L_x_38) ;  /* 0x0000000014087348 */ /* 0x007fea0003c00000 */
[----:B-1----:R1:W3:Y:S02]  /*6e70*/  SHFL.BFLY P2, R22, R17, R18, R19 ;  /* 0x0c00001211167389 */ /* 0x0022e40000040013 */
[----:B0123--:R-:W-:Y:S01]  /*6e80*/  ENDCOLLECTIVE ;  /* 0x000000000000791b */ /* 0x00ffe20003800000 */
.L_x_38:
[----:B------:R-:W-:Y:S01]  /*6e90*/  FADD.FTZ R10, R22, R17 ;  /* 0x00000011160a7221 */ /* 0x000fe20000010000 */
[----:B------:R-:W-:-:S07]  /*6ea0*/  MOV R17, R0 ;  /* 0x0000000000117202 */ /* 0x000fce0000000f00 */
[----:B------:R-:W-:Y:S05]  /*6eb0*/  WARPSYNC.COLLECTIVE R20, `(.L_x_39) ;  /* 0x0000000014087348 */ /* 0x000fea0003c00000 */
[----:B------:R0:W1:Y:S02]  /*6ec0*/  SHFL.BFLY P2, R22, R17, R18, R19 ;  /* 0x0c00001211167389 */ /* 0x0000640000040013 */
[----:B01----:R-:W-:Y:S01]  /*6ed0*/  ENDCOLLECTIVE ;  /* 0x000000000000791b */ /* 0x003fe20003800000 */
.L_x_39:
[----:B------:R-:W-:Y:S01]  /*6ee0*/  IMAD.MOV.U32 R17, RZ, RZ, R10 ;  /* 0x000000ffff117224 */ /* 0x000fe200078e000a */
[----:B------:R-:W-:Y:S02]  /*6ef0*/  MOV R18, 0x4 ;  /* 0x0000000400127802 */ /* 0x000fe40000000f00 */
[----:B------:R-:W-:-:S07]  /*6f00*/  MOV R11, R22 ;  /* 0x00000016000b7202 */ /* 0x000fce0000000f00 */
[----:B------:R-:W-:Y:S05]  /*6f10*/  WARPSYNC.COLLECTIVE R20, `(.L_x_40) ;  /* 0x0000000014087348 */ /* 0x000fea0003c00000 */
[----:B------:R0:W1:Y:S02]  /*6f20*/  SHFL.BFLY P2, R22, R17, R18, R19 ;  /* 0x0c00001211167389 */ /* 0x0000640000040013 */
[----:B01----:R-:W-:Y:S01]  /*6f30*/  ENDCOLLECTIVE ;  /* 0x000000000000791b */ /* 0x003fe20003800000 */
.L_x_40:
[----:B------:R-:W-:-:S05]  /*6f40*/  FADD.FTZ R11, R11, R0 ;  /* 0x000000000b0b7221 */ /* 0x000fca0000010000 */
[----:B------:R-:W-:Y:S01]  /*6f50*/  MOV R17, R11 ;  /* 0x0000000b00117202 */ /* 0x000fe20000000f00 */
[----:B------:R-:W-:-:S07]  /*6f60*/  FADD.FTZ R14, R10, R22 ;  /* 0x000000160a0e7221 */ /* 0x000fce0000010000 */
[----:B------:R-:W-:Y:S05]  /*6f70*/  WARPSYNC.COLLECTIVE R20, `(.L_x_41) ;  /* 0x0000000014087348 */ /* 0x000fea0003c00000 */
[----:B------:R0:W1:Y:S02]  /*6f80*/  SHFL.BFLY P2, R22, R17, R18, R19 ;  /* 0x0c00001211167389 */ /* 0x0000640000040013 */
[----:B01----:R-:W-:Y:S01]  /*6f90*/  ENDCOLLECTIVE ;  /* 0x000000000000791b */ /* 0x003fe20003800000 */
.L_x_41:
[----:B------:R-:W-:Y:S02]  /*6fa0*/  MOV R17, R14 ;  /* 0x0000000e00117202 */ /* 0x000fe40000000f00 */
[----:B------:R-:W-:Y:S01]  /*6fb0*/  MOV R18, 0x2 ;  /* 0x0000000200127802 */ /* 0x000fe20000000f00 */
[----:B------:R-:W-:-:S07]  /*6fc0*/  IMAD.MOV.U32 R12, RZ, RZ, R22 ;  /* 0x000000ffff0c7224 */ /* 0x000fce00078e0016 */
[----:B------:R-:W-:Y:S05]  /*6fd0*/  WARPSYNC.COLLECTIVE R20, `(.L_x_42) ;  /* 0x0000000014087348 */ /* 0x000fea0003c00000 */
[----:B------:R0:W1:Y:S02]  /*6fe0*/  SHFL.BFLY P2, R22, R17, R18, R19 ;  /* 0x0c00001211167389 */ /* 0x0000640000040013 */
[----:B01----:R-:W-:Y:S01]  /*6ff0*/  ENDCOLLECTIVE ;  /* 0x000000000000791b */ /* 0x003fe20003800000 */
.L_x_42:
[----:B------:R-:W-:-:S04]  /*7000*/  FADD.FTZ R15, R11, R12 ;  /* 0x0000000c0b0f7221 */ /* 0x000fc80000010000 */
[----:B------:R-:W-:Y:S02]  /*7010*/  IMAD.MOV.U32 R17, RZ, RZ, R15 ;  /* 0x000000ffff117224 */ /* 0x000fe400078e000f */
[----:B------:R-:W-:-:S07]  /*7020*/  FADD.FTZ R10, R14, R22 ;  /* 0x000000160e0a7221 */ /* 0x000fce0000010000 */
[----:B------:R-:W-:Y:S05]  /*7030*/  WARPSYNC.COLLECTIVE R20, `(.L_x_43) ;  /* 0x0000000014087348 */ /* 0x000fea0003c00000 */
[----:B------:R0:W1:Y:S02]  /*7040*/  SHFL.BFLY P2, R22, R17, R18, R19 ;  /* 0x0c00001211167389 */ /* 0x0000640000040013 */
[----:B01----:R-:W-:Y:S01]  /*7050*/  ENDCOLLECTIVE ;  /* 0x000000000000791b */ /* 0x003fe20003800000 */
.L_x_43:
[----:B------:R-:W-:Y:S01]  /*7060*/  MOV R17, R10 ;  /* 0x0000000a00117202 */ /* 0x000fe20000000f00 */
[----:B------:R-:W-:Y:S01]  /*7070*/  IMAD.MOV.U32 R18, RZ, RZ, 0x1 ;  /* 0x00000001ff127424 */ /* 0x000fe200078e00ff */
[----:B------:R-:W-:-:S07]  /*7080*/  MOV R0, R22 ;  /* 0x0000001600007202 */ /* 0x000fce0000000f00 */
[----:B------:R-:W-:Y:S05]  /*7090*/  WARPSYNC.COLLECTIVE R20, `(.L_x_44) ;  /* 0x0000000014087348 */ /* 0x000fea0003c00000 */
[----:B------:R0:W1:Y:S02]  /*70a0*/  SHFL.BFLY P2, R22, R17, R18, R19 ;  /* 0x0c00001211167389 */ /* 0x0000640000040013 */
[----:B01----:R-:W-:Y:S01]  /*70b0*/  ENDCOLLECTIVE ;  /* 0x000000000000791b */ /* 0x003fe20003800000 */
.L_x_44:
[----:B------:R-:W-:-:S05]  /*70c0*/  FADD.FTZ R0, R15, R0 ;  /* 0x000000000f007221 */ /* 0x000fca0000010000 */
[----:B------:R-:W-:Y:S01]  /*70d0*/  MOV R17, R0 ;  /* 0x0000000000117202 */ /* 0x000fe20000000f00 */
[----:B------:R-:W-:-:S07]  /*70e0*/  FADD.FTZ R12, R10, R22 ;  /* 0x000000160a0c7221 */ /* 0x000fce0000010000 */
[----:B------:R-:W-:Y:S05]  /*70f0*/  WARPSYNC.COLLECTIVE R20, `(.L_x_45) ;  /* 0x0000000014087348 */ /* 0x000fea0003c00000 */
[----:B------:R0:W1:Y:S02]  /*7100*/  SHFL.BFLY P2, R22, R17, R18, R19 ;  /* 0x0c00001211167389 */ /* 0x0000640000040013 */
[----:B01----:R-:W-:Y:S01]  /*7110*/  ENDCOLLECTIVE ;  /* 0x000000000000791b */ /* 0x003fe20003800000 */
.L_x_45:
[----:B------:R-:W-:Y:S01]  /*7120*/  MOV R21, R22 ;  /* 0x0000001600157202 */ /* 0x000fe20000000f00 */
[----:B------:R-:W-:Y:S06]  /*7130*/  BRA `(.L_x_46) ;  /* 0xffffffec005c7947 */ /* 0x000fec000383ffff */
.L_x_34:
[----:B------:R-:W-:Y:S01]  /*7140*/  BSSY B1, `(.L_x_47) ;  /* 0x0000007000017945 */ /* 0x000fe20003800000 */
[----:B------:R-:W-:Y:S01]  /*7150*/  IMAD.MOV.U32 R18, RZ, RZ, 0x8 ;  /* 0x00000008ff127424 */ /* 0x000fe200078e00ff */
[----:B------:R-:W-:Y:S02]  /*7160*/  MOV R19, 0x101f ;  /* 0x0000101f00137802 */ /* 0x000fe40000000f00 */
[----:B------:R-:W-:-:S07]  /*7170*/  MOV R20, 0xffff ;  /* 0x0000ffff00147802 */ /* 0x000fce0000000f00 */
[----:B01234-:R-:W-:Y:S05]  /*7180*/  WARPSYNC.COLLECTIVE R20, `(.L_x_48) ;  /* 0x0000000014087348 */ /* 0x01ffea0003c00000 */
[----:B----4-:R4:W0:Y:S02]  /*7190*/  SHFL.BFLY P2, R22, R17, R18, R19 ;  /* 0x0c00001211167389 */ /* 0x0108240000040013 */
[----:B01234-:R-:W-:Y:S01]  /*71a0*/  ENDCOLLECTIVE ;  /* 0x000000000000791b */ /* 0x01ffe20003800000 */
.L_x_48:
[----:B------:R-:W-:Y:S05]  /*71b0*/  BSYNC B1 ;  /* 0x0000000000017941 */ /* 0x000fea0003800000 */
.L_x_47:
[----:B------:R-:W-:Y:S01]  /*71c0*/  HFMA2.MMA R18, -RZ, RZ, 0, 4.76837158203125e-07 ;  /* 0x00000008ff127435 */ /* 0x000fe200000001ff */
[----:B------:R-:W-:Y:S01]  /*71d0*/  FADD.FTZ R12, R22, R17 ;  /* 0x00000011160c7221 */ /* 0x000fe20000010000 */
[----:B------:R-:W-:Y:S01]  /*71e0*/  IMAD.MOV.U32 R17, RZ, RZ, R0 ;  /* 0x000000ffff117224 */ /* 0x000fe200078e0000 */
[----:B------:R-:W-:Y:S01]  /*71f0*/  MOV R19, 0x101f ;  /* 0x0000101f00137802 */ /* 0x000fe20000000f00 */
[----:B------:R-:W-:-:S07]  /*7200*/  IMAD.MOV.U32 R20, RZ, RZ, 0xffff ;  /* 0x0000ffffff147424 */ /* 0x000fce00078e00ff */
[----:B------:R-:W-:Y:S05]  /*7210*/  WARPSYNC.COLLECTIVE R20, `(.L_x_49) ;  /* 0x0000000014087348 */ /* 0x000fea0003c00000 */
[----:B------:R0:W1:Y:S02]  /*7220*/  SHFL.BFLY P2, R22, R17, R18, R19 ;  /* 0x0c00001211167389 */ /* 0x0000640000040013 */
[----:B01----:R-:W-:Y:S01]  /*7230*/  ENDCOLLECTIVE ;  /* 0x000000000000791b */ /* 0x003fe20003800000 */
.L_x_49:
[----:B------:R-:W-:Y:S01]  /*7240*/  MOV R17, R12 ;  /* 0x0000000c00117202 */ /* 0x000fe20000000f00 */
[----:B------:R-:W-:Y:S01]  /*7250*/  IMAD.MOV.U32 R18, RZ, RZ, 0x4 ;  /* 0x00000004ff127424 */ /* 0x000fe200078e00ff */
[----:B------:R-:W-:-:S07]  /*7260*/  MOV R21, R22 ;  /* 0x0000001600157202 */ /* 0x000fce0000000f00 */
[----:B------:R-:W-:Y:S05]  /*7270*/  WARPSYNC.COLLECTIVE R20, `(.L_x_50) ;  /* 0x0000000014087348 */ /* 0x000fea0003c00000 */
[----:B------:R0:W1:Y:S02]  /*7280*/  SHFL.BFLY P2, R22, R17, R18, R19 ;  /* 0x0c00001211167389 */ /* 0x0000640000040013 */
[----:B01----:R-:W-:Y:S01]  /*7290*/  ENDCOLLECTIVE ;  /* 0x000000000000791b */ /* 0x003fe20003800000 */
.L_x_50:
[----:B------:R-:W-:-:S05]  /*72a0*/  FADD.FTZ R16, R21, R0 ;  /* 0x0000000015107221 */ /* 0x000fca0000010000 */
[----:B------:R-:W-:Y:S01]  /*72b0*/  MOV R17, R16 ;  /* 0x0000001000117202 */ /* 0x000fe20000000f00 */
[----:B------:R-:W-:-:S07]  /*72c0*/  FADD.FTZ R21, R12, R22 ;  /* 0x000000160c157221 */ /* 0x000fce0000010000 */
[----:B------:R-:W-:Y:S05]  /*72d0*/  WARPSYNC.COLLECTIVE R20, `(.L_x_51) ;  /* 0x0000000014087348 */ /* 0x000fea0003c00000 */
[----:B------:R0:W1:Y:S02]  /*72e0*/  SHFL.BFLY P2, R22, R17, R18, R19 ;  /* 0x0c00001211167389 */ /* 0x0000640000040013 */
[----:B01----:R-:W-:Y:S01]  /*72f0*/  ENDCOLLECTIVE ;  /* 0x000000000000791b */ /* 0x003fe20003800000 */
.L_x_51:
[----:B------:R-:W-:Y:S01]  /*7300*/  HFMA2.MMA R18, -RZ, RZ, 0, 1.1920928955078125e-07 ;  /* 0x00000002ff127435 */ /* 0x000fe200000001ff */
[----:B------:R-:W-:Y:S01]  /*7310*/  IMAD.MOV.U32 R17, RZ, RZ, R21 ;  /* 0x000000ffff117224 */ /* 0x000fe200078e0015 */
[----:B------:R-:W-:-:S09]  /*7320*/  MOV R23, R22 ;  /* 0x0000001600177202 */ /* 0x000fd20000000f00 */
[----:B------:R-:W-:Y:S05]  /*7330*/  WARPSYNC.COLLECTIVE R20, `(.L_x_52) ;  /* 0x0000000014087348 */ /* 0x000fea0003c00000 */
[----:B------:R0:W1:Y:S02]  /*7340*/  SHFL.BFLY P2, R22, R17, R18, R19 ;  /* 0x0c00001211167389 */ /* 0x0000640000040013 */
[----:B01----:R-:W-:Y:S01]  /*7350*/  ENDCOLLECTIVE ;  /* 0x000000000000791b */ /* 0x003fe20003800000 */
.L_x_52:
[----:B------:R-:W-:-:S05]  /*7360*/  FADD.FTZ R23, R16, R23 ;  /* 0x0000001710177221 */ /* 0x000fca0000010000 */
[----:B------:R-:W-:Y:S01]  /*7370*/  MOV R17, R23 ;  /* 0x0000001700117202 */ /* 0x000fe20000000f00 */
[----:B------:R-:W-:-:S07]  /*7380*/  FADD.FTZ R0, R21, R22 ;  /* 0x0000001615007221 */ /* 0x000fce0000010000 */
[----:B------:R-:W-:Y:S05]  /*7390*/  WARPSYNC.COLLECTIVE R20, `(.L_x_53) ;  /* 0x0000000014087348 */ /* 0x000fea0003c00000 */
[----:B------:R0:W1:Y:S02]  /*73a0*/  SHFL.BFLY P2, R22, R17, R18, R19 ;  /* 0x0c00001211167389 */ /* 0x0000640000040013 */
[----:B01----:R-:W-:Y:S01]  /*73b0*/  ENDCOLLECTIVE ;  /* 0x000000000000791b */ /* 0x003fe20003800000 */
.L_x_53:
[----:B------:R-:W-:Y:S01]  /*73c0*/  HFMA2.MMA R18, -RZ, RZ, 0, 5.9604644775390625e-08 ;  /* 0x00000001ff127435 */ /* 0x000fe200000001ff */
[----:B------:R-:W-:Y:S01]  /*73d0*/  MOV R17, R0 ;  /* 0x0000000000117202 */ /* 0x000fe20000000f00 */
[----:B------:R-:W-:-:S09]  /*73e0*/  IMAD.MOV.U32 R24, RZ, RZ, R22 ;  /* 0x000000ffff187224 */ /* 0x000fd200078e0016 */
[----:B------:R-:W-:Y:S05]  /*73f0*/  WARPSYNC.COLLECTIVE R20, `(.L_x_54) ;  /* 0x0000000014087348 */ /* 0x000fea0003c00000 */
[----:B------:R0:W1:Y:S02]  /*7400*/  SHFL.BFLY P2, R22, R17, R18, R19 ;  /* 0x0c00001211167389 */ /* 0x0000640000040013 */
[----:B01----:R-:W-:Y:S01]  /*7410*/  ENDCOLLECTIVE ;  /* 0x000000000000791b */ /* 0x003fe20003800000 */
.L_x_54:
[----:B------:R-:W-:-:S04]  /*7420*/  FADD.FTZ R12, R23, R24 ;  /* 0x00000018170c7221 */ /* 0x000fc80000010000 */
[----:B------:R-:W-:Y:S02]  /*7430*/  IMAD.MOV.U32 R17, RZ, RZ, R12 ;  /* 0x000000ffff117224 */ /* 0x000fe400078e000c */
[----:B------:R-:W-:-:S07]  /*7440*/  FADD.FTZ R16, R0, R22 ;  /* 0x0000001600107221 */ /* 0x000fce0000010000 */
[----:B------:R-:W-:Y:S05]  /*7450*/  WARPSYNC.COLLECTIVE R20, `(.L_x_55) ;  /* 0x0000000014087348 */ /* 0x000fea0003c00000 */
[----:B------:R0:W1:Y:S02]  /*7460*/  SHFL.BFLY P2, R22, R17, R18, R19 ;  /* 0x0c00001211167389 */ /* 0x0000640000040013 */
[----:B01----:R-:W-:Y:S01]  /*7470*/  ENDCOLLECTIVE ;  /* 0x000000000000791b */ /* 0x003fe20003800000 */
.L_x_55:
[----:B------:R-:W-:Y:S01]  /*7480*/  MOV R25, R22 ;  /* 0x0000001600197202 */ /* 0x000fe20000000f00 */
[----:B------:R-:W-:Y:S06]  /*7490*/  BRA `(.L_x_56) ;  /* 0xffffffec00347947 */ /* 0x000fec000383ffff */
.L_x_35:
[----:B------:R-:W-:Y:S01]  /*74a0*/  BSSY B1, `(.L_x_57) ;  /* 0x0000007000017945 */ /* 0x000fe20003800000 */
[----:B------:R-:W-:Y:S01]  /*74b0*/  MOV R18, 0x8 ;  /* 0x0000000800127802 */ /* 0x000fe20000000f00 */
[----:B------:R-:W-:Y:S01]  /*74c0*/  IMAD.MOV.U32 R19, RZ, RZ, 0x101f ;  /* 0x0000101fff137424 */ /* 0x000fe200078e00ff */
[----:B------:R-:W-:-:S07]  /*74d0*/  MOV R20, 0xffff ;  /* 0x0000ffff00147802 */ /* 0x000fce0000000f00 */
[----:B01234-:R-:W-:Y:S05]  /*74e0*/  WARPSYNC.COLLECTIVE R20, `(.L_x_58) ;  /* 0x0000000014087348 */ /* 0x01ffea0003c00000 */
[----:B0-----:R0:W0:Y:S02]  /*74f0*/  SHFL.BFLY P2, R22, R17, R18, R19 ;  /* 0x0c00001211167389 */ /* 0x0010240000040013 */
[----:B01234-:R-:W-:Y:S01]  /*7500*/  ENDCOLLECTIVE ;  /* 0x000000000000791b */ /* 0x01ffe20003800000 */
.L_x_58:
[----:B------:R-:W-:Y:S05]  /*7510*/  BSYNC B1 ;  /* 0x0000000000017941 */ /* 0x000fea0003800000 */
.L_x_57:
[----:B------:R-:W-:Y:S01]  /*7520*/  HFMA2.MMA R19, -RZ, RZ, 0, 0.000503063201904296875 ;  /* 0x0000101fff137435 */ /* 0x000fe200000001ff */
[----:B------:R-:W-:Y:S01]  /*7530*/  FADD.FTZ R12, R22, R17 ;  /* 0x00000011160c7221 */ /* 0x000fe20000010000 */
[----:B------:R-:W-:Y:S01]  /*7540*/  MOV R17, R0 ;  /* 0x0000000000117202 */ /* 0x000fe20000000f00 */
[----:B------:R-:W-:Y:S01]  /*7550*/  IMAD.MOV.U32 R18, RZ, RZ, 0x8 ;  /* 0x00000008ff127424 */ /* 0x000fe200078e00ff */
[----:B------:R-:W-:-:S07]  /*7560*/  MOV R20, 0xffff ;  /* 0x0000ffff00147802 */ /* 0x000fce0000000f00 */
[----:B------:R-:W-:Y:S05]  /*7570*/  WARPSYNC.COLLECTIVE R20, `(.L_x_59) ;  /* 0x0000000014087348 */ /* 0x000fea0003c00000 */
[----:B------:R0:W1:Y:S02]  /*7580*/  SHFL.BFLY P2, R22, R17, R18, R19 ;  /* 0x0c00001211167389 */ /* 0x0000640000040013 */
[----:B01----:R-:W-:Y:S01]  /*7590*/  ENDCOLLECTIVE ;  /* 0x000000000000791b */ /* 0x003fe20003800000 */
.L_x_59:
[----:B------:R-:W-:Y:S01]  /*75a0*/  HFMA2.MMA R18, -RZ, RZ, 0, 2.384185791015625e-07 ;  /* 0x00000004ff127435 */ /* 0x000fe200000001ff */
[----:B------:R-:W-:Y:S01]  /*75b0*/  MOV R17, R12 ;  /* 0x0000000c00117202 */ /* 0x000fe20000000f00 */
[----:B------:R-:W-:-:S09]  /*75c0*/  IMAD.MOV.U32 R21, RZ, RZ, R22 ;  /* 0x000000ffff157224 */ /* 0x000fd200078e0016 */
[----:B------:R-:W-:Y:S05]  /*75d0*/  WARPSYNC.COLLECTIVE R20, `(.L_x_60) ;  /* 0x0000000014087348 */ /* 0x000fea0003c00000 */
[----:B------:R0:W1:Y:S02]  /*75e0*/  SHFL.BFLY P2, R22, R17, R18, R19 ;  /* 0x0c00001211167389 */ /* 0x0000640000040013 */
[----:B01----:R-:W-:Y:S01]  /*75f0*/  ENDCOLLECTIVE ;  /* 0x000000000000791b */ /* 0x003fe20003800000 */
.L_x_60:
[----:B------:R-:W-:-:S04]  /*7600*/  FADD.FTZ R16, R21, R0 ;  /* 0x0000000015107221 */ /* 0x000fc80000010000 */
[----:B------:R-:W-:Y:S02]  /*7610*/  IMAD.MOV.U32 R17, RZ, RZ, R16 ;  /* 0x000000ffff117224 */ /* 0x000fe400078e0010 */
[----:B------:R-:W-:-:S07]  /*7620*/  FADD.FTZ R21, R12, R22 ;  /* 0x000000160c157221 */ /* 0x000fce0000010000 */
[----:B------:R-:W-:Y:S05]  /*7630*/  WARPSYNC.COLLECTIVE R20, `(.L_x_61) ;  /* 0x0000000014087348 */ /* 0x000fea0003c00000 */
[----:B------:R0:W1:Y:S02]  /*7640*/  SHFL.BFLY P2, R22, R17, R18, R19 ;  /* 0x0c00001211167389 */ /* 0x0000640000040013 */
[----:B01----:R-:W-:Y:S01]  /*7650*/  ENDCOLLECTIVE ;  /* 0x000000000000791b */ /* 0x003fe20003800000 */
.L_x_61:
[----:B------:R-:W-:Y:S01]  /*7660*/  MOV R17, R21 ;  /* 0x0000001500117202 */ /* 0x000fe20000000f00 */
[----:B------:R-:W-:Y:S01]  /*7670*/  IMAD.MOV.U32 R18, RZ, RZ, 0x2 ;  /* 0x00000002ff127424 */ /* 0x000fe200078e00ff */
[----:B------:R-:W-:-:S07]  /*7680*/  MOV R23, R22 ;  /* 0x0000001600177202 */ /* 0x000fce0000000f00 */
[----:B------:R-:W-:Y:S05]  /*7690*/  WARPSYNC.COLLECTIVE R20, `(.L_x_62) ;  /* 0x0000000014087348 */ /* 0x000fea0003c00000 */
[----:B------:R0:W1:Y:S02]  /*76a0*/  SHFL.BFLY P2, R22, R17, R18, R19 ;  /* 0x0c00001211167389 */ /* 0x0000640000040013 */
[----:B01----:R-:W-:Y:S01]  /*76b0*/  ENDCOLLECTIVE ;  /* 0x000000000000791b */ /* 0x003fe20003800000 */
.L_x_62:
[----:B------:R-:W-:-:S05]  /*76c0*/  FADD.FTZ R23, R16, R23 ;  /* 0x0000001710177221 */ /* 0x000fca0000010000 */
[----:B------:R-:W-:Y:S01]  /*76d0*/  MOV R17, R23 ;  /* 0x0000001700117202 */ /* 0x000fe20000000f00 */
[----:B------:R-:W-:-:S07]  /*76e0*/  FADD.FTZ R0, R21, R22 ;  /* 0x0000001615007221 */ /* 0x000fce0000010000 */
[----:B------:R-:W-:Y:S05]  /*76f0*/  WARPSYNC.COLLECTIVE R20, `(.L_x_63) ;  /* 0x0000000014087348 */ /* 0x000fea0003c00000 */
[----:B------:R0:W1:Y:S02]  /*7700*/  SHFL.BFLY P2, R22, R17, R18, R19 ;  /* 0x0c00001211167389 */ /* 0x0000640000040013 */
[----:B01----:R-:W-:Y:S01]  /*7710*/  ENDCOLLECTIVE ;  /* 0x000000000000791b */ /* 0x003fe20003800000 */
.L_x_63:
[----:B------:R-:W-:Y:S01]  /*7720*/  HFMA2.MMA R18, -RZ, RZ, 0, 5.9604644775390625e-08 ;  /* 0x00000001ff127435 */ /* 0x000fe200000001ff */
[----:B------:R-:W-:Y:S01]  /*7730*/  IMAD.MOV.U32 R17, RZ, RZ, R0 ;  /* 0x000000ffff117224 */ /* 0x000fe200078e0000 */
[----:B------:R-:W-:-:S09]  /*7740*/  MOV R24, R22 ;  /* 0x0000001600187202 */ /* 0x000fd20000000f00 */
[----:B------:R-:W-:Y:S05]  /*7750*/  WARPSYNC.COLLECTIVE R20, `(.L_x_64) ;  /* 0x0000000014087348 */ /* 0x000fea0003c00000 */
[----:B------:R0:W1:Y:S02]  /*7760*/  SHFL.BFLY P2, R22, R17, R18, R19 ;  /* 0x0c00001211167389 */ /* 0x0000640000040013 */
[----:B01----:R-:W-:Y:S01]  /*7770*/  ENDCOLLECTIVE ;  /* 0x000000000000791b */ /* 0x003fe20003800000 */
.L_x_64:
[----:B------:R-:W-:-:S05]  /*7780*/  FADD.FTZ R12, R23, R24 ;  /* 0x00000018170c7221 */ /* 0x000fca0000010000 */
[----:B------:R-:W-:Y:S01]  /*7790*/  MOV R17, R12 ;  /* 0x0000000c00117202 */ /* 0x000fe20000000f00 */
[----:B------:R-:W-:-:S07]  /*77a0*/  FADD.FTZ R16, R0, R22 ;  /* 0x0000001600107221 */ /* 0x000fce0000010000 */
[----:B------:R-:W-:Y:S05]  /*77b0*/  WARPSYNC.COLLECTIVE R20, `(.L_x_65) ;  /* 0x0000000014087348 */ /* 0x000fea0003c00000 */
[----:B------:R0:W1:Y:S02]  /*77c0*/  SHFL.BFLY P2, R22, R17, R18, R19 ;  /* 0x0c00001211167389 */ /* 0x0000640000040013 */
[----:B01----:R-:W-:Y:S01]  /*77d0*/  ENDCOLLECTIVE ;  /* 0x000000000000791b */ /* 0x003fe20003800000 */
.L_x_65:
[----:B------:R-:W-:Y:S01]  /*77e0*/  IMAD.MOV.U32 R25, RZ, RZ, R22 ;  /* 0x000000ffff197224 */ /* 0x000fe200078e0016 */
[----:B------:R-:W-:Y:S06]  /*77f0*/  BRA `(.L_x_66) ;  /* 0xffffffe800f47947 */ /* 0x000fec000383ffff */
.L_x_36:
[----:B------:R-:W-:Y:S01]  /*7800*/  BSSY B0, `(.L_x_67) ;  /* 0x0000007000007945 */ /* 0x000fe20003800000 */
[----:B------:R-:W-:Y:S01]  /*7810*/  MOV R18, 0x8 ;  /* 0x0000000800127802 */ /* 0x000fe20000000f00 */
[----:B------:R-:W-:Y:S01]  /*7820*/  IMAD.MOV.U32 R20, RZ, RZ, 0xffff ;  /* 0x0000ffffff147424 */ /* 0x000fe200078e00ff */
[----:B------:R-:W-:-:S07]  /*7830*/  MOV R19, 0x101f ;  /* 0x0000101f00137802 */ /* 0x000fce0000000f00 */
[----:B01234-:R-:W-:Y:S05]  /*7840*/  WARPSYNC.COLLECTIVE R20, `(.L_x_68) ;  /* 0x0000000014087348 */ /* 0x01ffea0003c00000 */
[----:B---3--:R3:W0:Y:S02]  /*7850*/  SHFL.BFLY P2, R22, R17, R18, R19 ;  /* 0x0c00001211167389 */ /* 0x0086240000040013 */
[----:B01234-:R-:W-:Y:S01]  /*7860*/  ENDCOLLECTIVE ;  /* 0x000000000000791b */ /* 0x01ffe20003800000 */
.L_x_68:
[----:B------:R-:W-:Y:S05]  /*7870*/  BSYNC B0 ;  /* 0x0000000000007941 */ /* 0x000fea0003800000 */
.L_x_67:
[----:B------:R-:W-:Y:S01]  /*7880*/  MOV R16, R22 ;  /* 0x0000001600107202 */ /* 0x000fe20000000f00 */
[----:B------:R-:W-:Y:S01]  /*7890*/  HFMA2.MMA R19, -RZ, RZ, 0, 0.000503063201904296875 ;  /* 0x0000101fff137435 */ /* 0x000fe200000001ff */
[----:B------:R-:W-:Y:S01]  /*78a0*/  IMAD.MOV.U32 R18, RZ, RZ, 0x8 ;  /* 0x00000008ff127424 */ /* 0x000fe200078e00ff */
[----:B------:R-:W-:Y:S02]  /*78b0*/  MOV R20, 0xffff ;  /* 0x0000ffff00147802 */ /* 0x000fe40000000f00 */
[----:B------:R-:W-:Y:S01]  /*78c0*/  FADD.FTZ R16, R16, R17 ;  /* 0x0000001110107221 */ /* 0x000fe20000010000 */
[----:B------:R-:W-:Y:S02]  /*78d0*/  MOV R17, R14 ;  /* 0x0000000e00117202 */ /* 0x000fe40000000f00 */
[C---:B------:R-:W-:Y:S02]  /*78e0*/  ISETP.NE.AND P1, PT, R27.reuse, RZ, PT ;  /* 0x000000ff1b00720c */ /* 0x040fe40003f25270 */
[----:B------:R-:W-:-:S11]  /*78f0*/  @P0 LEA R10, R27, UR8, 0x7 ;  /* 0x000000081b0a0c11 */ /* 0x000fd6000f8e38ff */
[----:B------:R-:W-:Y:S05]  /*7900*/  WARPSYNC.COLLECTIVE R20, `(.L_x_69) ;  /* 0x0000000014087348 */ /* 0x000fea0003c00000 */
[----:B------:R0:W1:Y:S02]  /*7910*/  SHFL.BFLY P2, R22, R17, R18, R19 ;  /* 0x0c00001211167389 */ /* 0x0000640000040013 */
[----:B01----:R-:W-:Y:S01]  /*7920*/  ENDCOLLECTIVE ;  /* 0x000000000000791b */ /* 0x003fe20003800000 */
.L_x_69:
[----:B------:R-:W-:Y:S01]  /*7930*/  HFMA2.MMA R18, -RZ, RZ, 0, 2.384185791015625e-07 ;  /* 0x00000004ff127435 */ /* 0x000fe200000001ff */
[----:B------:R-:W-:Y:S01]  /*7940*/  MOV R17, R16 ;  /* 0x0000001000117202 */ /* 0x000fe20000000f00 */
[----:B------:R-:W-:-:S09]  /*7950*/  IMAD.MOV.U32 R15, RZ, RZ, R22 ;  /* 0x000000ffff0f7224 */ /* 0x000fd200078e0016 */
[----:B------:R-:W-:Y:S05]  /*7960*/  WARPSYNC.COLLECTIVE R20, `(.L_x_70) ;  /* 0x0000000014087348 */ /* 0x000fea0003c00000 */
[----:B------:R0:W1:Y:S02]  /*7970*/  SHFL.BFLY P2, R22, R17, R18, R19 ;  /* 0x0c00001211167389 */ /* 0x0000640000040013 */
[----:B01----:R-:W-:Y:S01]  /*7980*/  ENDCOLLECTIVE ;  /* 0x000000000000791b */ /* 0x003fe20003800000 */
.L_x_70:
[----:B------:R-:W-:-:S05]  /*7990*/  FADD.FTZ R12, R15, R14 ;  /* 0x0000000e0f0c7221 */ /* 0x000fca0000010000 */
[----:B------:R-:W-:Y:S01]  /*79a0*/  MOV R17, R12 ;  /* 0x0000000c00117202 */ /* 0x000fe20000000f00 */
[----:B------:R-:W-:-:S07]  /*79b0*/  IMAD.MOV.U32 R21, RZ, RZ, R22 ;  /* 0x000000ffff157224 */ /* 0x000fce00078e0016 */
[----:B------:R-:W-:Y:S05]  /*79c0*/  WARPSYNC.COLLECTIVE R20, `(.L_x_71) ;  /* 0x0000000014087348 */ /* 0x000fea0003c00000 */
[----:B------:R0:W1:Y:S02]  /*79d0*/  SHFL.BFLY P2, R22, R17, R18, R19 ;  /* 0x0c00001211167389 */ /* 0x0000640000040013 */
[----:B01----:R-:W-:Y:S01]  /*79e0*/  ENDCOLLECTIVE ;  /* 0x000000000000791b */ /* 0x003fe20003800000 */
.L_x_71:
[----:B------:R-:W-:Y:S01]  /*79f0*/  FADD.FTZ R21, R16, R21 ;  /* 0x0000001510157221 */ /* 0x000fe20000010000 */
[----:B------:R-:W-:-:S03]  /*7a00*/  HFMA2.MMA R18, -RZ, RZ, 0, 1.1920928955078125e-07 ;  /* 0x00000002ff127435 */ /* 0x000fc600000001ff */
[----:B------:R-:W-:Y:S01]  /*7a10*/  IMAD.MOV.U32 R17, RZ, RZ, R21 ;  /* 0x000000ffff117224 */ /* 0x000fe200078e0015 */
[----:B------:R-:W-:-:S07]  /*7a20*/  MOV R11, R22 ;  /* 0x00000016000b7202 */ /* 0x000fce0000000f00 */
[----:B------:R-:W-:Y:S05]  /*7a30*/  WARPSYNC.COLLECTIVE R20, `(.L_x_72) ;  /* 0x0000000014087348 */ /* 0x000fea0003c00000 */
[----:B------:R0:W1:Y:S02]  /*7a40*/  SHFL.BFLY P2, R22, R17, R18, R19 ;  /* 0x0c00001211167389 */ /* 0x0000640000040013 */
[----:B01----:R-:W-:Y:S01]  /*7a50*/  ENDCOLLECTIVE ;  /* 0x000000000000791b */ /* 0x003fe20003800000 */
.L_x_72:
[----:B------:R-:W-:-:S04]  /*7a60*/  FADD.FTZ R14, R12, R11 ;  /* 0x0000000b0c0e7221 */ /* 0x000fc80000010000 */
[----:B------:R-:W-:Y:S01]  /*7a70*/  IMAD.MOV.U32 R17, RZ, RZ, R14 ;  /* 0x000000ffff117224 */ /* 0x000fe200078e000e */
[----:B------:R-:W-:-:S07]  /*7a80*/  MOV R16, R22 ;  /* 0x0000001600107202 */ /* 0x000fce0000000f00 */
[----:B------:R-:W-:Y:S05]  /*7a90*/  WARPSYNC.COLLECTIVE R20, `(.L_x_73) ;  /* 0x0000000014087348 */ /* 0x000fea0003c00000 */
[----:B------:R0:W1:Y:S02]  /*7aa0*/  SHFL.BFLY P2, R22, R17, R18, R19 ;  /* 0x0c00001211167389 */ /* 0x0000640000040013 */
[----:B01----:R-:W-:Y:S01]  /*7ab0*/  ENDCOLLECTIVE ;  /* 0x000000000000791b */ /* 0x003fe20003800000 */
.L_x_73:
[----:B------:R-:W-:-:S05]  /*7ac0*/  FADD.FTZ R16, R21, R16 ;  /* 0x0000001015107221 */ /* 0x000fca0000010000 */
[----:B------:R-:W-:Y:S01]  /*7ad0*/  MOV R17, R16 ;  /* 0x0000001000117202 */ /* 0x000fe20000000f00 */
[----:B------:R-:W-:Y:S01]  /*7ae0*/  IMAD.MOV.U32 R18, RZ, RZ, 0x1 ;  /* 0x00000001ff127424 */ /* 0x000fe200078e00ff */
[----:B------:R-:W-:-:S07]  /*7af0*/  MOV R23, R22 ;  /* 0x0000001600177202 */ /* 0x000fce0000000f00 */
[----:B------:R-:W-:Y:S05]  /*7b00*/  WARPSYNC.COLLECTIVE R20, `(.L_x_74) ;  /* 0x0000000014087348 */ /* 0x000fea0003c00000 */
[----:B------:R0:W1:Y:S02]  /*7b10*/  SHFL.BFLY P2, R22, R17, R18, R19 ;  /* 0x0c00001211167389 */ /* 0x0000640000040013 */
[----:B01----:R-:W-:Y:S01]  /*7b20*/  ENDCOLLECTIVE ;  /* 0x000000000000791b */ /* 0x003fe20003800000 */
.L_x_74:
[----:B------:R-:W-:-:S05]  /*7b30*/  FADD.FTZ R12, R14, R23 ;  /* 0x000000170e0c7221 */ /* 0x000fca0000010000 */
[----:B------:R-:W-:Y:S01]  /*7b40*/  MOV R17, R12 ;  /* 0x0000000c00117202 */ /* 0x000fe20000000f00 */
[----:B------:R-:W-:-:S05]  /*7b50*/  FADD.FTZ R22, R16, R22 ;  /* 0x0000001610167221 */ /* 0x000fca0000010000 */
[----:B------:R-:W-:-:S07]  /*7b60*/  @!P1 F2FP.BF16.F32.PACK_AB R16, RZ, R22 ;  /* 0x00000016ff10923e */ /* 0x000fce00000010ff */
[----:B------:R-:W-:Y:S05]  /*7b70*/  WARPSYNC.COLLECTIVE R20, `(.L_x_75) ;  /* 0x0000000014087348 */ /* 0x000fea0003c00000 */
[----:B------:R0:W1:Y:S02]  /*7b80*/  SHFL.BFLY P2, R22, R17, R18, R19 ;  /* 0x0c00001211167389 */ /* 0x0000640000040013 */
[----:B01----:R-:W-:Y:S01]  /*7b90*/  ENDCOLLECTIVE ;  /* 0x000000000000791b */ /* 0x003fe20003800000 */
.L_x_75:
[----:B------:R-:W-:-:S05]  /*7ba0*/  MOV R11, R22 ;  /* 0x00000016000b7202 */ /* 0x000fca0000000f00 */
[----:B------:R-:W-:Y:S01]  /*7bb0*/  FADD.FTZ R12, R12, R11 ;  /* 0x0000000b0c0c7221 */ /* 0x000fe20000010000 */
[----:B------:R-:W-:-:S04]  /*7bc0*/  @P0 VIADD R11, R0, 0x1e ;  /* 0x0000001e000b0836 */ /* 0x000fc80000000000 */
[----:B------:R-:W-:Y:S02]  /*7bd0*/  @!P1 F2FP.BF16.F32.PACK_AB R12, RZ, R12 ;  /* 0x0000000cff0c923e */ /* 0x000fe400000010ff */
[----:B------:R-:W-:-:S04]  /*7be0*/  @P0 LOP3.LUT R11, R11, R34, RZ, 0x3c, !PT ;  /* 0x000000220b0b0212 */ /* 0x000fc800078e3cff */
[----:B------:R-:W-:Y:S02]  /*7bf0*/  @P0 LEA R21, R11, R10, 0x2 ;  /* 0x0000000a0b150211 */ /* 0x000fe400078e10ff */
[----:B------:R-:W-:-:S03]  /*7c00*/  CS2R R10, SRZ ;  /* 0x00000000000a7805 */ /* 0x000fc6000001ff00 */
[----:B------:R-:W0:Y:S04]  /*7c10*/  @P0 LDS R15, [R21] ;  /* 0x00000000150f0984 */ /* 0x000e280000000800 */
[----:B------:R-:W1:Y:S01]  /*7c20*/  @P0 LDS R18, [R21+0x780] ;  /* 0x0007800015120984 */ /* 0x000e620000000800 */
[----:B0-----:R-:W-:Y:S01]  /*7c30*/  @P0 MOV R11, R15 ;  /* 0x0000000f000b0202 */ /* 0x001fe20000000f00 */
[----:B-1----:R-:W-:Y:S01]  /*7c40*/  @P0 IMAD.MOV.U32 R10, RZ, RZ, R18 ;  /* 0x000000ffff0a0224 */ /* 0x002fe200078e0012 */
[----:B------:R-:W-:Y:S02]  /*7c50*/  HFMA2.MMA R18, -RZ, RZ, 0, 4.76837158203125e-07 ;  /* 0x00000008ff127435 */ /* 0x000fe400000001ff */
[----:B------:R-:W-:-:S09]  /*7c60*/  MOV R17, R11 ;  /* 0x0000000b00117202 */ /* 0x000fd20000000f00 */
[----:B------:R-:W-:Y:S05]  /*7c70*/  WARPSYNC.COLLECTIVE R20, `(.L_x_76) ;  /* 0x0000000014087348 */ /* 0x000fea0003c00000 */
[----:B------:R0:W1:Y:S02]  /*7c80*/  SHFL.BFLY P2, R22, R17, R18, R19 ;  /* 0x0c00001211167389 */ /* 0x0000640000040013 */
[----:B01----:R-:W-:Y:S01]  /*7c90*/  ENDCOLLECTIVE ;  /* 0x000000000000791b */ /* 0x003fe20003800000 */
.L_x_76:
[----:B------:R-:W-:Y:S01]  /*7ca0*/  MOV R17, R10 ;  /* 0x0000000a00117202 */ /* 0x000fe20000000f00 */
[----:B------:R-:W-:-:S07]  /*7cb0*/  IMAD.MOV.U32 R24, RZ, RZ, R22 ;  /* 0x000000ffff187224 */ /* 0x000fce00078e0016 */
[----:B------:R-:W-:Y:S05]  /*7cc0*/  WARPSYNC.COLLECTIVE R20, `(.L_x_77) ;  /* 0x0000000014087348 */ /* 0x000fea0003c00000 */
[----:B------:R0:W1:Y:S02]  /*7cd0*/  SHFL.BFLY P2, R22, R17, R18, R19 ;  /* 0x0c00001211167389 */ /* 0x0000640000040013 */
[----:B01----:R-:W-:Y:S01]  /*7ce0*/  ENDCOLLECTIVE ;  /* 0x000000000000791b */ /* 0x003fe20003800000 */
.L_x_77:
[----:B------:R-:W-:-:S05]  /*7cf0*/  FADD.FTZ R23, R24, R11 ;  /* 0x0000000b18177221 */ /* 0x000fca0000010000 */
[----:B------:R-:W-:Y:S01]  /*7d00*/  MOV R17, R23 ;  /* 0x0000001700117202 */ /* 0x000fe20000000f00 */
[----:B------:R-:W-:Y:S02]  /*7d10*/  IMAD.MOV.U32 R18, RZ, RZ, 0x4 ;  /* 0x00000004ff127424 */ /* 0x000fe400078e00ff */
[----:B------:R-:W-:-:S07]  /*7d20*/  FADD.FTZ R15, R22, R10 ;  /* 0x0000000a160f7221 */ /* 0x000fce0000010000 */
[----:B------:R-:W-:Y:S05]  /*7d30*/  WARPSYNC.COLLECTIVE R20, `(.L_x_78) ;  /* 0x0000000014087348 */ /* 0x000fea0003c00000 */
[----:B------:R0:W1:Y:S02]  /*7d40*/  SHFL.BFLY P2, R22, R17, R18, R19 ;  /* 0x0c00001211167389 */ /* 0x0000640000040013 */
[----:B01----:R-:W-:Y:S01]  /*7d50*/  ENDCOLLECTIVE ;  /* 0x000000000000791b */ /* 0x003fe20003800000 */
.L_x_78:
[----:B------:R-:W-:Y:S02]  /*7d60*/  MOV R17, R15 ;  /* 0x0000000f00117202 */ /* 0x000fe40000000f00 */
[----:B------:R-:W-:-:S07]  /*7d70*/  MOV R10, R22 ;  /* 0x00000016000a7202 */ /* 0x000fce0000000f00 */
[----:B------:R-:W-:Y:S05]  /*7d80*/  WARPSYNC.COLLECTIVE R20, `(.L_x_79) ;  /* 0x0000000014087348 */ /* 0x000fea0003c00000 */
[----:B------:R0:W1:Y:S02]  /*7d90*/  SHFL.BFLY P2, R22, R17, R18, R19 ;  /* 0x0c00001211167389 */ /* 0x0000640000040013 */
[----:B01----:R-:W-:Y:S01]  /*7da0*/  ENDCOLLECTIVE ;  /* 0x000000000000791b */ /* 0x003fe20003800000 */
.L_x_79:
[----:B------:R-:W-:Y:S01]  /*7db0*/  FADD.FTZ R11, R23, R10 ;  /* 0x0000000a170b7221 */ /* 0x000fe20000010000 */
[----:B------:R-:W-:-:S03]  /*7dc0*/  HFMA2.MMA R18, -RZ, RZ, 0, 1.1920928955078125e-07 ;  /* 0x00000002ff127435 */ /* 0x000fc600000001ff */
[----:B------:R-:W-:Y:S02]  /*7dd0*/  IMAD.MOV.U32 R17, RZ, RZ, R11 ;  /* 0x000000ffff117224 */ /* 0x000fe400078e000b */
[----:B------:R-:W-:-:S07]  /*7de0*/  FADD.FTZ R10, R15, R22 ;  /* 0x000000160f0a7221 */ /* 0x000fce0000010000 */
[----:B------:R-:W-:Y:S05]  /*7df0*/  WARPSYNC.COLLECTIVE R20, `(.L_x_80) ;  /* 0x0000000014087348 */ /* 0x000fea0003c00000 */
[----:B------:R0:W1:Y:S02]  /*7e00*/  SHFL.BFLY P2, R22, R17, R18, R19 ;  /* 0x0c00001211167389 */ /* 0x0000640000040013 */
[----:B01----:R-:W-:Y:S01]  /*7e10*/  ENDCOLLECTIVE ;  /* 0x000000000000791b */ /* 0x003fe20003800000 */
.L_x_80:
[----:B------:R-:W0:Y:S01]  /*7e20*/  LDC.64 R14, c[0x0][0x220] ;  /* 0x00008800ff0e7b82 */ /* 0x000e220000000a00 */
[----:B------:R-:W-:Y:S01]  /*7e30*/  IMAD.MOV.U32 R17, RZ, RZ, R10 ;  /* 0x000000ffff117224 */ /* 0x000fe200078e000a */
[----:B------:R-:W-:-:S07]  /*7e40*/  MOV R24, R22 ;  /* 0x0000001600187202 */ /* 0x000fce0000000f00 */
[----:B0-----:R-:W-:Y:S05]  /*7e50*/  WARPSYNC.COLLECTIVE R20, `(.L_x_81) ;  /* 0x0000000014087348 */ /* 0x001fea0003c00000 */
[----:B------:R1:W2:Y:S02]  /*7e60*/  SHFL.BFLY P2, R22, R17, R18, R19 ;  /* 0x0c00001211167389 */ /* 0x0002a40000040013 */
[----:B012---:R-:W-:Y:S01]  /*7e70*/  ENDCOLLECTIVE ;  /* 0x000000000000791b */ /* 0x007fe20003800000 */
.L_x_81:
[----:B------:R-:W-:Y:S01]  /*7e80*/  FADD.FTZ R24, R11, R24 ;  /* 0x000000180b187221 */ /* 0x000fe20000010000 */
[----:B------:R-:W-:-:S04]  /*7e90*/  HFMA2.MMA R18, -RZ, RZ, 0, 5.9604644775390625e-08 ;  /* 0x00000001ff127435 */ /* 0x000fc800000001ff */
[----:B------:R-:W-:Y:S01]  /*7ea0*/  MOV R17, R24 ;  /* 0x0000001800117202 */ /* 0x000fe20000000f00 */
[----:B------:R-:W-:-:S07]  /*7eb0*/  FADD.FTZ R23, R10, R22 ;  /* 0x000000160a177221 */ /* 0x000fce0000010000 */
[----:B------:R-:W-:Y:S05]  /*7ec0*/  WARPSYNC.COLLECTIVE R20, `(.L_x_82) ;  /* 0x0000000014087348 */ /* 0x000fea0003c00000 */
[----:B------:R0:W1:Y:S02]  /*7ed0*/  SHFL.BFLY P2, R22, R17, R18, R19 ;  /* 0x0c00001211167389 */ /* 0x0000640000040013 */
[----:B01----:R-:W-:Y:S01]  /*7ee0*/  ENDCOLLECTIVE ;  /* 0x000000000000791b */ /* 0x003fe20003800000 */
.L_x_82:
[----:B------:R-:W-:Y:S01]  /*7ef0*/  MOV R17, R23 ;  /* 0x0000001700117202 */ /* 0x000fe20000000f00 */
[----:B------:R-:W-:-:S07]  /*7f00*/  IMAD.MOV.U32 R21, RZ, RZ, R22 ;  /* 0x000000ffff157224 */ /* 0x000fce00078e0016 */
[----:B------:R-:W-:Y:S05]  /*7f10*/  WARPSYNC.COLLECTIVE R20, `(.L_x_83) ;  /* 0x0000000014087348 */ /* 0x000fea0003c00000 */
[----:B------:R0:W1:Y:S02]  /*7f20*/  SHFL.BFLY P2, R22, R17, R18, R19 ;  /* 0x0c00001211167389 */ /* 0x0000640000040013 */
[----:B01----:R-:W-:Y:S01]  /*7f30*/  ENDCOLLECTIVE ;  /* 0x000000000000791b */ /* 0x003fe20003800000 */
.L_x_83:
[----:B------:R-:W-:-:S05]  /*7f40*/  FADD.FTZ R21, R24, R21 ;  /* 0x0000001518157221 */ /* 0x000fca0000010000 */
[----:B------:R-:W-:Y:S01]  /*7f50*/  @!P1 F2FP.BF16.F32.PACK_AB R21, RZ, R21 ;  /* 0x00000015ff15923e */ /* 0x000fe200000010ff */
[----:B------:R-:W-:Y:S01]  /*7f60*/  @P0 VIADD R19, R0, 0x3c ;  /* 0x0000003c00130836 */ /* 0x000fe20000000000 */
[----:B------:R-:W-:Y:S02]  /*7f70*/  PRMT R20, R12, 0x7610, R20 ;  /* 0x000076100c147816 */ /* 0x000fe40000000014 */
[----:B------:R-:W-:Y:S02]  /*7f80*/  @P0 LEA R12, R27, UR8, 0x7 ;  /* 0x000000081b0c0c11 */ /* 0x000fe4000f8e38ff */
[----:B------:R-:W-:Y:S02]  /*7f90*/  @P0 LOP3.LUT R19, R19, R34, RZ, 0x3c, !PT ;  /* 0x0000002213130212 */ /* 0x000fe400078e3cff */
[----:B------:R-:W-:-:S05]  /*7fa0*/  MOV R10, R22 ;  /* 0x00000016000a7202 */ /* 0x000fca0000000f00 */
[----:B------:R-:W-:Y:S01]  /*7fb0*/  FADD.FTZ R10, R23, R10 ;  /* 0x0000000a170a7221 */ /* 0x000fe20000010000 */
[----:B------:R-:W-:-:S04]  /*7fc0*/  IADD3 R23, R0, R7, RZ ;  /* 0x0000000700177210 */ /* 0x000fc80007ffe0ff */
[----:B------:R-:W-:Y:S01]  /*7fd0*/  @!P1 F2FP.BF16.F32.PACK_AB R17, RZ, R10 ;  /* 0x0000000aff11923e */ /* 0x000fe200000010ff */
[C---:B------:R-:W-:Y:S01]  /*7fe0*/  IMAD.WIDE R14, R23.reuse, 0x2, R14 ;  /* 0x00000002170e7825 */ /* 0x040fe200078e020e */
[----:B------:R-:W0:Y:S03]  /*7ff0*/  LDC.64 R10, c[0x0][0x218] ;  /* 0x00008600ff0a7b82 */ /* 0x000e260000000a00 */
[----:B0-----:R-:W-:Y:S01]  /*8000*/  IMAD.WIDE R10, R23, 0x2, R10 ;  /* 0x00000002170a7825 */ /* 0x001fe200078e020a */
[----:B------:R-:W-:-:S03]  /*8010*/  @P0 LEA R23, R19, R12, 0x2 ;  /* 0x0000000c13170211 */ /* 0x000fc600078e10ff */
[----:B------:R-:W-:Y:S01]  /*8020*/  IMAD.MOV.U32 R19, RZ, RZ, 0x101f ;  /* 0x0000101fff137424 */ /* 0x000fe200078e00ff */
[----:B------:R0:W-:Y:S04]  /*8030*/  @!P1 STG.E.U16 desc[UR10][R10.64], R16 ;  /* 0x000000100a009986 */ /* 0x0001e8000c10150a */
[----:B------:R-:W1:Y:S04]  /*8040*/  @P0 LDS R12, [R23] ;  /* 0x00000000170c0984 */ /* 0x000e680000000800 */
[----:B------:R-:W2:Y:S01]  /*8050*/  @P0 LDS R18, [R23+0x780] ;  /* 0x0007800017120984 */ /* 0x000ea20000000800 */
[----:B0-----:R-:W-:-:S03]  /*8060*/  HFMA2.MMA R16, -RZ, RZ, 0, 0 ;  /* 0x00000000ff107435 */ /* 0x001fc600000001ff */
[----:B------:R0:W-:Y:S04]  /*8070*/  @!P1 STG.E.U16 desc[UR10][R14.64], R20 ;  /* 0x000000140e009986 */ /* 0x0001e8000c10150a */
[----:B------:R-:W-:Y:S04]  /*8080*/  @!P1 STG.E.U16 desc[UR10][R10.64+0x3c], R21 ;  /* 0x00003c150a009986 */ /* 0x000fe8000c10150a */
[----:B------:R3:W-:Y:S01]  /*8090*/  @!P1 STG.E.U16 desc[UR10][R14.64+0x3c], R17 ;  /* 0x00003c110e009986 */ /* 0x0007e2000c10150a */
[----:B0-----:R-:W-:Y:S02]  /*80a0*/  MOV R20, 0xffff ;  /* 0x0000ffff00147802 */ /* 0x001fe40000000f00 */
[----:B-1----:R-:W-:Y:S01]  /*80b0*/  @P0 MOV R16, R12 ;  /* 0x0000000c00100202 */ /* 0x002fe20000000f00 */
[----:B------:R-:W-:Y:S01]  /*80c0*/  IMAD.MOV.U32 R12, RZ, RZ, RZ ;  /* 0x000000ffff0c7224 */ /* 0x000fe200078e00ff */
[----:B--2---:R-:W-:Y:S01]  /*80d0*/  @P0 MOV R12, R18 ;  /* 0x00000012000c0202 */ /* 0x004fe20000000f00 */
[----:B------:R-:W-:Y:S01]  /*80e0*/  HFMA2.MMA R18, -RZ, RZ, 0, 4.76837158203125e-07 ;  /* 0x00000008ff127435 */ /* 0x000fe200000001ff */
[----:B---3--:R-:W-:-:S10]  /*80f0*/  MOV R17, R16 ;  /* 0x0000001000117202 */ /* 0x008fd40000000f00 */
[----:B------:R-:W-:Y:S05]  /*8100*/  WARPSYNC.COLLECTIVE R20, `(.L_x_84) ;  /* 0x0000000014087348 */ /* 0x000fea0003c00000 */
[----:B------:R0:W1:Y:S02]  /*8110*/  SHFL.BFLY P2, R22, R17, R18, R19 ;  /* 0x0c00001211167389 */ /* 0x0000640000040013 */
[----:B01----:R-:W-:Y:S01]  /*8120*/  ENDCOLLECTIVE ;  /* 0x000000000000791b */ /* 0x003fe20003800000 */
.L_x_84:
[----:B------:R-:W-:Y:S01]  /*8130*/  MOV R17, R12 ;  /* 0x0000000c00117202 */ /* 0x000fe20000000f00 */
[----:B------:R-:W-:-:S07]  /*8140*/  FADD.FTZ R16, R22, R16 ;  /* 0x0000001016107221 */ /* 0x000fce0000010000 */
[----:B------:R-:W-:Y:S05]  /*8150*/  WARPSYNC.COLLECTIVE R20, `(.L_x_85) ;  /* 0x0000000014087348 */ /* 0x000fea0003c00000 */
[----:B------:R0:W1:Y:S02]  /*8160*/  SHFL.BFLY P2, R22, R17, R18, R19 ;  /* 0x0c00001211167389 */ /* 0x0000640000040013 */
[----:B01----:R-:W-:Y:S01]  /*8170*/  ENDCOLLECTIVE ;  /* 0x000000000000791b */ /* 0x003fe20003800000 */
.L_x_85:
[----:B------:R-:W-:Y:S01]  /*8180*/  MOV R17, R16 ;  /* 0x0000001000117202 */ /* 0x000fe20000000f00 */
[----:B------:R-:W-:Y:S02]  /*8190*/  IMAD.MOV.U32 R18, RZ, RZ, 0x4 ;  /* 0x00000004ff127424 */ /* 0x000fe400078e00ff */
[----:B------:R-:W-:-:S07]  /*81a0*/  FADD.FTZ R12, R22, R12 ;  /* 0x0000000c160c7221 */ /* 0x000fce0000010000 */
[----:B------:R-:W-:Y:S05]  /*81b0*/  WARPSYNC.COLLECTIVE R20, `(.L_x_86) ;  /* 0x0000000014087348 */ /* 0x000fea0003c00000 */
[----:B------:R0:W1:Y:S02]  /*81c0*/  SHFL.BFLY P2, R22, R17, R18, R19 ;  /* 0x0c00001211167389 */ /* 0x0000640000040013 */
[----:B01----:R-:W-:Y:S01]  /*81d0*/  ENDCOLLECTIVE ;  /* 0x000000000000791b */ /* 0x003fe20003800000 */
.L_x_86:
[----:B------:R-:W-:Y:S01]  /*81e0*/  MOV R17, R12 ;  /* 0x0000000c00117202 */ /* 0x000fe20000000f00 */
[----:B------:R-:W-:-:S07]  /*81f0*/  FADD.FTZ R16, R16, R22 ;  /* 0x0000001610107221 */ /* 0x000fce0000010000 */
[----:B------:R-:W-:Y:S05]  /*8200*/  WARPSYNC.COLLECTIVE R20, `(.L_x_87) ;  /* 0x0000000014087348 */ /* 0x000fea0003c00000 */
[----:B------:R0:W1:Y:S02]  /*8210*/  SHFL.BFLY P2, R22, R17, R18, R19 ;  /* 0x0c00001211167389 */ /* 0x0000640000040013 */
[----:B01----:R-:W-:Y:S01]  /*8220*/  ENDCOLLECTIVE ;  /* 0x000000000000791b */ /* 0x003fe20003800000 */
.L_x_87:
[----:B------:R-:W-:Y:S01]  /*8230*/  MOV R17, R16 ;  /* 0x0000001000117202 */ /* 0x000fe20000000f00 */
[----:B------:R-:W-:Y:S01]  /*8240*/  IMAD.MOV.U32 R18, RZ, RZ, 0x2 ;  /* 0x00000002ff127424 */ /* 0x000fe200078e00ff */
[----:B------:R-:W-:-:S07]  /*8250*/  MOV R23, R22 ;  /* 0x0000001600177202 */ /* 0x000fce0000000f00 */
[----:B------:R-:W-:Y:S05]  /*8260*/  WARPSYNC.COLLECTIVE R20, `(.L_x_88) ;  /* 0x0000000014087348 */ /* 0x000fea0003c00000 */
[----:B------:R0:W1:Y:S02]  /*8270*/  SHFL.BFLY P2, R22, R17, R18, R19 ;  /* 0x0c00001211167389 */ /* 0x0000640000040013 */
[----:B01----:R-:W-:Y:S01]  /*8280*/  ENDCOLLECTIVE ;  /* 0x000000000000791b */ /* 0x003fe20003800000 */
.L_x_88:
[----:B------:R-:W-:Y:S01]  /*8290*/  FADD.FTZ R12, R12, R23 ;  /* 0x000000170c0c7221 */ /* 0x000fe20000010000 */
[----:B------:R-:W-:Y:S02]  /*82a0*/  @P0 IADD3 R23, R0, 0x5a, RZ ;  /* 0x0000005a00170810 */ /* 0x000fe40007ffe0ff */
[----:B------:R-:W-:Y:S02]  /*82b0*/  @P0 LEA R0, R27, UR8, 0x7 ;  /* 0x000000081b000c11 */ /* 0x000fe4000f8e38ff */
[----:B------:R-:W-:-:S05]  /*82c0*/  @P0 LOP3.LUT R23, R23, R34, RZ, 0x3c, !PT ;  /* 0x0000002217170212 */ /* 0x000fca00078e3cff */
[----:B------:R-:W-:Y:S01]  /*82d0*/  @P0 IMAD R25, R23, 0x4, R0 ;  /* 0x0000000417190824 */ /* 0x000fe200078e0200 */
[----:B------:R-:W-:Y:S01]  /*82e0*/  MOV R17, R12 ;  /* 0x0000000c00117202 */ /* 0x000fe20000000f00 */
[----:B------:R-:W-:-:S03]  /*82f0*/  HFMA2.MMA R23, -RZ, RZ, 0, 0 ;  /* 0x00000000ff177435 */ /* 0x000fc600000001ff */
[----:B------:R0:W1:Y:S01]  /*8300*/  @P0 LDS R0, [R25] ;  /* 0x0000000019000984 */ /* 0x0000620000000800 */
[----:B------:R-:W-:-:S07]  /*8310*/  FADD.FTZ R16, R16, R22 ;  /* 0x0000001610107221 */ /* 0x000fce0000010000 */
[----:B01----:R-:W-:Y:S05]  /*8320*/  WARPSYNC.COLLECTIVE R20, `(.L_x_89) ;  /* 0x0000000014087348 */ /* 0x003fea0003c00000 */
[----:B------:R2:W3:Y:S02]  /*8330*/  SHFL.BFLY P2, R22, R17, R18, R19 ;  /* 0x0c00001211167389 */ /* 0x0004e40000040013 */
[----:B0123--:R-:W-:Y:S01]  /*8340*/  ENDCOLLECTIVE ;  /* 0x000000000000791b */ /* 0x00ffe20003800000 */
.L_x_89:
[----:B------:R-:W-:Y:S01]  /*8350*/  MOV R17, R16 ;  /* 0x0000001000117202 */ /* 0x000fe20000000f00 */
[----:B------:R-:W-:Y:S01]  /*8360*/  IMAD.MOV.U32 R18, RZ, RZ, 0x1 ;  /* 0x00000001ff127424 */ /* 0x000fe200078e00ff */
[----:B------:R-:W-:-:S07]  /*8370*/  MOV R21, R22 ;  /* 0x0000001600157202 */ /* 0x000fce0000000f00 */
[----:B------:R-:W-:Y:S05]  /*8380*/  WARPSYNC.COLLECTIVE R20, `(.L_x_90) ;  /* 0x0000000014087348 */ /* 0x000fea0003c00000 */
[----:B------:R0:W1:Y:S02]  /*8390*/  SHFL.BFLY P2, R22, R17, R18, R19 ;  /* 0x0c00001211167389 */ /* 0x0000640000040013 */
[----:B01----:R-:W-:Y:S01]  /*83a0*/  ENDCOLLECTIVE ;  /* 0x000000000000791b */ /* 0x003fe20003800000 */
.L_x_90:
[----:B------:R-:W-:-:S05]  /*83b0*/  FADD.FTZ R21, R12, R21 ;  /* 0x000000150c157221 */ /* 0x000fca0000010000 */
[----:B------:R-:W-:Y:S01]  /*83c0*/  MOV R17, R21 ;  /* 0x0000001500117202 */ /* 0x000fe20000000f00 */
[----:B------:R-:W-:Y:S02]  /*83d0*/  FADD.FTZ R22, R16, R22 ;  /* 0x0000001610167221 */ /* 0x000fe40000010000 */
[----:B------:R0:W1:Y:S03]  /*83e0*/  @P0 LDS R16, [R25+0x780] ;  /* 0x0007800019100984 */ /* 0x0000660000000800 */
[----:B------:R-:W-:-:S04]  /*83f0*/  @!P1 F2FP.BF16.F32.PACK_AB R22, RZ, R22 ;  /* 0x00000016ff16923e */ /* 0x000fc800000010ff */
[----:B------:R-:W-:-:S07]  /*8400*/  PRMT R12, R22, 0x7610, R12 ;  /* 0x00007610160c7816 */ /* 0x000fce000000000c */
[----:B01----:R-:W-:Y:S05]  /*8410*/  WARPSYNC.COLLECTIVE R20, `(.L_x_91) ;  /* 0x0000000014087348 */ /* 0x003fea0003c00000 */
[----:B------:R2:W3:Y:S02]  /*8420*/  SHFL.BFLY P2, R22, R17, R18, R19 ;  /* 0x0c00001211167389 */ /* 0x0004e40000040013 */
[----:B0123--:R-:W-:Y:S01]  /*8430*/  ENDCOLLECTIVE ;  /* 0x000000000000791b */ /* 0x00ffe20003800000 */
.L_x_91:
[----:B------:R0:W-:Y:S01]  /*8440*/  @!P1 STG.E.U16 desc[UR10][R10.64+0x78], R12 ;  /* 0x0000780c0a009986 */ /* 0x0001e2000c10150a */
[----:B------:R-:W-:Y:S01]  /*8450*/  HFMA2.MMA R18, -RZ, RZ, 0, 4.76837158203125e-07 ;  /* 0x00000008ff127435 */ /* 0x000fe200000001ff */
[----:B------:R-:W-:-:S05]  /*8460*/  MOV R24, R22 ;  /* 0x0000001600187202 */ /* 0x000fca0000000f00 */
[----:B------:R-:W-:Y:S01]  /*8470*/  FADD.FTZ R24, R21, R24 ;  /* 0x0000001815187221 */ /* 0x000fe20000010000 */
[----:B------:R-:W-:-:S04]  /*8480*/  @P0 IMAD.MOV.U32 R23, RZ, RZ, R16 ;  /* 0x000000ffff170224 */ /* 0x000fc800078e0010 */
[----:B------:R-:W-:-:S04]  /*8490*/  @!P1 F2FP.BF16.F32.PACK_AB R24, RZ, R24 ;  /* 0x00000018ff18923e */ /* 0x000fc800000010ff */
[----:B------:R-:W-:Y:S01]  /*84a0*/  PRMT R21, R24, 0x7610, R21 ;  /* 0x0000761018157816 */ /* 0x000fe20000000015 */
[----:B------:R-:W-:-:S04]  /*84b0*/  HFMA2.MMA R24, -RZ, RZ, 0, 0 ;  /* 0x00000000ff187435 */ /* 0x000fc800000001ff */
[----:B------:R0:W-:Y:S02]  /*84c0*/  @!P1 STG.E.U16 desc[UR10][R14.64+0x78], R21 ;  /* 0x000078150e009986 */ /* 0x0001e4000c10150a */
[----:B------:R-:W-:-:S04]  /*84d0*/  @P0 MOV R24, R0 ;  /* 0x0000000000180202 */ /* 0x000fc80000000f00 */
[----:B------:R-:W-:-:S07]  /*84e0*/  MOV R17, R24 ;  /* 0x0000001800117202 */ /* 0x000fce0000000f00 */
[----:B0-----:R-:W-:Y:S05]  /*84f0*/  WARPSYNC.COLLECTIVE R20, `(.L_x_92) ;  /* 0x0000000014087348 */ /* 0x001fea0003c00000 */
[----:B------:R1:W2:Y:S02]  /*8500*/  SHFL.BFLY P2, R22, R17, R18, R19 ;  /* 0x0c00001211167389 */ /* 0x0002a40000040013 */
[----:B012---:R-:W-:Y:S01]  /*8510*/  ENDCOLLECTIVE ;  /* 0x000000000000791b */ /* 0x007fe20003800000 */
.L_x_92:
[----:B------:R-:W-:Y:S01]  /*8520*/  IMAD.MOV.U32 R17, RZ, RZ, R23 ;  /* 0x000000ffff117224 */ /* 0x000fe200078e0017 */
[----:B------:R-:W-:-:S07]  /*8530*/  MOV R16, R22 ;  /* 0x0000001600107202 */ /* 0x000fce0000000f00 */
[----:B------:R-:W-:Y:S05]  /*8540*/  WARPSYNC.COLLECTIVE R20, `(.L_x_93) ;  /* 0x0000000014087348 */ /* 0x000fea0003c00000 */
[----:B------:R0:W1:Y:S02]  /*8550*/  SHFL.BFLY P2, R22, R17, R18, R19 ;  /* 0x0c00001211167389 */ /* 0x0000640000040013 */
[----:B01----:R-:W-:Y:S01]  /*8560*/  ENDCOLLECTIVE ;  /* 0x000000000000791b */ /* 0x003fe20003800000 */
.L_x_93:
[----:B------:R-:W-:Y:S01]  /*8570*/  FADD.FTZ R16, R16, R24 ;  /* 0x0000001810107221 */ /* 0x000fe20000010000 */
[----:B------:R-:W-:-:S04]  /*8580*/  HFMA2.MMA R18, -RZ, RZ, 0, 2.384185791015625e-07 ;  /* 0x00000004ff127435 */ /* 0x000fc800000001ff */
[----:B------:R-:W-:Y:S02]  /*8590*/  MOV R17, R16 ;  /* 0x0000001000117202 */ /* 0x000fe40000000f00 */
[----:B------:R-:W-:-:S07]  /*85a0*/  MOV R0, R22 ;  /* 0x0000001600007202 */ /* 0x000fce0000000f00 */
[----:B------:R-:W-:Y:S05]  /*85b0*/  WARPSYNC.COLLECTIVE R20, `(.L_x_94) ;  /* 0x0000000014087348 */ /* 0x000fea0003c00000 */
[----:B------:R0:W1:Y:S02]  /*85c0*/  SHFL.BFLY P2, R22, R17, R18, R19 ;  /* 0x0c00001211167389 */ /* 0x0000640000040013 */
[----:B01----:R-:W-:Y:S01]  /*85d0*/  ENDCOLLECTIVE ;  /* 0x000000000000791b */ /* 0x003fe20003800000 */
.L_x_94:
[----:B------:R-:W-:-:S05]  /*85e0*/  FADD.FTZ R0, R0, R23 ;  /* 0x0000001700007221 */ /* 0x000fca0000010000 */
[----:B------:R-:W-:Y:S01]  /*85f0*/  MOV R17, R0 ;  /* 0x0000000000117202 */ /* 0x000fe20000000f00 */
[----:B------:R-:W-:-:S07]  /*8600*/  IMAD.MOV.U32 R21, RZ, RZ, R22 ;  /* 0x000000ffff157224 */ /* 0x000fce00078e0016 */
[----:B------:R-:W-:Y:S05]  /*8610*/  WARPSYNC.COLLECTIVE R20, `(.L_x_95) ;  /* 0x0000000014087348 */ /* 0x000fea0003c00000 */
[----:B------:R0:W1:Y:S02]  /*8620*/  SHFL.BFLY P2, R22, R17, R18, R19 ;  /* 0x0c00001211167389 */ /* 0x0000640000040013 */
[----:B01----:R-:W-:Y:S01]  /*8630*/  ENDCOLLECTIVE ;  /* 0x000000000000791b */ /* 0x003fe20003800000 */
.L_x_95:
[----:B------:R-:W-:-:S05]  /*8640*/  FADD.FTZ R12, R16, R21 ;  /* 0x00000015100c7221 */ /* 0x000fca0000010000 */
[----:B------:R-:W-:Y:S01]  /*8650*/  MOV R17, R12 ;  /* 0x0000000c00117202 */ /* 0x000fe20000000f00 */
[----:B------:R-:W-:Y:S01]  /*8660*/  IMAD.MOV.U32 R18, RZ, RZ, 0x2 ;  /* 0x00000002ff127424 */ /* 0x000fe200078e00ff */
[----:B------:R-:W-:-:S07]  /*8670*/  MOV R21, R22 ;  /* 0x0000001600157202 */ /* 0x000fce0000000f00 */
[----:B------:R-:W-:Y:S05]  /*8680*/  WARPSYNC.COLLECTIVE R20, `(.L_x_96) ;  /* 0x0000000014087348 */ /* 0x000fea0003c00000 */
[----:B------:R0:W1:Y:S02]  /*8690*/  SHFL.BFLY P2, R22, R17, R18, R19 ;  /* 0x0c00001211167389 */ /* 0x0000640000040013 */
[----:B01----:R-:W-:Y:S01]  /*86a0*/  ENDCOLLECTIVE ;  /* 0x000000000000791b */ /* 0x003fe20003800000 */
.L_x_96:
[----:B------:R-:W-:-:S05]  /*86b0*/  FADD.FTZ R21, R0, R21 ;  /* 0x0000001500157221 */ /* 0x000fca0000010000 */
[----:B------:R-:W-:Y:S02]  /*86c0*/  MOV R17, R21 ;  /* 0x0000001500117202 */ /* 0x000fe40000000f00 */
[----:B------:R-:W-:-:S07]  /*86d0*/  MOV R23, R22 ;  /* 0x0000001600177202 */ /* 0x000fce0000000f00 */
[----:B------:R-:W-:Y:S05]  /*86e0*/  WARPSYNC.COLLECTIVE R20, `(.L_x_97) ;  /* 0x0000000014087348 */ /* 0x000fea0003c00000 */
[----:B------:R0:W1:Y:S02]  /*86f0*/  SHFL.BFLY P2, R22, R17, R18, R19 ;  /* 0x0c00001211167389 */ /* 0x0000640000040013 */
[----:B01----:R-:W-:Y:S01]  /*8700*/  ENDCOLLECTIVE ;  /* 0x000000000000791b */ /* 0x003fe20003800000 */
.L_x_97:
[----:B------:R-:W-:Y:S01]  /*8710*/  FADD.FTZ R16, R12, R23 ;  /* 0x000000170c107221 */ /* 0x000fe20000010000 */
[----:B------:R-:W-:-:S03]  /*8720*/  HFMA2.MMA R18, -RZ, RZ, 0, 5.9604644775390625e-08 ;  /* 0x00000001ff127435 */ /* 0x000fc600000001ff */
[----:B------:R-:W-:Y:S01]  /*8730*/  IMAD.MOV.U32 R17, RZ, RZ, R16 ;  /* 0x000000ffff117224 */ /* 0x000fe200078e0010 */
[----:B------:R-:W-:-:S07]  /*8740*/  MOV R36, R22 ;  /* 0x0000001600247202 */ /* 0x000fce0000000f00 */
[----:B------:R-:W-:Y:S05]  /*8750*/  WARPSYNC.COLLECTIVE R20, `(.L_x_98) ;  /* 0x0000000014087348 */ /* 0x000fea0003c00000 */
[----:B------:R0:W1:Y:S02]  /*8760*/  SHFL.BFLY P2, R22, R17, R18, R19 ;  /* 0x0c00001211167389 */ /* 0x0000640000040013 */
[----:B01----:R-:W-:Y:S01]  /*8770*/  ENDCOLLECTIVE ;  /* 0x000000000000791b */ /* 0x003fe20003800000 */
.L_x_98:
[----:B------:R-:W-:-:S05]  /*8780*/  FADD.FTZ R0, R21, R36 ;  /* 0x0000002415007221 */ /* 0x000fca0000010000 */
[----:B------:R-:W-:Y:S01]  /*8790*/  MOV R17, R0 ;  /* 0x0000000000117202 */ /* 0x000fe20000000f00 */
[----:B------:R-:W-:-:S07]  /*87a0*/  FADD.FTZ R12, R16, R22 ;  /* 0x00000016100c7221 */ /* 0x000fce0000010000 */
[----:B------:R-:W-:Y:S05]  /*87b0*/  WARPSYNC.COLLECTIVE R20, `(.L_x_99) ;  /* 0x0000000014087348 */ /* 0x000fea0003c00000 */
[----:B------:R0:W1:Y:S02]  /*87c0*/  SHFL.BFLY P2, R22, R17, R18, R19 ;  /* 0x0c00001211167389 */ /* 0x0000640000040013 */
[----:B01----:R-:W-:Y:S01]  /*87d0*/  ENDCOLLECTIVE ;  /* 0x000000000000791b */ /* 0x003fe20003800000 */
.L_x_99:
[----:B------:R-:W-:Y:S01]  /*87e0*/  MOV R23, R22 ;  /* 0x0000001600177202 */ /* 0x000fe20000000f00 */
[----:B------:R-:W-:Y:S06]  /*87f0*/  BRA `(.L_x_100) ;  /* 0xffffffe400607947 */ /* 0x000fec000383ffff */
.L_x_101:
[----:B------:R-:W-:-:S00]  /*8800*/  BRA `(.L_x_101) ;  /* 0xfffffffc00fc7947 */ /* 0x000fc0000383ffff */
[----:B------:R-:W-:-:S00]  /*8810*/  NOP ;  /* 0x0000000000007918 */ /* 0x000fc00000000000 */
        /* <DEDUP_REMOVED lines=14> */
.L_x_3009:


//--------------------- .text._ZN13group_norm_v218gn_bwd_cuda_kernelI13__nv_bfloat16Li480ELi1ELi32ELi30ELi4096ELb0ELb1ELi32ELi960ELi960ELi4ELb1ELi1ELb0ELb0ELNS_15WgradSyncMethodE3ENS_16CompileConditionILi900EEEEEvPT_S6_S6_PKS5_S8_S8_S8_PKfflPfPj --------------------------
	.section	.text._ZN13group_norm_v218gn_bwd_cuda_kernelI13__nv_bfloat16Li480ELi1ELi32ELi30ELi4096ELb0ELb1ELi32ELi960ELi960ELi4ELb1ELi1ELb0ELb0ELNS_15WgradSyncMethodE3ENS_16CompileConditionILi900EEEEEvPT_S6_S6_PKS5_S8_S8_S8_PKfflPfPj,"ax",@progbits
	.align	128
        .global         _ZN13group_norm_v218gn_bwd_cuda_kernelI13__nv_bfloat16Li480ELi1ELi32ELi30ELi4096ELb0ELb1ELi32ELi960ELi960ELi4ELb1ELi1ELb0ELb0ELNS_15WgradSyncMethodE3ENS_16CompileConditionILi900EEEEEvPT_S6_S6_PKS5_S8_S8_S8_PKfflPfPj
        .type           _ZN13group_norm_v218gn_bwd_cuda_kernelI13__nv_bfloat16Li480ELi1ELi32ELi30ELi4096ELb0ELb1ELi32ELi960ELi960ELi4ELb1ELi1ELb0ELb0ELNS_15WgradSyncMethodE3ENS_16CompileConditionILi900EEEEEvPT_S6_S6_PKS5_S8_S8_S8_PKfflPfPj,@function
        .size           _ZN13group_norm_v218gn_bwd_cuda_kernelI13__nv_bfloat16Li480ELi1ELi32ELi30ELi4096ELb0ELb1ELi32ELi960ELi960ELi4ELb1ELi1ELb0ELb0ELNS_15WgradSyncMethodE3ENS_16CompileConditionILi900EEEEEvPT_S6_S6_PKS5_S8_S8_S8_PKfflPfPj,(.L_x_3010 - _ZN13group_norm_v218gn_bwd_cuda_kernelI13__nv_bfloat16Li480ELi1ELi32ELi30ELi4096ELb0ELb1ELi32ELi960ELi960ELi4ELb1ELi1ELb0ELb0ELNS_15WgradSyncMethodE3ENS_16CompileConditionILi900EEEEEvPT_S6_S6_PKS5_S8_S8_S8_PKfflPfPj)
        .other          _ZN13group_norm_v218gn_bwd_cuda_kernelI13__nv_bfloat16Li480ELi1ELi32ELi30ELi4096ELb0ELb1ELi32ELi960ELi960ELi4ELb1ELi1ELb0ELb0ELNS_15WgradSyncMethodE3ENS_16CompileConditionILi900EEEEEvPT_S6_S6_PKS5_S8_S8_S8_PKfflPfPj,@"STO_CUDA_ENTRY STV_DEFAULT"
_ZN13group_norm_v218gn_bwd_cuda_kernelI13__nv_bfloat16Li480ELi1ELi32ELi30ELi4096ELb0ELb1ELi32ELi960ELi960ELi4ELb1ELi1ELb0ELb0ELNS_15WgradSyncMethodE3ENS_16CompileConditionILi900EEEEEvPT_S6_S6_PKS5_S8_S8_S8_PKfflPfPj:
.text._ZN13group_norm_v218gn_bwd_cuda_kernelI13__nv_bfloat16Li480ELi1ELi32ELi30ELi4096ELb0ELb1ELi32ELi960ELi960ELi4ELb1ELi1ELb0ELb0ELNS_15WgradSyncMethodE3ENS_16CompileConditionILi900EEEEEvPT_S6_S6_PKS5_S8_S8_S8_PKfflPfPj:
[----:B------:R-:W0:Y:S08]  /*0000*/  LDC R1, c[0x0][0x28] ;  /* 0x00000a00ff017b82 */ /* 0x000e300000000800 */
[----:B------:R-:W1:Y:S01]  /*0010*/  S2UR UR10, SR_CTAID.Y ;  /* 0x00000000000a79c3 */ /* 0x000e620000002600 */
[----:B------:R-:W-:Y:S01]  /*0020*/  ULDC.64 UR16, c[0x0][0x258] ;  /* 0x0000960000107ab9 */ /* 0x000fe20000000a00 */
[----:B------:R-:W-:Y:S01]  /*0030*/  ULDC.64 UR12, c[0x0][0x268] ;  /* 0x00009a00000c7ab9 */ /* 0x000fe20000000a00 */
[----:B------:R-:W-:Y:S01]  /*0040*/  ULDC.64 UR14, c[0x0][0x208] ;  /* 0x00008200000e7ab9 */ /* 0x000fe20000000a00 */
[----:B------:R-:W-:Y:S01]  /*0050*/  UIADD3 UR18, UP1, UR12, 0x4, URZ ;  /* 0x000000040c127890 */ /* 0x000fe2000ff3e03f */
[----:B0-----:R-:W-:Y:S01]  /*0060*/  IADD3 R1, R1, -0x1e0, RZ ;  /* 0xfffffe2001017810 */ /* 0x001fe20007ffe0ff */
[----:B------:R-:W-:-:S02]  /*0070*/  UMOV UR5, URZ ;  /* 0x0000003f00057c82 */ /* 0x000fc40008000000 */
[----:B------:R-:W0:Y:S01]  /*0080*/  S2UR UR20, SR_CTAID.X ;  /* 0x00000000001479c3 */ /* 0x000e220000002500 */
[----:B------:R-:W-:Y:S02]  /*0090*/  UIADD3.X UR19, URZ, UR13, URZ, UP1, !UPT ;  /* 0x0000000d3f137290 */ /* 0x000fe40008ffe43f */
[----:B-1----:R-:W-:-:S04]  /*00a0*/  UISETP.GE.U32.AND UP0, UPT, UR10, UR16, UPT ;  /* 0x000000100a00728c */ /* 0x002fc8000bf06070 */
[----:B------:R-:W-:-:S06]  /*00b0*/  UISETP.GE.AND.EX UP0, UPT, URZ, UR17, UPT, UP0 ;  /* 0x000000113f00728c */ /* 0x000fcc000bf06300 */
[----:B------:R-:W-:-:S13]  /*00c0*/  PLOP3.LUT P0, PT, PT, PT, UP0, 0x80, 0x0 ;  /* 0x000000000000781c */ /* 0x000fda0003f0f008 */
[----:B0-----:R-:W-:Y:S05]  /*00d0*/  @!P0 BRA `(.L_x_102) ;  /* 0x0000000000648947 */ /* 0x001fea0003800000 */
[----:B------:R-:W0:Y:S01]  /*00e0*/  S2R R0, SR_TID.X ;  /* 0x0000000000007919 */ /* 0x000e220000002100 */
[----:B------:R-:W-:Y:S01]  /*00f0*/  BAR.SYNC.DEFER_BLOCKING 0x0 ;  /* 0x0000000000007b1d */ /* 0x000fe20000010000 */
[----:B0-----:R-:W-:-:S13]  /*0100*/  ISETP.NE.AND P0, PT, R0, RZ, PT ;  /* 0x000000ff0000720c */ /* 0x001fda0003f05270 */
[----:B------:R-:W-:Y:S05]  /*0110*/  @P0 BRA `(.L_x_103) ;  /* 0x0000000000480947 */ /* 0x000fea0003800000 */
[----:B------:R-:W-:Y:S02]  /*0120*/  IADD3 R0, RZ, -UR10, RZ ;  /* 0x8000000aff007c10 */ /* 0x000fe4000fffe0ff */
[----:B------:R-:W-:Y:S02]  /*0130*/  MOV R5, 0x7fffff81 ;  /* 0x7fffff8100057802 */ /* 0x000fe40000000f00 */
[----:B------:R-:W-:Y:S02]  /*0140*/  ISETP.NE.AND P0, PT, R0, UR20, PT ;  /* 0x0000001400007c0c */ /* 0x000fe4000bf05270 */
[----:B------:R-:W-:Y:S02]  /*0150*/  MOV R2, UR18 ;  /* 0x0000001200027c02 */ /* 0x000fe40008000f00 */
[----:B------:R-:W-:Y:S02]  /*0160*/  SEL R5, R5, 0x1, !P0 ;  /* 0x0000000105057807 */ /* 0x000fe40004000000 */
[----:B------:R-:W-:Y:S01]  /*0170*/  MOV R3, UR19 ;  /* 0x0000001300037c02 */ /* 0x000fe20008000f00 */
[----:B------:R-:W-:Y:S06]  /*0180*/  MEMBAR.ALL.GPU ;  /* 0x0000000000007992 */ /* 0x000fec000000a000 */
[----:B------:R-:W-:-:S00]  /*0190*/  ERRBAR ;  /* 0x00000000000079ab */ /* 0x000fc00000000000 */
[----:B------:R-:W-:Y:S06]  /*01a0*/  CGAERRBAR ;  /* 0x00000000000075ab */ /* 0x000fec0000000000 */
[----:B------:R0:W5:Y:S02]  /*01b0*/  ATOM.E.ADD.STRONG.GPU PT, R5, desc[UR14][R2.64], R5 ;  /* 0x000000050205798a */ /* 0x00016400081ee1ce */
.L_x_104:
[----:B0-----:R-:W-:Y:S01]  /*01c0*/  MOV R2, UR18 ;  /* 0x0000001200027c02 */ /* 0x001fe20008000f00 */
[----:B------:R-:W-:-:S05]  /*01d0*/  IMAD.U32 R3, RZ, RZ, UR19 ;  /* 0x00000013ff037e24 */ /* 0x000fca000f8e00ff */
[----:B------:R-:W2:Y:S04]  /*01e0*/  LD.E.STRONG.GPU R2, desc[UR14][R2.64] ;  /* 0x0000000e02027980 */ /* 0x000ea8000c10f900 */
[----:B--2---:R-:W-:Y:S01]  /*01f0*/  CCTL.IVALL ;  /* 0x00000000ff00798f */ /* 0x004fe20002000000 */
[----:B------:R-:W-:Y:S05]  /*0200*/  YIELD ;  /* 0x0000000000007946 */ /* 0x000fea0003800000 */
[----:B-----5:R-:W-:-:S04]  /*0210*/  LOP3.LUT R0, R2, R5, RZ, 0x3c, !PT ;  /* 0x0000000502007212 */ /* 0x020fc800078e3cff */
[----:B------:R-:W-:-:S13]  /*0220*/  ISETP.GT.AND P0, PT, R0, -0x1, PT ;  /* 0xffffffff0000780c */ /* 0x000fda0003f04270 */
[----:B------:R-:W-:Y:S05]  /*0230*/  @P0 BRA `(.L_x_104) ;  /* 0xfffffffc00e00947 */ /* 0x000fea000383ffff */
.L_x_103:
[----:B------:R-:W-:Y:S05]  /*0240*/  WARPSYNC.ALL ;  /* 0x0000000000007948 */ /* 0x000fea0003800000 */
[----:B------:R-:W-:Y:S06]  /*0250*/  BAR.SYNC.DEFER_BLOCKING 0x0 ;  /* 0x0000000000007b1d */ /* 0x000fec0000010000 */
[----:B------:R-:W-:Y:S05]  /*0260*/  BRA `(.L_x_105) ;  /* 0x0000008400707947 */ /* 0x000fea0003800000 */
.L_x_102:
[----:B------:R-:W0:Y:S01]  /*0270*/  S2R R40, SR_TID.X ;  /* 0x0000000000287919 */ /* 0x000e220000002100 */
[----:B------:R-:W1:Y:S01]  /*0280*/  LDC.64 R4, c[0x0][0x238] ;  /* 0x00008e00ff047b82 */ /* 0x000e620000000a00 */
[----:B0-----:R-:W-:-:S05]  /*0290*/  IMAD.WIDE.U32 R2, R40, -0x77777777, RZ ;  /* 0x8888888928027825 */ /* 0x001fca00078e00ff */
[----:B------:R-:W-:-:S05]  /*02a0*/  SHF.R.U32.HI R0, RZ, 0x7, R3 ;  /* 0x00000007ff007819 */ /* 0x000fca0000011603 */
[----:B------:R-:W-:-:S05]  /*02b0*/  IMAD R0, R0, -0xf0, R40 ;  /* 0xffffff1000007824 */ /* 0x000fca00078e0228 */
[----:B------:R-:W-:-:S05]  /*02c0*/  SHF.L.U32 R9, R0, 0x2, RZ ;  /* 0x0000000200097819 */ /* 0x000fca00000006ff */
[----:B-1----:R-:W-:-:S06]  /*02d0*/  IMAD.WIDE R2, R9, 0x2, R4 ;  /* 0x0000000209027825 */ /* 0x002fcc00078e0204 */
[----:B------:R-:W2:Y:S01]  /*02e0*/  LDG.E.64.CONSTANT R2, desc[UR14][R2.64] ;  /* 0x0000000e02027981 */ /* 0x000ea2000c1e9b00 */
[----:B------:R-:W-:Y:S01]  /*02f0*/  ULOP3.LUT UR4, UR20, 0x7f, URZ, 0xc0, !UPT ;  /* 0x0000007f14047892 */ /* 0x000fe2000f8ec03f */
[--C-:B------:R-:W-:Y:S01]  /*0300*/  SHF.R.U32.HI R0, RZ, 0x1, R40.reuse ;  /* 0x00000001ff007819 */ /* 0x100fe20000011628 */
[----:B------:R-:W0:Y:S01]  /*0310*/  S2UR UR9, SR_CgaCtaId ;  /* 0x00000000000979c3 */ /* 0x000e220000008800 */
[----:B------:R-:W-:Y:S01]  /*0320*/  SHF.R.S32.HI R8, RZ, 0x1f, R40 ;  /* 0x0000001fff087819 */ /* 0x000fe20000011428 */
[----:B------:R-:W-:Y:S01]  /*0330*/  UMOV UR8, 0x400 ;  /* 0x0000040000087882 */ /* 0x000fe20000000000 */
[C---:B------:R-:W-:Y:S01]  /*0340*/  SHF.L.U32 R7, R0.reuse, 0x7, RZ ;  /* 0x0000000700077819 */ /* 0x040fe200000006ff */
[----:B------:R-:W-:Y:S01]  /*0350*/  IMAD R5, R0, 0x1e, RZ ;  /* 0x0000001e00057824 */ /* 0x000fe200078e02ff */
[----:B------:R-:W-:Y:S01]  /*0360*/  MOV R4, UR4 ;  /* 0x0000000400047c02 */ /* 0x000fe20008000f00 */
[----:B------:R-:W-:Y:S01]  /*0370*/  UIADD3 UR6, UR8, 0x3c00, URZ ;  /* 0x00003c0008067890 */ /* 0x000fe2000fffe03f */
[----:B------:R-:W-:Y:S01]  /*0380*/  IADD3 R11, R40, 0x1e0, RZ ;  /* 0x000001e0280b7810 */ /* 0x000fe20007ffe0ff */
[----:B------:R-:W-:Y:S01]  /*0390*/  USHF.L.U32 UR7, UR10, 0x7, URZ ;  /* 0x000000070a077899 */ /* 0x000fe2000800063f */
[----:B------:R-:W-:Y:S01]  /*03a0*/  LOP3.LUT R0, R7, 0xffffff80, R4, 0xe2, !PT ;  /* 0xffffff8007007812 */ /* 0x000fe200078ee204 */
[----:B------:R-:W-:Y:S01]  /*03b0*/  UIADD3 UR11, -UR10, URZ, URZ ;  /* 0x0000003f0a0b7290 */ /* 0x000fe2000fffe13f */
[----:B------:R-:W-:Y:S01]  /*03c0*/  LEA.HI R10, R8, R40, RZ, 0x2 ;  /* 0x00000028080a7211 */ /* 0x000fe200078f10ff */
[----:B------:R-:W-:Y:S01]  /*03d0*/  ULOP3.LUT UR4, UR7, 0xffffff80, UR4, 0xe2, !UPT ;  /* 0xffffff8007047892 */ /* 0x000fe2000f8ee204 */
[----:B------:R-:W-:Y:S01]  /*03e0*/  SHF.R.S32.HI R4, RZ, 0x1f, R11 ;  /* 0x0000001fff047819 */ /* 0x000fe2000001140b */
[----:B------:R1:W-:Y:S01]  /*03f0*/  STL [R1+0x16c], R0 ;  /* 0x00016c0001007387 */ /* 0x0003e20000100800 */
[----:B------:R-:W-:-:S02]  /*0400*/  SHF.R.S32.HI R6, RZ, 0x2, R10 ;  /* 0x00000002ff067819 */ /* 0x000fc4000001140a */
[----:B------:R-:W-:Y:S02]  /*0410*/  LEA.HI R12, R4, R11, RZ, 0x2 ;  /* 0x0000000b040c7211 */ /* 0x000fe400078f10ff */
[----:B------:R-:W-:Y:S02]  /*0420*/  IADD3 R7, R5, 0x2, RZ ;  /* 0x0000000205077810 */ /* 0x000fe40007ffe0ff */
[----:B------:R-:W-:Y:S02]  /*0430*/  IADD3 R6, R6, 0xf0, RZ ;  /* 0x000000f006067810 */ /* 0x000fe40007ffe0ff */
[--C-:B------:R-:W-:Y:S01]  /*0440*/  SHF.R.U32.HI R14, RZ, 0x2, R5.reuse ;  /* 0x00000002ff0e7819 */ /* 0x100fe20000011605 */
[----:B0-----:R-:W-:Y:S01]  /*0450*/  ULEA UR6, UR9, UR6, 0x18 ;  /* 0x0000000609067291 */ /* 0x001fe2000f8ec03f */
[----:B-1----:R-:W-:Y:S01]  /*0460*/  SHF.R.U32.HI R0, RZ, 0x1, R5 ;  /* 0x00000001ff007819 */ /* 0x002fe20000011605 */
[----:B------:R-:W-:Y:S01]  /*0470*/  ULEA UR9, UR9, UR8, 0x18 ;  /* 0x0000000809097291 */ /* 0x000fe2000f8ec03f */
[----:B------:R-:W-:-:S02]  /*0480*/  SHF.R.U32.HI R15, RZ, 0x1, R7 ;  /* 0x00000001ff0f7819 */ /* 0x000fc40000011607 */
[----:B------:R-:W-:Y:S01]  /*0490*/  LOP3.LUT R13, R0, 0x1, RZ, 0xc0, !PT ;  /* 0x00000001000d7812 */ /* 0x000fe200078ec0ff */
[----:B------:R-:W-:Y:S01]  /*04a0*/  UMOV UR8, UR10 ;  /* 0x0000000a00087c82 */ /* 0x000fe20008000000 */
[----:B------:R-:W-:Y:S02]  /*04b0*/  LOP3.LUT R0, R12, 0xfffffffc, RZ, 0xc0, !PT ;  /* 0xfffffffc0c007812 */ /* 0x000fe400078ec0ff */
[----:B------:R-:W-:Y:S01]  /*04c0*/  SHF.R.U32.HI R16, RZ, 0x2, R7 ;  /* 0x00000002ff107819 */ /* 0x000fe20000011607 */
[----:B------:R-:W-:Y:S01]  /*04d0*/  IMAD R13, R13, 0xf0, R14 ;  /* 0x000000f00d0d7824 */ /* 0x000fe200078e020e */
[----:B------:R-:W-:Y:S01]  /*04e0*/  SHF.R.S32.HI R7, RZ, 0x1f, R6 ;  /* 0x0000001fff077819 */ /* 0x000fe20000011406 */
[----:B------:R-:W-:Y:S01]  /*04f0*/  IMAD.IADD R0, R11, 0x1, -R0 ;  /* 0x000000010b007824 */ /* 0x000fe200078e0a00 */
[----:B------:R-:W-:Y:S02]  /*0500*/  LOP3.LUT R15, R15, 0x1, RZ, 0xc0, !PT ;  /* 0x000000010f0f7812 */ /* 0x000fe400078ec0ff */
[----:B------:R-:W-:-:S02]  /*0510*/  LEA.HI R4, R4, R11, RZ, 0x4 ;  /* 0x0000000b04047211 */ /* 0x000fc400078f20ff */
[----:B------:R-:W-:Y:S01]  /*0520*/  LEA.HI R11, R7, R6, RZ, 0x2 ;  /* 0x00000006070b7211 */ /* 0x000fe200078f10ff */
[----:B------:R-:W-:Y:S01]  /*0530*/  IMAD R15, R15, 0xf0, R16 ;  /* 0x000000f00f0f7824 */ /* 0x000fe200078e0210 */
[C---:B------:R-:W-:Y:S02]  /*0540*/  IADD3 R6, R5.reuse, 0x4, RZ ;  /* 0x0000000405067810 */ /* 0x040fe40007ffe0ff */
[C---:B------:R-:W-:Y:S02]  /*0550*/  IADD3 R14, R5.reuse, 0x6, RZ ;  /* 0x00000006050e7810 */ /* 0x040fe40007ffe0ff */
[C---:B------:R-:W-:Y:S02]  /*0560*/  IADD3 R18, R5.reuse, 0x8, RZ ;  /* 0x0000000805127810 */ /* 0x040fe40007ffe0ff */
[----:B------:R-:W-:Y:S02]  /*0570*/  IADD3 R20, R5, 0xa, RZ ;  /* 0x0000000a05147810 */ /* 0x000fe40007ffe0ff */
[----:B------:R-:W-:-:S02]  /*0580*/  SHF.R.U32.HI R7, RZ, 0x1, R6 ;  /* 0x00000001ff077819 */ /* 0x000fc40000011606 */
[--C-:B------:R-:W-:Y:S02]  /*0590*/  SHF.R.U32.HI R16, RZ, 0x1, R14.reuse ;  /* 0x00000001ff107819 */ /* 0x100fe4000001160e */
[----:B------:R-:W-:Y:S02]  /*05a0*/  IADD3 R22, R5, 0xc, RZ ;  /* 0x0000000c05167810 */ /* 0x000fe40007ffe0ff */
[----:B------:R-:W-:Y:S02]  /*05b0*/  SHF.R.U32.HI R17, RZ, 0x2, R14 ;  /* 0x00000002ff117819 */ /* 0x000fe4000001160e */
[----:B------:R-:W-:Y:S02]  /*05c0*/  SHF.R.U32.HI R6, RZ, 0x2, R6 ;  /* 0x00000002ff067819 */ /* 0x000fe40000011606 */
[----:B------:R-:W-:Y:S02]  /*05d0*/  SHF.R.U32.HI R14, RZ, 0x1, R18 ;  /* 0x00000001ff0e7819 */ /* 0x000fe40000011612 */
[----:B------:R-:W-:-:S02]  /*05e0*/  SHF.R.U32.HI R21, RZ, 0x1, R20 ;  /* 0x00000001ff157819 */ /* 0x000fc40000011614 */
[----:B------:R-:W-:Y:S02]  /*05f0*/  LOP3.LUT R7, R7, 0x1, RZ, 0xc0, !PT ;  /* 0x0000000107077812 */ /* 0x000fe400078ec0ff */
[----:B------:R-:W-:Y:S02]  /*0600*/  LOP3.LUT R16, R16, 0x1, RZ, 0xc0, !PT ;  /* 0x0000000110107812 */ /* 0x000fe400078ec0ff */
[----:B------:R-:W-:Y:S02]  /*0610*/  SHF.R.U32.HI R19, RZ, 0x2, R18 ;  /* 0x00000002ff137819 */ /* 0x000fe40000011612 */
[----:B------:R-:W-:Y:S01]  /*0620*/  SHF.R.U32.HI R23, RZ, 0x1, R22 ;  /* 0x00000001ff177819 */ /* 0x000fe20000011616 */
[----:B------:R-:W-:Y:S01]  /*0630*/  IMAD R16, R16, 0xf0, R17 ;  /* 0x000000f010107824 */ /* 0x000fe200078e0211 */
[----:B------:R-:W-:Y:S01]  /*0640*/  SHF.R.U32.HI R20, RZ, 0x2, R20 ;  /* 0x00000002ff147819 */ /* 0x000fe20000011614 */
[----:B------:R-:W-:Y:S01]  /*0650*/  VIADD R17, R5, 0x10 ;  /* 0x0000001005117836 */ /* 0x000fe20000000000 */
[----:B------:R-:W-:Y:S01]  /*0660*/  LOP3.LUT R18, R14, 0x1, RZ, 0xc0, !PT ;  /* 0x000000010e127812 */ /* 0x000fe200078ec0ff */
[----:B------:R-:W-:Y:S01]  /*0670*/  IMAD R14, R7, 0xf0, R6 ;  /* 0x000000f0070e7824 */ /* 0x000fe200078e0206 */
[----:B------:R-:W-:-:S02]  /*0680*/  LOP3.LUT R21, R21, 0x1, RZ, 0xc0, !PT ;  /* 0x0000000115157812 */ /* 0x000fc400078ec0ff */
[----:B------:R-:W-:Y:S01]  /*0690*/  IADD3 R6, R5, 0xe, RZ ;  /* 0x0000000e05067810 */ /* 0x000fe20007ffe0ff */
[----:B------:R-:W-:Y:S01]  /*06a0*/  IMAD R18, R18, 0xf0, R19 ;  /* 0x000000f012127824 */ /* 0x000fe200078e0213 */
[----:B------:R-:W-:Y:S01]  /*06b0*/  SHF.R.U32.HI R22, RZ, 0x2, R22 ;  /* 0x00000002ff167819 */ /* 0x000fe20000011616 */
[----:B------:R-:W-:Y:S01]  /*06c0*/  IMAD R20, R21, 0xf0, R20 ;  /* 0x000000f015147824 */ /* 0x000fe200078e0214 */
[----:B------:R-:W-:Y:S02]  /*06d0*/  LOP3.LUT R23, R23, 0x1, RZ, 0xc0, !PT ;  /* 0x0000000117177812 */ /* 0x000fe400078ec0ff */
[----:B------:R-:W-:Y:S02]  /*06e0*/  IADD3 R21, R5, 0x12, RZ ;  /* 0x0000001205157810 */ /* 0x000fe40007ffe0ff */
[----:B------:R-:W-:Y:S01]  /*06f0*/  SHF.R.U32.HI R7, RZ, 0x1, R6 ;  /* 0x00000001ff077819 */ /* 0x000fe20000011606 */
[----:B------:R-:W-:Y:S01]  /*0700*/  IMAD R22, R23, 0xf0, R22 ;  /* 0x000000f017167824 */ /* 0x000fe200078e0216 */
[----:B------:R-:W-:-:S02]  /*0710*/  SHF.R.U32.HI R19, RZ, 0x1, R17 ;  /* 0x00000001ff137819 */ /* 0x000fc40000011611 */
[C---:B------:R-:W-:Y:S02]  /*0720*/  IADD3 R23, R5.reuse, 0x14, RZ ;  /* 0x0000001405177810 */ /* 0x040fe40007ffe0ff */
[----:B------:R-:W-:Y:S02]  /*0730*/  SHF.R.U32.HI R26, RZ, 0x2, R17 ;  /* 0x00000002ff1a7819 */ /* 0x000fe40000011611 */
[----:B------:R-:W-:Y:S02]  /*0740*/  IADD3 R24, R5, 0x16, RZ ;  /* 0x0000001605187810 */ /* 0x000fe40007ffe0ff */
[----:B------:R-:W-:Y:S02]  /*0750*/  SHF.R.U32.HI R6, RZ, 0x2, R6 ;  /* 0x00000002ff067819 */ /* 0x000fe40000011606 */
[----:B------:R-:W-:Y:S02]  /*0760*/  SHF.R.U32.HI R17, RZ, 0x1, R21 ;  /* 0x00000001ff117819 */ /* 0x000fe40000011615 */
[----:B------:R-:W-:-:S02]  /*0770*/  LOP3.LUT R7, R7, 0x1, RZ, 0xc0, !PT ;  /* 0x0000000107077812 */ /* 0x000fc400078ec0ff */
[----:B------:R-:W-:Y:S02]  /*0780*/  LOP3.LUT R19, R19, 0x1, RZ, 0xc0, !PT ;  /* 0x0000000113137812 */ /* 0x000fe400078ec0ff */
[----:B------:R-:W-:Y:S02]  /*0790*/  SHF.R.U32.HI R28, RZ, 0x2, R21 ;  /* 0x00000002ff1c7819 */ /* 0x000fe40000011615 */
[--C-:B------:R-:W-:Y:S01]  /*07a0*/  SHF.R.U32.HI R21, RZ, 0x1, R23.reuse ;  /* 0x00000001ff157819 */ /* 0x100fe20000011617 */
[----:B------:R-:W-:Y:S01]  /*07b0*/  IMAD R26, R19, 0xf0, R26 ;  /* 0x000000f0131a7824 */ /* 0x000fe200078e021a */
[----:B------:R-:W-:Y:S02]  /*07c0*/  SHF.R.U32.HI R30, RZ, 0x2, R23 ;  /* 0x00000002ff1e7819 */ /* 0x000fe40000011617 */
[--C-:B------:R-:W-:Y:S02]  /*07d0*/  SHF.R.U32.HI R23, RZ, 0x1, R24.reuse ;  /* 0x00000001ff177819 */ /* 0x100fe40000011618 */
[----:B------:R-:W-:Y:S01]  /*07e0*/  SHF.R.U32.HI R32, RZ, 0x2, R24 ;  /* 0x00000002ff207819 */ /* 0x000fe20000011618 */
[----:B------:R-:W-:Y:S01]  /*07f0*/  IMAD R24, R7, 0xf0, R6 ;  /* 0x000000f007187824 */ /* 0x000fe200078e0206 */
[----:B------:R-:W-:-:S02]  /*0800*/  LOP3.LUT R17, R17, 0x1, RZ, 0xc0, !PT ;  /* 0x0000000111117812 */ /* 0x000fc400078ec0ff */
[C---:B------:R-:W-:Y:S02]  /*0810*/  IADD3 R7, R5.reuse, 0x1a, RZ ;  /* 0x0000001a05077810 */ /* 0x040fe40007ffe0ff */
[----:B------:R-:W-:Y:S01]  /*0820*/  IADD3 R6, R5, 0x18, RZ ;  /* 0x0000001805067810 */ /* 0x000fe20007ffe0ff */
[----:B------:R-:W-:Y:S01]  /*0830*/  IMAD R28, R17, 0xf0, R28 ;  /* 0x000000f0111c7824 */ /* 0x000fe200078e021c */
[----:B------:R-:W-:Y:S02]  /*0840*/  IADD3 R19, R5, 0x1c, RZ ;  /* 0x0000001c05137810 */ /* 0x000fe40007ffe0ff */
[--C-:B------:R-:W-:Y:S02]  /*0850*/  SHF.R.U32.HI R17, RZ, 0x1, R7.reuse ;  /* 0x00000001ff117819 */ /* 0x100fe40000011607 */
[----:B------:R-:W-:Y:S02]  /*0860*/  SHF.R.U32.HI R36, RZ, 0x2, R7 ;  /* 0x00000002ff247819 */ /* 0x000fe40000011607 */
[----:B------:R-:W-:-:S02]  /*0870*/  SHF.R.U32.HI R5, RZ, 0x1, R6 ;  /* 0x00000001ff057819 */ /* 0x000fc40000011606 */
[--C-:B------:R-:W-:Y:S02]  /*0880*/  SHF.R.U32.HI R7, RZ, 0x1, R19.reuse ;  /* 0x00000001ff077819 */ /* 0x100fe40000011613 */
[----:B------:R-:W-:Y:S02]  /*0890*/  SHF.R.S32.HI R25, RZ, 0x2, R12 ;  /* 0x00000002ff197819 */ /* 0x000fe4000001140c */
[----:B------:R-:W-:Y:S02]  /*08a0*/  SHF.R.U32.HI R6, RZ, 0x2, R6 ;  /* 0x00000002ff067819 */ /* 0x000fe40000011606 */
[----:B------:R-:W-:Y:S01]  /*08b0*/  LOP3.LUT R5, R5, 0x1, RZ, 0xc0, !PT ;  /* 0x0000000105057812 */ /* 0x000fe200078ec0ff */
[----:B------:R-:W-:Y:S01]  /*08c0*/  STL [R1+0x108], R25 ;  /* 0x0001081901007387 */ /* 0x000fe20000100800 */
[----:B------:R-:W-:Y:S02]  /*08d0*/  SHF.R.U32.HI R12, RZ, 0x2, R19 ;  /* 0x00000002ff0c7819 */ /* 0x000fe40000011613 */
[----:B------:R-:W-:Y:S01]  /*08e0*/  LOP3.LUT R7, R7, 0x1, RZ, 0xc0, !PT ;  /* 0x0000000107077812 */ /* 0x000fe200078ec0ff */
[----:B------:R-:W-:Y:S01]  /*08f0*/  IMAD R34, R5, 0xf0, R6 ;  /* 0x000000f005227824 */ /* 0x000fe200078e0206 */
[----:B------:R-:W-:Y:S01]  /*0900*/  LOP3.LUT R17, R17, 0x1, RZ, 0xc0, !PT ;  /* 0x0000000111117812 */ /* 0x000fe200078ec0ff */
[----:B------:R-:W-:Y:S01]  /*0910*/  VIADD R5, R25, 0xf0 ;  /* 0x000000f019057836 */ /* 0x000fe20000000000 */
[----:B------:R-:W-:Y:S01]  /*0920*/  LEA.HI R8, R8, R40, RZ, 0x4 ;  /* 0x0000002808087211 */ /* 0x000fe200078f20ff */
[----:B------:R-:W-:Y:S01]  /*0930*/  IMAD R38, R7, 0xf0, R12 ;  /* 0x000000f007267824 */ /* 0x000fe200078e020c */
[----:B------:R-:W-:Y:S01]  /*0940*/  LOP3.LUT R10, R10, 0xfffffffc, RZ, 0xc0, !PT ;  /* 0xfffffffc0a0a7812 */ /* 0x000fe200078ec0ff */
[C---:B------:R-:W-:Y:S01]  /*0950*/  IMAD.WIDE.U32 R6, R9.reuse, -0x77777777, RZ ;  /* 0x8888888909067825 */ /* 0x040fe200078e00ff */
[----:B------:R-:W-:-:S02]  /*0960*/  IADD3 R6, R9, 0x2, RZ ;  /* 0x0000000209067810 */ /* 0x000fc40007ffe0ff */
[----:B------:R-:W-:Y:S01]  /*0970*/  SHF.R.S32.HI R12, RZ, 0x1f, R5 ;  /* 0x0000001fff0c7819 */ /* 0x000fe20000011405 */
[----:B------:R-:W-:Y:S01]  /*0980*/  IMAD R36, R17, 0xf0, R36 ;  /* 0x000000f011247824 */ /* 0x000fe200078e0224 */
[----:B------:R-:W-:Y:S02]  /*0990*/  SHF.R.U32.HI R7, RZ, 0x4, R7 ;  /* 0x00000004ff077819 */ /* 0x000fe40000011607 */
[----:B------:R-:W-:Y:S02]  /*09a0*/  LEA.HI R12, R12, R5, RZ, 0x2 ;  /* 0x000000050c0c7211 */ /* 0x000fe400078f10ff */
[----:B------:R-:W-:Y:S01]  /*09b0*/  MOV R41, UR6 ;  /* 0x0000000600297c02 */ /* 0x000fe20008000f00 */
[----:B------:R0:W-:Y:S01]  /*09c0*/  STL [R1+0x100], R7 ;  /* 0x0001000701007387 */ /* 0x0001e20000100800 */
[----:B------:R-:W-:Y:S01]  /*09d0*/  SHF.L.U32 R9, R40, 0x3, RZ ;  /* 0x0000000328097819 */ /* 0x000fe200000006ff */
[----:B------:R-:W-:Y:S01]  /*09e0*/  ULEA UR6, UP0, UR10, UR12, 0x2 ;  /* 0x0000000c0a067291 */ /* 0x000fe2000f80103f */
[----:B------:R-:W-:Y:S01]  /*09f0*/  IADD3 R10, -R10, R40, RZ ;  /* 0x000000280a0a7210 */ /* 0x000fe20007ffe1ff */
[--C-:B------:R-:W-:Y:S01]  /*0a00*/  IMAD R17, R14, 0x18, R41.reuse ;  /* 0x000000180e117824 */ /* 0x100fe200078e0229 */
[----:B------:R-:W-:Y:S01]  /*0a10*/  LOP3.LUT R14, R9, 0x8, RZ, 0xc0, !PT ;  /* 0x00000008090e7812 */ /* 0x000fe200078ec0ff */
[----:B------:R-:W-:Y:S01]  /*0a20*/  IMAD R13, R13, 0x18, R41 ;  /* 0x000000180d0d7824 */ /* 0x000fe200078e0229 */
[----:B------:R-:W-:Y:S01]  /*0a30*/  SHF.R.U32.HI R11, RZ, 0x2, R11 ;  /* 0x00000002ff0b7819 */ /* 0x000fe2000001160b */
[--C-:B------:R-:W-:Y:S01]  /*0a40*/  IMAD R15, R15, 0x18, R41.reuse ;  /* 0x000000180f0f7824 */ /* 0x100fe200078e0229 */
[----:B------:R-:W-:Y:S01]  /*0a50*/  LOP3.LUT R21, R21, 0x1, RZ, 0xc0, !PT ;  /* 0x0000000115157812 */ /* 0x000fe200078ec0ff */
[----:B0-----:R-:W-:Y:S01]  /*0a60*/  IMAD.WIDE.U32 R6, R6, -0x77777777, RZ ;  /* 0x8888888906067825 */ /* 0x001fe200078e00ff */
[----:B------:R-:W-:Y:S01]  /*0a70*/  MOV R6, UR4 ;  /* 0x0000000400067c02 */ /* 0x000fe20008000f00 */
[----:B------:R-:W-:Y:S01]  /*0a80*/  ULEA.HI.X UR7, UR10, UR13, UR5, 0x2, UP0 ;  /* 0x0000000d0a077291 */ /* 0x000fe200080f1405 */
[----:B------:R-:W-:Y:S01]  /*0a90*/  LOP3.LUT R23, R23, 0x1, RZ, 0xc0, !PT ;  /* 0x0000000117177812 */ /* 0x000fe200078ec0ff */
[----:B------:R-:W-:Y:S01]  /*0aa0*/  IMAD R19, R16, 0x18, R41 ;  /* 0x0000001810137824 */ /* 0x000fe200078e0229 */
[----:B------:R-:W-:Y:S01]  /*0ab0*/  SHF.R.U32.HI R5, RZ, 0x4, R7 ;  /* 0x00000004ff057819 */ /* 0x000fe20000011607 */
[----:B------:R-:W-:Y:S01]  /*0ac0*/  IMAD R30, R21, 0xf0, R30 ;  /* 0x000000f0151e7824 */ /* 0x000fe200078e021e */
[----:B------:R-:W-:Y:S01]  /*0ad0*/  UISETP.NE.AND UP0, UPT, UR20, UR11, UPT ;  /* 0x0000000b1400728c */ /* 0x000fe2000bf05270 */
[----:B------:R-:W-:Y:S01]  /*0ae0*/  IMAD R32, R23, 0xf0, R32 ;  /* 0x000000f017207824 */ /* 0x000fe200078e0220 */
[----:B------:R-:W-:Y:S01]  /*0af0*/  UMOV UR4, 0x7fffff81 ;  /* 0x7fffff8100047882 */ /* 0x000fe20000000000 */
[----:B------:R0:W-:Y:S01]  /*0b00*/  STL [R1+0x104], R5 ;  /* 0x0001040501007387 */ /* 0x0001e20000100800 */
[--C-:B------:R-:W-:Y:S01]  /*0b10*/  IMAD R21, R18, 0x18, R41.reuse ;  /* 0x0000001812157824 */ /* 0x100fe200078e0229 */
[----:B------:R-:W-:Y:S01]  /*0b20*/  USEL UR12, UR4, 0x1, !UP0 ;  /* 0x00000001040c7887 */ /* 0x000fe2000c000000 */
[----:B------:R-:W-:-:S02]  /*0b30*/  IMAD R23, R20, 0x18, R41 ;  /* 0x0000001814177824 */ /* 0x000fc400078e0229 */
[--C-:B------:R-:W-:Y:S01]  /*0b40*/  IMAD R25, R22, 0x18, R41.reuse ;  /* 0x0000001816197824 */ /* 0x100fe200078e0229 */
[----:B------:R-:W-:Y:S01]  /*0b50*/  UMOV UR4, URZ ;  /* 0x0000003f00047c82 */ /* 0x000fe20008000000 */
[--C-:B------:R-:W-:Y:S02]  /*0b60*/  IMAD R27, R24, 0x18, R41.reuse ;  /* 0x00000018181b7824 */ /* 0x100fe400078e0229 */
[--C-:B------:R-:W-:Y:S01]  /*0b70*/  IMAD R29, R26, 0x18, R41.reuse ;  /* 0x000000181a1d7824 */ /* 0x100fe200078e0229 */
[----:B0-----:R-:W-:Y:S01]  /*0b80*/  SHF.R.U32.HI R5, RZ, 0x4, R8 ;  /* 0x00000004ff057819 */ /* 0x001fe20000011608 */
[----:B------:R-:W-:Y:S02]  /*0b90*/  IMAD R8, R6, 0x3c0, R40 ;  /* 0x000003c006087824 */ /* 0x000fe400078e0228 */
[----:B------:R-:W-:Y:S01]  /*0ba0*/  IMAD R31, R28, 0x18, R41 ;  /* 0x000000181c1f7824 */ /* 0x000fe200078e0229 */
[----:B------:R-:W-:Y:S01]  /*0bb0*/  LOP3.LUT R9, R10, 0x3, R5, 0x78, !PT ;  /* 0x000000030a097812 */ /* 0x000fe200078e7805 */
[----:B------:R-:W-:Y:S01]  /*0bc0*/  IMAD R33, R30, 0x18, R41 ;  /* 0x000000181e217824 */ /* 0x000fe200078e0229 */
[----:B------:R-:W-:Y:S01]  /*0bd0*/  LOP3.LUT R10, R10, 0x3, R11, 0x78, !PT ;  /* 0x000000030a0a7812 */ /* 0x000fe200078e780b */
[----:B------:R-:W0:Y:S01]  /*0be0*/  LDC.64 R6, c[0x0][0x260] ;  /* 0x00009800ff067b82 */ /* 0x000e220000000a00 */
[----:B------:R-:W-:Y:S01]  /*0bf0*/  SHF.L.U32 R5, R8, 0x1, RZ ;  /* 0x0000000108057819 */ /* 0x000fe200000006ff */
[----:B------:R1:W-:Y:S01]  /*0c00*/  STL [R1+0x164], R9 ;  /* 0x0001640901007387 */ /* 0x0003e20000100800 */
[----:B------:R-:W-:Y:S01]  /*0c10*/  IADD3 R8, R14, R17, RZ ;  /* 0x000000110e087210 */ /* 0x000fe20007ffe0ff */
[--C-:B------:R-:W-:Y:S01]  /*0c20*/  IMAD R35, R32, 0x18, R41.reuse ;  /* 0x0000001820237824 */ /* 0x100fe200078e0229 */
[----:B------:R-:W-:Y:S01]  /*0c30*/  SHF.R.U32.HI R11, RZ, 0x2, R12 ;  /* 0x00000002ff0b7819 */ /* 0x000fe2000001160c */
[----:B------:R3:W-:Y:S01]  /*0c40*/  STL [R1+0x160], R10 ;  /* 0x0001600a01007387 */ /* 0x0007e20000100800 */
[----:B------:R-:W-:-:S02]  /*0c50*/  IMAD R37, R34, 0x18, R41 ;  /* 0x0000001822257824 */ /* 0x000fc400078e0229 */
[--C-:B------:R-:W-:Y:S02]  /*0c60*/  IMAD R39, R36, 0x18, R41.reuse ;  /* 0x0000001824277824 */ /* 0x100fe400078e0229 */
[----:B------:R-:W-:Y:S02]  /*0c70*/  IMAD R41, R38, 0x18, R41 ;  /* 0x0000001826297824 */ /* 0x000fe400078e0229 */
[----:B-1----:R-:W-:Y:S01]  /*0c80*/  IMAD.IADD R9, R13, 0x1, R14 ;  /* 0x000000010d097824 */ /* 0x002fe200078e020e */
[----:B------:R-:W-:Y:S02]  /*0c90*/  IADD3 R13, R5, 0x3c0, RZ ;  /* 0x000003c0050d7810 */ /* 0x000fe40007ffe0ff */
[C---:B---3--:R-:W-:Y:S02]  /*0ca0*/  IADD3 R10, R14.reuse, R15, RZ ;  /* 0x0000000f0e0a7210 */ /* 0x048fe40007ffe0ff */
[----:B------:R1:W-:Y:S04]  /*0cb0*/  STL [R1+0x154], R9 ;  /* 0x0001540901007387 */ /* 0x0003e80000100800 */
[----:B------:R3:W-:Y:S04]  /*0cc0*/  STL [R1+0x150], R10 ;  /* 0x0001500a01007387 */ /* 0x0007e80000100800 */
[----:B------:R4:W-:Y:S01]  /*0cd0*/  STL [R1+0x14c], R8 ;  /* 0x00014c0801007387 */ /* 0x0009e20000100800 */
[----:B-1----:R-:W-:-:S02]  /*0ce0*/  IADD3 R9, R14, R19, RZ ;  /* 0x000000130e097210 */ /* 0x002fc40007ffe0ff */
[----:B---3--:R-:W-:-:S03]  /*0cf0*/  IADD3 R10, R14, R21, RZ ;  /* 0x000000150e0a7210 */ /* 0x008fc60007ffe0ff */
[----:B------:R1:W-:Y:S01]  /*0d00*/  STL [R1+0x148], R9 ;  /* 0x0001480901007387 */ /* 0x0003e20000100800 */
[----:B----4-:R-:W-:-:S03]  /*0d10*/  IADD3 R8, R14, R23, RZ ;  /* 0x000000170e087210 */ /* 0x010fc60007ffe0ff */
[----:B------:R3:W-:Y:S04]  /*0d20*/  STL [R1+0x144], R10 ;  /* 0x0001440a01007387 */ /* 0x0007e80000100800 */
[----:B------:R4:W-:Y:S01]  /*0d30*/  STL [R1+0x140], R8 ;  /* 0x0001400801007387 */ /* 0x0009e20000100800 */
[C---:B-1----:R-:W-:Y:S02]  /*0d40*/  IADD3 R9, R14.reuse, R25, RZ ;  /* 0x000000190e097210 */ /* 0x042fe40007ffe0ff */
[----:B------:R-:W-:Y:S01]  /*0d50*/  CS2R R24, SRZ ;  /* 0x0000000000187805 */ /* 0x000fe2000001ff00 */
[----:B---3--:R-:W-:Y:S02]  /*0d60*/  IMAD.IADD R10, R14, 0x1, R27 ;  /* 0x000000010e0a7824 */ /* 0x008fe400078e021b */
[----:B------:R1:W-:Y:S01]  /*0d70*/  STL [R1+0x13c], R9 ;  /* 0x00013c0901007387 */ /* 0x0003e20000100800 */
[----:B------:R-:W-:-:S02]  /*0d80*/  CS2R R26, SRZ ;  /* 0x00000000001a7805 */ /* 0x000fc4000001ff00 */
[----:B----4-:R-:W-:Y:S01]  /*0d90*/  IADD3 R8, R14, R29, RZ ;  /* 0x0000001d0e087210 */ /* 0x010fe20007ffe0ff */
[----:B------:R3:W-:Y:S01]  /*0da0*/  STL [R1+0x138], R10 ;  /* 0x0001380a01007387 */ /* 0x0007e20000100800 */
[----:B------:R-:W-:-:S03]  /*0db0*/  CS2R R28, SRZ ;  /* 0x00000000001c7805 */ /* 0x000fc6000001ff00 */
[----:B------:R4:W-:Y:S01]  /*0dc0*/  STL [R1+0x134], R8 ;  /* 0x0001340801007387 */ /* 0x0009e20000100800 */
[C---:B-1----:R-:W-:Y:S02]  /*0dd0*/  IADD3 R9, R14.reuse, R31, RZ ;  /* 0x0000001f0e097210 */ /* 0x042fe40007ffe0ff */
[----:B------:R-:W-:Y:S02]  /*0de0*/  CS2R R30, SRZ ;  /* 0x00000000001e7805 */ /* 0x000fe4000001ff00 */
[C---:B---3--:R-:W-:Y:S01]  /*0df0*/  IADD3 R10, R14.reuse, R33, RZ ;  /* 0x000000210e0a7210 */ /* 0x048fe20007ffe0ff */
[----:B------:R1:W-:Y:S01]  /*0e00*/  STL [R1+0x130], R9 ;  /* 0x0001300901007387 */ /* 0x0003e20000100800 */
[----:B----4-:R-:W-:-:S03]  /*0e10*/  IADD3 R8, R14, R35, RZ ;  /* 0x000000230e087210 */ /* 0x010fc60007ffe0ff */
[----:B------:R3:W-:Y:S04]  /*0e20*/  STL [R1+0x12c], R10 ;  /* 0x00012c0a01007387 */ /* 0x0007e80000100800 */
[----:B------:R4:W-:Y:S01]  /*0e30*/  STL [R1+0x128], R8 ;  /* 0x0001280801007387 */ /* 0x0009e20000100800 */
[C---:B-1----:R-:W-:Y:S02]  /*0e40*/  IADD3 R9, R14.reuse, R37, RZ ;  /* 0x000000250e097210 */ /* 0x042fe40007ffe0ff */
[----:B---3--:R-:W-:-:S03]  /*0e50*/  IADD3 R10, R14, R39, RZ ;  /* 0x000000270e0a7210 */ /* 0x008fc60007ffe0ff */
[----:B------:R1:W-:Y:S01]  /*0e60*/  STL [R1+0x124], R9 ;  /* 0x0001240901007387 */ /* 0x0003e20000100800 */
[----:B----4-:R-:W-:-:S03]  /*0e70*/  IMAD.IADD R8, R14, 0x1, R41 ;  /* 0x000000010e087824 */ /* 0x010fc600078e0229 */
[----:B------:R3:W-:Y:S04]  /*0e80*/  STL [R1+0x120], R10 ;  /* 0x0001200a01007387 */ /* 0x0007e80000100800 */
[----:B------:R0:W-:Y:S01]  /*0e90*/  STL [R1+0x10c], R8 ;  /* 0x00010c0801007387 */ /* 0x0001e20000100800 */
[----:B-1----:R-:W-:-:S04]  /*0ea0*/  SHF.R.U32.HI R9, RZ, 0x4, R4 ;  /* 0x00000004ff097819 */ /* 0x002fc80000011604 */
[C---:B---3--:R-:W-:Y:S02]  /*0eb0*/  LOP3.LUT R10, R0.reuse, 0x3, R9, 0x78, !PT ;  /* 0x00000003000a7812 */ /* 0x048fe400078e7809 */
[----:B------:R-:W-:Y:S01]  /*0ec0*/  LOP3.LUT R0, R0, 0x3, R11, 0x78, !PT ;  /* 0x0000000300007812 */ /* 0x000fe200078e780b */
[--C-:B0-----:R-:W-:Y:S02]  /*0ed0*/  IMAD.WIDE.U32 R8, R5, 0x4, R6.reuse ;  /* 0x0000000405087825 */ /* 0x101fe400078e0006 */
[----:B------:R-:W-:Y:S02]  /*0ee0*/  STL [R1+0x15c], R10 ;  /* 0x00015c0a01007387 */ /* 0x000fe40000100800 */
[----:B------:R-:W-:Y:S02]  /*0ef0*/  IMAD.WIDE.U32 R6, R13, 0x4, R6 ;  /* 0x000000040d067825 */ /* 0x000fe400078e0006 */
[----:B------:R0:W-:Y:S01]  /*0f00*/  STL [R1+0x158], R0 ;  /* 0x0001580001007387 */ /* 0x0001e20000100800 */
[----:B--2---:R-:W-:-:S03]  /*0f10*/  PRMT R4, R2, 0x7632, R4 ;  /* 0x0000763202047816 */ /* 0x004fc60000000004 */
[----:B------:R1:W-:Y:S01]  /*0f20*/  STL.64 [R1+0x118], R8 ;  /* 0x0001180801007387 */ /* 0x0003e20000100a00 */
[----:B------:R-:W-:-:S03]  /*0f30*/  PRMT R5, R3, 0x7632, R5 ;  /* 0x0000763203057816 */ /* 0x000fc60000000005 */
[----:B------:R2:W-:Y:S01]  /*0f40*/  STL.64 [R1+0x110], R6 ;  /* 0x0001100601007387 */ /* 0x0005e20000100a00 */
[----:B0-----:R-:W-:Y:S02]  /*0f50*/  SHF.L.U32 R0, R2, 0x10, RZ ;  /* 0x0000001002007819 */ /* 0x001fe400000006ff */
[----:B------:R-:W-:Y:S02]  /*0f60*/  SHF.L.U32 R2, R3, 0x10, RZ ;  /* 0x0000001003027819 */ /* 0x000fe400000006ff */
[C---:B------:R-:W-:Y:S02]  /*0f70*/  SHF.L.U32 R3, R40.reuse, 0x1, RZ ;  /* 0x0000000128037819 */ /* 0x040fe400000006ff */
[----:B-1----:R-:W-:Y:S02]  /*0f80*/  LEA R8, R40, UR9, 0x5 ;  /* 0x0000000928087c11 */ /* 0x002fe4000f8e28ff */
[C---:B------:R-:W-:Y:S02]  /*0f90*/  LOP3.LUT R9, R3.reuse, 0x18, RZ, 0xc0, !PT ;  /* 0x0000001803097812 */ /* 0x040fe400078ec0ff */
[----:B--2---:R-:W-:-:S02]  /*0fa0*/  LOP3.LUT R7, R3, 0x18, RZ, 0xc, !PT ;  /* 0x0000001803077812 */ /* 0x004fc400078e0cff */
[C---:B------:R-:W-:Y:S02]  /*0fb0*/  LOP3.LUT R3, R9.reuse, 0x8, RZ, 0x3c, !PT ;  /* 0x0000000809037812 */ /* 0x040fe400078e3cff */
[----:B------:R-:W-:Y:S02]  /*0fc0*/  LOP3.LUT R6, R9, 0x10, RZ, 0x3c, !PT ;  /* 0x0000001009067812 */ /* 0x000fe400078e3cff */
[C---:B------:R-:W-:Y:S02]  /*0fd0*/  IADD3 R9, R8.reuse, R7, RZ ;  /* 0x0000000708097210 */ /* 0x040fe40007ffe0ff */
[C---:B------:R-:W-:Y:S01]  /*0fe0*/  IADD3 R7, R8.reuse, R3, RZ ;  /* 0x0000000308077210 */ /* 0x040fe20007ffe0ff */
[----:B------:R-:W-:Y:S01]  /*0ff0*/  IMAD.IADD R6, R8, 0x1, R6 ;  /* 0x0000000108067824 */ /* 0x000fe200078e0206 */
[----:B------:R-:W-:Y:S02]  /*1000*/  SHF.L.U32 R3, R4, 0x10, RZ ;  /* 0x0000001004037819 */ /* 0x000fe400000006ff */
[----:B------:R-:W-:Y:S01]  /*1010*/  SHF.L.U32 R4, R5, 0x10, RZ ;  /* 0x0000001005047819 */ /* 0x000fe200000006ff */
[----:B------:R0:W-:Y:S06]  /*1020*/  STL [R1+0x168], R7 ;  /* 0x0001680701007387 */ /* 0x0001ec0000100800 */
.L_x_119:
[----:B-1----:R-:W2:Y:S01]  /*1030*/  LDL R9, [R1+0x100] ;  /* 0x0001000001097983 */ /* 0x002ea20000100800 */
[----:B------:R-:W-:Y:S02]  /*1040*/  USHF.L.U32 UR11, UR20, 0x5, URZ ;  /* 0x00000005140b7899 */ /* 0x000fe4000800063f */
[----:B------:R-:W-:Y:S01]  /*1050*/  USHF.L.U32 UR13, UR10, 0x5, URZ ;  /* 0x000000050a0d7899 */ /* 0x000fe2000800063f */
[----:B------:R-:W0:Y:S01]  /*1060*/  S2R R5, SR_TID.X ;  /* 0x0000000000057919 */ /* 0x000e220000002100 */
[----:B------:R-:W-:Y:S02]  /*1070*/  ULOP3.LUT UR11, UR11, 0xfe0, URZ, 0xc0, !UPT ;  /* 0x00000fe00b0b7892 */ /* 0x000fe4000f8ec03f */
[----:B------:R-:W-:Y:S01]  /*1080*/  USHF.L.U64.HI UR16, UR10, 0x5, UR5 ;  /* 0x000000050a107899 */ /* 0x000fe20008010205 */
[----:B------:R-:W-:Y:S01]  /*1090*/  STL [R1+0x1c8], R25 ;  /* 0x0001c81901007387 */ /* 0x000fe20000100800 */
[----:B------:R-:W-:Y:S01]  /*10a0*/  ULDC.64 UR22, c[0x0][0x248] ;  /* 0x0000920000167ab9 */ /* 0x000fe20000000a00 */
[----:B------:R-:W-:Y:S01]  /*10b0*/  ULDC.64 UR24, c[0x0][0x230] ;  /* 0x00008c0000187ab9 */ /* 0x000fe20000000a00 */
[----:B------:R-:W-:Y:S01]  /*10c0*/  ULDC.64 UR26, c[0x0][0x228] ;  /* 0x00008a00001a7ab9 */ /* 0x000fe20000000a00 */
[----:B------:R-:W-:Y:S04]  /*10d0*/  STL [R1+0x1c4], R24 ;  /* 0x0001c41801007387 */ /* 0x000fe80000100800 */
[----:B------:R1:W-:Y:S04]  /*10e0*/  STL [R1+0x1c0], R29 ;  /* 0x0001c01d01007387 */ /* 0x0003e80000100800 */
[----:B------:R-:W-:Y:S01]  /*10f0*/  STL [R1+0x1bc], R28 ;  /* 0x0001bc1c01007387 */ /* 0x000fe20000100800 */
[----:B0-----:R-:W-:-:S05]  /*1100*/  IMAD.WIDE.U32 R6, R5, -0x77777777, RZ ;  /* 0x8888888905067825 */ /* 0x001fca00078e00ff */
[----:B-1----:R-:W-:Y:S01]  /*1110*/  SHF.R.U32.HI R29, RZ, 0x7, R7 ;  /* 0x00000007ff1d7819 */ /* 0x002fe20000011607 */
[----:B------:R-:W-:-:S03]  /*1120*/  HFMA2.MMA R7, -RZ, RZ, 0, 0 ;  /* 0x00000000ff077435 */ /* 0x000fc600000001ff */
[C---:B------:R-:W-:Y:S01]  /*1130*/  IADD3 R8, R29.reuse, UR11, RZ ;  /* 0x0000000b1d087c10 */ /* 0x040fe2000fffe0ff */
[----:B------:R-:W-:Y:S01]  /*1140*/  IMAD R24, R29, -0xf0, R5 ;  /* 0xffffff101d187824 */ /* 0x000fe200078e0205 */
[----:B------:R-:W-:Y:S01]  /*1150*/  MOV R5, UR10 ;  /* 0x0000000a00057c02 */ /* 0x000fe20008000f00 */
[----:B------:R-:W-:Y:S02]  /*1160*/  UIMAD UR11, UR5, 0x3c0000, URZ ;  /* 0x003c0000050b78a4 */ /* 0x000fe4000f8e023f */
[----:B------:R-:W-:Y:S01]  /*1170*/  IMAD R8, R8, 0x3c0, RZ ;  /* 0x000003c008087824 */ /* 0x000fe200078e02ff */
[----:B------:R-:W-:-:S05]  /*1180*/  SHF.L.U32 R6, R24, 0x2, RZ ;  /* 0x0000000218067819 */ /* 0x000fca00000006ff */
[----:B------:R-:W-:-:S05]  /*1190*/  IMAD.WIDE.U32 R6, R5, 0x3c0000, R6 ;  /* 0x003c000005067825 */ /* 0x000fca00078e0006 */
[----:B------:R-:W-:Y:S01]  /*11a0*/  IADD3 R5, R7, UR11, RZ ;  /* 0x0000000b07057c10 */ /* 0x000fe2000fffe0ff */
[----:B------:R-:W-:Y:S01]  /*11b0*/  ULDC UR11, c[0x0][0x250] ;  /* 0x00009400000b7ab9 */ /* 0x000fe20000000800 */
[C---:B------:R-:W-:Y:S02]  /*11c0*/  IADD3 R7, R8.reuse, 0x780, RZ ;  /* 0x0000078008077810 */ /* 0x040fe40007ffe0ff */
[----:B--2---:R-:W-:Y:S02]  /*11d0*/  IADD3 R11, P0, R9, UR13, RZ ;  /* 0x0000000d090b7c10 */ /* 0x004fe4000ff1e0ff */
[----:B------:R-:W-:-:S03]  /*11e0*/  IADD3 R9, P1, R8, R6, RZ ;  /* 0x0000000608097210 */ /* 0x000fc60007f3e0ff */
[----:B------:R-:W-:Y:S01]  /*11f0*/  IMAD.X R12, RZ, RZ, UR16, P0 ;  /* 0x00000010ff0c7e24 */ /* 0x000fe200080e06ff */
[-C--:B------:R-:W-:Y:S02]  /*1200*/  IADD3.X R10, RZ, R5.reuse, RZ, P1, !PT ;  /* 0x00000005ff0a7210 */ /* 0x080fe40000ffe4ff */
[----:B------:R-:W-:Y:S02]  /*1210*/  IADD3 R7, P1, R7, R6, RZ ;  /* 0x0000000607077210 */ /* 0x000fe40007f3e0ff */
[----:B------:R-:W-:Y:S02]  /*1220*/  LEA R32, P0, R11, UR22, 0x3 ;  /* 0x000000160b207c11 */ /* 0x000fe4000f8018ff */
[----:B------:R-:W-:Y:S02]  /*1230*/  SHF.L.U64.HI R13, R9, 0x1, R10 ;  /* 0x00000001090d7819 */ /* 0x000fe4000001020a */
[----:B------:R-:W-:Y:S02]  /*1240*/  IADD3.X R10, RZ, R5, RZ, P1, !PT ;  /* 0x00000005ff0a7210 */ /* 0x000fe40000ffe4ff */
[----:B------:R-:W-:-:S02]  /*1250*/  LEA.HI.X R33, R11, UR23, R12, 0x3, P0 ;  /* 0x000000170b217c11 */ /* 0x000fc400080f1c0c */
[----:B------:R-:W-:Y:S02]  /*1260*/  SHF.L.U32 R14, R9, 0x1, RZ ;  /* 0x00000001090e7819 */ /* 0x000fe400000006ff */
[C---:B------:R-:W-:Y:S02]  /*1270*/  SHF.L.U32 R11, R7.reuse, 0x1, RZ ;  /* 0x00000001070b7819 */ /* 0x040fe400000006ff */
[----:B------:R-:W-:Y:S01]  /*1280*/  SHF.L.U64.HI R9, R7, 0x1, R10 ;  /* 0x0000000107097819 */ /* 0x000fe2000001020a */
[----:B------:R-:W-:Y:S01]  /*1290*/  VIADD R7, R8, 0xf00 ;  /* 0x00000f0008077836 */ /* 0x000fe20000000000 */
[C---:B------:R-:W-:Y:S01]  /*12a0*/  IADD3 R34, P0, R14.reuse, UR24, RZ ;  /* 0x000000180e227c10 */ /* 0x040fe2000ff1e0ff */
[----:B------:R-:W-:Y:S01]  /*12b0*/  STL [R1+0xb4], R13 ;  /* 0x0000b40d01007387 */ /* 0x000fe20000100800 */
[----:B------:R-:W-:Y:S02]  /*12c0*/  IADD3 R36, P1, R14, UR26, RZ ;  /* 0x0000001a0e247c10 */ /* 0x000fe4000ff3e0ff */
[----:B------:R-:W-:Y:S01]  /*12d0*/  IADD3 R7, P2, R7, R6, RZ ;  /* 0x0000000607077210 */ /* 0x000fe20007f5e0ff */
[----:B------:R-:W2:Y:S01]  /*12e0*/  LDG.E.64.CONSTANT R32, desc[UR14][R32.64] ;  /* 0x0000000e20207981 */ /* 0x000ea2000c1e9b00 */
[----:B------:R-:W-:-:S02]  /*12f0*/  IADD3.X R35, R13, UR25, RZ, P0, !PT ;  /* 0x000000190d237c10 */ /* 0x000fc400087fe4ff */
[----:B------:R-:W-:Y:S01]  /*1300*/  IADD3.X R37, R13, UR27, RZ, P1, !PT ;  /* 0x0000001b0d257c10 */ /* 0x000fe20008ffe4ff */
[----:B------:R-:W-:Y:S01]  /*1310*/  STL [R1+0x80], R14 ;  /* 0x0000800e01007387 */ /* 0x000fe20000100800 */
[C---:B------:R-:W-:Y:S02]  /*1320*/  IADD3 R38, P0, R11.reuse, UR24, RZ ;  /* 0x000000180b267c10 */ /* 0x040fe4000ff1e0ff */
[----:B------:R-:W-:Y:S01]  /*1330*/  IADD3 R40, P1, R11, UR26, RZ ;  /* 0x0000001a0b287c10 */ /* 0x000fe2000ff3e0ff */
[----:B------:R0:W-:Y:S01]  /*1340*/  STL [R1+0xe0], R11 ;  /* 0x0000e00b01007387 */ /* 0x0001e20000100800 */
[----:B------:R-:W-:Y:S02]  /*1350*/  IADD3.X R10, RZ, R5, RZ, P2, !PT ;  /* 0x00000005ff0a7210 */ /* 0x000fe400017fe4ff */
[C---:B------:R-:W-:Y:S01]  /*1360*/  IADD3.X R39, R9.reuse, UR25, RZ, P0, !PT ;  /* 0x0000001909277c10 */ /* 0x040fe200087fe4ff */
[----:B------:R1:W-:Y:S01]  /*1370*/  STL [R1+0xf0], R9 ;  /* 0x0000f00901007387 */ /* 0x0003e20000100800 */
[----:B------:R-:W-:-:S03]  /*1380*/  IADD3.X R41, R9, UR27, RZ, P1, !PT ;  /* 0x0000001b09297c10 */ /* 0x000fc60008ffe4ff */
[----:B------:R-:W3:Y:S01]  /*1390*/  LDG.E.64.CONSTANT R34, desc[UR14][R34.64] ;  /* 0x0000000e22227981 */ /* 0x000ee2000c1e9b00 */
[----:B0-----:R-:W-:-:S03]  /*13a0*/  SHF.L.U32 R11, R7, 0x1, RZ ;  /* 0x00000001070b7819 */ /* 0x001fc600000006ff */
[----:B------:R-:W4:Y:S01]  /*13b0*/  LDG.E.64.CONSTANT R36, desc[UR14][R36.64] ;  /* 0x0000000e24247981 */ /* 0x000f22000c1e9b00 */
[----:B-1----:R-:W-:Y:S02]  /*13c0*/  SHF.L.U64.HI R9, R7, 0x1, R10 ;  /* 0x0000000107097819 */ /* 0x002fe4000001020a */
[----:B------:R-:W-:Y:S01]  /*13d0*/  IADD3 R7, R8, 0x1680, RZ ;  /* 0x0000168008077810 */ /* 0x000fe20007ffe0ff */
[----:B------:R-:W4:Y:S03]  /*13e0*/  LDG.E.64.CONSTANT R38, desc[UR14][R38.64] ;  /* 0x0000000e26267981 */ /* 0x000f26000c1e9b00 */
[----:B------:R-:W-:Y:S01]  /*13f0*/  IADD3 R7, P2, R7, R6, RZ ;  /* 0x0000000607077210 */ /* 0x000fe20007f5e0ff */
[----:B------:R-:W4:Y:S01]  /*1400*/  LDG.E.64.CONSTANT R40, desc[UR14][R40.64] ;  /* 0x0000000e28287981 */ /* 0x000f22000c1e9b00 */
[C---:B------:R-:W-:Y:S02]  /*1410*/  IADD3 R42, P0, R11.reuse, UR24, RZ ;  /* 0x000000180b2a7c10 */ /* 0x040fe4000ff1e0ff */
[----:B------:R-:W-:Y:S01]  /*1420*/  IADD3 R44, P1, R11, UR26, RZ ;  /* 0x0000001a0b2c7c10 */ /* 0x000fe2000ff3e0ff */
[----:B------:R0:W-:Y:S01]  /*1430*/  STL [R1+0xfc], R9 ;  /* 0x0000fc0901007387 */ /* 0x0001e20000100800 */
[----:B------:R-:W-:-:S02]  /*1440*/  IADD3.X R10, RZ, R5, RZ, P2, !PT ;  /* 0x00000005ff0a7210 */ /* 0x000fc400017fe4ff */
[C---:B------:R-:W-:Y:S01]  /*1450*/  IADD3.X R43, R9.reuse, UR25, RZ, P0, !PT ;  /* 0x00000019092b7c10 */ /* 0x040fe200087fe4ff */
[----:B------:R1:W-:Y:S01]  /*1460*/  STL [R1+0xec], R11 ;  /* 0x0000ec0b01007387 */ /* 0x0003e20000100800 */
[----:B------:R-:W-:-:S04]  /*1470*/  IADD3.X R45, R9, UR27, RZ, P1, !PT ;  /* 0x0000001b092d7c10 */ /* 0x000fc80008ffe4ff */
[----:B------:R-:W4:Y:S01]  /*1480*/  LDG.E.64.CONSTANT R42, desc[UR14][R42.64] ;  /* 0x0000000e2a2a7981 */ /* 0x000f22000c1e9b00 */
[----:B0-----:R-:W-:-:S03]  /*1490*/  SHF.L.U64.HI R9, R7, 0x1, R10 ;  /* 0x0000000107097819 */ /* 0x001fc6000001020a */
[----:B------:R-:W4:Y:S01]  /*14a0*/  LDG.E.64.CONSTANT R44, desc[UR14][R44.64] ;  /* 0x0000000e2c2c7981 */ /* 0x000f22000c1e9b00 */
[----:B-1----:R-:W-:Y:S02]  /*14b0*/  SHF.L.U32 R11, R7, 0x1, RZ ;  /* 0x00000001070b7819 */ /* 0x002fe400000006ff */
[----:B------:R-:W-:-:S04]  /*14c0*/  IADD3 R7, R8, 0x1e00, RZ ;  /* 0x00001e0008077810 */ /* 0x000fc80007ffe0ff */
[----:B------:R-:W-:Y:S02]  /*14d0*/  IADD3 R7, P2, R7, R6, RZ ;  /* 0x0000000607077210 */ /* 0x000fe40007f5e0ff */
[C---:B------:R-:W-:Y:S02]  /*14e0*/  IADD3 R46, P0, R11.reuse, UR24, RZ ;  /* 0x000000180b2e7c10 */ /* 0x040fe4000ff1e0ff */
[----:B------:R-:W-:Y:S01]  /*14f0*/  IADD3 R48, P1, R11, UR26, RZ ;  /* 0x0000001a0b307c10 */ /* 0x000fe2000ff3e0ff */
[----:B------:R-:W-:Y:S01]  /*1500*/  IMAD.X R10, RZ, RZ, R5, P2 ;  /* 0x000000ffff0a7224 */ /* 0x000fe200010e0605 */
[----:B------:R0:W-:Y:S01]  /*1510*/  STL [R1+0xf8], R9 ;  /* 0x0000f80901007387 */ /* 0x0001e20000100800 */
[C---:B------:R-:W-:Y:S02]  /*1520*/  IADD3.X R47, R9.reuse, UR25, RZ, P0, !PT ;  /* 0x00000019092f7c10 */ /* 0x040fe400087fe4ff */
[----:B------:R-:W-:Y:S01]  /*1530*/  IADD3.X R49, R9, UR27, RZ, P1, !PT ;  /* 0x0000001b09317c10 */ /* 0x000fe20008ffe4ff */
[----:B------:R1:W-:Y:S04]  /*1540*/  STL [R1+0xf4], R11 ;  /* 0x0000f40b01007387 */ /* 0x0003e80000100800 */
[----:B------:R-:W4:Y:S01]  /*1550*/  LDG.E.64.CONSTANT R46, desc[UR14][R46.64] ;  /* 0x0000000e2e2e7981 */ /* 0x000f22000c1e9b00 */
[----:B0-----:R-:W-:-:S03]  /*1560*/  SHF.L.U64.HI R9, R7, 0x1, R10 ;  /* 0x0000000107097819 */ /* 0x001fc6000001020a */
[----:B------:R-:W4:Y:S01]  /*1570*/  LDG.E.64.CONSTANT R48, desc[UR14][R48.64] ;  /* 0x0000000e30307981 */ /* 0x000f22000c1e9b00 */
[----:B-1----:R-:W-:Y:S02]  /*1580*/  SHF.L.U32 R11, R7, 0x1, RZ ;  /* 0x00000001070b7819 */ /* 0x002fe400000006ff */
[----:B------:R-:W-:-:S04]  /*1590*/  IADD3 R7, R8, 0x2580, RZ ;  /* 0x0000258008077810 */ /* 0x000fc80007ffe0ff */
[----:B------:R-:W-:Y:S02]  /*15a0*/  IADD3 R7, P2, R7, R6, RZ ;  /* 0x0000000607077210 */ /* 0x000fe40007f5e0ff */
[C---:B------:R-:W-:Y:S02]  /*15b0*/  IADD3 R50, P0, R11.reuse, UR24, RZ ;  /* 0x000000180b327c10 */ /* 0x040fe4000ff1e0ff */
[----:B------:R-:W-:Y:S02]  /*15c0*/  IADD3 R52, P1, R11, UR26, RZ ;  /* 0x0000001a0b347c10 */ /* 0x000fe4000ff3e0ff */
[----:B------:R-:W-:Y:S01]  /*15d0*/  IADD3.X R10, RZ, R5, RZ, P2, !PT ;  /* 0x00000005ff0a7210 */ /* 0x000fe200017fe4ff */
        /* <DEDUP_REMOVED lines=20> */
[----:B-1----:R-:W-:Y:S01]  /*1720*/  IMAD.SHL.U32 R11, R7, 0x2, RZ ;  /* 0x00000002070b7824 */ /* 0x002fe200078e00ff */
        /* <DEDUP_REMOVED lines=25> */
[----:B-1----:R-:W-:Y:S01]  /*18c0*/  SHF.L.U32 R11, R7, 0x1, RZ ;  /* 0x00000001070b7819 */ /* 0x002fe200000006ff */
[----:B------:R-:W-:Y:S02]  /*18d0*/  VIADD R7, R8, 0x4380 ;  /* 0x0000438008077836 */ /* 0x000fe40000000000 */
[----:B------:R-:W-:Y:S03]  /*18e0*/  STL [R1+0xc4], R9 ;  /* 0x0000c40901007387 */ /* 0x000fe60000100800 */
[----:B------:R-:W-:Y:S01]  /*18f0*/  IADD3 R7, P2, R7, R6, RZ ;  /* 0x0000000607077210 */ /* 0x000fe20007f5e0ff */
[----:B------:R0:W-:Y:S01]  /*1900*/  STL [R1+0xc0], R11 ;  /* 0x0000c00b01007387 */ /* 0x0001e20000100800 */
[C---:B------:R-:W-:Y:S02]  /*1910*/  IADD3 R66, P0, R11.reuse, UR24, RZ ;  /* 0x000000180b427c10 */ /* 0x040fe4000ff1e0ff */
[----:B------:R-:W-:-:S02]  /*1920*/  IADD3 R68, P1, R11, UR26, RZ ;  /* 0x0000001a0b447c10 */ /* 0x000fc4000ff3e0ff */
[----:B------:R-:W-:Y:S02]  /*1930*/  IADD3.X R10, RZ, R5, RZ, P2, !PT ;  /* 0x00000005ff0a7210 */ /* 0x000fe400017fe4ff */
[----:B------:R-:W-:Y:S02]  /*1940*/  IADD3.X R67, R9, UR25, RZ, P0, !PT ;  /* 0x0000001909437c10 */ /* 0x000fe400087fe4ff */
[----:B0-----:R-:W-:Y:S02]  /*1950*/  SHF.L.U32 R11, R7, 0x1, RZ ;  /* 0x00000001070b7819 */ /* 0x001fe400000006ff */
[----:B------:R-:W-:Y:S02]  /*1960*/  IADD3.X R69, R9, UR27, RZ, P1, !PT ;  /* 0x0000001b09457c10 */ /* 0x000fe40008ffe4ff */
[----:B------:R-:W4:Y:S01]  /*1970*/  LDG.E.64.CONSTANT R66, desc[UR14][R66.64] ;  /* 0x0000000e42427981 */ /* 0x000f22000c1e9b00 */
[----:B------:R-:W-:Y:S02]  /*1980*/  SHF.L.U64.HI R9, R7, 0x1, R10 ;  /* 0x0000000107097819 */ /* 0x000fe4000001020a */
[----:B------:R-:W-:-:S02]  /*1990*/  IADD3 R70, P0, R11, UR24, RZ ;  /* 0x000000180b467c10 */ /* 0x000fc4000ff1e0ff */
[----:B------:R-:W-:Y:S01]  /*19a0*/  IADD3 R7, R8, 0x4b00, RZ ;  /* 0x00004b0008077810 */ /* 0x000fe20007ffe0ff */
[----:B------:R0:W-:Y:S01]  /*19b0*/  STL [R1+0xb8], R11 ;  /* 0x0000b80b01007387 */ /* 0x0001e20000100800 */
[----:B------:R-:W-:Y:S02]  /*19c0*/  IADD3.X R71, R9, UR25, RZ, P0, !PT ;  /* 0x0000001909477c10 */ /* 0x000fe400087fe4ff */
[----:B------:R-:W-:Y:S02]  /*19d0*/  IADD3 R7, P0, R7, R6, RZ ;  /* 0x0000000607077210 */ /* 0x000fe40007f1e0ff */
[----:B------:R-:W-:Y:S01]  /*19e0*/  IADD3 R72, P1, R11, UR26, RZ ;  /* 0x0000001a0b487c10 */ /* 0x000fe2000ff3e0ff */
[----:B------:R-:W4:Y:S01]  /*19f0*/  LDG.E.64.CONSTANT R68, desc[UR14][R68.64] ;  /* 0x0000000e44447981 */ /* 0x000f22000c1e9b00 */
[----:B------:R-:W-:Y:S02]  /*1a00*/  IADD3.X R10, RZ, R5, RZ, P0, !PT ;  /* 0x00000005ff0a7210 */ /* 0x000fe400007fe4ff */
[----:B0-----:R-:W-:Y:S01]  /*1a10*/  SHF.L.U32 R11, R7, 0x1, RZ ;  /* 0x00000001070b7819 */ /* 0x001fe200000006ff */
[----:B------:R0:W-:Y:S01]  /*1a20*/  STL [R1+0xbc], R9 ;  /* 0x0000bc0901007387 */ /* 0x0001e20000100800 */
[----:B------:R-:W-:-:S02]  /*1a30*/  IADD3.X R73, R9, UR27, RZ, P1, !PT ;  /* 0x0000001b09497c10 */ /* 0x000fc40008ffe4ff */
[----:B------:R-:W-:Y:S01]  /*1a40*/  IADD3 R74, P0, R11, UR24, RZ ;  /* 0x000000180b4a7c10 */ /* 0x000fe2000ff1e0ff */
[----:B------:R-:W4:Y:S01]  /*1a50*/  LDG.E.64.CONSTANT R70, desc[UR14][R70.64] ;  /* 0x0000000e46467981 */ /* 0x000f22000c1e9b00 */
[----:B0-----:R-:W-:-:S03]  /*1a60*/  SHF.L.U64.HI R9, R7, 0x1, R10 ;  /* 0x0000000107097819 */ /* 0x001fc6000001020a */
[----:B------:R0:W-:Y:S01]  /*1a70*/  STL [R1+0xac], R11 ;  /* 0x0000ac0b01007387 */ /* 0x0001e20000100800 */
[----:B------:R-:W-:Y:S02]  /*1a80*/  IADD3 R7, R8, 0x5280, RZ ;  /* 0x0000528008077810 */ /* 0x000fe40007ffe0ff */
[----:B------:R-:W-:Y:S01]  /*1a90*/  IADD3.X R75, R9, UR25, RZ, P0, !PT ;  /* 0x00000019094b7c10 */ /* 0x000fe200087fe4ff */
[----:B------:R-:W4:Y:S01]  /*1aa0*/  LDG.E.64.CONSTANT R72, desc[UR14][R72.64] ;  /* 0x0000000e48487981 */ /* 0x000f22000c1e9b00 */
[----:B------:R-:W-:Y:S02]  /*1ab0*/  IADD3 R7, P0, R7, R6, RZ ;  /* 0x0000000607077210 */ /* 0x000fe40007f1e0ff */
[----:B------:R-:W-:Y:S01]  /*1ac0*/  IADD3 R76, P1, R11, UR26, RZ ;  /* 0x0000001a0b4c7c10 */ /* 0x000fe2000ff3e0ff */
[----:B------:R1:W-:Y:S02]  /*1ad0*/  STL [R1+0xb0], R9 ;  /* 0x0000b00901007387 */ /* 0x0003e40000100800 */
[----:B------:R-:W-:Y:S01]  /*1ae0*/  IMAD.X R10, RZ, RZ, R5, P0 ;  /* 0x000000ffff0a7224 */ /* 0x000fe200000e0605 */
[----:B0-----:R-:W-:Y:S01]  /*1af0*/  SHF.L.U32 R11, R7, 0x1, RZ ;  /* 0x00000001070b7819 */ /* 0x001fe200000006ff */
[----:B------:R-:W4:Y:S01]  /*1b00*/  LDG.E.64.CONSTANT R74, desc[UR14][R74.64] ;  /* 0x0000000e4a4a7981 */ /* 0x000f22000c1e9b00 */
[----:B------:R-:W-:-:S02]  /*1b10*/  IADD3.X R77, R9, UR27, RZ, P1, !PT ;  /* 0x0000001b094d7c10 */ /* 0x000fc40008ffe4ff */
[----:B------:R-:W-:Y:S02]  /*1b20*/  IADD3 R78, P0, R11, UR24, RZ ;  /* 0x000000180b4e7c10 */ /* 0x000fe4000ff1e0ff */
[----:B-1----:R-:W-:Y:S01]  /*1b30*/  SHF.L.U64.HI R9, R7, 0x1, R10 ;  /* 0x0000000107097819 */ /* 0x002fe2000001020a */
[----:B------:R0:W-:Y:S01]  /*1b40*/  STL [R1+0xa4], R11 ;  /* 0x0000a40b01007387 */ /* 0x0001e20000100800 */
[----:B------:R-:W-:Y:S02]  /*1b50*/  IADD3 R7, R8, 0x5a00, RZ ;  /* 0x00005a0008077810 */ /* 0x000fe40007ffe0ff */
[----:B------:R-:W-:Y:S01]  /*1b60*/  IADD3 R80, P1, R11, UR26, RZ ;  /* 0x0000001a0b507c10 */ /* 0x000fe2000ff3e0ff */
[----:B------:R-:W4:Y:S01]  /*1b70*/  LDG.E.64.CONSTANT R76, desc[UR14][R76.64] ;  /* 0x0000000e4c4c7981 */ /* 0x000f22000c1e9b00 */
[----:B------:R-:W-:Y:S02]  /*1b80*/  IADD3.X R79, R9, UR25, RZ, P0, !PT ;  /* 0x00000019094f7c10 */ /* 0x000fe400087fe4ff */
[----:B------:R-:W-:Y:S01]  /*1b90*/  IADD3 R7, P0, R7, R6, RZ ;  /* 0x0000000607077210 */ /* 0x000fe20007f1e0ff */
[----:B------:R1:W-:Y:S01]  /*1ba0*/  STL [R1+0xa8], R9 ;  /* 0x0000a80901007387 */ /* 0x0003e20000100800 */
[----:B------:R-:W-:-:S02]  /*1bb0*/  IADD3.X R81, R9, UR27, RZ, P1, !PT ;  /* 0x0000001b09517c10 */ /* 0x000fc40008ffe4ff */
[----:B0-----:R-:W-:Y:S01]  /*1bc0*/  SHF.L.U32 R11, R7, 0x1, RZ ;  /* 0x00000001070b7819 */ /* 0x001fe200000006ff */
[----:B------:R-:W4:Y:S01]  /*1bd0*/  LDG.E.64.CONSTANT R78, desc[UR14][R78.64] ;  /* 0x0000000e4e4e7981 */ /* 0x000f22000c1e9b00 */
[----:B-1----:R-:W-:-:S03]  /*1be0*/  IADD3.X R9, RZ, R5, RZ, P0, !PT ;  /* 0x00000005ff097210 */ /* 0x002fc600007fe4ff */
[----:B------:R-:W4:Y:S01]  /*1bf0*/  LDG.E.64.CONSTANT R80, desc[UR14][R80.64] ;  /* 0x0000000e50507981 */ /* 0x000f22000c1e9b00 */
[----:B------:R-:W-:Y:S02]  /*1c00*/  IADD3 R82, P0, R11, UR24, RZ ;  /* 0x000000180b527c10 */ /* 0x000fe4000ff1e0ff */
[----:B------:R-:W-:Y:S02]  /*1c10*/  SHF.L.U64.HI R10, R7, 0x1, R9 ;  /* 0x00000001070a7819 */ /* 0x000fe40000010209 */
[----:B------:R-:W-:Y:S01]  /*1c20*/  IADD3 R84, P1, R11, UR26, RZ ;  /* 0x0000001a0b547c10 */ /* 0x000fe2000ff3e0ff */
[----:B------:R-:W-:Y:S01]  /*1c30*/  STL [R1+0x9c], R11 ;  /* 0x00009c0b01007387 */ /* 0x000fe20000100800 */
[C---:B------:R-:W-:Y:S02]  /*1c40*/  IADD3.X R83, R10.reuse, UR25, RZ, P0, !PT ;  /* 0x000000190a537c10 */ /* 0x040fe400087fe4ff */
[----:B------:R-:W-:Y:S01]  /*1c50*/  IADD3.X R85, R10, UR27, RZ, P1, !PT ;  /* 0x0000001b0a557c10 */ /* 0x000fe20008ffe4ff */
[----:B------:R0:W-:Y:S01]  /*1c60*/  STL [R1+0xa0], R10 ;  /* 0x0000a00a01007387 */ /* 0x0001e20000100800 */
[----:B------:R-:W-:-:S03]  /*1c70*/  IADD3 R7, R8, 0x6180, RZ ;  /* 0x0000618008077810 */ /* 0x000fc60007ffe0ff */
[----:B------:R-:W4:Y:S04]  /*1c80*/  LDG.E.64.CONSTANT R82, desc[UR14][R82.64] ;  /* 0x0000000e52527981 */ /* 0x000f28000c1e9b00 */
[----:B------:R-:W4:Y:S04]  /*1c90*/  LDG.E.64.CONSTANT R84, desc[UR14][R84.64] ;  /* 0x0000000e54547981 */ /* 0x000f28000c1e9b00 */
[----:B0-----:R-:W4:Y:S01]  /*1ca0*/  LDL R10, [R1+0x104] ;  /* 0x00010400010a7983 */ /* 0x001f220000100800 */
[----:B------:R-:W-:-:S04]  /*1cb0*/  IADD3 R7, P0, R7, R6, RZ ;  /* 0x0000000607077210 */ /* 0x000fc80007f1e0ff */
[----:B------:R-:W-:Y:S01]  /*1cc0*/  IADD3.X R9, RZ, R5, RZ, P0, !PT ;  /* 0x00000005ff097210 */ /* 0x000fe200007fe4ff */
[----:B------:R-:W-:-:S03]  /*1cd0*/  IMAD.SHL.U32 R12, R7, 0x2, RZ ;  /* 0x00000002070c7824 */ /* 0x000fc600078e00ff */
[----:B------:R-:W-:Y:S02]  /*1ce0*/  SHF.L.U64.HI R11, R7, 0x1, R9 ;  /* 0x00000001070b7819 */ /* 0x000fe40000010209 */
[C---:B------:R-:W-:Y:S02]  /*1cf0*/  IADD3 R86, P0, R12.reuse, UR24, RZ ;  /* 0x000000180c567c10 */ /* 0x040fe4000ff1e0ff */
[----:B------:R-:W-:Y:S02]  /*1d00*/  IADD3 R88, P1, R12, UR26, RZ ;  /* 0x0000001a0c587c10 */ /* 0x000fe4000ff3e0ff */
[C---:B------:R-:W-:Y:S02]  /*1d10*/  IADD3.X R87, R11.reuse, UR25, RZ, P0, !PT ;  /* 0x000000190b577c10 */ /* 0x040fe400087fe4ff */
[----:B------:R-:W-:Y:S02]  /*1d20*/  IADD3.X R89, R11, UR27, RZ, P1, !PT ;  /* 0x0000001b0b597c10 */ /* 0x000fe40008ffe4ff */
[----:B------:R-:W-:-:S02]  /*1d30*/  IADD3 R7, R8, 0x6900, RZ ;  /* 0x0000690008077810 */ /* 0x000fc40007ffe0ff */
[----:B------:R-:W4:Y:S02]  /*1d40*/  LDG.E.64.CONSTANT R86, desc[UR14][R86.64] ;  /* 0x0000000e56567981 */ /* 0x000f24000c1e9b00 */
[----:B------:R-:W-:Y:S02]  /*1d50*/  IADD3 R7, P0, R7, R6, RZ ;  /* 0x0000000607077210 */ /* 0x000fe40007f1e0ff */
[----:B------:R-:W4:Y:S02]  /*1d60*/  LDG.E.64.CONSTANT R88, desc[UR14][R88.64] ;  /* 0x0000000e58587981 */ /* 0x000f24000c1e9b00 */
[----:B------:R-:W-:Y:S02]  /*1d70*/  IADD3.X R9, RZ, R5, RZ, P0, !PT ;  /* 0x00000005ff097210 */ /* 0x000fe400007fe4ff */
[----:B------:R0:W-:Y:S04]  /*1d80*/  STL [R1+0x94], R12 ;  /* 0x0000940c01007387 */ /* 0x0001e80000100800 */
[----:B------:R1:W-:Y:S01]  /*1d90*/  STL [R1+0x98], R11 ;  /* 0x0000980b01007387 */ /* 0x0003e20000100800 */
[----:B0-----:R-:W-:-:S02]  /*1da0*/  SHF.L.U32 R12, R7, 0x1, RZ ;  /* 0x00000001070c7819 */ /* 0x001fc400000006ff */
[----:B-1----:R-:W-:Y:S02]  /*1db0*/  SHF.L.U64.HI R11, R7, 0x1, R9 ;  /* 0x00000001070b7819 */ /* 0x002fe40000010209 */
[C---:B------:R-:W-:Y:S02]  /*1dc0*/  IADD3 R90, P0, R12.reuse, UR24, RZ ;  /* 0x000000180c5a7c10 */ /* 0x040fe4000ff1e0ff */
[----:B------:R-:W-:Y:S02]  /*1dd0*/  IADD3 R92, P1, R12, UR26, RZ ;  /* 0x0000001a0c5c7c10 */ /* 0x000fe4000ff3e0ff */
[C---:B------:R-:W-:Y:S02]  /*1de0*/  IADD3.X R91, R11.reuse, UR25, RZ, P0, !PT ;  /* 0x000000190b5b7c10 */ /* 0x040fe400087fe4ff */
[----:B------:R-:W-:Y:S02]  /*1df0*/  IADD3 R8, R8, 0x7080, RZ ;  /* 0x0000708008087810 */ /* 0x000fe40007ffe0ff */
[----:B------:R-:W-:-:S02]  /*1e00*/  IADD3.X R93, R11, UR27, RZ, P1, !PT ;  /* 0x0000001b0b5d7c10 */ /* 0x000fc40008ffe4ff */
[----:B------:R-:W4:Y:S01]  /*1e10*/  LDG.E.64.CONSTANT R90, desc[UR14][R90.64] ;  /* 0x0000000e5a5a7981 */ /* 0x000f22000c1e9b00 */
[----:B------:R-:W-:-:S03]  /*1e20*/  IADD3 R8, P0, R8, R6, RZ ;  /* 0x0000000608087210 */ /* 0x000fc60007f1e0ff */
[----:B------:R-:W-:Y:S01]  /*1e30*/  STL [R1+0x8c], R12 ;  /* 0x00008c0c01007387 */ /* 0x000fe20000100800 */
[----:B------:R-:W-:-:S03]  /*1e40*/  IADD3.X R5, RZ, R5, RZ, P0, !PT ;  /* 0x00000005ff057210 */ /* 0x000fc600007fe4ff */
[----:B------:R0:W-:Y:S04]  /*1e50*/  STL [R1+0x90], R11 ;  /* 0x0000900b01007387 */ /* 0x0001e80000100800 */
[----:B------:R-:W4:Y:S01]  /*1e60*/  LDG.E.64.CONSTANT R92, desc[UR14][R92.64] ;  /* 0x0000000e5c5c7981 */ /* 0x000f22000c1e9b00 */
[C---:B------:R-:W-:Y:S02]  /*1e70*/  SHF.L.U64.HI R9, R8.reuse, 0x1, R5 ;  /* 0x0000000108097819 */ /* 0x040fe40000010205 */
[----:B0-----:R-:W-:-:S04]  /*1e80*/  SHF.L.U32 R11, R8, 0x1, RZ ;  /* 0x00000001080b7819 */ /* 0x001fc800000006ff */
[C---:B------:R-:W-:Y:S02]  /*1e90*/  IADD3 R94, P0, R11.reuse, UR24, RZ ;  /* 0x000000180b5e7c10 */ /* 0x040fe4000ff1e0ff */
[----:B------:R-:W-:Y:S02]  /*1ea0*/  IADD3 R96, P1, R11, UR26, RZ ;  /* 0x0000001a0b607c10 */ /* 0x000fe4000ff3e0ff */
[C---:B------:R-:W-:Y:S02]  /*1eb0*/  IADD3.X R95, R9.reuse, UR25, RZ, P0, !PT ;  /* 0x00000019095f7c10 */ /* 0x040fe400087fe4ff */
[----:B------:R-:W-:-:S04]  /*1ec0*/  IADD3.X R97, R9, UR27, RZ, P1, !PT ;  /* 0x0000001b09617c10 */ /* 0x000fc80008ffe4ff */
[----:B------:R-:W4:Y:S04]  /*1ed0*/  LDG.E.64.CONSTANT R94, desc[UR14][R94.64] ;  /* 0x0000000e5e5e7981 */ /* 0x000f28000c1e9b00 */
[----:B------:R-:W4:Y:S01]  /*1ee0*/  LDG.E.64.CONSTANT R96, desc[UR14][R96.64] ;  /* 0x0000000e60607981 */ /* 0x000f22000c1e9b00 */
[----:B--2---:R-:W-:-:S06]  /*1ef0*/  FADD.FTZ R5, R33, UR11 ;  /* 0x0000000b21057e21 */ /* 0x004fcc0008010000 */
[----:B------:R-:W0:Y:S01]  /*1f00*/  MUFU.RSQ R5, R5 ;  /* 0x0000000500057308 */ /* 0x000e220000001400 */
[----:B------:R-:W-:Y:S01]  /*1f10*/  STL [R1+0x84], R11 ;  /* 0x0000840b01007387 */ /* 0x000fe20000100800 */
[----:B---3--:R-:W-:-:S03]  /*1f20*/  PRMT R125, R34, 0x7632, R125 ;  /* 0x00007632227d7816 */ /* 0x008fc6000000007d */
[----:B------:R1:W-:Y:S01]  /*1f30*/  STL [R1+0x88], R9 ;  /* 0x0000880901007387 */ /* 0x0003e20000100800 */
[----:B------:R-:W-:Y:S02]  /*1f40*/  SHF.L.U32 R125, R125, 0x10, RZ ;  /* 0x000000107d7d7819 */ /* 0x000fe400000006ff */
[----:B-1----:R-:W-:-:S03]  /*1f50*/  SHF.L.U32 R9, R34, 0x10, RZ ;  /* 0x0000001022097819 */ /* 0x002fc600000006ff */
[C---:B------:R-:W-:Y:S02]  /*1f60*/  FADD.FTZ R125, -R32.reuse, R125 ;  /* 0x0000007d207d7221 */ /* 0x040fe40000010100 */
[----:B------:R-:W-:-:S04]  /*1f70*/  FADD.FTZ R9, -R32, R9 ;  /* 0x0000000920097221 */ /* 0x000fc80000010100 */
[C---:B0-----:R-:W-:Y:S01]  /*1f80*/  FMUL.FTZ R28, R5.reuse, R9 ;  /* 0x00000009051c7220 */ /* 0x041fe20000410000 */
[----:B------:R-:W-:Y:S01]  /*1f90*/  FMUL.FTZ R125, R5, R125 ;  /* 0x0000007d057d7220 */ /* 0x000fe20000410000 */
[----:B----4-:R-:W-:Y:S01]  /*1fa0*/  SHF.L.U32 R117, R40, 0x10, RZ ;  /* 0x0000001028757819 */ /* 0x010fe200000006ff */
[----:B------:R-:W-:Y:S01]  /*1fb0*/  STL [R1+0x170], R34 ;  /* 0x0001702201007387 */ /* 0x000fe20000100800 */
[----:B------:R-:W-:-:S03]  /*1fc0*/  PRMT R124, R38, 0x7632, R124 ;  /* 0x00007632267c7816 */ /* 0x000fc6000000007c */
[----:B------:R-:W-:Y:S01]  /*1fd0*/  STL [R1+0x174], R36 ;  /* 0x0001742401007387 */ /* 0x000fe20000100800 */
[----:B------:R-:W-:Y:S01]  /*1fe0*/  PRMT R123, R40, 0x7632, R123 ;  /* 0x00007632287b7816 */ /* 0x000fe2000000007b */
[----:B------:R-:W-:Y:S02]  /*1ff0*/  IMAD.U32 R124, R124, 0x10000, RZ ;  /* 0x000100007c7c7824 */ /* 0x000fe400078e00ff */
[----:B------:R-:W-:Y:S04]  /*2000*/  STL [R1+0x38], R28 ;  /* 0x0000381c01007387 */ /* 0x000fe80000100800 */
[----:B------:R-:W-:Y:S01]  /*2010*/  STL [R1+0x1cc], R28 ;  /* 0x0001cc1c01007387 */ /* 0x000fe20000100800 */
[----:B------:R-:W-:-:S03]  /*2020*/  SHF.L.U32 R123, R123, 0x10, RZ ;  /* 0x000000107b7b7819 */ /* 0x000fc600000006ff */
[----:B------:R-:W-:Y:S01]  /*2030*/  STL [R1+0x178], R38 ;  /* 0x0001782601007387 */ /* 0x000fe20000100800 */
[----:B------:R-:W-:-:S03]  /*2040*/  FADD.FTZ R124, -R32, R124 ;  /* 0x0000007c207c7221 */ /* 0x000fc60000010100 */
[----:B------:R-:W-:Y:S01]  /*2050*/  STL [R1+0x17c], R40 ;  /* 0x00017c2801007387 */ /* 0x000fe20000100800 */
[----:B------:R-:W-:Y:S01]  /*2060*/  FMUL.FTZ R124, R5, R124 ;  /* 0x0000007c057c7220 */ /* 0x000fe20000410000 */
[----:B------:R-:W-:Y:S02]  /*2070*/  SHF.L.U32 R116, R44, 0x10, RZ ;  /* 0x000000102c747819 */ /* 0x000fe400000006ff */
[----:B------:R-:W-:-:S04]  /*2080*/  PRMT R122, R42, 0x7632, R122 ;  /* 0x000076322a7a7816 */ /* 0x000fc8000000007a */
[----:B------:R-:W-:-:S05]  /*2090*/  SHF.L.U32 R122, R122, 0x10, RZ ;  /* 0x000000107a7a7819 */ /* 0x000fca00000006ff */
[----:B------:R-:W-:Y:S01]  /*20a0*/  FADD.FTZ R122, -R32, R122 ;  /* 0x0000007a207a7221 */ /* 0x000fe20000010100 */
[----:B------:R-:W-:Y:S01]  /*20b0*/  IMAD.U32 R115, R48, 0x10000, RZ ;  /* 0x0001000030737824 */ /* 0x000fe200078e00ff */
[----:B------:R-:W-:Y:S02]  /*20c0*/  PRMT R121, R46, 0x7632, R121 ;  /* 0x000076322e797816 */ /* 0x000fe40000000079 */
[----:B------:R-:W-:Y:S02]  /*20d0*/  FMUL.FTZ R122, R5, R122 ;  /* 0x0000007a057a7220 */ /* 0x000fe40000410000 */
[----:B------:R-:W-:-:S05]  /*20e0*/  SHF.L.U32 R121, R121, 0x10, RZ ;  /* 0x0000001079797819 */ /* 0x000fca00000006ff */
[----:B------:R-:W-:Y:S01]  /*20f0*/  FADD.FTZ R121, -R32, R121 ;  /* 0x0000007920797221 */ /* 0x000fe20000010100 */
[----:B------:R-:W-:Y:S02]  /*2100*/  SHF.L.U32 R114, R52, 0x10, RZ ;  /* 0x0000001034727819 */ /* 0x000fe400000006ff */
[----:B------:R-:W-:-:S05]  /*2110*/  IADD3 R6, P0, R10, UR13, RZ ;  /* 0x0000000d0a067c10 */ /* 0x000fca000ff1e0ff */
[----:B------:R-:W-:Y:S01]  /*2120*/  IMAD.X R7, RZ, RZ, UR16, P0 ;  /* 0x00000010ff077e24 */ /* 0x000fe200080e06ff */
[----:B------:R-:W-:Y:S01]  /*2130*/  LEA R98, P0, R6, UR22, 0x3 ;  /* 0x0000001606627c11 */ /* 0x000fe2000f8018ff */
[----:B------:R-:W-:Y:S01]  /*2140*/  FMUL.FTZ R121, R5, R121 ;  /* 0x0000007905797220 */ /* 0x000fe20000410000 */
[----:B------:R-:W-:Y:S02]  /*2150*/  SHF.L.U32 R10, R38, 0x10, RZ ;  /* 0x00000010260a7819 */ /* 0x000fe400000006ff */
[----:B------:R-:W-:Y:S02]  /*2160*/  PRMT R120, R50, 0x7632, R120 ;  /* 0x0000763232787816 */ /* 0x000fe40000000078 */
[----:B------:R-:W-:Y:S02]  /*2170*/  SHF.L.U32 R113, R56, 0x10, RZ ;  /* 0x0000001038717819 */ /* 0x000fe400000006ff */
[----:B------:R-:W-:Y:S02]  /*2180*/  PRMT R119, R54, 0x7632, R119 ;  /* 0x0000763236777816 */ /* 0x000fe40000000077 */
[----:B------:R-:W-:-:S02]  /*2190*/  PRMT R118, R58, 0x7632, R118 ;  /* 0x000076323a767816 */ /* 0x000fc40000000076 */
[----:B------:R-:W-:Y:S02]  /*21a0*/  SHF.L.U32 R112, R60, 0x10, RZ ;  /* 0x000000103c707819 */ /* 0x000fe400000006ff */
[C---:B------:R-:W-:Y:S02]  /*21b0*/  SHF.L.U32 R16, R62.reuse, 0x10, RZ ;  /* 0x000000103e107819 */ /* 0x040fe400000006ff */
[----:B------:R-:W-:Y:S02]  /*21c0*/  PRMT R103, R62, 0x7632, R103 ;  /* 0x000076323e677816 */ /* 0x000fe40000000067 */
[----:B------:R-:W-:Y:S02]  /*21d0*/  SHF.L.U32 R111, R64, 0x10, RZ ;  /* 0x00000010406f7819 */ /* 0x000fe400000006ff */
[C---:B------:R-:W-:Y:S02]  /*21e0*/  SHF.L.U32 R17, R66.reuse, 0x10, RZ ;  /* 0x0000001042117819 */ /* 0x040fe400000006ff */
[----:B------:R-:W-:-:S02]  /*21f0*/  PRMT R102, R66, 0x7632, R102 ;  /* 0x0000763242667816 */ /* 0x000fc40000000066 */
[----:B------:R-:W-:Y:S02]  /*2200*/  SHF.L.U32 R110, R68, 0x10, RZ ;  /* 0x00000010446e7819 */ /* 0x000fe400000006ff */
[C---:B------:R-:W-:Y:S02]  /*2210*/  SHF.L.U32 R18, R70.reuse, 0x10, RZ ;  /* 0x0000001046127819 */ /* 0x040fe400000006ff */
[----:B------:R-:W-:Y:S02]  /*2220*/  PRMT R23, R70, 0x7632, R23 ;  /* 0x0000763246177816 */ /* 0x000fe40000000017 */
[----:B------:R-:W-:Y:S02]  /*2230*/  SHF.L.U32 R109, R72, 0x10, RZ ;  /* 0x00000010486d7819 */ /* 0x000fe400000006ff */
[C---:B------:R-:W-:Y:S02]  /*2240*/  SHF.L.U32 R20, R74.reuse, 0x10, RZ ;  /* 0x000000104a147819 */ /* 0x040fe400000006ff */
[----:B------:R-:W-:Y:S01]  /*2250*/  PRMT R22, R74, 0x7632, R22 ;  /* 0x000076324a167816 */ /* 0x000fe20000000016 */
[----:B------:R-:W-:Y:S01]  /*2260*/  IMAD.U32 R108, R76, 0x10000, RZ ;  /* 0x000100004c6c7824 */ /* 0x000fe200078e00ff */
[----:B------:R-:W-:Y:S01]  /*2270*/  LEA.HI.X R99, R6, UR23, R7, 0x3, P0 ;  /* 0x0000001706637c11 */ /* 0x000fe200080f1c07 */
[----:B------:R-:W0:Y:S01]  /*2280*/  S2R R105, SR_CgaCtaId ;  /* 0x0000000000697919 */ /* 0x000e220000008800 */
[----:B------:R-:W-:-:S02]  /*2290*/  SHF.L.U32 R21, R78, 0x10, RZ ;  /* 0x000000104e157819 */ /* 0x000fc400000006ff */
[----:B------:R-:W-:Y:S01]  /*22a0*/  MOV R101, 0x400 ;  /* 0x0000040000657802 */ /* 0x000fe20000000f00 */
[----:B------:R-:W-:Y:S01]  /*22b0*/  UIADD3 UR10, UP0, UR10, 0x1, URZ ;  /* 0x000000010a0a7890 */ /* 0x000fe2000ff1e03f */
[----:B------:R-:W2:Y:S01]  /*22c0*/  LDG.E.64.CONSTANT R98, desc[UR14][R98.64] ;  /* 0x0000000e62627981 */ /* 0x000ea2000c1e9b00 */
[C---:B------:R-:W-:Y:S01]  /*22d0*/  SHF.L.U32 R6, R36.reuse, 0x10, RZ ;  /* 0x0000001024067819 */ /* 0x040fe200000006ff */
[----:B------:R-:W-:Y:S01]  /*22e0*/  ULDC.64 UR16, c[0x0][0x258] ;  /* 0x0000960000107ab9 */ /* 0x000fe20000000a00 */
[----:B------:R-:W-:-:S03]  /*22f0*/  PRMT R7, R36, 0x7632, R7 ;  /* 0x0000763224077816 */ /* 0x000fc60000000007 */
[----:B------:R-:W-:Y:S01]  /*2300*/  FMUL.FTZ R8, R0, R6 ;  /* 0x0000000600087220 */ /* 0x000fe20000410000 */
[----:B------:R-:W-:Y:S01]  /*2310*/  SHF.L.U32 R7, R7, 0x10, RZ ;  /* 0x0000001007077819 */ /* 0x000fe200000006ff */
[----:B------:R-:W-:Y:S02]  /*2320*/  FADD.FTZ R10, -R32, R10 ;  /* 0x0000000a200a7221 */ /* 0x000fe40000010100 */
[----:B------:R-:W-:Y:S02]  /*2330*/  FFMA.FTZ R8, R28, R8, RZ ;  /* 0x000000081c087223 */ /* 0x000fe400000100ff */
[----:B------:R-:W-:Y:S01]  /*2340*/  FMUL.FTZ R9, R3, R7 ;  /* 0x0000000703097220 */ /* 0x000fe20000410000 */
[----:B------:R-:W-:-:S03]  /*2350*/  FMUL.FTZ R11, R5, R10 ;  /* 0x0000000a050b7220 */ /* 0x000fc60000410000 */
[----:B------:R-:W-:Y:S01]  /*2360*/  FFMA.FTZ R9, R125, R9, R8 ;  /* 0x000000097d097223 */ /* 0x000fe20000010008 */
[----:B------:R-:W-:Y:S01]  /*2370*/  FMUL.FTZ R8, R0, R117 ;  /* 0x0000007500087220 */ /* 0x000fe20000410000 */
[----:B------:R1:W-:Y:S03]  /*2380*/  STL [R1+0x50], R11 ;  /* 0x0000500b01007387 */ /* 0x0003e60000100800 */
[----:B------:R-:W-:Y:S01]  /*2390*/  FFMA.FTZ R9, R11, R8, R9 ;  /* 0x000000080b097223 */ /* 0x000fe20000010009 */
[----:B------:R-:W-:Y:S01]  /*23a0*/  FMUL.FTZ R8, R3, R123 ;  /* 0x0000007b03087220 */ /* 0x000fe20000410000 */
[----:B-1----:R-:W-:-:S03]  /*23b0*/  SHF.L.U32 R11, R42, 0x10, RZ ;  /* 0x000000102a0b7819 */ /* 0x002fc600000006ff */
[----:B------:R-:W-:Y:S02]  /*23c0*/  FFMA.FTZ R9, R124, R8, R9 ;  /* 0x000000087c097223 */ /* 0x000fe40000010009 */
[----:B------:R-:W-:Y:S01]  /*23d0*/  FADD.FTZ R11, -R32, R11 ;  /* 0x0000000b200b7221 */ /* 0x000fe20000010100 */
[----:B------:R-:W-:Y:S01]  /*23e0*/  FMUL.FTZ R8, R0, R116 ;  /* 0x0000007400087220 */ /* 0x000fe20000410000 */
[----:B------:R-:W-:Y:S02]  /*23f0*/  PRMT R10, R44, 0x7632, R10 ;  /* 0x000076322c0a7816 */ /* 0x000fe4000000000a */
[----:B------:R-:W-:Y:S01]  /*2400*/  FMUL.FTZ R12, R5, R11 ;  /* 0x0000000b050c7220 */ /* 0x000fe20000410000 */
[----:B------:R-:W-:Y:S01]  /*2410*/  STL [R1+0x180], R42 ;  /* 0x0001802a01007387 */ /* 0x000fe20000100800 */
[----:B------:R-:W-:Y:S02]  /*2420*/  SHF.L.U32 R10, R10, 0x10, RZ ;  /* 0x000000100a0a7819 */ /* 0x000fe400000006ff */
[----:B------:R-:W-:Y:S01]  /*2430*/  FFMA.FTZ R9, R12, R8, R9 ;  /* 0x000000080c097223 */ /* 0x000fe20000010009 */
[----:B------:R-:W-:Y:S04]  /*2440*/  STL [R1+0x184], R44 ;  /* 0x0001842c01007387 */ /* 0x000fe80000100800 */
[----:B------:R1:W-:Y:S01]  /*2450*/  STL [R1+0x54], R12 ;  /* 0x0000540c01007387 */ /* 0x0003e20000100800 */
        /* <DEDUP_REMOVED lines=16> */
[----:B------:R-:W-:Y:S01]  /*2560*/  PRMT R12, R52, 0x7632, R12 ;  /* 0x00007632340c7816 */ /* 0x000fe2000000000c */
[----:B------:R-:W-:Y:S01]  /*2570*/  FMUL.FTZ R8, R0, R114 ;  /* 0x0000007200087220 */ /* 0x000fe20000410000 */
[----:B------:R-:W-:Y:S01]  /*2580*/  SHF.L.U32 R120, R120, 0x10, RZ ;  /* 0x0000001078787819 */ /* 0x000fe200000006ff */
[----:B------:R-:W-:Y:S01]  /*2590*/  FMUL.FTZ R14, R5, R13 ;  /* 0x0000000d050e7220 */ /* 0x000fe20000410000 */
[----:B------:R-:W-:Y:S01]  /*25a0*/  STL [R1+0x190], R50 ;  /* 0x0001903201007387 */ /* 0x000fe20000100800 */
[----:B------:R-:W-:Y:S02]  /*25b0*/  SHF.L.U32 R12, R12, 0x10, RZ ;  /* 0x000000100c0c7819 */ /* 0x000fe400000006ff */
[----:B------:R-:W-:Y:S01]  /*25c0*/  FFMA.FTZ R9, R14, R8, R9 ;  /* 0x000000080e097223 */ /* 0x000fe20000010009 */
[----:B------:R-:W-:Y:S01]  /*25d0*/  STL [R1+0x194], R52 ;  /* 0x0001943401007387 */ /* 0x000fe20000100800 */
[----:B------:R-:W-:-:S03]  /*25e0*/  FADD.FTZ R120, -R32, R120 ;  /* 0x0000007820787221 */ /* 0x000fc60000010100 */
[----:B------:R1:W-:Y:S01]  /*25f0*/  STL [R1+0x60], R14 ;  /* 0x0000600e01007387 */ /* 0x0003e20000100800 */
[----:B------:R-:W-:Y:S01]  /*2600*/  FMUL.FTZ R8, R3, R12 ;  /* 0x0000000c03087220 */ /* 0x000fe20000410000 */
[----:B------:R-:W-:Y:S01]  /*2610*/  FMUL.FTZ R120, R5, R120 ;  /* 0x0000007805787220 */ /* 0x000fe20000410000 */
[----:B-1----:R-:W-:-:S04]  /*2620*/  IMAD.U32 R14, R54, 0x10000, RZ ;  /* 0x00010000360e7824 */ /* 0x002fc800078e00ff */
[----:B------:R-:W-:Y:S01]  /*2630*/  FADD.FTZ R14, -R32, R14 ;  /* 0x0000000e200e7221 */ /* 0x000fe20000010100 */
[----:B------:R-:W-:Y:S01]  /*2640*/  FFMA.FTZ R9, R120, R8, R9 ;  /* 0x0000000878097223 */ /* 0x000fe20000010009 */
[----:B------:R-:W-:Y:S01]  /*2650*/  PRMT R13, R56, 0x7632, R13 ;  /* 0x00007632380d7816 */ /* 0x000fe2000000000d */
[----:B------:R-:W-:Y:S01]  /*2660*/  FMUL.FTZ R8, R0, R113 ;  /* 0x0000007100087220 */ /* 0x000fe20000410000 */
[----:B------:R-:W-:Y:S01]  /*2670*/  FMUL.FTZ R15, R5, R14 ;  /* 0x0000000e050f7220 */ /* 0x000fe20000410000 */
[----:B------:R-:W-:Y:S01]  /*2680*/  SHF.L.U32 R119, R119, 0x10, RZ ;  /* 0x0000001077777819 */ /* 0x000fe200000006ff */
[----:B------:R-:W-:Y:S01]  /*2690*/  STL [R1+0x198], R54 ;  /* 0x0001983601007387 */ /* 0x000fe20000100800 */
[----:B------:R-:W-:Y:S01]  /*26a0*/  SHF.L.U32 R13, R13, 0x10, RZ ;  /* 0x000000100d0d7819 */ /* 0x000fe200000006ff */
[----:B------:R-:W-:Y:S02]  /*26b0*/  FFMA.FTZ R9, R15, R8, R9 ;  /* 0x000000080f097223 */ /* 0x000fe40000010009 */
[----:B------:R-:W-:Y:S01]  /*26c0*/  STL [R1+0x19c], R56 ;  /* 0x00019c3801007387 */ /* 0x000fe20000100800 */
[----:B------:R-:W-:-:S03]  /*26d0*/  FADD.FTZ R119, -R32, R119 ;  /* 0x0000007720777221 */ /* 0x000fc60000010100 */
[----:B------:R1:W-:Y:S01]  /*26e0*/  STL [R1+0x64], R15 ;  /* 0x0000640f01007387 */ /* 0x0003e20000100800 */
[----:B------:R-:W-:Y:S01]  /*26f0*/  FMUL.FTZ R8, R3, R13 ;  /* 0x0000000d03087220 */ /* 0x000fe20000410000 */
[----:B------:R-:W-:Y:S01]  /*2700*/  FMUL.FTZ R119, R5, R119 ;  /* 0x0000007705777220 */ /* 0x000fe20000410000 */
[----:B------:R-:W-:Y:S02]  /*2710*/  PRMT R14, R60, 0x7632, R14 ;  /* 0x000076323c0e7816 */ /* 0x000fe4000000000e */
[----:B------:R-:W-:Y:S02]  /*2720*/  SHF.L.U32 R118, R118, 0x10, RZ ;  /* 0x0000001076767819 */ /* 0x000fe400000006ff */
[----:B-1----:R-:W-:Y:S01]  /*2730*/  SHF.L.U32 R15, R58, 0x10, RZ ;  /* 0x000000103a0f7819 */ /* 0x002fe200000006ff */
[----:B------:R1:W-:Y:S01]  /*2740*/  STL [R1+0x1a0], R58 ;  /* 0x0001a03a01007387 */ /* 0x0003e20000100800 */
[----:B------:R-:W-:-:S03]  /*2750*/  FFMA.FTZ R9, R119, R8, R9 ;  /* 0x0000000877097223 */ /* 0x000fc60000010009 */
[----:B------:R-:W-:Y:S01]  /*2760*/  FADD.FTZ R15, -R32, R15 ;  /* 0x0000000f200f7221 */ /* 0x000fe20000010100 */
[----:B------:R-:W-:Y:S01]  /*2770*/  FMUL.FTZ R8, R0, R112 ;  /* 0x0000007000087220 */ /* 0x000fe20000410000 */
[----:B------:R-:W-:Y:S02]  /*2780*/  IMAD.U32 R14, R14, 0x10000, RZ ;  /* 0x000100000e0e7824 */ /* 0x000fe400078e00ff */
[----:B------:R-:W-:Y:S01]  /*2790*/  FADD.FTZ R118, -R32, R118 ;  /* 0x0000007620767221 */ /* 0x000fe20000010100 */
[----:B-1----:R-:W-:-:S03]  /*27a0*/  FMUL.FTZ R58, R5, R15 ;  /* 0x0000000f053a7220 */ /* 0x002fc60000410000 */
[----:B------:R-:W-:Y:S01]  /*27b0*/  FMUL.FTZ R118, R5, R118 ;  /* 0x0000007605767220 */ /* 0x000fe20000410000 */
[----:B------:R-:W-:Y:S01]  /*27c0*/  FADD.FTZ R16, -R32, R16 ;  /* 0x0000001020107221 */ /* 0x000fe20000010100 */
[----:B------:R-:W-:Y:S01]  /*27d0*/  FFMA.FTZ R9, R58, R8, R9 ;  /* 0x000000083a097223 */ /* 0x000fe20000010009 */
[----:B------:R-:W-:Y:S01]  /*27e0*/  FMUL.FTZ R8, R3, R14 ;  /* 0x0000000e03087220 */ /* 0x000fe20000410000 */
[----:B------:R-:W-:Y:S02]  /*27f0*/  PRMT R15, R64, 0x7632, R15 ;  /* 0x00007632400f7816 */ /* 0x000fe4000000000f */
[----:B------:R-:W-:Y:S01]  /*2800*/  SHF.L.U32 R103, R103, 0x10, RZ ;  /* 0x0000001067677819 */ /* 0x000fe200000006ff */
[----:B------:R-:W-:Y:S01]  /*2810*/  FFMA.FTZ R9, R118, R8, R9 ;  /* 0x0000000876097223 */ /* 0x000fe20000010009 */
[----:B------:R-:W-:Y:S01]  /*2820*/  FMUL.FTZ R8, R0, R111 ;  /* 0x0000006f00087220 */ /* 0x000fe20000410000 */
[----:B------:R-:W-:Y:S01]  /*2830*/  FMUL.FTZ R54, R5, R16 ;  /* 0x0000001005367220 */ /* 0x000fe20000410000 */
[----:B------:R-:W-:Y:S01]  /*2840*/  SHF.L.U32 R15, R15, 0x10, RZ ;  /* 0x000000100f0f7819 */ /* 0x000fe200000006ff */
[----:B------:R-:W-:-:S02]  /*2850*/  FADD.FTZ R103, -R32, R103 ;  /* 0x0000006720677221 */ /* 0x000fc40000010100 */
[----:B------:R-:W-:Y:S01]  /*2860*/  FFMA.FTZ R9, R54, R8, R9 ;  /* 0x0000000836097223 */ /* 0x000fe20000010009 */
[----:B------:R-:W-:Y:S01]  /*2870*/  FADD.FTZ R17, -R32, R17 ;  /* 0x0000001120117221 */ /* 0x000fe20000010100 */
[----:B------:R-:W-:Y:S01]  /*2880*/  FMUL.FTZ R8, R3, R15 ;  /* 0x0000000f03087220 */ /* 0x000fe20000410000 */
[C---:B------:R-:W-:Y:S01]  /*2890*/  FMUL.FTZ R103, R5.reuse, R103 ;  /* 0x0000006705677220 */ /* 0x040fe20000410000 */
[----:B------:R-:W-:Y:S01]  /*28a0*/  PRMT R16, R68, 0x7632, R16 ;  /* 0x0000763244107816 */ /* 0x000fe20000000010 */
[----:B------:R-:W-:Y:S02]  /*28b0*/  IMAD.U32 R102, R102, 0x10000, RZ ;  /* 0x0001000066667824 */ /* 0x000fe400078e00ff */
[----:B------:R-:W-:Y:S01]  /*28c0*/  FMUL.FTZ R50, R5, R17 ;  /* 0x0000001105327220 */ /* 0x000fe20000410000 */
[----:B------:R-:W-:Y:S01]  /*28d0*/  FFMA.FTZ R9, R103, R8, R9 ;  /* 0x0000000867097223 */ /* 0x000fe20000010009 */
[----:B------:R-:W-:Y:S01]  /*28e0*/  FMUL.FTZ R8, R0, R110 ;  /* 0x0000006e00087220 */ /* 0x000fe20000410000 */
[----:B------:R-:W-:Y:S01]  /*28f0*/  SHF.L.U32 R16, R16, 0x10, RZ ;  /* 0x0000001010107819 */ /* 0x000fe200000006ff */
[----:B------:R-:W-:-:S02]  /*2900*/  FADD.FTZ R102, -R32, R102 ;  /* 0x0000006620667221 */ /* 0x000fc40000010100 */
[----:B------:R-:W-:Y:S01]  /*2910*/  FFMA.FTZ R9, R50, R8, R9 ;  /* 0x0000000832097223 */ /* 0x000fe20000010009 */
[----:B------:R-:W-:Y:S01]  /*2920*/  PRMT R17, R72, 0x7632, R17 ;  /* 0x0000763248117816 */ /* 0x000fe20000000011 */
[----:B------:R-:W-:Y:S01]  /*2930*/  FMUL.FTZ R8, R3, R16 ;  /* 0x0000001003087220 */ /* 0x000fe20000410000 */
[----:B------:R-:W-:Y:S01]  /*2940*/  FMUL.FTZ R102, R5, R102 ;  /* 0x0000006605667220 */ /* 0x000fe20000410000 */
[----:B------:R-:W-:Y:S01]  /*2950*/  FADD.FTZ R18, -R32, R18 ;  /* 0x0000001220127221 */ /* 0x000fe20000010100 */
[----:B------:R-:W-:Y:S02]  /*2960*/  SHF.L.U32 R23, R23, 0x10, RZ ;  /* 0x0000001017177819 */ /* 0x000fe400000006ff */
[----:B------:R-:W-:Y:S01]  /*2970*/  FFMA.FTZ R9, R102, R8, R9 ;  /* 0x0000000866097223 */ /* 0x000fe20000010009 */
[----:B------:R-:W-:Y:S01]  /*2980*/  SHF.L.U32 R17, R17, 0x10, RZ ;  /* 0x0000001011117819 */ /* 0x000fe200000006ff */
[----:B------:R-:W-:Y:S01]  /*2990*/  FMUL.FTZ R8, R0, R109 ;  /* 0x0000006d00087220 */ /* 0x000fe20000410000 */
[----:B------:R-:W-:Y:S01]  /*29a0*/  FMUL.FTZ R46, R5, R18 ;  /* 0x00000012052e7220 */ /* 0x000fe20000410000 */
[----:B------:R-:W-:-:S03]  /*29b0*/  FADD.FTZ R23, -R32, R23 ;  /* 0x0000001720177221 */ /* 0x000fc60000010100 */
[----:B------:R-:W-:Y:S01]  /*29c0*/  FFMA.FTZ R9, R46, R8, R9 ;  /* 0x000000082e097223 */ /* 0x000fe20000010009 */
[----:B------:R-:W-:Y:S01]  /*29d0*/  FMUL.FTZ R8, R3, R17 ;  /* 0x0000001103087220 */ /* 0x000fe20000410000 */
[----:B------:R-:W-:-:S04]  /*29e0*/  FMUL.FTZ R23, R5, R23 ;  /* 0x0000001705177220 */ /* 0x000fc80000410000 */
[----:B------:R-:W-:Y:S01]  /*29f0*/  FFMA.FTZ R9, R23, R8, R9 ;  /* 0x0000000817097223 */ /* 0x000fe20000010009 */
[----:B------:R-:W-:-:S04]  /*2a00*/  FFMA.FTZ R8, R0, R6, RZ ;  /* 0x0000000600087223 */ /* 0x000fc800000100ff */
[----:B------:R-:W-:Y:S01]  /*2a10*/  FFMA.FTZ R8, R3, R7, R8 ;  /* 0x0000000703087223 */ /* 0x000fe20000010008 */
[----:B------:R-:W-:-:S03]  /*2a20*/  PRMT R18, R76, 0x7632, R18 ;  /* 0x000076324c127816 */ /* 0x000fc60000000012 */
[----:B------:R-:W-:Y:S01]  /*2a30*/  FFMA.FTZ R8, R0, R117, R8 ;  /* 0x0000007500087223 */ /* 0x000fe20000010008 */
[----:B------:R-:W-:Y:S01]  /*2a40*/  FADD.FTZ R20, -R32, R20 ;  /* 0x0000001420147221 */ /* 0x000fe20000010100 */
[----:B------:R-:W-:Y:S02]  /*2a50*/  SHF.L.U32 R22, R22, 0x10, RZ ;  /* 0x0000001016167819 */ /* 0x000fe400000006ff */
[----:B------:R-:W-:Y:S01]  /*2a60*/  FFMA.FTZ R8, R3, R123, R8 ;  /* 0x0000007b03087223 */ /* 0x000fe20000010008 */
[----:B------:R-:W-:Y:S01]  /*2a70*/  SHF.L.U32 R18, R18, 0x10, RZ ;  /* 0x0000001012127819 */ /* 0x000fe200000006ff */
[----:B------:R-:W-:Y:S01]  /*2a80*/  FMUL.FTZ R19, R0, R108 ;  /* 0x0000006c00137220 */ /* 0x000fe20000410000 */
[----:B------:R-:W-:Y:S01]  /*2a90*/  FMUL.FTZ R44, R5, R20 ;  /* 0x00000014052c7220 */ /* 0x000fe20000410000 */
[----:B------:R-:W-:Y:S01]  /*2aa0*/  FADD.FTZ R22, -R32, R22 ;  /* 0x0000001620167221 */ /* 0x000fe20000010100 */
[----:B------:R-:W-:Y:S02]  /*2ab0*/  FFMA.FTZ R8, R0, R116, R8 ;  /* 0x0000007400087223 */ /* 0x000fe40000010008 */
[----:B------:R-:W-:Y:S01]  /*2ac0*/  FFMA.FTZ R9, R44, R19, R9 ;  /* 0x000000132c097223 */ /* 0x000fe20000010009 */
[----:B------:R-:W-:Y:S01]  /*2ad0*/  FMUL.FTZ R19, R3, R18 ;  /* 0x0000001203137220 */ /* 0x000fe20000410000 */
[----:B------:R-:W-:Y:S01]  /*2ae0*/  FMUL.FTZ R22, R5, R22 ;  /* 0x0000001605167220 */ /* 0x000fe20000410000 */
[----:B------:R-:W-:Y:S01]  /*2af0*/  FFMA.FTZ R8, R3, R10, R8 ;  /* 0x0000000a03087223 */ /* 0x000fe20000010008 */
[----:B------:R-:W-:Y:S01]  /*2b00*/  PRMT R33, R78, 0x7632, R33 ;  /* 0x000076324e217816 */ /* 0x000fe20000000021 */
[----:B------:R-:W-:Y:S01]  /*2b10*/  STL [R1+0x1a4], R60 ;  /* 0x0001a43c01007387 */ /* 0x000fe20000100800 */
[----:B------:R-:W-:Y:S01]  /*2b20*/  FFMA.FTZ R9, R22, R19, R9 ;  /* 0x0000001316097223 */ /* 0x000fe20000010009 */
[----:B------:R-:W-:Y:S01]  /*2b30*/  FFMA.FTZ R8, R0, R115, R8 ;  /* 0x0000007300087223 */ /* 0x000fe20000010008 */
[----:B------:R-:W-:Y:S01]  /*2b40*/  SHF.L.U32 R107, R80, 0x10, RZ ;  /* 0x00000010506b7819 */ /* 0x000fe200000006ff */
[----:B------:R-:W-:Y:S01]  /*2b50*/  FADD.FTZ R21, -R32, R21 ;  /* 0x0000001520157221 */ /* 0x000fe20000010100 */
[----:B------:R-:W-:Y:S01]  /*2b60*/  PRMT R19, R80, 0x7632, R19 ;  /* 0x0000763250137816 */ /* 0x000fe20000000013 */
[----:B------:R-:W-:Y:S01]  /*2b70*/  STL [R1+0x6c], R58 ;  /* 0x00006c3a01007387 */ /* 0x000fe20000100800 */
[----:B------:R-:W-:Y:S01]  /*2b80*/  SHF.L.U32 R33, R33, 0x10, RZ ;  /* 0x0000001021217819 */ /* 0x000fe200000006ff */
[----:B------:R-:W-:-:S02]  /*2b90*/  FFMA.FTZ R8, R3, R11, R8 ;  /* 0x0000000b03087223 */ /* 0x000fc40000010008 */
[----:B------:R-:W-:Y:S01]  /*2ba0*/  STL [R1+0x1ac], R58 ;  /* 0x0001ac3a01007387 */ /* 0x000fe20000100800 */
[----:B------:R-:W-:Y:S01]  /*2bb0*/  SHF.L.U32 R19, R19, 0x10, RZ ;  /* 0x0000001013137819 */ /* 0x000fe200000006ff */
[----:B------:R-:W-:Y:S02]  /*2bc0*/  FMUL.FTZ R42, R5, R21 ;  /* 0x00000015052a7220 */ /* 0x000fe40000410000 */
[----:B------:R-:W-:Y:S01]  /*2bd0*/  STL [R1+0x1a8], R62 ;  /* 0x0001a83e01007387 */ /* 0x000fe20000100800 */
[----:B------:R-:W-:Y:S01]  /*2be0*/  FMUL.FTZ R20, R0, R107 ;  /* 0x0000006b00147220 */ /* 0x000fe20000410000 */
[----:B------:R-:W-:Y:S02]  /*2bf0*/  FADD.FTZ R21, -R32, R33 ;  /* 0x0000002120157221 */ /* 0x000fe40000010100 */
[----:B------:R-:W-:Y:S01]  /*2c00*/  STL [R1+0x1b0], R64 ;  /* 0x0001b04001007387 */ /* 0x000fe20000100800 */
[----:B------:R-:W-:-:S03]  /*2c10*/  FFMA.FTZ R8, R0, R114, R8 ;  /* 0x0000007200087223 */ /* 0x000fc60000010008 */
[----:B------:R-:W-:Y:S01]  /*2c20*/  STL [R1+0x70], R54 ;  /* 0x0000703601007387 */ /* 0x000fe20000100800 */
[----:B------:R-:W-:-:S03]  /*2c30*/  FFMA.FTZ R9, R42, R20, R9 ;  /* 0x000000142a097223 */ /* 0x000fc60000010009 */
[----:B------:R-:W-:Y:S01]  /*2c40*/  STL [R1+0x1b4], R54 ;  /* 0x0001b43601007387 */ /* 0x000fe20000100800 */
[----:B------:R-:W-:-:S03]  /*2c50*/  FMUL.FTZ R100, R3, R19 ;  /* 0x0000001303647220 */ /* 0x000fc60000410000 */
[----:B------:R-:W-:Y:S01]  /*2c60*/  STL [R1+0x1b8], R66 ;  /* 0x0001b84201007387 */ /* 0x000fe20000100800 */
[----:B------:R-:W-:-:S03]  /*2c70*/  FFMA.FTZ R33, R3, R12, R8 ;  /* 0x0000000c03217223 */ /* 0x000fc60000010008 */
[----:B------:R1:W-:Y:S01]  /*2c80*/  STL [R1+0x1d0], R68 ;  /* 0x0001d04401007387 */ /* 0x0003e20000100800 */
[----:B------:R-:W-:Y:S01]  /*2c90*/  FFMA.FTZ R33, R0, R113, R33 ;  /* 0x0000007100217223 */ /* 0x000fe20000010021 */
[----:B-1----:R-:W-:-:S04]  /*2ca0*/  FMUL.FTZ R68, R5, R21 ;  /* 0x0000001505447220 */ /* 0x002fc80000410000 */
[----:B------:R-:W-:Y:S01]  /*2cb0*/  FFMA.FTZ R100, R68, R100, R9 ;  /* 0x0000006444647223 */ /* 0x000fe20000010009 */
[----:B------:R-:W-:Y:S01]  /*2cc0*/  IMAD.U32 R9, R82, 0x10000, RZ ;  /* 0x0001000052097824 */ /* 0x000fe200078e00ff */
[----:B------:R-:W-:Y:S01]  /*2cd0*/  SHF.L.U32 R106, R84, 0x10, RZ ;  /* 0x00000010546a7819 */ /* 0x000fe200000006ff */
[----:B------:R-:W-:Y:S01]  /*2ce0*/  FFMA.FTZ R33, R3, R13, R33 ;  /* 0x0000000d03217223 */ /* 0x000fe20000010021 */
[----:B------:R-:W-:Y:S01]  /*2cf0*/  PRMT R8, R82, 0x7632, R8 ;  /* 0x0000763252087816 */ /* 0x000fe20000000008 */
[----:B------:R-:W-:Y:S01]  /*2d00*/  FADD.FTZ R9, -R32, R9 ;  /* 0x0000000920097221 */ /* 0x000fe20000010100 */
[----:B------:R-:W-:Y:S01]  /*2d10*/  PRMT R20, R84, 0x7632, R20 ;  /* 0x0000763254147816 */ /* 0x000fe20000000014 */
[----:B------:R-:W-:Y:S01]  /*2d20*/  FMUL.FTZ R21, R0, R106 ;  /* 0x0000006a00157220 */ /* 0x000fe20000410000 */
[----:B------:R-:W-:Y:S01]  /*2d30*/  SHF.L.U32 R8, R8, 0x10, RZ ;  /* 0x0000001008087819 */ /* 0x000fe200000006ff */
[----:B------:R-:W-:Y:S01]  /*2d40*/  FMUL.FTZ R40, R5, R9 ;  /* 0x0000000905287220 */ /* 0x000fe20000410000 */
[----:B------:R-:W-:Y:S01]  /*2d50*/  FFMA.FTZ R9, R0, R112, R33 ;  /* 0x0000007000097223 */ /* 0x000fe20000010021 */
[----:B------:R-:W-:-:S02]  /*2d60*/  SHF.L.U32 R20, R20, 0x10, RZ ;  /* 0x0000001014147819 */ /* 0x000fc400000006ff */
[----:B------:R-:W-:Y:S01]  /*2d70*/  FFMA.FTZ R100, R40, R21, R100 ;  /* 0x0000001528647223 */ /* 0x000fe20000010064 */
[C---:B------:R-:W-:Y:S01]  /*2d80*/  FFMA.FTZ R9, R3.reuse, R14, R9 ;  /* 0x0000000e03097223 */ /* 0x040fe20000010009 */
[----:B------:R-:W-:Y:S01]  /*2d90*/  FADD.FTZ R21, -R32, R8 ;  /* 0x0000000820157221 */ /* 0x000fe20000010100 */
[----:B------:R-:W-:Y:S02]  /*2da0*/  FMUL.FTZ R8, R3, R20 ;  /* 0x0000001403087220 */ /* 0x000fe40000410000 */
[----:B------:R-:W-:Y:S01]  /*2db0*/  FFMA.FTZ R104, R0, R111, R9 ;  /* 0x0000006f00687223 */ /* 0x000fe20000010009 */
[----:B------:R-:W-:Y:S01]  /*2dc0*/  FMUL.FTZ R25, R5, R21 ;  /* 0x0000001505197220 */ /* 0x000fe20000410000 */
[----:B------:R-:W-:Y:S02]  /*2dd0*/  IADD3 R33, R101, 0x3c00, RZ ;  /* 0x00003c0065217810 */ /* 0x000fe40007ffe0ff */
[----:B------:R-:W-:Y:S01]  /*2de0*/  FFMA.FTZ R104, R3, R15, R104 ;  /* 0x0000000f03687223 */ /* 0x000fe20000010068 */
[----:B------:R-:W-:Y:S01]  /*2df0*/  FFMA.FTZ R100, R25, R8, R100 ;  /* 0x0000000819647223 */ /* 0x000fe20000010064 */
[----:B------:R-:W-:-:S02]  /*2e00*/  SHF.L.U32 R8, R86, 0x10, RZ ;  /* 0x0000001056087819 */ /* 0x000fc400000006ff */
[----:B------:R-:W-:Y:S01]  /*2e10*/  FFMA.FTZ R104, R0, R110, R104 ;  /* 0x0000006e00687223 */ /* 0x000fe20000010068 */
[----:B0-----:R-:W-:Y:S02]  /*2e20*/  LEA R9, R105, R33, 0x18 ;  /* 0x0000002169097211 */ /* 0x001fe400078ec0ff */
[----:B------:R-:W-:Y:S01]  /*2e30*/  PRMT R33, R86, 0x7632, R33 ;  /* 0x0000763256217816 */ /* 0x000fe20000000021 */
[----:B------:R-:W-:Y:S01]  /*2e40*/  FADD.FTZ R8, -R32, R8 ;  /* 0x0000000820087221 */ /* 0x000fe20000010100 */
[C---:B------:R-:W-:Y:S01]  /*2e50*/  SHF.L.U32 R105, R88.reuse, 0x10, RZ ;  /* 0x0000001058697819 */ /* 0x040fe200000006ff */
[----:B------:R-:W-:Y:S01]  /*2e60*/  FFMA.FTZ R104, R3, R16, R104 ;  /* 0x0000001003687223 */ /* 0x000fe20000010068 */
[----:B------:R-:W-:Y:S01]  /*2e70*/  PRMT R21, R88, 0x7632, R21 ;  /* 0x0000763258157816 */ /* 0x000fe20000000015 */
[----:B------:R-:W-:Y:S02]  /*2e80*/  IMAD.U32 R33, R33, 0x10000, RZ ;  /* 0x0001000021217824 */ /* 0x000fe400078e00ff */
[----:B------:R-:W-:Y:S01]  /*2e90*/  FMUL.FTZ R38, R5, R8 ;  /* 0x0000000805267220 */ /* 0x000fe20000410000 */
[C---:B------:R-:W-:Y:S01]  /*2ea0*/  FMUL.FTZ R101, R0.reuse, R105 ;  /* 0x0000006900657220 */ /* 0x040fe20000410000 */
[----:B------:R-:W-:Y:S01]  /*2eb0*/  FFMA.FTZ R8, R0, R109, R104 ;  /* 0x0000006d00087223 */ /* 0x000fe20000010068 */
[----:B------:R-:W-:Y:S01]  /*2ec0*/  SHF.L.U32 R21, R21, 0x10, RZ ;  /* 0x0000001015157819 */ /* 0x000fe200000006ff */
[----:B------:R-:W-:Y:S01]  /*2ed0*/  FADD.FTZ R33, -R32, R33 ;  /* 0x0000002120217221 */ /* 0x000fe20000010100 */
[----:B------:R-:W-:Y:S01]  /*2ee0*/  FFMA.FTZ R100, R38, R101, R100 ;  /* 0x0000006526647223 */ /* 0x000fe20000010064 */
[----:B------:R-:W-:Y:S01]  /*2ef0*/  FFMA.FTZ R101, R3, R17, R8 ;  /* 0x0000001103657223 */ /* 0x000fe20000010008 */
[----:B------:R-:W-:-:S02]  /*2f00*/  IMAD R9, R24, 0x18, R9 ;  /* 0x0000001818097824 */ /* 0x000fc400078e0209 */
[----:B------:R-:W-:Y:S01]  /*2f10*/  FMUL.FTZ R8, R3, R21 ;  /* 0x0000001503087220 */ /* 0x000fe20000410000 */
[----:B------:R-:W-:Y:S01]  /*2f20*/  FMUL.FTZ R24, R5, R33 ;  /* 0x0000002105187220 */ /* 0x000fe20000410000 */
[----:B------:R-:W-:Y:S01]  /*2f30*/  STL [R1+0x78], R50 ;  /* 0x0000783201007387 */ /* 0x000fe20000100800 */
[----:B------:R-:W-:-:S03]  /*2f40*/  FFMA.FTZ R33, R0, R108, R101 ;  /* 0x0000006c00217223 */ /* 0x000fc60000010065 */
[----:B------:R-:W-:Y:S01]  /*2f50*/  STL [R1+0x1d4], R50 ;  /* 0x0001d43201007387 */ /* 0x000fe20000100800 */
[----:B------:R-:W-:Y:S01]  /*2f60*/  FFMA.FTZ R100, R24, R8, R100 ;  /* 0x0000000818647223 */ /* 0x000fe20000010064 */
[----:B------:R-:W-:Y:S02]  /*2f70*/  PRMT R8, R90, 0x7632, R8 ;  /* 0x000076325a087816 */ /* 0x000fe40000000008 */
[----:B------:R0:W-:Y:S01]  /*2f80*/  STL [R1+0x1d8], R70 ;  /* 0x0001d84601007387 */ /* 0x0001e20000100800 */
[----:B------:R-:W-:Y:S01]  /*2f90*/  FFMA.FTZ R33, R3, R18, R33 ;  /* 0x0000001203217223 */ /* 0x000fe20000010021 */
[----:B------:R-:W-:Y:S02]  /*2fa0*/  SHF.L.U32 R8, R8, 0x10, RZ ;  /* 0x0000001008087819 */ /* 0x000fe400000006ff */
[----:B------:R-:W-:Y:S01]  /*2fb0*/  PRMT R101, R92, 0x7632, R101 ;  /* 0x000076325c657816 */ /* 0x000fe20000000065 */
[----:B------:R-:W-:Y:S01]  /*2fc0*/  FFMA.FTZ R33, R0, R107, R33 ;  /* 0x0000006b00217223 */ /* 0x000fe20000010021 */
[----:B0-----:R-:W-:-:S02]  /*2fd0*/  LEA R70, R29, R9, 0x3 ;  /* 0x000000091d467211 */ /* 0x001fc400078e18ff */
[----:B------:R-:W-:Y:S02]  /*2fe0*/  SHF.L.U32 R9, R90, 0x10, RZ ;  /* 0x000000105a097819 */ /* 0x000fe400000006ff */
[----:B------:R-:W-:-:S03]  /*2ff0*/  SHF.L.U32 R104, R92, 0x10, RZ ;  /* 0x000000105c687819 */ /* 0x000fc600000006ff */
[C---:B------:R-:W-:Y:S01]  /*3000*/  FADD.FTZ R9, -R32.reuse, R9 ;  /* 0x0000000920097221 */ /* 0x040fe20000010100 */
[----:B------:R-:W-:Y:S01]  /*3010*/  FFMA.FTZ R33, R3, R19, R33 ;  /* 0x0000001303217223 */ /* 0x000fe20000010021 */
[----:B------:R-:W-:Y:S01]  /*3020*/  SHF.L.U32 R101, R101, 0x10, RZ ;  /* 0x0000001065657819 */ /* 0x000fe200000006ff */
[----:B------:R-:W-:Y:S01]  /*3030*/  FADD.FTZ R8, -R32, R8 ;  /* 0x0000000820087221 */ /* 0x000fe20000010100 */
[C---:B------:R-:W-:Y:S01]  /*3040*/  FMUL.FTZ R36, R5.reuse, R9 ;  /* 0x0000000905247220 */ /* 0x040fe20000410000 */
[C---:B------:R-:W-:Y:S01]  /*3050*/  FMUL.FTZ R9, R0.reuse, R104 ;  /* 0x0000006800097220 */ /* 0x040fe20000410000 */
[----:B------:R-:W-:Y:S01]  /*3060*/  FFMA.FTZ R33, R0, R106, R33 ;  /* 0x0000006a00217223 */ /* 0x000fe20000010021 */
[----:B------:R-:W-:Y:S01]  /*3070*/  FMUL.FTZ R28, R5, R8 ;  /* 0x00000008051c7220 */ /* 0x000fe20000410000 */
[C---:B------:R-:W-:Y:S01]  /*3080*/  FMUL.FTZ R8, R3.reuse, R101 ;  /* 0x0000006503087220 */ /* 0x040fe20000410000 */
[----:B------:R-:W-:Y:S01]  /*3090*/  FFMA.FTZ R9, R36, R9, R100 ;  /* 0x0000000924097223 */ /* 0x000fe20000010064 */
[----:B------:R-:W-:-:S03]  /*30a0*/  FFMA.FTZ R33, R3, R20, R33 ;  /* 0x0000001403217223 */ /* 0x000fc60000010021 */
[----:B------:R-:W-:Y:S01]  /*30b0*/  FFMA.FTZ R48, R28, R8, R9 ;  /* 0x000000081c307223 */ /* 0x000fe20000010009 */
[----:B------:R-:W-:Y:S02]  /*30c0*/  IMAD.U32 R8, R94, 0x10000, RZ ;  /* 0x000100005e087824 */ /* 0x000fe400078e00ff */
[----:B------:R-:W-:Y:S01]  /*30d0*/  FFMA.FTZ R33, R0, R105, R33 ;  /* 0x0000006900217223 */ /* 0x000fe20000010021 */
[----:B------:R-:W-:Y:S01]  /*30e0*/  PRMT R9, R94, 0x7632, R9 ;  /* 0x000076325e097816 */ /* 0x000fe20000000009 */
[----:B------:R-:W-:Y:S02]  /*30f0*/  FADD.FTZ R29, -R32, R8 ;  /* 0x00000008201d7221 */ /* 0x000fe40000010100 */
[----:B------:R-:W-:Y:S01]  /*3100*/  FFMA.FTZ R8, R3, R21, R33 ;  /* 0x0000001503087223 */ /* 0x000fe20000010021 */
[----:B------:R-:W-:Y:S02]  /*3110*/  SHF.L.U32 R33, R96, 0x10, RZ ;  /* 0x0000001060217819 */ /* 0x000fe400000006ff */
[----:B------:R-:W-:-:S02]  /*3120*/  SHF.L.U32 R9, R9, 0x10, RZ ;  /* 0x0000001009097819 */ /* 0x000fc400000006ff */
[----:B------:R-:W-:Y:S01]  /*3130*/  PRMT R100, R96, 0x7632, R100 ;  /* 0x0000763260647816 */ /* 0x000fe20000000064 */
[----:B------:R-:W-:Y:S01]  /*3140*/  FMUL.FTZ R34, R5, R29 ;  /* 0x0000001d05227220 */ /* 0x000fe20000410000 */
[C---:B------:R-:W-:Y:S01]  /*3150*/  FFMA.FTZ R8, R0.reuse, R104, R8 ;  /* 0x0000006800087223 */ /* 0x040fe20000010008 */
[----:B------:R-:W-:Y:S01]  /*3160*/  FMUL.FTZ R29, R0, R33 ;  /* 0x00000021001d7220 */ /* 0x000fe20000410000 */
[----:B------:R-:W-:Y:S01]  /*3170*/  SHF.L.U32 R100, R100, 0x10, RZ ;  /* 0x0000001064647819 */ /* 0x000fe200000006ff */
[----:B------:R-:W-:Y:S01]  /*3180*/  FADD.FTZ R9, -R32, R9 ;  /* 0x0000000920097221 */ /* 0x000fe20000010100 */
[----:B--2---:R-:W-:Y:S01]  /*3190*/  FADD.FTZ R99, R99, UR11 ;  /* 0x0000000b63637e21 */ /* 0x004fe20008010000 */
[----:B------:R-:W-:Y:S01]  /*31a0*/  FFMA.FTZ R8, R3, R101, R8 ;  /* 0x0000006503087223 */ /* 0x000fe20000010008 */
[----:B------:R-:W-:Y:S01]  /*31b0*/  FFMA.FTZ R48, R34, R29, R48 ;  /* 0x0000001d22307223 */ /* 0x000fe20000010030 */
[----:B------:R-:W-:Y:S01]  /*31c0*/  FFMA.FTZ R26, R125, R7, R26 ;  /* 0x000000077d1a7223 */ /* 0x000fe2000001001a */
[----:B------:R-:W-:Y:S01]  /*31d0*/  FADD.FTZ R27, R7, R27 ;  /* 0x0000001b071b7221 */ /* 0x000fe20000010000 */
[----:B------:R-:W-:Y:S01]  /*31e0*/  FMUL.FTZ R29, R5, R9 ;  /* 0x00000009051d7220 */ /* 0x000fe20000410000 */
[----:B------:R-:W0:Y:S01]  /*31f0*/  MUFU.RSQ R7, R99 ;  /* 0x0000006300077308 */ /* 0x000e220000001400 */
[----:B------:R-:W-:Y:S01]  /*3200*/  FMUL.FTZ R9, R3, R100 ;  /* 0x0000006403097220 */ /* 0x000fe20000410000 */
[----:B------:R-:W-:-:S03]  /*3210*/  FFMA.FTZ R8, R0, R33, R8 ;  /* 0x0000002100087223 */ /* 0x000fc60000010008 */
[----:B------:R-:W-:Y:S01]  /*3220*/  FFMA.FTZ R9, R29, R9, R48 ;  /* 0x000000091d097223 */ /* 0x000fe20000010030 */
[----:B------:R-:W-:Y:S01]  /*3230*/  FFMA.FTZ R48, R124, R123, R26 ;  /* 0x0000007b7c307223 */ /* 0x000fe2000001001a */
[----:B------:R-:W-:Y:S01]  /*3240*/  FFMA.FTZ R8, R3, R100, R8 ;  /* 0x0000006403087223 */ /* 0x000fe20000010008 */
[----:B------:R-:W-:Y:S01]  /*3250*/  FADD.FTZ R124, R27, R123 ;  /* 0x0000007b1b7c7221 */ /* 0x000fe20000010000 */
[C---:B------:R-:W-:Y:S02]  /*3260*/  SHF.L.U32 R27, R35.reuse, 0x10, RZ ;  /* 0x00000010231b7819 */ /* 0x040fe400000006ff */
[----:B------:R-:W-:Y:S01]  /*3270*/  PRMT R26, R35, 0x7632, R26 ;  /* 0x00007632231a7816 */ /* 0x000fe2000000001a */
[----:B------:R1:W-:Y:S02]  /*3280*/  STS.64 [R70], R8 ;  /* 0x0000000846007388 */ /* 0x0003e40000000a00 */
[----:B------:R-:W-:Y:S01]  /*3290*/  FADD.FTZ R27, -R98, R27 ;  /* 0x0000001b621b7221 */ /* 0x000fe20000010100 */
[----:B------:R-:W-:-:S03]  /*32a0*/  SHF.L.U32 R26, R26, 0x10, RZ ;  /* 0x000000101a1a7819 */ /* 0x000fc600000006ff */
[----:B0-----:R-:W-:Y:S01]  /*32b0*/  FMUL.FTZ R66, R7, R27 ;  /* 0x0000001b07427220 */ /* 0x001fe20000410000 */
[C---:B-1----:R-:W-:Y:S02]  /*32c0*/  PRMT R9, R37.reuse, 0x7632, R9 ;  /* 0x0000763225097816 */ /* 0x042fe40000000009 */
[----:B------:R-:W-:Y:S01]  /*32d0*/  SHF.L.U32 R8, R37, 0x10, RZ ;  /* 0x0000001025087819 */ /* 0x000fe200000006ff */
[----:B------:R-:W-:Y:S02]  /*32e0*/  FADD.FTZ R26, -R98, R26 ;  /* 0x0000001a621a7221 */ /* 0x000fe40000010100 */
[----:B------:R-:W-:Y:S02]  /*32f0*/  IMAD.U32 R9, R9, 0x10000, RZ ;  /* 0x0001000009097824 */ /* 0x000fe400078e00ff */
[----:B------:R-:W-:Y:S01]  /*3300*/  FMUL.FTZ R27, R2, R8 ;  /* 0x00000008021b7220 */ /* 0x000fe20000410000 */
[----:B------:R-:W-:Y:S01]  /*3310*/  FMUL.FTZ R26, R7, R26 ;  /* 0x0000001a071a7220 */ /* 0x000fe20000410000 */
[----:B------:R-:W-:-:S02]  /*3320*/  FMUL.FTZ R99, R4, R9 ;  /* 0x0000000904637220 */ /* 0x000fc40000410000 */
[----:B------:R-:W-:Y:S01]  /*3330*/  FFMA.FTZ R27, R66, R27, RZ ;  /* 0x0000001b421b7223 */ /* 0x000fe200000100ff */
[----:B------:R-:W-:-:S03]  /*3340*/  FFMA.FTZ R30, R26, R9, R30 ;  /* 0x000000091a1e7223 */ /* 0x000fc6000001001e */
[----:B------:R-:W-:Y:S01]  /*3350*/  FFMA.FTZ R27, R26, R99, R27 ;  /* 0x000000631a1b7223 */ /* 0x000fe2000001001b */
[----:B------:R-:W-:Y:S01]  /*3360*/  FFMA.FTZ R99, R2, R8, RZ ;  /* 0x0000000802637223 */ /* 0x000fe200000100ff */
[----:B------:R-:W-:Y:S01]  /*3370*/  FADD.FTZ R26, R9, R31 ;  /* 0x0000001f091a7221 */ /* 0x000fe20000010000 */
[C---:B------:R-:W-:Y:S02]  /*3380*/  SHF.L.U32 R123, R39.reuse, 0x10, RZ ;  /* 0x00000010277b7819 */ /* 0x040fe400000006ff */
[--C-:B------:R-:W-:Y:S01]  /*3390*/  FFMA.FTZ R31, R4, R9, R99.reuse ;  /* 0x00000009041f7223 */ /* 0x100fe20000010063 */
[----:B------:R-:W-:Y:S02]  /*33a0*/  PRMT R99, R39, 0x7632, R99 ;  /* 0x0000763227637816 */ /* 0x000fe40000000063 */
[----:B------:R-:W-:Y:S01]  /*33b0*/  FADD.FTZ R123, -R98, R123 ;  /* 0x0000007b627b7221 */ /* 0x000fe20000010100 */
[----:B------:R-:W-:Y:S02]  /*33c0*/  SHF.L.U32 R9, R41, 0x10, RZ ;  /* 0x0000001029097819 */ /* 0x000fe400000006ff */
[----:B------:R-:W-:-:S02]  /*33d0*/  SHF.L.U32 R99, R99, 0x10, RZ ;  /* 0x0000001063637819 */ /* 0x000fc400000006ff */
[----:B------:R-:W-:Y:S01]  /*33e0*/  PRMT R125, R41, 0x7632, R125 ;  /* 0x00007632297d7816 */ /* 0x000fe2000000007d */
[----:B------:R-:W-:Y:S01]  /*33f0*/  FMUL.FTZ R54, R7, R123 ;  /* 0x0000007b07367220 */ /* 0x000fe20000410000 */
[----:B------:R-:W-:Y:S01]  /*3400*/  FMUL.FTZ R123, R2, R9 ;  /* 0x00000009027b7220 */ /* 0x000fe20000410000 */
[----:B------:R-:W-:Y:S01]  /*3410*/  FADD.FTZ R99, -R98, R99 ;  /* 0x0000006362637221 */ /* 0x000fe20000010100 */
[----:B------:R-:W-:Y:S02]  /*3420*/  SHF.L.U32 R125, R125, 0x10, RZ ;  /* 0x000000107d7d7819 */ /* 0x000fe400000006ff */
[----:B------:R-:W-:Y:S01]  /*3430*/  FFMA.FTZ R27, R54, R123, R27 ;  /* 0x0000007b361b7223 */ /* 0x000fe2000001001b */
[----:B------:R-:W-:Y:S02]  /*3440*/  FMUL.FTZ R99, R7, R99 ;  /* 0x0000006307637220 */ /* 0x000fe40000410000 */
[----:B------:R-:W-:Y:S01]  /*3450*/  FMUL.FTZ R123, R4, R125 ;  /* 0x0000007d047b7220 */ /* 0x000fe20000410000 */
[----:B------:R-:W-:Y:S01]  /*3460*/  FFMA.FTZ R31, R2, R9, R31 ;  /* 0x00000009021f7223 */ /* 0x000fe2000001001f */
[C---:B------:R-:W-:Y:S01]  /*3470*/  FFMA.FTZ R30, R99.reuse, R125, R30 ;  /* 0x0000007d631e7223 */ /* 0x040fe2000001001e */
[----:B------:R-:W-:Y:S01]  /*3480*/  FADD.FTZ R26, R26, R125 ;  /* 0x0000007d1a1a7221 */ /* 0x000fe20000010000 */
[----:B------:R-:W-:Y:S01]  /*3490*/  FFMA.FTZ R27, R99, R123, R27 ;  /* 0x0000007b631b7223 */ /* 0x000fe2000001001b */
[C---:B------:R-:W-:Y:S01]  /*34a0*/  SHF.L.U32 R123, R43.reuse, 0x10, RZ ;  /* 0x000000102b7b7819 */ /* 0x040fe200000006ff */
[--C-:B------:R-:W-:Y:S01]  /*34b0*/  FFMA.FTZ R125, R4, R125, R31.reuse ;  /* 0x0000007d047d7223 */ /* 0x100fe2000001001f */
[----:B------:R-:W-:Y:S01]  /*34c0*/  PRMT R31, R43, 0x7632, R31 ;  /* 0x000076322b1f7816 */ /* 0x000fe2000000001f */
[----:B------:R-:W-:Y:S01]  /*34d0*/  FFMA.FTZ R122, R122, R10, R48 ;  /* 0x0000000a7a7a7223 */ /* 0x000fe20000010030 */
[----:B------:R-:W-:Y:S01]  /*34e0*/  FADD.FTZ R99, R124, R10 ;  /* 0x0000000a7c637221 */ /* 0x000fe20000010000 */
[----:B------:R-:W-:Y:S01]  /*34f0*/  FADD.FTZ R123, -R98, R123 ;  /* 0x0000007b627b7221 */ /* 0x000fe20000010100 */
[----:B------:R-:W-:Y:S01]  /*3500*/  SHF.L.U32 R31, R31, 0x10, RZ ;  /* 0x000000101f1f7819 */ /* 0x000fe200000006ff */
[C---:B------:R-:W-:Y:S01]  /*3510*/  IMAD.U32 R10, R45.reuse, 0x10000, RZ ;  /* 0x000100002d0a7824 */ /* 0x040fe200078e00ff */
[----:B------:R-:W-:Y:S01]  /*3520*/  PRMT R124, R45, 0x7632, R124 ;  /* 0x000076322d7c7816 */ /* 0x000fe2000000007c */
[----:B------:R-:W-:-:S02]  /*3530*/  FMUL.FTZ R64, R7, R123 ;  /* 0x0000007b07407220 */ /* 0x000fc40000410000 */
[----:B------:R-:W-:Y:S01]  /*3540*/  FMUL.FTZ R123, R2, R10 ;  /* 0x0000000a027b7220 */ /* 0x000fe20000410000 */
[----:B------:R-:W-:Y:S01]  /*3550*/  SHF.L.U32 R124, R124, 0x10, RZ ;  /* 0x000000107c7c7819 */ /* 0x000fe200000006ff */
[----:B------:R-:W-:Y:S02]  /*3560*/  FADD.FTZ R31, -R98, R31 ;  /* 0x0000001f621f7221 */ /* 0x000fe40000010100 */
[----:B------:R-:W-:Y:S02]  /*3570*/  FFMA.FTZ R27, R64, R123, R27 ;  /* 0x0000007b401b7223 */ /* 0x000fe4000001001b */
[----:B------:R-:W-:Y:S01]  /*3580*/  FMUL.FTZ R31, R7, R31 ;  /* 0x0000001f071f7220 */ /* 0x000fe20000410000 */
[-C--:B------:R-:W-:Y:S01]  /*3590*/  FMUL.FTZ R123, R4, R124.reuse ;  /* 0x0000007c047b7220 */ /* 0x080fe20000410000 */
[----:B------:R-:W-:Y:S01]  /*35a0*/  FFMA.FTZ R122, R121, R11, R122 ;  /* 0x0000000b797a7223 */ /* 0x000fe2000001007a */
[----:B------:R-:W-:Y:S01]  /*35b0*/  SHF.L.U32 R121, R47, 0x10, RZ ;  /* 0x000000102f797819 */ /* 0x000fe200000006ff */
[C---:B------:R-:W-:Y:S01]  /*35c0*/  FFMA.FTZ R30, R31.reuse, R124, R30 ;  /* 0x0000007c1f1e7223 */ /* 0x040fe2000001001e */
[----:B------:R-:W-:Y:S01]  /*35d0*/  FFMA.FTZ R27, R31, R123, R27 ;  /* 0x0000007b1f1b7223 */ /* 0x000fe2000001001b */
[----:B------:R-:W-:Y:S01]  /*35e0*/  PRMT R31, R47, 0x7632, R31 ;  /* 0x000076322f1f7816 */ /* 0x000fe2000000001f */
[----:B------:R-:W-:Y:S01]  /*35f0*/  FADD.FTZ R99, R99, R11 ;  /* 0x0000000b63637221 */ /* 0x000fe20000010000 */
[----:B------:R-:W-:Y:S01]  /*3600*/  FADD.FTZ R121, -R98, R121 ;  /* 0x0000007962797221 */ /* 0x000fe20000010100 */
[----:B------:R-:W-:-:S02]  /*3610*/  SHF.L.U32 R11, R49, 0x10, RZ ;  /* 0x00000010310b7819 */ /* 0x000fc400000006ff */
[----:B------:R-:W-:Y:S02]  /*3620*/  SHF.L.U32 R31, R31, 0x10, RZ ;  /* 0x000000101f1f7819 */ /* 0x000fe400000006ff */
[----:B------:R-:W-:Y:S01]  /*3630*/  PRMT R123, R49, 0x7632, R123 ;  /* 0x00007632317b7816 */ /* 0x000fe2000000007b */
[----:B------:R-:W-:Y:S01]  /*3640*/  FMUL.FTZ R58, R7, R121 ;  /* 0x00000079073a7220 */ /* 0x000fe20000410000 */
[----:B------:R-:W-:Y:S01]  /*3650*/  FMUL.FTZ R121, R2, R11 ;  /* 0x0000000b02797220 */ /* 0x000fe20000410000 */
[----:B------:R-:W-:Y:S01]  /*3660*/  FADD.FTZ R31, -R98, R31 ;  /* 0x0000001f621f7221 */ /* 0x000fe20000010100 */
[----:B------:R-:W-:Y:S02]  /*3670*/  SHF.L.U32 R123, R123, 0x10, RZ ;  /* 0x000000107b7b7819 */ /* 0x000fe400000006ff */
[----:B------:R-:W-:Y:S01]  /*3680*/  FFMA.FTZ R27, R58, R121, R27 ;  /* 0x000000793a1b7223 */ /* 0x000fe2000001001b */
[----:B------:R-:W-:Y:S02]  /*3690*/  FMUL.FTZ R31, R7, R31 ;  /* 0x0000001f071f7220 */ /* 0x000fe40000410000 */
        /* <DEDUP_REMOVED lines=9> */
[----:B------:R-:W-:Y:S01]  /*3730*/  PRMT R121, R53, 0x7632, R121 ;  /* 0x0000763235797816 */ /* 0x000fe20000000079 */
[----:B------:R-:W-:Y:S02]  /*3740*/  IMAD.U32 R31, R31, 0x10000, RZ ;  /* 0x000100001f1f7824 */ /* 0x000fe400078e00ff */
[----:B------:R-:W-:Y:S01]  /*3750*/  FMUL.FTZ R62, R7, R120 ;  /* 0x00000078073e7220 */ /* 0x000fe20000410000 */
[----:B------:R-:W-:Y:S01]  /*3760*/  FMUL.FTZ R120, R2, R12 ;  /* 0x0000000c02787220 */ /* 0x000fe20000410000 */
[----:B------:R-:W-:Y:S01]  /*3770*/  SHF.L.U32 R121, R121, 0x10, RZ ;  /* 0x0000001079797819 */ /* 0x000fe200000006ff */
[----:B------:R-:W-:Y:S02]  /*3780*/  FADD.FTZ R31, -R98, R31 ;  /* 0x0000001f621f7221 */ /* 0x000fe40000010100 */
[----:B------:R-:W-:Y:S02]  /*3790*/  FFMA.FTZ R27, R62, R120, R27 ;  /* 0x000000783e1b7223 */ /* 0x000fe4000001001b */
[----:B------:R-:W-:Y:S01]  /*37a0*/  FMUL.FTZ R31, R7, R31 ;  /* 0x0000001f071f7220 */ /* 0x000fe20000410000 */
[----:B------:R-:W-:Y:S01]  /*37b0*/  FMUL.FTZ R120, R4, R121 ;  /* 0x0000007904787220 */ /* 0x000fe20000410000 */
[----:B------:R-:W-:-:S03]  /*37c0*/  FFMA.FTZ R122, R119, R13, R122 ;  /* 0x0000000d777a7223 */ /* 0x000fc6000001007a */
[----:B------:R-:W-:Y:S01]  /*37d0*/  FFMA.FTZ R27, R31, R120, R27 ;  /* 0x000000781f1b7223 */ /* 0x000fe2000001001b */
[C---:B------:R-:W-:Y:S02]  /*37e0*/  SHF.L.U32 R120, R55.reuse, 0x10, RZ ;  /* 0x0000001037787819 */ /* 0x040fe400000006ff */
[----:B------:R-:W-:Y:S01]  /*37f0*/  PRMT R119, R55, 0x7632, R119 ;  /* 0x0000763237777816 */ /* 0x000fe20000000077 */
[----:B------:R-:W-:Y:S01]  /*3800*/  FADD.FTZ R99, R99, R13 ;  /* 0x0000000d63637221 */ /* 0x000fe20000010000 */
[----:B------:R-:W-:Y:S01]  /*3810*/  FFMA.FTZ R30, R31, R121, R30 ;  /* 0x000000791f1e7223 */ /* 0x000fe2000001001e */
[----:B------:R-:W-:Y:S01]  /*3820*/  FADD.FTZ R120, -R98, R120 ;  /* 0x0000007862787221 */ /* 0x000fe20000010100 */
[----:B------:R-:W-:Y:S02]  /*3830*/  SHF.L.U32 R13, R57, 0x10, RZ ;  /* 0x00000010390d7819 */ /* 0x000fe400000006ff */
[----:B------:R-:W-:Y:S02]  /*3840*/  SHF.L.U32 R119, R119, 0x10, RZ ;  /* 0x0000001077777819 */ /* 0x000fe400000006ff */
[----:B------:R-:W-:Y:S01]  /*3850*/  PRMT R31, R57, 0x7632, R31 ;  /* 0x00007632391f7816 */ /* 0x000fe2000000001f */
[C---:B------:R-:W-:Y:S01]  /*3860*/  FFMA.FTZ R125, R2.reuse, R10, R125 ;  /* 0x0000000a027d7223 */ /* 0x040fe2000001007d */
[----:B------:R-:W-:Y:S01]  /*3870*/  FMUL.FTZ R60, R7, R120 ;  /* 0x00000078073c7220 */ /* 0x000fe20000410000 */
[----:B------:R-:W-:Y:S01]  /*3880*/  FMUL.FTZ R120, R2, R13 ;  /* 0x0000000d02787220 */ /* 0x000fe20000410000 */
[----:B------:R-:W-:Y:S01]  /*3890*/  SHF.L.U32 R31, R31, 0x10, RZ ;  /* 0x000000101f1f7819 */ /* 0x000fe200000006ff */
[----:B------:R-:W-:Y:S01]  /*38a0*/  FADD.FTZ R26, R26, R124 ;  /* 0x0000007c1a1a7221 */ /* 0x000fe20000010000 */
[----:B------:R-:W-:Y:S01]  /*38b0*/  FADD.FTZ R119, -R98, R119 ;  /* 0x0000007762777221 */ /* 0x000fe20000010100 */
[----:B------:R-:W-:Y:S01]  /*38c0*/  FFMA.FTZ R124, R4, R124, R125 ;  /* 0x0000007c047c7223 */ /* 0x000fe2000001007d */
[----:B------:R-:W-:Y:S01]  /*38d0*/  FFMA.FTZ R27, R60, R120, R27 ;  /* 0x000000783c1b7223 */ /* 0x000fe2000001001b */
[----:B------:R-:W-:Y:S01]  /*38e0*/  FMUL.FTZ R120, R4, R31 ;  /* 0x0000001f04787220 */ /* 0x000fe20000410000 */
[----:B------:R-:W-:Y:S01]  /*38f0*/  FMUL.FTZ R119, R7, R119 ;  /* 0x0000007707777220 */ /* 0x000fe20000410000 */
[----:B------:R-:W-:Y:S01]  /*3900*/  FFMA.FTZ R124, R2, R11, R124 ;  /* 0x0000000b027c7223 */ /* 0x000fe2000001007c */
[----:B------:R-:W-:-:S02]  /*3910*/  FADD.FTZ R26, R26, R123 ;  /* 0x0000007b1a1a7221 */ /* 0x000fc40000010000 */
[C---:B------:R-:W-:Y:S01]  /*3920*/  FFMA.FTZ R27, R119.reuse, R120, R27 ;  /* 0x00000078771b7223 */ /* 0x040fe2000001001b */
[----:B------:R-:W-:Y:S01]  /*3930*/  FFMA.FTZ R123, R4, R123, R124 ;  /* 0x0000007b047b7223 */ /* 0x000fe2000001007c */
[----:B------:R-:W-:Y:S01]  /*3940*/  FFMA.FTZ R30, R119, R31, R30 ;  /* 0x0000001f771e7223 */ /* 0x000fe2000001001e */
[C---:B------:R-:W-:Y:S01]  /*3950*/  IMAD.U32 R120, R59.reuse, 0x10000, RZ ;  /* 0x000100003b787824 */ /* 0x040fe200078e00ff */
[----:B------:R-:W-:Y:S01]  /*3960*/  PRMT R119, R59, 0x7632, R119 ;  /* 0x000076323b777816 */ /* 0x000fe20000000077 */
[----:B------:R-:W-:Y:S01]  /*3970*/  FFMA.FTZ R122, R118, R14, R122 ;  /* 0x0000000e767a7223 */ /* 0x000fe2000001007a */
[----:B------:R-:W-:Y:S01]  /*3980*/  FADD.FTZ R99, R99, R14 ;  /* 0x0000000e63637221 */ /* 0x000fe20000010000 */
[----:B------:R-:W-:Y:S01]  /*3990*/  FFMA.FTZ R123, R2, R12, R123 ;  /* 0x0000000c027b7223 */ /* 0x000fe2000001007b */
[----:B------:R-:W-:Y:S01]  /*39a0*/  FADD.FTZ R120, -R98, R120 ;  /* 0x0000007862787221 */ /* 0x000fe20000010100 */
[----:B------:R-:W-:Y:S02]  /*39b0*/  SHF.L.U32 R14, R61, 0x10, RZ ;  /* 0x000000103d0e7819 */ /* 0x000fe400000006ff */
[----:B------:R-:W-:-:S02]  /*39c0*/  SHF.L.U32 R119, R119, 0x10, RZ ;  /* 0x0000001077777819 */ /* 0x000fc400000006ff */
[----:B------:R-:W-:Y:S01]  /*39d0*/  PRMT R118, R61, 0x7632, R118 ;  /* 0x000076323d767816 */ /* 0x000fe20000000076 */
[----:B------:R-:W-:Y:S01]  /*39e0*/  FADD.FTZ R26, R26, R121 ;  /* 0x000000791a1a7221 */ /* 0x000fe20000010000 */
[----:B------:R-:W-:Y:S01]  /*39f0*/  FFMA.FTZ R121, R4, R121, R123 ;  /* 0x0000007904797223 */ /* 0x000fe2000001007b */
[C---:B------:R-:W-:Y:S01]  /*3a00*/  FMUL.FTZ R56, R7.reuse, R120 ;  /* 0x0000007807387220 */ /* 0x040fe20000410000 */
[----:B------:R-:W-:Y:S01]  /*3a10*/  SHF.L.U32 R118, R118, 0x10, RZ ;  /* 0x0000001076767819 */ /* 0x000fe200000006ff */
[----:B------:R-:W-:Y:S01]  /*3a20*/  FMUL.FTZ R120, R2, R14 ;  /* 0x0000000e02787220 */ /* 0x000fe20000410000 */
[----:B------:R-:W-:Y:S01]  /*3a30*/  FADD.FTZ R119, -R98, R119 ;  /* 0x0000007762777221 */ /* 0x000fe20000010100 */
[----:B------:R-:W-:Y:S02]  /*3a40*/  FFMA.FTZ R121, R2, R13, R121 ;  /* 0x0000000d02797223 */ /* 0x000fe40000010079 */
[----:B------:R-:W-:Y:S01]  /*3a50*/  FFMA.FTZ R27, R56, R120, R27 ;  /* 0x00000078381b7223 */ /* 0x000fe2000001001b */
[----:B------:R-:W-:Y:S01]  /*3a60*/  FMUL.FTZ R119, R7, R119 ;  /* 0x0000007707777220 */ /* 0x000fe20000410000 */
[-C--:B------:R-:W-:Y:S01]  /*3a70*/  FMUL.FTZ R120, R4, R118.reuse ;  /* 0x0000007604787220 */ /* 0x080fe20000410000 */
[----:B------:R-:W-:Y:S01]  /*3a80*/  FADD.FTZ R26, R26, R31 ;  /* 0x0000001f1a1a7221 */ /* 0x000fe20000010000 */
[----:B------:R-:W-:Y:S01]  /*3a90*/  FFMA.FTZ R31, R4, R31, R121 ;  /* 0x0000001f041f7223 */ /* 0x000fe20000010079 */
[C---:B------:R-:W-:Y:S01]  /*3aa0*/  FFMA.FTZ R30, R119.reuse, R118, R30 ;  /* 0x00000076771e7223 */ /* 0x040fe2000001001e */
[----:B------:R-:W-:Y:S01]  /*3ab0*/  FFMA.FTZ R27, R119, R120, R27 ;  /* 0x00000078771b7223 */ /* 0x000fe2000001001b */
[----:B------:R-:W-:Y:S01]  /*3ac0*/  SHF.L.U32 R119, R63, 0x10, RZ ;  /* 0x000000103f777819 */ /* 0x000fe200000006ff */
[----:B------:R-:W-:Y:S01]  /*3ad0*/  FFMA.FTZ R31, R2, R14, R31 ;  /* 0x0000000e021f7223 */ /* 0x000fe2000001001f */
[----:B------:R-:W-:Y:S01]  /*3ae0*/  FFMA.FTZ R122, R103, R15, R122 ;  /* 0x0000000f677a7223 */ /* 0x000fe2000001007a */
[----:B------:R-:W-:Y:S01]  /*3af0*/  PRMT R103, R63, 0x7632, R103 ;  /* 0x000076323f677816 */ /* 0x000fe20000000067 */
[----:B------:R-:W-:Y:S01]  /*3b00*/  FADD.FTZ R26, R26, R118 ;  /* 0x000000761a1a7221 */ /* 0x000fe20000010000 */
[----:B------:R-:W-:Y:S01]  /*3b10*/  FADD.FTZ R99, R99, R15 ;  /* 0x0000000f63637221 */ /* 0x000fe20000010000 */
[----:B------:R-:W-:Y:S01]  /*3b20*/  FFMA.FTZ R118, R4, R118, R31 ;  /* 0x0000007604767223 */ /* 0x000fe2000001001f */
[----:B------:R-:W-:Y:S01]  /*3b30*/  FADD.FTZ R119, -R98, R119 ;  /* 0x0000007762777221 */ /* 0x000fe20000010100 */
[----:B------:R-:W-:-:S02]  /*3b40*/  SHF.L.U32 R15, R65, 0x10, RZ ;  /* 0x00000010410f7819 */ /* 0x000fc400000006ff */
[----:B------:R-:W-:Y:S02]  /*3b50*/  SHF.L.U32 R103, R103, 0x10, RZ ;  /* 0x0000001067677819 */ /* 0x000fe400000006ff */
[----:B------:R-:W-:Y:S01]  /*3b60*/  PRMT R31, R65, 0x7632, R31 ;  /* 0x00007632411f7816 */ /* 0x000fe2000000001f */
[----:B------:R-:W-:Y:S01]  /*3b70*/  FMUL.FTZ R52, R7, R119 ;  /* 0x0000007707347220 */ /* 0x000fe20000410000 */
[----:B------:R-:W-:Y:S01]  /*3b80*/  FMUL.FTZ R119, R2, R15 ;  /* 0x0000000f02777220 */ /* 0x000fe20000410000 */
[----:B------:R-:W-:Y:S02]  /*3b90*/  FADD.FTZ R103, -R98, R103 ;  /* 0x0000006762677221 */ /* 0x000fe40000010100 */
[----:B------:R-:W-:Y:S02]  /*3ba0*/  IMAD.U32 R31, R31, 0x10000, RZ ;  /* 0x000100001f1f7824 */ /* 0x000fe400078e00ff */
[----:B------:R-:W-:Y:S01]  /*3bb0*/  FFMA.FTZ R27, R52, R119, R27 ;  /* 0x00000077341b7223 */ /* 0x000fe2000001001b */
[----:B------:R-:W-:Y:S01]  /*3bc0*/  FMUL.FTZ R103, R7, R103 ;  /* 0x0000006707677220 */ /* 0x000fe20000410000 */
[----:B------:R-:W-:Y:S01]  /*3bd0*/  FFMA.FTZ R118, R2, R15, R118 ;  /* 0x0000000f02767223 */ /* 0x000fe20000010076 */
[-C--:B------:R-:W-:Y:S01]  /*3be0*/  FMUL.FTZ R119, R4, R31.reuse ;  /* 0x0000001f04777220 */ /* 0x080fe20000410000 */
[----:B------:R-:W-:Y:S01]  /*3bf0*/  FADD.FTZ R26, R26, R31 ;  /* 0x0000001f1a1a7221 */ /* 0x000fe20000010000 */
[CC--:B------:R-:W-:Y:S01]  /*3c00*/  FFMA.FTZ R30, R103.reuse, R31.reuse, R30 ;  /* 0x0000001f671e7223 */ /* 0x0c0fe2000001001e */
[----:B------:R-:W-:Y:S01]  /*3c10*/  FFMA.FTZ R31, R4, R31, R118 ;  /* 0x0000001f041f7223 */ /* 0x000fe20000010076 */
[----:B------:R-:W-:Y:S01]  /*3c20*/  FFMA.FTZ R27, R103, R119, R27 ;  /* 0x00000077671b7223 */ /* 0x000fe2000001001b */
[----:B------:R-:W-:-:S02]  /*3c30*/  PRMT R103, R67, 0x7632, R103 ;  /* 0x0000763243677816 */ /* 0x000fc40000000067 */
[----:B------:R-:W-:Y:S01]  /*3c40*/  SHF.L.U32 R118, R67, 0x10, RZ ;  /* 0x0000001043767819 */ /* 0x000fe200000006ff */
[----:B------:R-:W-:Y:S01]  /*3c50*/  FFMA.FTZ R122, R102, R16, R122 ;  /* 0x00000010667a7223 */ /* 0x000fe2000001007a */
[----:B------:R-:W-:Y:S01]  /*3c60*/  SHF.L.U32 R103, R103, 0x10, RZ ;  /* 0x0000001067677819 */ /* 0x000fe200000006ff */
[----:B------:R-:W-:Y:S01]  /*3c70*/  FADD.FTZ R99, R99, R16 ;  /* 0x0000001063637221 */ /* 0x000fe20000010000 */
[C---:B------:R-:W-:Y:S01]  /*3c80*/  SHF.L.U32 R16, R69.reuse, 0x10, RZ ;  /* 0x0000001045107819 */ /* 0x040fe200000006ff */
[C---:B------:R-:W-:Y:S01]  /*3c90*/  FADD.FTZ R118, -R98.reuse, R118 ;  /* 0x0000007662767221 */ /* 0x040fe20000010100 */
[----:B------:R-:W-:Y:S01]  /*3ca0*/  PRMT R102, R69, 0x7632, R102 ;  /* 0x0000763245667816 */ /* 0x000fe20000000066 */
[----:B------:R-:W-:Y:S02]  /*3cb0*/  FADD.FTZ R103, -R98, R103 ;  /* 0x0000006762677221 */ /* 0x000fe40000010100 */
[----:B------:R-:W-:Y:S01]  /*3cc0*/  FMUL.FTZ R48, R7, R118 ;  /* 0x0000007607307220 */ /* 0x000fe20000410000 */
[----:B------:R-:W-:Y:S01]  /*3cd0*/  SHF.L.U32 R102, R102, 0x10, RZ ;  /* 0x0000001066667819 */ /* 0x000fe200000006ff */
[CC--:B------:R-:W-:Y:S01]  /*3ce0*/  FMUL.FTZ R118, R2.reuse, R16.reuse ;  /* 0x0000001002767220 */ /* 0x0c0fe20000410000 */
[----:B------:R-:W-:Y:S01]  /*3cf0*/  FFMA.FTZ R122, R23, R17, R122 ;  /* 0x00000011177a7223 */ /* 0x000fe2000001007a */
[----:B------:R-:W-:Y:S01]  /*3d00*/  SHF.L.U32 R123, R71, 0x10, RZ ;  /* 0x00000010477b7819 */ /* 0x000fe200000006ff */
[----:B------:R-:W-:Y:S01]  /*3d10*/  FMUL.FTZ R103, R7, R103 ;  /* 0x0000006707677220 */ /* 0x000fe20000410000 */
[----:B------:R-:W-:Y:S01]  /*3d20*/  FFMA.FTZ R31, R2, R16, R31 ;  /* 0x00000010021f7223 */ /* 0x000fe2000001001f */
[----:B------:R-:W-:Y:S01]  /*3d30*/  PRMT R23, R71, 0x7632, R23 ;  /* 0x0000763247177816 */ /* 0x000fe20000000017 */
[----:B------:R-:W-:Y:S01]  /*3d40*/  FFMA.FTZ R27, R48, R118, R27 ;  /* 0x00000076301b7223 */ /* 0x000fe2000001001b */
[-C--:B------:R-:W-:Y:S01]  /*3d50*/  FMUL.FTZ R118, R4, R102.reuse ;  /* 0x0000006604767220 */ /* 0x080fe20000410000 */
[----:B------:R-:W-:Y:S01]  /*3d60*/  FADD.FTZ R99, R99, R17 ;  /* 0x0000001163637221 */ /* 0x000fe20000010000 */
[-C--:B------:R-:W-:Y:S01]  /*3d70*/  FFMA.FTZ R30, R103, R102.reuse, R30 ;  /* 0x00000066671e7223 */ /* 0x080fe2000001001e */
[--C-:B------:R-:W-:Y:S01]  /*3d80*/  FADD.FTZ R26, R26, R102.reuse ;  /* 0x000000661a1a7221 */ /* 0x100fe20000010000 */
[----:B------:R-:W-:Y:S01]  /*3d90*/  FFMA.FTZ R31, R4, R102, R31 ;  /* 0x00000066041f7223 */ /* 0x000fe2000001001f */
[----:B------:R-:W-:Y:S01]  /*3da0*/  FADD.FTZ R123, -R98, R123 ;  /* 0x0000007b627b7221 */ /* 0x000fe20000010100 */
[----:B------:R-:W-:Y:S01]  /*3db0*/  SHF.L.U32 R23, R23, 0x10, RZ ;  /* 0x0000001017177819 */ /* 0x000fe200000006ff */
[C---:B------:R-:W-:Y:S01]  /*3dc0*/  IMAD.U32 R17, R73.reuse, 0x10000, RZ ;  /* 0x0001000049117824 */ /* 0x040fe200078e00ff */
[----:B------:R-:W-:Y:S01]  /*3dd0*/  PRMT R102, R73, 0x7632, R102 ;  /* 0x0000763249667816 */ /* 0x000fe20000000066 */
[----:B------:R-:W-:Y:S01]  /*3de0*/  FFMA.FTZ R27, R103, R118, R27 ;  /* 0x00000076671b7223 */ /* 0x000fe2000001001b */
[----:B------:R-:W-:Y:S01]  /*3df0*/  FMUL.FTZ R123, R7, R123 ;  /* 0x0000007b077b7220 */ /* 0x000fe20000410000 */
[----:B------:R-:W-:Y:S01]  /*3e00*/  FMUL.FTZ R103, R2, R17 ;  /* 0x0000001102677220 */ /* 0x000fe20000410000 */
[----:B------:R-:W-:Y:S01]  /*3e10*/  SHF.L.U32 R102, R102, 0x10, RZ ;  /* 0x0000001066667819 */ /* 0x000fe200000006ff */
[----:B------:R-:W-:-:S02]  /*3e20*/  FADD.FTZ R23, -R98, R23 ;  /* 0x0000001762177221 */ /* 0x000fc40000010100 */
[----:B------:R-:W-:Y:S02]  /*3e30*/  FFMA.FTZ R103, R123, R103, R27 ;  /* 0x000000677b677223 */ /* 0x000fe4000001001b */
[----:B------:R-:W-:Y:S01]  /*3e40*/  FMUL.FTZ R27, R7, R23 ;  /* 0x00000017071b7220 */ /* 0x000fe20000410000 */
[----:B------:R-:W-:-:S03]  /*3e50*/  FMUL.FTZ R23, R4, R102 ;  /* 0x0000006604177220 */ /* 0x000fc60000410000 */
[C---:B------:R-:W-:Y:S01]  /*3e60*/  FFMA.FTZ R30, R27.reuse, R102, R30 ;  /* 0x000000661b1e7223 */ /* 0x040fe2000001001e */
[----:B------:R-:W-:Y:S01]  /*3e70*/  FFMA.FTZ R23, R27, R23, R103 ;  /* 0x000000171b177223 */ /* 0x000fe20000010067 */
[----:B------:R-:W-:Y:S01]  /*3e80*/  FFMA.FTZ R27, R2, R17, R31 ;  /* 0x00000011021b7223 */ /* 0x000fe2000001001f */
[----:B------:R-:W-:Y:S01]  /*3e90*/  FFMA.FTZ R22, R22, R18, R122 ;  /* 0x0000001216167223 */ /* 0x000fe2000001007a */
[--C-:B------:R-:W-:Y:S01]  /*3ea0*/  FADD.FTZ R26, R26, R102.reuse ;  /* 0x000000661a1a7221 */ /* 0x100fe20000010000 */
[C---:B------:R-:W-:Y:S01]  /*3eb0*/  SHF.L.U32 R122, R75.reuse, 0x10, RZ ;  /* 0x000000104b7a7819 */ /* 0x040fe200000006ff */
[----:B------:R-:W-:Y:S01]  /*3ec0*/  FFMA.FTZ R27, R4, R102, R27 ;  /* 0x00000066041b7223 */ /* 0x000fe2000001001b */
[----:B------:R-:W-:Y:S01]  /*3ed0*/  PRMT R102, R75, 0x7632, R102 ;  /* 0x000076324b667816 */ /* 0x000fe20000000066 */
[----:B------:R-:W-:Y:S01]  /*3ee0*/  FADD.FTZ R99, R99, R18 ;  /* 0x0000001263637221 */ /* 0x000fe20000010000 */
[----:B------:R-:W-:Y:S01]  /*3ef0*/  SHF.L.U32 R18, R77, 0x10, RZ ;  /* 0x000000104d127819 */ /* 0x000fe200000006ff */
[----:B------:R-:W-:Y:S01]  /*3f00*/  FADD.FTZ R122, -R98, R122 ;  /* 0x0000007a627a7221 */ /* 0x000fe20000010100 */
        /* <DEDUP_REMOVED lines=10> */
[C---:B------:R-:W-:Y:S01]  /*3fb0*/  FFMA.FTZ R30, R102.reuse, R31, R30 ;  /* 0x0000001f661e7223 */ /* 0x040fe2000001001e */
[C---:B------:R-:W-:Y:S01]  /*3fc0*/  SHF.L.U32 R121, R79.reuse, 0x10, RZ ;  /* 0x000000104f797819 */ /* 0x040fe200000006ff */
[----:B------:R-:W-:Y:S01]  /*3fd0*/  FFMA.FTZ R23, R102, R103, R23 ;  /* 0x0000006766177223 */ /* 0x000fe20000010017 */
[----:B------:R-:W-:Y:S01]  /*3fe0*/  PRMT R102, R79, 0x7632, R102 ;  /* 0x000076324f667816 */ /* 0x000fe20000000066 */
[----:B------:R-:W-:Y:S01]  /*3ff0*/  FFMA.FTZ R22, R68, R19, R22 ;  /* 0x0000001344167223 */ /* 0x000fe20000010016 */
[----:B------:R-:W-:Y:S01]  /*4000*/  FADD.FTZ R99, R99, R19 ;  /* 0x0000001363637221 */ /* 0x000fe20000010000 */
[----:B------:R-:W-:Y:S01]  /*4010*/  FADD.FTZ R26, R26, R31 ;  /* 0x0000001f1a1a7221 */ /* 0x000fe20000010000 */
[----:B------:R-:W-:Y:S01]  /*4020*/  FFMA.FTZ R27, R4, R31, R27 ;  /* 0x0000001f041b7223 */ /* 0x000fe2000001001b */
[C---:B------:R-:W-:Y:S01]  /*4030*/  SHF.L.U32 R19, R81.reuse, 0x10, RZ ;  /* 0x0000001051137819 */ /* 0x040fe200000006ff */
[----:B------:R-:W-:Y:S01]  /*4040*/  FADD.FTZ R121, -R98, R121 ;  /* 0x0000007962797221 */ /* 0x000fe20000010100 */
[----:B------:R-:W-:Y:S01]  /*4050*/  PRMT R31, R81, 0x7632, R31 ;  /* 0x00007632511f7816 */ /* 0x000fe2000000001f */
[----:B------:R-:W-:-:S02]  /*4060*/  IMAD.U32 R102, R102, 0x10000, RZ ;  /* 0x0001000066667824 */ /* 0x000fc400078e00ff */
[----:B------:R-:W-:Y:S01]  /*4070*/  FMUL.FTZ R121, R7, R121 ;  /* 0x0000007907797220 */ /* 0x000fe20000410000 */
[----:B------:R-:W-:Y:S01]  /*4080*/  SHF.L.U32 R31, R31, 0x10, RZ ;  /* 0x000000101f1f7819 */ /* 0x000fe200000006ff */
[----:B------:R-:W-:Y:S01]  /*4090*/  FMUL.FTZ R103, R2, R19 ;  /* 0x0000001302677220 */ /* 0x000fe20000410000 */
[----:B------:R-:W-:-:S03]  /*40a0*/  FADD.FTZ R102, -R98, R102 ;  /* 0x0000006662667221 */ /* 0x000fc60000010100 */
[----:B------:R-:W-:Y:S01]  /*40b0*/  FFMA.FTZ R23, R121, R103, R23 ;  /* 0x0000006779177223 */ /* 0x000fe20000010017 */
[----:B------:R-:W-:Y:S01]  /*40c0*/  FMUL.FTZ R102, R7, R102 ;  /* 0x0000006607667220 */ /* 0x000fe20000410000 */
[----:B------:R-:W-:-:S03]  /*40d0*/  FMUL.FTZ R103, R4, R31 ;  /* 0x0000001f04677220 */ /* 0x000fc60000410000 */
[C---:B------:R-:W-:Y:S01]  /*40e0*/  FFMA.FTZ R30, R102.reuse, R31, R30 ;  /* 0x0000001f661e7223 */ /* 0x040fe2000001001e */
[----:B------:R-:W-:Y:S01]  /*40f0*/  FFMA.FTZ R23, R102, R103, R23 ;  /* 0x0000006766177223 */ /* 0x000fe20000010017 */
[----:B------:R-:W-:Y:S01]  /*4100*/  FFMA.FTZ R102, R2, R19, R27 ;  /* 0x0000001302667223 */ /* 0x000fe2000001001b */
[----:B------:R-:W-:Y:S01]  /*4110*/  FADD.FTZ R27, R26, R31 ;  /* 0x0000001f1a1b7221 */ /* 0x000fe20000010000 */
[----:B------:R-:W-:Y:S02]  /*4120*/  SHF.L.U32 R120, R83, 0x10, RZ ;  /* 0x0000001053787819 */ /* 0x000fe400000006ff */
[----:B------:R-:W-:Y:S01]  /*4130*/  FFMA.FTZ R26, R4, R31, R102 ;  /* 0x0000001f041a7223 */ /* 0x000fe20000010066 */
[--C-:B------:R-:W-:Y:S01]  /*4140*/  FFMA.FTZ R31, R25, R20, R22.reuse ;  /* 0x00000014191f7223 */ /* 0x100fe20000010016 */
[----:B------:R-:W-:Y:S01]  /*4150*/  PRMT R22, R83, 0x7632, R22 ;  /* 0x0000763253167816 */ /* 0x000fe20000000016 */
[----:B------:R-:W-:Y:S01]  /*4160*/  FADD.FTZ R99, R99, R20 ;  /* 0x0000001463637221 */ /* 0x000fe20000010000 */
[C---:B------:R-:W-:Y:S01]  /*4170*/  PRMT R102, R85.reuse, 0x7632, R102 ;  /* 0x0000763255667816 */ /* 0x040fe20000000066 */
[----:B------:R-:W-:Y:S01]  /*4180*/  FADD.FTZ R120, -R98, R120 ;  /* 0x0000007862787221 */ /* 0x000fe20000010100 */
[----:B------:R-:W-:-:S02]  /*4190*/  SHF.L.U32 R20, R85, 0x10, RZ ;  /* 0x0000001055147819 */ /* 0x000fc400000006ff */
[----:B------:R-:W-:Y:S02]  /*41a0*/  SHF.L.U32 R22, R22, 0x10, RZ ;  /* 0x0000001016167819 */ /* 0x000fe400000006ff */
[----:B------:R-:W-:Y:S01]  /*41b0*/  SHF.L.U32 R102, R102, 0x10, RZ ;  /* 0x0000001066667819 */ /* 0x000fe200000006ff */
[----:B------:R-:W-:Y:S01]  /*41c0*/  FMUL.FTZ R120, R7, R120 ;  /* 0x0000007807787220 */ /* 0x000fe20000410000 */
[----:B------:R-:W-:Y:S01]  /*41d0*/  FMUL.FTZ R103, R2, R20 ;  /* 0x0000001402677220 */ /* 0x000fe20000410000 */
[----:B------:R-:W-:Y:S01]  /*41e0*/  FADD.FTZ R22, -R98, R22 ;  /* 0x0000001662167221 */ /* 0x000fe20000010100 */
[----:B------:R-:W-:Y:S02]  /*41f0*/  IMAD.U32 R119, R87, 0x10000, RZ ;  /* 0x0001000057777824 */ /* 0x000fe400078e00ff */
[----:B------:R-:W-:Y:S01]  /*4200*/  FADD.FTZ R50, R27, R102 ;  /* 0x000000661b327221 */ /* 0x000fe20000010000 */
[----:B------:R-:W-:Y:S01]  /*4210*/  PRMT R27, R87, 0x7632, R27 ;  /* 0x00007632571b7816 */ /* 0x000fe2000000001b */
[----:B------:R-:W-:Y:S01]  /*4220*/  FFMA.FTZ R23, R120, R103, R23 ;  /* 0x0000006778177223 */ /* 0x000fe20000010017 */
[----:B------:R-:W-:Y:S01]  /*4230*/  FMUL.FTZ R22, R7, R22 ;  /* 0x0000001607167220 */ /* 0x000fe20000410000 */
[-C--:B------:R-:W-:Y:S01]  /*4240*/  FMUL.FTZ R103, R4, R102.reuse ;  /* 0x0000006604677220 */ /* 0x080fe20000410000 */
[----:B------:R-:W-:Y:S01]  /*4250*/  FFMA.FTZ R68, R24, R21, R31 ;  /* 0x0000001518447223 */ /* 0x000fe2000001001f */
[----:B------:R-:W-:Y:S01]  /*4260*/  FADD.FTZ R25, R99, R21 ;  /* 0x0000001563197221 */ /* 0x000fe20000010000 */
[----:B------:R-:W-:Y:S01]  /*4270*/  SHF.L.U32 R21, R89, 0x10, RZ ;  /* 0x0000001059157819 */ /* 0x000fe200000006ff */
[----:B------:R-:W-:Y:S01]  /*4280*/  FADD.FTZ R119, -R98, R119 ;  /* 0x0000007762777221 */ /* 0x000fe20000010100 */
[----:B------:R-:W-:Y:S01]  /*4290*/  SHF.L.U32 R27, R27, 0x10, RZ ;  /* 0x000000101b1b7819 */ /* 0x000fe200000006ff */
[C---:B------:R-:W-:Y:S01]  /*42a0*/  FFMA.FTZ R23, R22.reuse, R103, R23 ;  /* 0x0000006716177223 */ /* 0x040fe20000010017 */
[----:B------:R-:W-:Y:S01]  /*42b0*/  FFMA.FTZ R22, R22, R102, R30 ;  /* 0x0000006616167223 */ /* 0x000fe2000001001e */
[----:B------:R-:W-:Y:S01]  /*42c0*/  PRMT R124, R89, 0x7632, R124 ;  /* 0x00007632597c7816 */ /* 0x000fe2000000007c */
[----:B------:R-:W-:Y:S01]  /*42d0*/  FMUL.FTZ R119, R7, R119 ;  /* 0x0000007707777220 */ /* 0x000fe20000410000 */
[----:B------:R-:W-:Y:S01]  /*42e0*/  FMUL.FTZ R30, R2, R21 ;  /* 0x00000015021e7220 */ /* 0x000fe20000410000 */
[----:B------:R-:W-:Y:S01]  /*42f0*/  FADD.FTZ R27, -R98, R27 ;  /* 0x0000001b621b7221 */ /* 0x000fe20000010100 */
[----:B------:R-:W-:-:S02]  /*4300*/  SHF.L.U32 R124, R124, 0x10, RZ ;  /* 0x000000107c7c7819 */ /* 0x000fc400000006ff */
[----:B------:R-:W-:Y:S01]  /*4310*/  FFMA.FTZ R30, R119, R30, R23 ;  /* 0x0000001e771e7223 */ /* 0x000fe20000010017 */
[----:B------:R-:W-:Y:S01]  /*4320*/  FMUL.FTZ R23, R7, R27 ;  /* 0x0000001b07177220 */ /* 0x000fe20000410000 */
[----:B------:R-:W-:Y:S01]  /*4330*/  FFMA.FTZ R26, R2, R20, R26 ;  /* 0x00000014021a7223 */ /* 0x000fe2000001001a */
[C---:B------:R-:W-:Y:S02]  /*4340*/  SHF.L.U32 R118, R91.reuse, 0x10, RZ ;  /* 0x000000105b767819 */ /* 0x040fe400000006ff */
[----:B------:R-:W-:Y:S01]  /*4350*/  PRMT R103, R91, 0x7632, R103 ;  /* 0x000076325b677816 */ /* 0x000fe20000000067 */
[----:B------:R-:W-:Y:S01]  /*4360*/  FFMA.FTZ R24, R23, R124, R22 ;  /* 0x0000007c17187223 */ /* 0x000fe20000010016 */
[C---:B------:R-:W-:Y:S01]  /*4370*/  FFMA.FTZ R26, R4.reuse, R102, R26 ;  /* 0x00000066041a7223 */ /* 0x040fe2000001001a */
[----:B------:R-:W-:Y:S01]  /*4380*/  FMUL.FTZ R27, R4, R124 ;  /* 0x0000007c041b7220 */ /* 0x000fe20000410000 */
[----:B------:R-:W-:Y:S01]  /*4390*/  SHF.L.U32 R22, R93, 0x10, RZ ;  /* 0x000000105d167819 */ /* 0x000fe200000006ff */
[----:B------:R-:W-:Y:S01]  /*43a0*/  FADD.FTZ R118, -R98, R118 ;  /* 0x0000007662767221 */ /* 0x000fe20000010100 */
[----:B------:R-:W-:-:S02]  /*43b0*/  SHF.L.U32 R103, R103, 0x10, RZ ;  /* 0x0000001067677819 */ /* 0x000fc400000006ff */
[----:B------:R-:W-:Y:S01]  /*43c0*/  PRMT R102, R93, 0x7632, R102 ;  /* 0x000076325d667816 */ /* 0x000fe20000000066 */
[----:B------:R-:W-:Y:S01]  /*43d0*/  FFMA.FTZ R27, R23, R27, R30 ;  /* 0x0000001b171b7223 */ /* 0x000fe2000001001e */
[C---:B------:R-:W-:Y:S01]  /*43e0*/  FMUL.FTZ R118, R7.reuse, R118 ;  /* 0x0000007607767220 */ /* 0x040fe20000410000 */
[----:B------:R-:W-:Y:S01]  /*43f0*/  FMUL.FTZ R23, R2, R22 ;  /* 0x0000001602177220 */ /* 0x000fe20000410000 */
[----:B------:R-:W-:Y:S01]  /*4400*/  FADD.FTZ R103, -R98, R103 ;  /* 0x0000006762677221 */ /* 0x000fe20000010100 */
[----:B------:R-:W-:Y:S02]  /*4410*/  IMAD.U32 R102, R102, 0x10000, RZ ;  /* 0x0001000066667824 */ /* 0x000fe400078e00ff */
[----:B------:R-:W-:Y:S01]  /*4420*/  FFMA.FTZ R26, R2, R21, R26 ;  /* 0x00000015021a7223 */ /* 0x000fe2000001001a */
[----:B------:R-:W-:Y:S01]  /*4430*/  FFMA.FTZ R27, R118, R23, R27 ;  /* 0x00000017761b7223 */ /* 0x000fe2000001001b */
[----:B------:R-:W-:Y:S01]  /*4440*/  FMUL.FTZ R103, R7, R103 ;  /* 0x0000006707677220 */ /* 0x000fe20000410000 */
[C---:B------:R-:W-:Y:S01]  /*4450*/  FMUL.FTZ R23, R4.reuse, R102 ;  /* 0x0000006604177220 */ /* 0x040fe20000410000 */
[C---:B------:R-:W-:Y:S01]  /*4460*/  SHF.L.U32 R99, R95.reuse, 0x10, RZ ;  /* 0x000000105f637819 */ /* 0x040fe200000006ff */
[----:B------:R-:W-:Y:S01]  /*4470*/  FFMA.FTZ R26, R4, R124, R26 ;  /* 0x0000007c041a7223 */ /* 0x000fe2000001001a */
[----:B------:R-:W-:Y:S01]  /*4480*/  PRMT R30, R95, 0x7632, R30 ;  /* 0x000076325f1e7816 */ /* 0x000fe2000000001e */
[----:B------:R-:W-:Y:S01]  /*4490*/  FFMA.FTZ R27, R103, R23, R27 ;  /* 0x00000017671b7223 */ /* 0x000fe2000001001b */
[C---:B------:R-:W-:Y:S01]  /*44a0*/  SHF.L.U32 R23, R97.reuse, 0x10, RZ ;  /* 0x0000001061177819 */ /* 0x040fe200000006ff */
[----:B------:R-:W-:Y:S01]  /*44b0*/  FADD.FTZ R99, -R98, R99 ;  /* 0x0000006362637221 */ /* 0x000fe20000010100 */
[----:B------:R-:W-:Y:S01]  /*44c0*/  PRMT R31, R97, 0x7632, R31 ;  /* 0x00007632611f7816 */ /* 0x000fe2000000001f */
[----:B------:R-:W-:Y:S01]  /*44d0*/  FFMA.FTZ R26, R2, R22, R26 ;  /* 0x00000016021a7223 */ /* 0x000fe2000001001a */
[----:B------:R-:W-:Y:S01]  /*44e0*/  SHF.L.U32 R30, R30, 0x10, RZ ;  /* 0x000000101e1e7819 */ /* 0x000fe200000006ff */
[----:B------:R-:W-:Y:S01]  /*44f0*/  STL [R1+0x7c], R46 ;  /* 0x00007c2e01007387 */ /* 0x000fe20000100800 */
[----:B------:R-:W-:Y:S01]  /*4500*/  SHF.L.U32 R31, R31, 0x10, RZ ;  /* 0x000000101f1f7819 */ /* 0x000fe200000006ff */
[----:B------:R-:W-:Y:S01]  /*4510*/  FMUL.FTZ R99, R7, R99 ;  /* 0x0000006307637220 */ /* 0x000fe20000410000 */
[----:B------:R-:W-:Y:S01]  /*4520*/  FMUL.FTZ R125, R2, R23 ;  /* 0x00000017027d7220 */ /* 0x000fe20000410000 */
[----:B------:R-:W-:Y:S01]  /*4530*/  STL [R1+0x74], R44 ;  /* 0x0000742c01007387 */ /* 0x000fe20000100800 */
[----:B------:R-:W-:Y:S01]  /*4540*/  FADD.FTZ R30, -R98, R30 ;  /* 0x0000001e621e7221 */ /* 0x000fe20000010100 */
[----:B------:R-:W-:-:S02]  /*4550*/  FFMA.FTZ R26, R4, R102, R26 ;  /* 0x00000066041a7223 */ /* 0x000fc4000001001a */
[----:B------:R-:W-:Y:S01]  /*4560*/  STL [R1+0x68], R42 ;  /* 0x0000682a01007387 */ /* 0x000fe20000100800 */
[----:B------:R-:W-:-:S03]  /*4570*/  FFMA.FTZ R27, R99, R125, R27 ;  /* 0x0000007d631b7223 */ /* 0x000fc6000001001b */
[----:B------:R-:W-:Y:S01]  /*4580*/  STL [R1+0x58], R40 ;  /* 0x0000582801007387 */ /* 0x000fe20000100800 */
[----:B------:R-:W-:Y:S01]  /*4590*/  FMUL.FTZ R30, R7, R30 ;  /* 0x0000001e071e7220 */ /* 0x000fe20000410000 */
[----:B------:R-:W-:Y:S02]  /*45a0*/  FFMA.FTZ R26, R2, R23, R26 ;  /* 0x00000017021a7223 */ /* 0x000fe4000001001a */
[----:B------:R-:W-:Y:S01]  /*45b0*/  STL [R1+0x4c], R38 ;  /* 0x00004c2601007387 */ /* 0x000fe20000100800 */
[----:B------:R-:W-:-:S03]  /*45c0*/  FMUL.FTZ R125, R4, R31 ;  /* 0x0000001f047d7220 */ /* 0x000fc60000410000 */
[----:B------:R-:W-:Y:S04]  /*45d0*/  STL [R1+0x48], R36 ;  /* 0x0000482401007387 */ /* 0x000fe80000100800 */
[----:B------:R-:W-:Y:S01]  /*45e0*/  STL [R1+0x44], R34 ;  /* 0x0000442201007387 */ /* 0x000fe20000100800 */
[----:B------:R-:W-:-:S03]  /*45f0*/  FFMA.FTZ R27, R30, R125, R27 ;  /* 0x0000007d1e1b7223 */ /* 0x000fc6000001001b */
[----:B------:R-:W-:Y:S01]  /*4600*/  STL [R1+0x2c], R66 ;  /* 0x00002c4201007387 */ /* 0x000fe20000100800 */
[----:B------:R-:W-:-:S03]  /*4610*/  FFMA.FTZ R26, R4, R31, R26 ;  /* 0x0000001f041a7223 */ /* 0x000fc6000001001a */
[----:B------:R-:W-:Y:S04]  /*4620*/  STL [R1+0x40], R54 ;  /* 0x0000403601007387 */ /* 0x000fe80000100800 */
[----:B------:R-:W-:Y:S04]  /*4630*/  STL [R1+0x3c], R64 ;  /* 0x00003c4001007387 */ /* 0x000fe80000100800 */
[----:B------:R-:W-:Y:S04]  /*4640*/  STL [R1+0x34], R58 ;  /* 0x0000343a01007387 */ /* 0x000fe80000100800 */
[----:B------:R-:W-:Y:S04]  /*4650*/  STL [R1+0x30], R62 ;  /* 0x0000303e01007387 */ /* 0x000fe80000100800 */
[----:B------:R-:W-:Y:S01]  /*4660*/  STL [R1+0x28], R60 ;  /* 0x0000283c01007387 */ /* 0x000fe20000100800 */
[----:B------:R-:W-:-:S03]  /*4670*/  FADD.FTZ R124, R50, R124 ;  /* 0x0000007c327c7221 */ /* 0x000fc60000010000 */
[----:B------:R-:W-:Y:S04]  /*4680*/  STL [R1+0x24], R56 ;  /* 0x0000243801007387 */ /* 0x000fe80000100800 */
[----:B------:R-:W-:Y:S04]  /*4690*/  STL [R1+0x20], R52 ;  /* 0x0000203401007387 */ /* 0x000fe80000100800 */
[----:B------:R-:W-:Y:S04]  /*46a0*/  STL [R1+0x10], R48 ;  /* 0x0000103001007387 */ /* 0x000fe80000100800 */
[----:B------:R0:W-:Y:S01]  /*46b0*/  STS.64 [R70+0x1680], R26 ;  /* 0x0016801a46007388 */ /* 0x0001e20000000a00 */
[----:B------:R-:W-:-:S03]  /*46c0*/  FFMA.FTZ R103, R103, R102, R24 ;  /* 0x0000006667677223 */ /* 0x000fc60000010018 */
[----:B0-----:R0:W5:Y:S01]  /*46d0*/  LDL.LU R70, [R1+0x1d8] ;  /* 0x0001d80001467983 */ /* 0x0011620000300800 */
[----:B------:R-:W-:Y:S01]  /*46e0*/  FFMA.FTZ R26, R28, R101, R68 ;  /* 0x000000651c1a7223 */ /* 0x000fe20000010044 */
[----:B------:R-:W-:Y:S02]  /*46f0*/  FADD.FTZ R27, R25, R101 ;  /* 0x00000065191b7221 */ /* 0x000fe40000010000 */
[----:B------:R-:W2:Y:S04]  /*4700*/  LDL.LU R50, [R1+0x1d4] ;  /* 0x0001d40001327983 */ /* 0x000ea80000300800 */
[----:B------:R0:W5:Y:S04]  /*4710*/  LDL.LU R68, [R1+0x1d0] ;  /* 0x0001d00001447983 */ /* 0x0001680000300800 */
[----:B------:R-:W3:Y:S04]  /*4720*/  LDL.LU R28, [R1+0x1cc] ;  /* 0x0001cc00011c7983 */ /* 0x000ee80000300800 */
[----:B------:R-:W4:Y:S04]  /*4730*/  LDL.LU R25, [R1+0x1c8] ;  /* 0x0001c80001197983 */ /* 0x000f280000300800 */
[----:B------:R-:W3:Y:S01]  /*4740*/  LDL.LU R24, [R1+0x1c4] ;  /* 0x0001c40001187983 */ /* 0x000ee20000300800 */
[----:B------:R-:W-:Y:S01]  /*4750*/  FADD.FTZ R124, R124, R102 ;  /* 0x000000667c7c7221 */ /* 0x000fe20000010000 */
[----:B------:R-:W-:Y:S01]  /*4760*/  FFMA.FTZ R26, R29, R100, R26 ;  /* 0x000000641d1a7223 */ /* 0x000fe2000001001a */
[----:B------:R-:W-:Y:S01]  /*4770*/  FADD.FTZ R27, R27, R100 ;  /* 0x000000641b1b7221 */ /* 0x000fe20000010000 */
[----:B------:R-:W2:Y:S01]  /*4780*/  LDL R102, [R1+0x5c] ;  /* 0x00005c0001667983 */ /* 0x000ea20000100800 */
[----:B------:R-:W-:-:S03]  /*4790*/  FFMA.FTZ R30, R30, R31, R103 ;  /* 0x0000001f1e1e7223 */ /* 0x000fc60000010067 */
[----:B------:R-:W4:Y:S04]  /*47a0*/  LDL.LU R29, [R1+0x1c0] ;  /* 0x0001c000011d7983 */ /* 0x000f280000300800 */
[----:B------:R-:W4:Y:S04]  /*47b0*/  LDL R101, [R1+0x60] ;  /* 0x0000600001657983 */ /* 0x000f280000100800 */
[----:B------:R-:W4:Y:S04]  /*47c0*/  LDL R125, [R1+0x64] ;  /* 0x00006400017d7983 */ /* 0x000f280000100800 */
[----:B------:R-:W2:Y:S04]  /*47d0*/  LDL R100, [R1+0x54] ;  /* 0x0000540001647983 */ /* 0x000ea80000100800 */
[----:B------:R-:W4:Y:S01]  /*47e0*/  LDL R103, [R1+0x50] ;  /* 0x0000500001677983 */ /* 0x000f220000100800 */
[----:B------:R-:W-:Y:S01]  /*47f0*/  UIADD3.X UR11, URZ, UR5, URZ, UP0, !UPT ;  /* 0x000000053f0b7290 */ /* 0x000fe200087fe43f */
[----:B------:R-:W-:Y:S01]  /*4800*/  BAR.SYNC.DEFER_BLOCKING 0x0 ;  /* 0x0000000000007b1d */ /* 0x000fe20000010000 */
[----:B---3--:R-:W-:-:S05]  /*4810*/  FFMA.FTZ R24, R28, R6, R24 ;  /* 0x000000061c187223 */ /* 0x008fca0000010018 */
[----:B------:R-:W3:Y:S02]  /*4820*/  LDL.LU R28, [R1+0x1bc] ;  /* 0x0001bc00011c7983 */ /* 0x000ee40000300800 */
[----:B---3--:R-:W-:Y:S02]  /*4830*/  FFMA.FTZ R28, R66, R8, R28 ;  /* 0x00000008421c7223 */ /* 0x008fe4000001001c */
[----:B------:R0:W5:Y:S02]  /*4840*/  LDL.LU R66, [R1+0x1b8] ;  /* 0x0001b80001427983 */ /* 0x0001640000300800 */
[----:B------:R-:W-:Y:S02]  /*4850*/  FFMA.FTZ R28, R54, R9, R28 ;  /* 0x00000009361c7223 */ /* 0x000fe4000001001c */
[----:B------:R-:W3:Y:S02]  /*4860*/  LDL.LU R54, [R1+0x1b4] ;  /* 0x0001b40001367983 */ /* 0x000ee40000300800 */
[----:B------:R-:W-:-:S02]  /*4870*/  FFMA.FTZ R28, R64, R10, R28 ;  /* 0x0000000a401c7223 */ /* 0x000fc4000001001c */
[----:B------:R0:W5:Y:S02]  /*4880*/  LDL.LU R64, [R1+0x1b0] ;  /* 0x0001b00001407983 */ /* 0x0001640000300800 */
[----:B------:R-:W-:Y:S02]  /*4890*/  FFMA.FTZ R28, R58, R11, R28 ;  /* 0x0000000b3a1c7223 */ /* 0x000fe4000001001c */
[----:B------:R-:W3:Y:S01]  /*48a0*/  LDL.LU R58, [R1+0x1ac] ;  /* 0x0001ac00013a7983 */ /* 0x000ee20000300800 */
[----:B----4-:R-:W-:-:S04]  /*48b0*/  FFMA.FTZ R24, R103, R117, R24 ;  /* 0x0000007567187223 */ /* 0x010fc80000010018 */
[----:B--2---:R-:W-:-:S04]  /*48c0*/  FFMA.FTZ R24, R100, R116, R24 ;  /* 0x0000007464187223 */ /* 0x004fc80000010018 */
[----:B------:R-:W-:-:S04]  /*48d0*/  FFMA.FTZ R24, R102, R115, R24 ;  /* 0x0000007366187223 */ /* 0x000fc80000010018 */
[----:B------:R-:W-:-:S04]  /*48e0*/  FFMA.FTZ R24, R101, R114, R24 ;  /* 0x0000007265187223 */ /* 0x000fc80000010018 */
[----:B------:R-:W-:Y:S01]  /*48f0*/  FFMA.FTZ R24, R125, R113, R24 ;  /* 0x000000717d187223 */ /* 0x000fe20000010018 */
[----:B------:R-:W-:Y:S02]  /*4900*/  FFMA.FTZ R28, R62, R12, R28 ;  /* 0x0000000c3e1c7223 */ /* 0x000fe4000001001c */
[----:B------:R0:W5:Y:S02]  /*4910*/  LDL.LU R62, [R1+0x1a8] ;  /* 0x0001a800013e7983 */ /* 0x0001640000300800 */
[----:B------:R-:W-:Y:S02]  /*4920*/  FFMA.FTZ R28, R60, R13, R28 ;  /* 0x0000000d3c1c7223 */ /* 0x000fe4000001001c */
[----:B------:R0:W5:Y:S02]  /*4930*/  LDL.LU R60, [R1+0x1a4] ;  /* 0x0001a400013c7983 */ /* 0x0001640000300800 */
[----:B------:R-:W-:-:S04]  /*4940*/  FFMA.FTZ R28, R56, R14, R28 ;  /* 0x0000000e381c7223 */ /* 0x000fc8000001001c */
[----:B------:R-:W-:-:S04]  /*4950*/  FFMA.FTZ R28, R52, R15, R28 ;  /* 0x0000000f341c7223 */ /* 0x000fc8000001001c */
[----:B------:R-:W-:Y:S01]  /*4960*/  FFMA.FTZ R28, R48, R16, R28 ;  /* 0x00000010301c7223 */ /* 0x000fe2000001001c */
[----:B---3--:R-:W-:Y:S02]  /*4970*/  FFMA.FTZ R24, R58, R112, R24 ;  /* 0x000000703a187223 */ /* 0x008fe40000010018 */
[----:B------:R0:W5:Y:S02]  /*4980*/  LDL.LU R58, [R1+0x1a0] ;  /* 0x0001a000013a7983 */ /* 0x0001640000300800 */
[----:B------:R-:W-:Y:S02]  /*4990*/  FFMA.FTZ R24, R54, R111, R24 ;  /* 0x0000006f36187223 */ /* 0x000fe40000010018 */
[----:B------:R0:W5:Y:S02]  /*49a0*/  LDL.LU R56, [R1+0x19c] ;  /* 0x00019c0001387983 */ /* 0x0001640000300800 */
[----:B------:R-:W-:Y:S02]  /*49b0*/  FFMA.FTZ R24, R50, R110, R24 ;  /* 0x0000006e32187223 */ /* 0x000fe40000010018 */
[----:B------:R0:W5:Y:S02]  /*49c0*/  LDL.LU R54, [R1+0x198] ;  /* 0x0001980001367983 */ /* 0x0001640000300800 */
[----:B------:R-:W-:-:S02]  /*49d0*/  FFMA.FTZ R24, R46, R109, R24 ;  /* 0x0000006d2e187223 */ /* 0x000fc40000010018 */
        /* <DEDUP_REMOVED lines=12> */
[----:B------:R0:W5:Y:S04]  /*4aa0*/  LDL.LU R40, [R1+0x17c] ;  /* 0x00017c0001287983 */ /* 0x0001680000300800 */
[----:B------:R0:W5:Y:S04]  /*4ab0*/  LDL.LU R38, [R1+0x178] ;  /* 0x0001780001267983 */ /* 0x0001680000300800 */
[----:B------:R0:W5:Y:S04]  /*4ac0*/  LDL.LU R36, [R1+0x174] ;  /* 0x0001740001247983 */ /* 0x0001680000300800 */
[----:B------:R0:W5:Y:S01]  /*4ad0*/  LDL.LU R34, [R1+0x170] ;  /* 0x0001700001227983 */ /* 0x0001620000300800 */
[----:B------:R-:W-:Y:S01]  /*4ae0*/  FADD.FTZ R25, R6, R25 ;  /* 0x0000001906197221 */ /* 0x000fe20000010000 */
[----:B------:R-:W-:-:S03]  /*4af0*/  FADD.FTZ R29, R8, R29 ;  /* 0x0000001d081d7221 */ /* 0x000fc60000010000 */
        /* <DEDUP_REMOVED lines=11> */
[----:B------:R-:W-:Y:S01]  /*4bb0*/  FADD.FTZ R29, R29, R14 ;  /* 0x0000000e1d1d7221 */ /* 0x000fe20000010000 */
[----:B------:R-:W-:Y:S02]  /*4bc0*/  FADD.FTZ R31, R124, R31 ;  /* 0x0000001f7c1f7221 */ /* 0x000fe40000010000 */
[----:B------:R-:W1:Y:S01]  /*4bd0*/  S2R R124, SR_TID.X ;  /* 0x00000000007c7919 */ /* 0x000e620000002100 */
[----:B------:R-:W-:Y:S01]  /*4be0*/  FADD.FTZ R25, R25, R111 ;  /* 0x0000006f19197221 */ /* 0x000fe20000010000 */
[----:B------:R-:W-:-:S03]  /*4bf0*/  FADD.FTZ R29, R29, R15 ;  /* 0x0000000f1d1d7221 */ /* 0x000fc60000010000 */
[----:B------:R-:W-:Y:S01]  /*4c00*/  FADD.FTZ R25, R25, R110 ;  /* 0x0000006e19197221 */ /* 0x000fe20000010000 */
[----:B------:R-:W-:Y:S01]  /*4c10*/  FADD.FTZ R29, R29, R16 ;  /* 0x000000101d1d7221 */ /* 0x000fe20000010000 */
[----:B------:R-:W-:Y:S01]  /*4c20*/  UISETP.GE.U32.AND UP0, UPT, UR10, UR16, UPT ;  /* 0x000000100a00728c */ /* 0x000fe2000bf06070 */
[----:B------:R-:W-:Y:S01]  /*4c30*/  FFMA.FTZ R28, R123, R17, R28 ;  /* 0x000000117b1c7223 */ /* 0x000fe2000001001c */
[----:B------:R-:W-:Y:S01]  /*4c40*/  FADD.FTZ R25, R25, R109 ;  /* 0x0000006d19197221 */ /* 0x000fe20000010000 */
[----:B------:R-:W-:Y:S01]  /*4c50*/  FADD.FTZ R29, R29, R17 ;  /* 0x000000111d1d7221 */ /* 0x000fe20000010000 */
[----:B------:R-:W-:Y:S01]  /*4c60*/  UISETP.GE.AND.EX UP0, UPT, UR11, UR17, UPT, UP0 ;  /* 0x000000110b00728c */ /* 0x000fe2000bf06300 */
[----:B------:R-:W-:Y:S01]  /*4c70*/  FFMA.FTZ R28, R122, R18, R28 ;  /* 0x000000127a1c7223 */ /* 0x000fe2000001001c */
[----:B------:R-:W-:Y:S01]  /*4c80*/  FADD.FTZ R25, R25, R108 ;  /* 0x0000006c19197221 */ /* 0x000fe20000010000 */
[----:B------:R-:W-:Y:S02]  /*4c90*/  FADD.FTZ R29, R29, R18 ;  /* 0x000000121d1d7221 */ /* 0x000fe40000010000 */
[----:B------:R-:W-:Y:S01]  /*4ca0*/  FFMA.FTZ R28, R121, R19, R28 ;  /* 0x00000013791c7223 */ /* 0x000fe2000001001c */
[----:B------:R-:W-:Y:S01]  /*4cb0*/  FADD.FTZ R25, R25, R107 ;  /* 0x0000006b19197221 */ /* 0x000fe20000010000 */
[----:B------:R-:W-:Y:S01]  /*4cc0*/  FADD.FTZ R29, R29, R19 ;  /* 0x000000131d1d7221 */ /* 0x000fe20000010000 */
[----:B------:R-:W-:Y:S01]  /*4cd0*/  PLOP3.LUT P0, PT, PT, PT, UP0, 0x80, 0x0 ;  /* 0x000000000000781c */ /* 0x000fe20003f0f008 */
[----:B------:R-:W-:Y:S01]  /*4ce0*/  FFMA.FTZ R28, R120, R20, R28 ;  /* 0x00000014781c7223 */ /* 0x000fe2000001001c */
[----:B------:R-:W-:Y:S01]  /*4cf0*/  FADD.FTZ R25, R25, R106 ;  /* 0x0000006a19197221 */ /* 0x000fe20000010000 */
[----:B------:R-:W-:-:S02]  /*4d00*/  FADD.FTZ R29, R29, R20 ;  /* 0x000000141d1d7221 */ /* 0x000fc40000010000 */
[----:B------:R-:W-:Y:S01]  /*4d10*/  FFMA.FTZ R28, R119, R21, R28 ;  /* 0x00000015771c7223 */ /* 0x000fe2000001001c */
[----:B------:R-:W-:Y:S01]  /*4d20*/  FADD.FTZ R25, R25, R105 ;  /* 0x0000006919197221 */ /* 0x000fe20000010000 */
[----:B------:R-:W-:Y:S02]  /*4d30*/  FADD.FTZ R29, R29, R21 ;  /* 0x000000151d1d7221 */ /* 0x000fe40000010000 */
[----:B------:R-:W-:Y:S01]  /*4d40*/  FFMA.FTZ R28, R118, R22, R28 ;  /* 0x00000016761c7223 */ /* 0x000fe2000001001c */
[----:B------:R-:W-:Y:S01]  /*4d50*/  FADD.FTZ R25, R25, R104 ;  /* 0x0000006819197221 */ /* 0x000fe20000010000 */
[----:B------:R-:W-:Y:S01]  /*4d60*/  FADD.FTZ R29, R29, R22 ;  /* 0x000000161d1d7221 */ /* 0x000fe20000010000 */
[C---:B-1----:R-:W-:Y:S02]  /*4d70*/  ISETP.GT.U32.AND P2, PT, R124.reuse, 0x3f, PT ;  /* 0x0000003f7c00780c */ /* 0x042fe40003f44070 */
[----:B------:R-:W-:Y:S01]  /*4d80*/  FADD.FTZ R25, R25, R33 ;  /* 0x0000002119197221 */ /* 0x000fe20000010000 */
[----:B------:R-:W-:Y:S01]  /*4d90*/  LOP3.LUT P1, RZ, R124, 0xffffffc1, RZ, 0xc0, !PT ;  /* 0xffffffc17cff7812 */ /* 0x000fe2000782c0ff */
[----:B------:R-:W-:Y:S01]  /*4da0*/  FADD.FTZ R29, R29, R23 ;  /* 0x000000171d1d7221 */ /* 0x000fe20000010000 */
[----:B------:R-:W-:Y:S01]  /*4db0*/  FFMA.FTZ R28, R99, R23, R28 ;  /* 0x00000017631c7223 */ /* 0x000fe2000001001c */
[----:B0-----:R-:W-:Y:S10]  /*4dc0*/  @!P0 BRA `(.L_x_106) ;  /* 0x0000000000c88947 */ /* 0x001ff40003800000 */
[----:B------:R-:W2:Y:S01]  /*4dd0*/  LDL R101, [R1+0x164] ;  /* 0x0001640001657983 */ /* 0x000ea20000100800 */
[----:B------:R-:W0:Y:S03]  /*4de0*/  S2R R103, SR_TID.X ;  /* 0x0000000000677919 */ /* 0x000e260000002100 */
[----:B------:R1:W-:Y:S04]  /*4df0*/  STL.64 [R1+0x170], R2 ;  /* 0x0001700201007387 */ /* 0x0003e80000100a00 */
[----:B-1----:R-:W3:Y:S01]  /*4e00*/  LDL.64 R2, [R1+0x118] ;  /* 0x0001180001027983 */ /* 0x002ee20000100a00 */
[----:B0-----:R-:W-:Y:S02]  /*4e10*/  SHF.R.S32.HI R102, RZ, 0x1f, R103 ;  /* 0x0000001fff667819 */ /* 0x001fe40000011467 */
[----:B------:R-:W-:-:S02]  /*4e20*/  SHF.L.U32 R125, R103, 0x1, RZ ;  /* 0x00000001677d7819 */ /* 0x000fc400000006ff */
[----:B------:R-:W-:Y:S02]  /*4e30*/  LEA.HI R102, R102, R103, RZ, 0x2 ;  /* 0x0000006766667211 */ /* 0x000fe400078f10ff */
[----:B------:R-:W-:Y:S02]  /*4e40*/  LOP3.LUT R125, R125, 0x18, RZ, 0xc0, !PT ;  /* 0x000000187d7d7812 */ /* 0x000fe400078ec0ff */
[----:B------:R-:W-:Y:S02]  /*4e50*/  LEA R100, R103, UR9, 0x5 ;  /* 0x0000000967647c11 */ /* 0x000fe4000f8e28ff */
[----:B------:R-:W-:Y:S02]  /*4e60*/  SHF.R.S32.HI R102, RZ, 0x2, R102 ;  /* 0x00000002ff667819 */ /* 0x000fe40000011466 */
[----:B------:R-:W-:Y:S02]  /*4e70*/  IADD3 R100, R100, R125, RZ ;  /* 0x0000007d64647210 */ /* 0x000fe40007ffe0ff */
[----:B------:R-:W-:-:S03]  /*4e80*/  LEA R102, R102, UR9, 0x5 ;  /* 0x0000000966667c11 */ /* 0x000fc6000f8e28ff */
[----:B------:R2:W-:Y:S01]  /*4e90*/  STS.64 [R100], R24 ;  /* 0x0000001864007388 */ /* 0x0005e20000000a00 */
[C---:B------:R-:W-:Y:S02]  /*4ea0*/  SHF.L.U32 R103, R124.reuse, 0x1, RZ ;  /* 0x000000017c677819 */ /* 0x040fe400000006ff */
[----:B------:R-:W-:Y:S02]  /*4eb0*/  LOP3.LUT R125, R125, 0x10, RZ, 0x3c, !PT ;  /* 0x000000107d7d7812 */ /* 0x000fe400078e3cff */
[----:B------:R-:W-:Y:S01]  /*4ec0*/  LOP3.LUT R103, R103, 0x18, RZ, 0xc, !PT ;  /* 0x0000001867677812 */ /* 0x000fe200078e0cff */
[----:B--2---:R-:W-:Y:S01]  /*4ed0*/  IMAD R100, R101, 0x8, R102 ;  /* 0x0000000865647824 */ /* 0x004fe200078e0266 */
[C---:B------:R-:W-:Y:S02]  /*4ee0*/  LEA R101, R124.reuse, UR9, 0x5 ;  /* 0x000000097c657c11 */ /* 0x040fe4000f8e28ff */
[----:B------:R-:W-:-:S04]  /*4ef0*/  LEA R124, R124, UR9, 0x5 ;  /* 0x000000097c7c7c11 */ /* 0x000fc8000f8e28ff */
[----:B------:R-:W-:Y:S02]  /*4f00*/  IADD3 R124, R124, R125, RZ ;  /* 0x0000007d7c7c7210 */ /* 0x000fe40007ffe0ff */
[----:B------:R-:W2:Y:S01]  /*4f10*/  LDL R125, [R1+0x168] ;  /* 0x00016800017d7983 */ /* 0x000ea20000100800 */
[----:B------:R-:W-:-:S03]  /*4f20*/  IADD3 R101, R101, R103, RZ ;  /* 0x0000006765657210 */ /* 0x000fc60007ffe0ff */
[----:B------:R-:W4:Y:S04]  /*4f30*/  LDL R103, [R1+0x160] ;  /* 0x0001600001677983 */ /* 0x000f280000100800 */
[----:B--2---:R-:W-:Y:S04]  /*4f40*/  STS.64 [R125], R26 ;  /* 0x0000001a7d007388 */ /* 0x004fe80000000a00 */
[----:B------:R0:W-:Y:S04]  /*4f50*/  STS.64 [R124], R28 ;  /* 0x0000001c7c007388 */ /* 0x0001e80000000a00 */
[----:B------:R-:W-:Y:S01]  /*4f60*/  STS.64 [R101], R30 ;  /* 0x0000001e65007388 */ /* 0x000fe20000000a00 */
[----:B------:R-:W-:Y:S01]  /*4f70*/  BAR.SYNC.DEFER_BLOCKING 0x0 ;  /* 0x0000000000007b1d */ /* 0x000fe20000010000 */
[----:B----4-:R-:W-:-:S05]  /*4f80*/  LEA R102, R103, R102, 0x3 ;  /* 0x0000006667667211 */ /* 0x010fca00078e18ff */
[----:B0-----:R-:W2:Y:S04]  /*4f90*/  LDL.64 R124, [R1+0x110] ;  /* 0x00011000017c7983 */ /* 0x001ea80000100a00 */
[----:B------:R-:W0:Y:S04]  /*4fa0*/  LDS.64 R100, [R100] ;  /* 0x0000000064647984 */ /* 0x000e280000000a00 */
[----:B------:R-:W1:Y:S01]  /*4fb0*/  LDS.64 R102, [R102+0x1e00] ;  /* 0x001e000066667984 */ /* 0x000e620000000a00 */
[----:B0-----:R-:W-:Y:S01]  /*4fc0*/  FADD.FTZ R101, RZ, R101 ;  /* 0x00000065ff657221 */ /* 0x001fe20000010000 */
[----:B------:R-:W-:-:S03]  /*4fd0*/  FADD.FTZ R100, RZ, R100 ;  /* 0x00000064ff647221 */ /* 0x000fc60000010000 */
[----:B-1----:R-:W-:Y:S01]  /*4fe0*/  FADD.FTZ R103, R101, R103 ;  /* 0x0000006765677221 */ /* 0x002fe20000010000 */
[----:B------:R-:W-:Y:S01]  /*4ff0*/  FADD.FTZ R102, R100, R102 ;  /* 0x0000006664667221 */ /* 0x000fe20000010000 */
[----:B------:R-:W4:Y:S04]  /*5000*/  LDL R101, [R1+0x158] ;  /* 0x0001580001657983 */ /* 0x000f280000100800 */
[----:B------:R-:W2:Y:S04]  /*5010*/  LDL R100, [R1+0x15c] ;  /* 0x00015c0001647983 */ /* 0x000ea80000100800 */
[----:B---3--:R0:W-:Y:S04]  /*5020*/  STG.E.64 desc[UR14][R2.64+0x10000], R102 ;  /* 0x0100006602007986 */ /* 0x0081e8000c101b0e */
[----:B0-----:R0:W5:Y:S04]  /*5030*/  LDL.LU.64 R2, [R1+0x170] ;  /* 0x0001700001027983 */ /* 0x0011680000300a00 */
[----:B------:R-:W3:Y:S02]  /*5040*/  LDL R103, [R1+0x108] ;  /* 0x0001080001677983 */ /* 0x000ee40000100800 */
[----:B---3--:R-:W-:-:S04]  /*5050*/  LEA R102, R103, UR9, 0x5 ;  /* 0x0000000967667c11 */ /* 0x008fc8000f8e28ff */
[-C--:B--2---:R-:W-:Y:S02]  /*5060*/  LEA R100, R100, R102.reuse, 0x3 ;  /* 0x0000006664647211 */ /* 0x084fe400078e18ff */
[----:B----4-:R-:W-:-:S04]  /*5070*/  LEA R102, R101, R102, 0x3 ;  /* 0x0000006665667211 */ /* 0x010fc800078e18ff */
[----:B------:R-:W1:Y:S04]  /*5080*/  LDS.64 R100, [R100] ;  /* 0x0000000064647984 */ /* 0x000e680000000a00 */
[----:B------:R-:W2:Y:S01]  /*5090*/  LDS.64 R102, [R102+0x1e00] ;  /* 0x001e000066667984 */ /* 0x000ea20000000a00 */
[----:B-1----:R-:W-:Y:S01]  /*50a0*/  FADD.FTZ R101, RZ, R101 ;  /* 0x00000065ff657221 */ /* 0x002fe20000010000 */
[----:B------:R-:W-:-:S03]  /*50b0*/  FADD.FTZ R100, RZ, R100 ;  /* 0x00000064ff647221 */ /* 0x000fc60000010000 */
[----:B--2---:R-:W-:Y:S01]  /*50c0*/  FADD.FTZ R103, R101, R103 ;  /* 0x0000006765677221 */ /* 0x004fe20000010000 */
[----:B------:R-:W-:-:S05]  /*50d0*/  FADD.FTZ R102, R100, R102 ;  /* 0x0000006664667221 */ /* 0x000fca0000010000 */
[----:B------:R0:W-:Y:S02]  /*50e0*/  STG.E.64 desc[UR14][R124.64+0x10000], R102 ;  /* 0x010000667c007986 */ /* 0x0001e4000c101b0e */
.L_x_106:
[----:B------:R-:W-:Y:S01]  /*50f0*/  BSSY B0, `(.L_x_107) ;  /* 0x000003f000007945 */ /* 0x000fe20003800000 */
[----:B------:R-:W-:-:S03]  /*5100*/  CS2R R100, SRZ ;  /* 0x0000000000647805 */ /* 0x000fc6000001ff00 */
[----:B------:R-:W-:Y:S05]  /*5110*/  @P2 BRA `(.L_x_108) ;  /* 0x0000000000f02947 */ /* 0x000fea0003800000 */
[----:B0-----:R-:W2:Y:S04]  /*5120*/  LDL R103, [R1+0x154] ;  /* 0x0001540001677983 */ /* 0x001ea80000100800 */
[----:B------:R-:W3:Y:S04]  /*5130*/  LDL R102, [R1+0x150] ;  /* 0x0001500001667983 */ /* 0x000ee80000100800 */
[----:B------:R-:W4:Y:S04]  /*5140*/  LDL R124, [R1+0x14c] ;  /* 0x00014c00017c7983 */ /* 0x000f280000100800 */
[----:B------:R-:W4:Y:S04]  /*5150*/  LDL R125, [R1+0x138] ;  /* 0x00013800017d7983 */ /* 0x000f280000100800 */
[----:B--2---:R-:W0:Y:S04]  /*5160*/  LDS.64 R100, [R103] ;  /* 0x0000000067647984 */ /* 0x004e280000000a00 */
[----:B---3--:R-:W1:Y:S01]  /*5170*/  LDS.64 R102, [R102] ;  /* 0x0000000066667984 */ /* 0x008e620000000a00 */
[----:B0-----:R-:W-:Y:S01]  /*5180*/  FADD.FTZ R100, RZ, R100 ;  /* 0x00000064ff647221 */ /* 0x001fe20000010000 */
[----:B------:R-:W-:-:S03]  /*5190*/  FADD.FTZ R101, RZ, R101 ;  /* 0x00000065ff657221 */ /* 0x000fc60000010000 */
[----:B-1----:R-:W-:Y:S01]  /*51a0*/  FADD.FTZ R102, R100, R102 ;  /* 0x0000006664667221 */ /* 0x002fe20000010000 */
[----:B------:R-:W-:Y:S02]  /*51b0*/  FADD.FTZ R103, R101, R103 ;  /* 0x0000006765677221 */ /* 0x000fe40000010000 */
[----:B----4-:R0:W1:Y:S04]  /*51c0*/  LDS.64 R100, [R124] ;  /* 0x000000007c647984 */ /* 0x0100680000000a00 */
[----:B0-----:R-:W2:Y:S01]  /*51d0*/  LDL R124, [R1+0x134] ;  /* 0x00013400017c7983 */ /* 0x001ea20000100800 */
[----:B-1----:R-:W-:-:S03]  /*51e0*/  FADD.FTZ R102, R102, R100 ;  /* 0x0000006466667221 */ /* 0x002fc60000010000 */
[----:B------:R-:W3:Y:S01]  /*51f0*/  LDL R100, [R1+0x148] ;  /* 0x0001480001647983 */ /* 0x000ee20000100800 */
[----:B------:R-:W-:-:S03]  /*5200*/  FADD.FTZ R103, R103, R101 ;  /* 0x0000006567677221 */ /* 0x000fc60000010000 */
[----:B---3--:R-:W0:Y:S02]  /*5210*/  LDS.64 R100, [R100] ;  /* 0x0000000064647984 */ /* 0x008e240000000a00 */
[----:B0-----:R-:W-:Y:S02]  /*5220*/  FADD.FTZ R102, R102, R100 ;  /* 0x0000006466667221 */ /* 0x001fe40000010000 */
        /* <DEDUP_REMOVED lines=11> */
[----:B0-----:R-:W-:Y:S01]  /*52e0*/  FADD.FTZ R102, R102, R100 ;  /* 0x0000006466667221 */ /* 0x001fe20000010000 */
[----:B------:R-:W-:Y:S02]  /*52f0*/  FADD.FTZ R103, R103, R101 ;  /* 0x0000006567677221 */ /* 0x000fe40000010000 */
[----:B------:R0:W1:Y:S04]  /*5300*/  LDS.64 R100, [R125] ;  /* 0x000000007d647984 */ /* 0x0000680000000a00 */
[----:B0-----:R-:W3:Y:S01]  /*5310*/  LDL R125, [R1+0x120] ;  /* 0x00012000017d7983 */ /* 0x001ee20000100800 */
[----:B-1----:R-:W-:Y:S01]  /*5320*/  FADD.FTZ R102, R102, R100 ;  /* 0x0000006466667221 */ /* 0x002fe20000010000 */
[----:B------:R-:W-:-:S02]  /*5330*/  FADD.FTZ R103, R103, R101 ;  /* 0x0000006567677221 */ /* 0x000fc40000010000 */
[----:B--2---:R0:W1:Y:S04]  /*5340*/  LDS.64 R100, [R124] ;  /* 0x000000007c647984 */ /* 0x0040680000000a00 */
[----:B0-----:R-:W2:Y:S01]  /*5350*/  LDL R124, [R1+0x10c] ;  /* 0x00010c00017c7983 */ /* 0x001ea20000100800 */
[----:B-1----:R-:W-:-:S03]  /*5360*/  FADD.FTZ R102, R102, R100 ;  /* 0x0000006466667221 */ /* 0x002fc60000010000 */
[----:B------:R-:W4:Y:S01]  /*5370*/  LDL R100, [R1+0x130] ;  /* 0x0001300001647983 */ /* 0x000f220000100800 */
[----:B------:R-:W-:-:S03]  /*5380*/  FADD.FTZ R103, R103, R101 ;  /* 0x0000006567677221 */ /* 0x000fc60000010000 */
[----:B----4-:R-:W0:Y:S02]  /*5390*/  LDS.64 R100, [R100] ;  /* 0x0000000064647984 */ /* 0x010e240000000a00 */
[----:B0-----:R-:W-:Y:S02]  /*53a0*/  FADD.FTZ R102, R102, R100 ;  /* 0x0000006466667221 */ /* 0x001fe40000010000 */
        /* <DEDUP_REMOVED lines=11> */
[----:B0-----:R-:W-:Y:S01]  /*5460*/  FADD.FTZ R102, R102, R100 ;  /* 0x0000006466667221 */ /* 0x001fe20000010000 */
[----:B------:R-:W-:Y:S02]  /*5470*/  FADD.FTZ R103, R103, R101 ;  /* 0x0000006567677221 */ /* 0x000fe40000010000 */
[----:B---3--:R-:W0:Y:S02]  /*5480*/  LDS.64 R100, [R125] ;  /* 0x000000007d647984 */ /* 0x008e240000000a00 */
[----:B0-----:R-:W-:Y:S01]  /*5490*/  FADD.FTZ R102, R102, R100 ;  /* 0x0000006466667221 */ /* 0x001fe20000010000 */
[----:B------:R-:W-:Y:S02]  /*54a0*/  FADD.FTZ R103, R103, R101 ;  /* 0x0000006567677221 */ /* 0x000fe40000010000 */
[----:B--2---:R-:W0:Y:S02]  /*54b0*/  LDS.64 R100, [R124] ;  /* 0x000000007c647984 */ /* 0x004e240000000a00 */
[----:B0-----:R-:W-:Y:S01]  /*54c0*/  FADD.FTZ R100, R102, R100 ;  /* 0x0000006466647221 */ /* 0x001fe20000010000 */
[----:B------:R-:W-:-:S07]  /*54d0*/  FADD.FTZ R101, R103, R101 ;  /* 0x0000006567657221 */ /* 0x000fce0000010000 */
.L_x_108:
[----:B------:R-:W-:Y:S05]  /*54e0*/  BSYNC B0 ;  /* 0x0000000000007941 */ /* 0x000fea0003800000 */
.L_x_107:
[----:B0-----:R-:W0:Y:S01]  /*54f0*/  @!P1 LDC R102, c[0x0][0x10] ;  /* 0x00000400ff669b82 */ /* 0x001e220000000800 */
[----:B------:R-:W-:Y:S01]  /*5500*/  IMAD.U32 R103, RZ, RZ, UR4 ;  /* 0x00000004ff677e24 */ /* 0x000fe2000f8e00ff */
[----:B------:R1:W-:Y:S04]  /*5510*/  STL.64 [R1+0x178], R4 ;  /* 0x0001780401007387 */ /* 0x0003e80000100a00 */
[----:B-----5:R2:W-:Y:S04]  /*5520*/  STL [R1+0x174], R2 ;  /* 0x0001740201007387 */ /* 0x0205e80000100800 */
[----:B------:R3:W-:Y:S01]  /*5530*/  STL [R1+0x170], R0 ;  /* 0x0001700001007387 */ /* 0x0007e20000100800 */
[----:B-1----:R-:W1:Y:S03]  /*5540*/  @!P1 LDC.64 R4, c[0x0][0x260] ;  /* 0x00009800ff049b82 */ /* 0x002e660000000a00 */
[----:B------:R-:W4:Y:S04]  /*5550*/  SHFL.BFLY PT, R125, R100, 0x1, 0x1f ;  /* 0x0c201f00647d7f89 */ /* 0x000f2800000e0000 */
[----:B------:R-:W4:Y:S01]  /*5560*/  SHFL.BFLY PT, R124, R101, 0x1, 0x1f ;  /* 0x0c201f00657c7f89 */ /* 0x000f2200000e0000 */
[----:B0-----:R-:W-:-:S03]  /*5570*/  @!P1 IMAD R102, R102, R103, UR8 ;  /* 0x0000000866669e24 */ /* 0x001fc6000f8e0267 */
[----:B------:R-:W4:Y:S01]  /*5580*/  LDL R103, [R1+0x16c] ;  /* 0x00016c0001677983 */ /* 0x000f220000100800 */
[----:B--2---:R-:W-:Y:S02]  /*5590*/  PRMT R2, R35, 0x7632, R2 ;  /* 0x0000763223027816 */ /* 0x004fe40000000002 */
[----:B---3--:R-:W-:Y:S02]  /*55a0*/  PRMT R0, R37, 0x7632, R0 ;  /* 0x0000763225007816 */ /* 0x008fe40000000000 */
[----:B------:R-:W-:Y:S02]  /*55b0*/  PRMT R38, R38, 0x7632, R38 ;  /* 0x0000763226267816 */ /* 0x000fe40000000026 */
[----:B------:R-:W-:Y:S02]  /*55c0*/  PRMT R46, R36, 0x7632, R46 ;  /* 0x00007632242e7816 */ /* 0x000fe4000000002e */
[----:B------:R-:W-:Y:S02]  /*55d0*/  PRMT R37, R39, 0x7632, R37 ;  /* 0x0000763227257816 */ /* 0x000fe40000000025 */
[----:B------:R-:W-:Y:S01]  /*55e0*/  PRMT R36, R40, 0x7632, R36 ;  /* 0x0000763228247816 */ /* 0x000fe20000000024 */
[----:B------:R-:W-:Y:S01]  /*55f0*/  UISETP.GE.U32.AND UP0, UPT, UR10, UR16, UPT ;  /* 0x000000100a00728c */ /* 0x000fe2000bf06070 */
[----:B------:R-:W-:-:S02]  /*5600*/  PRMT R47, R34, 0x7632, R47 ;  /* 0x00007632222f7816 */ /* 0x000fc4000000002f */
[----:B------:R-:W-:Y:S02]  /*5610*/  PRMT R35, R41, 0x7632, R35 ;  /* 0x0000763229237816 */ /* 0x000fe40000000023 */
[----:B------:R-:W-:Y:S01]  /*5620*/  PRMT R34, R42, 0x7632, R34 ;  /* 0x000076322a227816 */ /* 0x000fe20000000022 */
[----:B----4-:R-:W-:Y:S01]  /*5630*/  FADD.FTZ R100, R125, R100 ;  /* 0x000000647d647221 */ /* 0x010fe20000010000 */
[----:B------:R-:W-:Y:S01]  /*5640*/  FADD.FTZ R101, R124, R101 ;  /* 0x000000657c657221 */ /* 0x000fe20000010000 */
[----:B------:R-:W-:Y:S01]  /*5650*/  UISETP.GE.AND.EX UP0, UPT, UR11, UR17, UPT, UP0 ;  /* 0x000000110b00728c */ /* 0x000fe2000bf06300 */
[----:B------:R-:W-:Y:S02]  /*5660*/  PRMT R125, R43, 0x7632, R125 ;  /* 0x000076322b7d7816 */ /* 0x000fe4000000007d */
[----:B------:R-:W-:Y:S02]  /*5670*/  PRMT R124, R44, 0x7632, R124 ;  /* 0x000076322c7c7816 */ /* 0x000fe4000000007c */
[----:B------:R-:W-:-:S02]  /*5680*/  PRMT R49, R49, 0x7632, R49 ;  /* 0x0000763231317816 */ /* 0x000fc40000000031 */
[----:B------:R-:W-:Y:S02]  /*5690*/  PRMT R50, R50, 0x7632, R50 ;  /* 0x0000763232327816 */ /* 0x000fe40000000032 */
[----:B------:R-:W-:Y:S02]  /*56a0*/  PRMT R51, R51, 0x7632, R51 ;  /* 0x0000763233337816 */ /* 0x000fe40000000033 */
[----:B------:R-:W-:Y:S02]  /*56b0*/  PRMT R52, R52, 0x7632, R52 ;  /* 0x0000763234347816 */ /* 0x000fe40000000034 */
        /* <DEDUP_REMOVED lines=45> */
[----:B------:R-:W-:-:S04]  /*5990*/  @!P1 LEA R102, R102, R103, 0xc ;  /* 0x0000006766669211 */ /* 0x000fc800078e60ff */
[----:B------:R-:W-:-:S05]  /*59a0*/  @!P1 SHF.L.U32 R102, R102, 0x1, RZ ;  /* 0x0000000166669819 */ /* 0x000fca00000006ff */
[----:B-1----:R-:W-:Y:S02]  /*59b0*/  @!P1 IMAD.WIDE.U32 R102, R102, 0x4, R4 ;  /* 0x0000000466669825 */ /* 0x002fe400078e0004 */
[----:B------:R0:W5:Y:S04]  /*59c0*/  LDL.LU.64 R4, [R1+0x178] ;  /* 0x0001780001047983 */ /* 0x0001680000300a00 */
[----:B------:R1:W-:Y:S04]  /*59d0*/  STL.S16 [R1+0x1c], R2 ;  /* 0x00001c0201007387 */ /* 0x0003e80000100600 */
[----:B------:R-:W-:Y:S04]  /*59e0*/  @!P1 STG.E.64 desc[UR14][R102.64], R100 ;  /* 0x0000006466009986 */ /* 0x000fe8000c101b0e */
[----:B-1----:R0:W5:Y:S04]  /*59f0*/  LDL.LU R2, [R1+0x174] ;  /* 0x0001740001027983 */ /* 0x0021680000300800 */
[----:B------:R1:W-:Y:S04]  /*5a00*/  STL.S16 [R1+0x18], R0 ;  /* 0x0000180001007387 */ /* 0x0003e80000100600 */
[----:B-1----:R0:W5:Y:S01]  /*5a10*/  LDL.LU R0, [R1+0x170] ;  /* 0x0001700001007983 */ /* 0x0021620000300800 */
[----:B------:R-:W-:-:S02]  /*5a20*/  PLOP3.LUT P1, PT, PT, PT, UP0, 0x80, 0x0 ;  /* 0x000000000000781c */ /* 0x000fc40003f2f008 */
[----:B------:R-:W-:Y:S01]  /*5a30*/  PRMT R103, R45, 0x7632, R103 ;  /* 0x000076322d677816 */ /* 0x000fe20000000067 */
[----:B------:R0:W-:Y:S01]  /*5a40*/  STL.S16 [R1+0x14], R38 ;  /* 0x0000142601007387 */ /* 0x0001e20000100600 */
[----:B------:R-:W-:Y:S02]  /*5a50*/  PRMT R102, R46, 0x7632, R102 ;  /* 0x000076322e667816 */ /* 0x000fe40000000066 */
[----:B------:R-:W-:Y:S01]  /*5a60*/  PRMT R101, R47, 0x7632, R101 ;  /* 0x000076322f657816 */ /* 0x000fe20000000065 */
[----:B------:R0:W-:Y:S01]  /*5a70*/  STL.S16 [R1+0xc], R37 ;  /* 0x00000c2501007387 */ /* 0x0001e20000100600 */
[----:B------:R-:W-:-:S03]  /*5a80*/  PRMT R100, R48, 0x7632, R100 ;  /* 0x0000763230647816 */ /* 0x000fc60000000064 */
[----:B------:R0:W-:Y:S04]  /*5a90*/  STL.S16 [R1+0x8], R36 ;  /* 0x0000082401007387 */ /* 0x0001e80000100600 */
[----:B------:R0:W-:Y:S04]  /*5aa0*/  STL.S16 [R1+0x4], R35 ;  /* 0x0000042301007387 */ /* 0x0001e80000100600 */
[----:B------:R0:W-:Y:S01]  /*5ab0*/  STL.S16 [R1], R34 ;  /* 0x0000002201007387 */ /* 0x0001e20000100600 */
[----:B------:R-:W-:Y:S05]  /*5ac0*/  @P1 BRA `(.L_x_109) ;  /* 0x0000000000601947 */ /* 0x000fea0003800000 */
[----:B0-----:R-:W0:Y:S01]  /*5ad0*/  S2R R34, SR_TID.X ;  /* 0x0000000000227919 */ /* 0x001e220000002100 */
[----:B------:R-:W-:Y:S01]  /*5ae0*/  BAR.SYNC.DEFER_BLOCKING 0x0 ;  /* 0x0000000000007b1d */ /* 0x000fe20000010000 */
[----:B0-----:R-:W-:-:S13]  /*5af0*/  ISETP.NE.AND P1, PT, R34, RZ, PT ;  /* 0x000000ff2200720c */ /* 0x001fda0003f25270 */
[----:B------:R-:W-:Y:S05]  /*5b00*/  @P1 BRA `(.L_x_110) ;  /* 0x0000000000441947 */ /* 0x000fea0003800000 */
[----:B------:R-:W-:Y:S02]  /*5b10*/  ISETP.NE.AND P1, PT, RZ, UR20, PT ;  /* 0x00000014ff007c0c */ /* 0x000fe4000bf25270 */
[----:B------:R-:W-:Y:S02]  /*5b20*/  MOV R36, 0x7fffff81 ;  /* 0x7fffff8100247802 */ /* 0x000fe40000000f00 */
[----:B------:R-:W-:Y:S02]  /*5b30*/  MOV R34, UR6 ;  /* 0x0000000600227c02 */ /* 0x000fe40008000f00 */
[----:B------:R-:W-:Y:S02]  /*5b40*/  SEL R36, R36, 0x1, !P1 ;  /* 0x0000000124247807 */ /* 0x000fe40004800000 */
[----:B------:R-:W-:Y:S01]  /*5b50*/  MOV R35, UR7 ;  /* 0x0000000700237c02 */ /* 0x000fe20008000f00 */
[----:B------:R-:W-:Y:S06]  /*5b60*/  MEMBAR.ALL.GPU ;  /* 0x0000000000007992 */ /* 0x000fec000000a000 */
[----:B------:R-:W-:-:S00]  /*5b70*/  ERRBAR ;  /* 0x00000000000079ab */ /* 0x000fc00000000000 */
[----:B------:R-:W-:Y:S06]  /*5b80*/  CGAERRBAR ;  /* 0x00000000000075ab */ /* 0x000fec0000000000 */
[----:B------:R0:W5:Y:S02]  /*5b90*/  ATOM.E.ADD.STRONG.GPU PT, R36, desc[UR14][R34.64], R36 ;  /* 0x000000242224798a */ /* 0x00016400081ee1ce */
.L_x_111:
        /* <DEDUP_REMOVED lines=8> */
.L_x_110:
[----:B------:R-:W-:Y:S05]  /*5c20*/  WARPSYNC.ALL ;  /* 0x0000000000007948 */ /* 0x000fea0003800000 */
[----:B------:R-:W-:Y:S06]  /*5c30*/  BAR.SYNC.DEFER_BLOCKING 0x0 ;  /* 0x0000000000007b1d */ /* 0x000fec0000010000 */
[----:B------:R-:W-:Y:S05]  /*5c40*/  BRA `(.L_x_112) ;  /* 0x0000000000547947 */ /* 0x000fea0003800000 */
.L_x_109:
[----:B0-----:R-:W0:Y:S01]  /*5c50*/  S2R R34, SR_TID.X ;  /* 0x0000000000227919 */ /* 0x001e220000002100 */
[----:B------:R-:W-:Y:S01]  /*5c60*/  BAR.SYNC.DEFER_BLOCKING 0x0 ;  /* 0x0000000000007b1d */ /* 0x000fe20000010000 */
[----:B0-----:R-:W-:-:S13]  /*5c70*/  ISETP.NE.AND P1, PT, R34, RZ, PT ;  /* 0x000000ff2200720c */ /* 0x001fda0003f25270 */
[----:B------:R-:W-:Y:S05]  /*5c80*/  @P1 BRA `(.L_x_113) ;  /* 0x00000000003c1947 */ /* 0x000fea0003800000 */
[----:B------:R-:W-:Y:S02]  /*5c90*/  MOV R36, UR12 ;  /* 0x0000000c00247c02 */ /* 0x000fe40008000f00 */
[----:B------:R-:W-:Y:S02]  /*5ca0*/  MOV R34, UR18 ;  /* 0x0000001200227c02 */ /* 0x000fe40008000f00 */
[----:B------:R-:W-:Y:S01]  /*5cb0*/  MOV R35, UR19 ;  /* 0x0000001300237c02 */ /* 0x000fe20008000f00 */
[----:B------:R-:W-:Y:S06]  /*5cc0*/  MEMBAR.ALL.GPU ;  /* 0x0000000000007992 */ /* 0x000fec000000a000 */
[----:B------:R-:W-:-:S00]  /*5cd0*/  ERRBAR ;  /* 0x00000000000079ab */ /* 0x000fc00000000000 */
[----:B------:R-:W-:Y:S06]  /*5ce0*/  CGAERRBAR ;  /* 0x00000000000075ab */ /* 0x000fec0000000000 */
[----:B------:R0:W5:Y:S02]  /*5cf0*/  ATOM.E.ADD.STRONG.GPU PT, R36, desc[UR14][R34.64], R36 ;  /* 0x000000242224798a */ /* 0x00016400081ee1ce */
.L_x_114:
[----:B0-----:R-:W-:Y:S02]  /*5d00*/  MOV R34, UR18 ;  /* 0x0000001200227c02 */ /* 0x001fe40008000f00 */
[----:B------:R-:W-:-:S05]  /*5d10*/  MOV R35, UR19 ;  /* 0x0000001300237c02 */ /* 0x000fca0008000f00 */
[----:B------:R-:W2:Y:S04]  /*5d20*/  LD.E.STRONG.GPU R34, desc[UR14][R34.64] ;  /* 0x0000000e22227980 */ /* 0x000ea8000c10f900 */
[----:B--2---:R-:W-:Y:S01]  /*5d30*/  CCTL.IVALL ;  /* 0x00000000ff00798f */ /* 0x004fe20002000000 */
[----:B------:R-:W-:Y:S05]  /*5d40*/  YIELD ;  /* 0x0000000000007946 */ /* 0x000fea0003800000 */
[----:B-----5:R-:W-:-:S04]  /*5d50*/  LOP3.LUT R34, R34, R36, RZ, 0x3c, !PT ;  /* 0x0000002422227212 */ /* 0x020fc800078e3cff */
[----:B------:R-:W-:-:S13]  /*5d60*/  ISETP.GT.AND P1, PT, R34, -0x1, PT ;  /* 0xffffffff2200780c */ /* 0x000fda0003f24270 */
[----:B------:R-:W-:Y:S05]  /*5d70*/  @P1 BRA `(.L_x_114) ;  /* 0xfffffffc00e01947 */ /* 0x000fea000383ffff */
.L_x_113:
[----:B------:R-:W-:Y:S05]  /*5d80*/  WARPSYNC.ALL ;  /* 0x0000000000007948 */ /* 0x000fea0003800000 */
[----:B------:R-:W-:Y:S06]  /*5d90*/  BAR.SYNC.DEFER_BLOCKING 0x0 ;  /* 0x0000000000007b1d */ /* 0x000fec0000010000 */
.L_x_112:
[----:B------:R-:W0:Y:S01]  /*5da0*/  S2R R36, SR_TID.X ;  /* 0x0000000000247919 */ /* 0x000e220000002100 */
[----:B------:R-:W-:Y:S01]  /*5db0*/  BSSY B0, `(.L_x_115) ;  /* 0x000005f000007945 */ /* 0x000fe20003800000 */
[----:B------:R-:W-:Y:S02]  /*5dc0*/  CS2R R34, SRZ ;  /* 0x0000000000227805 */ /* 0x000fe4000001ff00 */
[----:B0-----:R-:W-:-:S13]  /*5dd0*/  ISETP.GT.U32.AND P1, PT, R36, 0xff, PT ;  /* 0x000000ff2400780c */ /* 0x001fda0003f24070 */
[----:B------:R-:W-:Y:S05]  /*5de0*/  @P1 BRA `(.L_x_116) ;  /* 0x00000004006c1947 */ /* 0x000fea0003800000 */
[----:B------:R-:W-:Y:S01]  /*5df0*/  ULDC UR5, c[0x0][0x10] ;  /* 0x0000040000057ab9 */ /* 0x000fe20000000800 */
[----:B-----5:R0:W-:Y:S01]  /*5e00*/  STL.64 [R1+0x170], R2 ;  /* 0x0001700201007387 */ /* 0x0201e20000100a00 */
[----:B------:R-:W-:Y:S01]  /*5e10*/  UIMAD UR5, UR5, UR4, UR8 ;  /* 0x00000004050572a4 */ /* 0x000fe2000f8e0208 */
[----:B------:R-:W-:-:S04]  /*5e20*/  SHF.L.U32 R35, R36, 0x4, RZ ;  /* 0x0000000424237819 */ /* 0x000fc800000006ff */
[----:B------:R-:W-:Y:S01]  /*5e30*/  LOP3.LUT R35, R35, 0x7fffff80, RZ, 0xc0, !PT ;  /* 0x7fffff8023237812 */ /* 0x000fe200078ec0ff */
[----:B------:R-:W-:Y:S01]  /*5e40*/  IMAD.U32 R34, RZ, RZ, UR5 ;  /* 0x00000005ff227e24 */ /* 0x000fe2000f8e00ff */
[----:B0-----:R-:W0:Y:S04]  /*5e50*/  LDC.64 R2, c[0x0][0x260] ;  /* 0x00009800ff027b82 */ /* 0x001e280000000a00 */
[----:B------:R-:W-:Y:S02]  /*5e60*/  LEA R34, R34, R35, 0xc ;  /* 0x0000002322227211 */ /* 0x000fe400078e60ff */
[----:B------:R-:W-:-:S04]  /*5e70*/  LOP3.LUT R35, R36, 0x7, RZ, 0xc0, !PT ;  /* 0x0000000724237812 */ /* 0x000fc800078ec0ff */
[----:B------:R-:W-:-:S04]  /*5e80*/  IADD3 R34, R34, R35, RZ ;  /* 0x0000002322227210 */ /* 0x000fc80007ffe0ff */
[----:B------:R-:W-:-:S04]  /*5e90*/  SHF.L.U32 R44, R34, 0x1, RZ ;  /* 0x00000001222c7819 */ /* 0x000fc800000006ff */
[C---:B------:R-:W-:Y:S02]  /*5ea0*/  IADD3 R38, R44.reuse, 0x10, RZ ;  /* 0x000000102c267810 */ /* 0x040fe40007ffe0ff */
[C---:B------:R-:W-:Y:S01]  /*5eb0*/  IADD3 R34, R44.reuse, 0x20, RZ ;  /* 0x000000202c227810 */ /* 0x040fe20007ffe0ff */
[----:B0-----:R-:W-:-:S04]  /*5ec0*/  IMAD.WIDE.U32 R36, R44, 0x4, R2 ;  /* 0x000000042c247825 */ /* 0x001fc800078e0002 */
[--C-:B------:R-:W-:Y:S02]  /*5ed0*/  IMAD.WIDE.U32 R38, R38, 0x4, R2.reuse ;  /* 0x0000000426267825 */ /* 0x100fe400078e0002 */
[----:B------:R-:W2:Y:S02]  /*5ee0*/  LDG.E.64 R36, desc[UR14][R36.64] ;  /* 0x0000000e24247981 */ /* 0x000ea4000c1e1b00 */
[----:B------:R-:W-:Y:S02]  /*5ef0*/  IMAD.WIDE.U32 R34, R34, 0x4, R2 ;  /* 0x0000000422227825 */ /* 0x000fe400078e0002 */
[----:B------:R-:W3:Y:S04]  /*5f00*/  LDG.E.64 R38, desc[UR14][R38.64] ;  /* 0x0000000e26267981 */ /* 0x000ee8000c1e1b00 */
[----:B------:R-:W4:Y:S01]  /*5f10*/  LDG.E.64 R34, desc[UR14][R34.64] ;  /* 0x0000000e22227981 */ /* 0x000f22000c1e1b00 */
[C---:B------:R-:W-:Y:S01]  /*5f20*/  IADD3 R42, R44.reuse, 0x30, RZ ;  /* 0x000000302c2a7810 */ /* 0x040fe20007ffe0ff */
[----:B------:R-:W-:-:S04]  /*5f30*/  VIADD R40, R44, 0x40 ;  /* 0x000000402c287836 */ /* 0x000fc80000000000 */
[----:B------:R-:W-:-:S04]  /*5f40*/  IMAD.WIDE.U32 R42, R42, 0x4, R2 ;  /* 0x000000042a2a7825 */ /* 0x000fc800078e0002 */
[----:B------:R-:W-:Y:S02]  /*5f50*/  IMAD.WIDE.U32 R40, R40, 0x4, R2 ;  /* 0x0000000428287825 */ /* 0x000fe400078e0002 */
[----:B------:R-:W4:Y:S04]  /*5f60*/  LDG.E.64 R42, desc[UR14][R42.64] ;  /* 0x0000000e2a2a7981 */ /* 0x000f28000c1e1b00 */
[----:B------:R-:W4:Y:S01]  /*5f70*/  LDG.E.64 R40, desc[UR14][R40.64] ;  /* 0x0000000e28287981 */ /* 0x000f22000c1e1b00 */
[----:B--2---:R-:W-:Y:S01]  /*5f80*/  FADD.FTZ R36, RZ, R36 ;  /* 0x00000024ff247221 */ /* 0x004fe20000010000 */
[----:B------:R-:W-:-:S03]  /*5f90*/  FADD.FTZ R37, RZ, R37 ;  /* 0x00000025ff257221 */ /* 0x000fc60000010000 */
[----:B---3--:R-:W-:Y:S01]  /*5fa0*/  FADD.FTZ R36, R38, R36 ;  /* 0x0000002426247221 */ /* 0x008fe20000010000 */
[----:B------:R-:W-:Y:S01]  /*5fb0*/  IADD3 R38, R44, 0x50, RZ ;  /* 0x000000502c267810 */ /* 0x000fe20007ffe0ff */
[----:B------:R-:W-:Y:S02]  /*5fc0*/  FADD.FTZ R45, R39, R37 ;  /* 0x00000025272d7221 */ /* 0x000fe40000010000 */
[----:B----4-:R-:W-:Y:S01]  /*5fd0*/  FADD.FTZ R34, R34, R36 ;  /* 0x0000002422227221 */ /* 0x010fe20000010000 */
[----:B------:R-:W-:Y:S01]  /*5fe0*/  IADD3 R36, R44, 0x60, RZ ;  /* 0x000000602c247810 */ /* 0x000fe20007ffe0ff */
[----:B------:R-:W-:-:S04]  /*5ff0*/  IMAD.WIDE.U32 R38, R38, 0x4, R2 ;  /* 0x0000000426267825 */ /* 0x000fc800078e0002 */
[----:B------:R-:W-:Y:S02]  /*6000*/  IMAD.WIDE.U32 R36, R36, 0x4, R2 ;  /* 0x0000000424247825 */ /* 0x000fe400078e0002 */
[----:B------:R-:W2:Y:S04]  /*6010*/  LDG.E.64 R38, desc[UR14][R38.64] ;  /* 0x0000000e26267981 */ /* 0x000ea8000c1e1b00 */
[----:B------:R-:W3:Y:S01]  /*6020*/  LDG.E.64 R36, desc[UR14][R36.64] ;  /* 0x0000000e24247981 */ /* 0x000ee2000c1e1b00 */
[----:B------:R-:W-:Y:S01]  /*6030*/  FADD.FTZ R34, R42, R34 ;  /* 0x000000222a227221 */ /* 0x000fe20000010000 */
[----:B------:R-:W-:Y:S01]  /*6040*/  FADD.FTZ R35, R35, R45 ;  /* 0x0000002d23237221 */ /* 0x000fe20000010000 */
[----:B------:R-:W-:Y:S02]  /*6050*/  IADD3 R42, R44, 0x70, RZ ;  /* 0x000000702c2a7810 */ /* 0x000fe40007ffe0ff */
[----:B------:R-:W-:Y:S01]  /*6060*/  FADD.FTZ R34, R40, R34 ;  /* 0x0000002228227221 */ /* 0x000fe20000010000 */
[----:B------:R-:W-:Y:S01]  /*6070*/  FADD.FTZ R35, R43, R35 ;  /* 0x000000232b237221 */ /* 0x000fe20000010000 */
[----:B------:R-:W-:Y:S01]  /*6080*/  IADD3 R40, R44, 0x80, RZ ;  /* 0x000000802c287810 */ /* 0x000fe20007ffe0ff */
[----:B------:R-:W-:-:S04]  /*6090*/  IMAD.WIDE.U32 R42, R42, 0x4, R2 ;  /* 0x000000042a2a7825 */ /* 0x000fc800078e0002 */
[----:B------:R-:W-:Y:S01]  /*60a0*/  FADD.FTZ R35, R41, R35 ;  /* 0x0000002329237221 */ /* 0x000fe20000010000 */
[----:B------:R-:W-:Y:S01]  /*60b0*/  IMAD.WIDE.U32 R40, R40, 0x4, R2 ;  /* 0x0000000428287825 */ /* 0x000fe200078e0002 */
[----:B------:R-:W4:Y:S05]  /*60c0*/  LDG.E.64 R42, desc[UR14][R42.64] ;  /* 0x0000000e2a2a7981 */ /* 0x000f2a000c1e1b00 */
[----:B------:R-:W4:Y:S01]  /*60d0*/  LDG.E.64 R40, desc[UR14][R40.64] ;  /* 0x0000000e28287981 */ /* 0x000f22000c1e1b00 */
[----:B--2---:R-:W-:Y:S01]  /*60e0*/  FADD.FTZ R34, R38, R34 ;  /* 0x0000002226227221 */ /* 0x004fe20000010000 */
[----:B------:R-:W-:Y:S01]  /*60f0*/  IADD3 R38, R44, 0x90, RZ ;  /* 0x000000902c267810 */ /* 0x000fe20007ffe0ff */
[----:B------:R-:W-:-:S02]  /*6100*/  FADD.FTZ R45, R39, R35 ;  /* 0x00000023272d7221 */ /* 0x000fc40000010000 */
[----:B---3--:R-:W-:Y:S01]  /*6110*/  FADD.FTZ R36, R36, R34 ;  /* 0x0000002224247221 */ /* 0x008fe20000010000 */
[----:B------:R-:W-:Y:S01]  /*6120*/  IADD3 R34, R44, 0xa0, RZ ;  /* 0x000000a02c227810 */ /* 0x000fe20007ffe0ff */
[----:B------:R-:W-:-:S04]  /*6130*/  IMAD.WIDE.U32 R38, R38, 0x4, R2 ;  /* 0x0000000426267825 */ /* 0x000fc800078e0002 */
[----:B------:R-:W-:Y:S02]  /*6140*/  IMAD.WIDE.U32 R34, R34, 0x4, R2 ;  /* 0x0000000422227825 */ /* 0x000fe400078e0002 */
[----:B------:R-:W2:Y:S04]  /*6150*/  LDG.E.64 R38, desc[UR14][R38.64] ;  /* 0x0000000e26267981 */ /* 0x000ea8000c1e1b00 */
[----:B------:R-:W3:Y:S01]  /*6160*/  LDG.E.64 R34, desc[UR14][R34.64] ;  /* 0x0000000e22227981 */ /* 0x000ee2000c1e1b00 */
[----:B------:R-:W-:Y:S01]  /*6170*/  FADD.FTZ R37, R37, R45 ;  /* 0x0000002d25257221 */ /* 0x000fe20000010000 */
[----:B----4-:R-:W-:-:S03]  /*6180*/  FADD.FTZ R36, R42, R36 ;  /* 0x000000242a247221 */ /* 0x010fc60000010000 */
[----:B------:R-:W-:Y:S01]  /*6190*/  FADD.FTZ R37, R43, R37 ;  /* 0x000000252b257221 */ /* 0x000fe20000010000 */
[----:B------:R-:W-:Y:S01]  /*61a0*/  FADD.FTZ R36, R40, R36 ;  /* 0x0000002428247221 */ /* 0x000fe20000010000 */
[----:B------:R-:W-:Y:S02]  /*61b0*/  VIADD R40, R44, 0xb0 ;  /* 0x000000b02c287836 */ /* 0x000fe40000000000 */
[----:B------:R-:W-:Y:S02]  /*61c0*/  FADD.FTZ R37, R41, R37 ;  /* 0x0000002529257221 */ /* 0x000fe40000010000 */
[----:B------:R-:W-:Y:S01]  /*61d0*/  IMAD.WIDE.U32 R40, R40, 0x4, R2 ;  /* 0x0000000428287825 */ /* 0x000fe200078e0002 */
[----:B------:R-:W-:-:S05]  /*61e0*/  IADD3 R45, R44, 0xe0, RZ ;  /* 0x000000e02c2d7810 */ /* 0x000fca0007ffe0ff */
[----:B------:R-:W4:Y:S01]  /*61f0*/  LDG.E.64 R40, desc[UR14][R40.64] ;  /* 0x0000000e28287981 */ /* 0x000f22000c1e1b00 */
[----:B------:R-:W-:-:S05]  /*6200*/  IADD3 R42, R44, 0xf0, RZ ;  /* 0x000000f02c2a7810 */ /* 0x000fca0007ffe0ff */
[----:B------:R-:W-:-:S06]  /*6210*/  IMAD.WIDE.U32 R42, R42, 0x4, R2 ;  /* 0x000000042a2a7825 */ /* 0x000fcc00078e0002 */
[----:B------:R-:W4:Y:S01]  /*6220*/  LDG.E.64 R42, desc[UR14][R42.64] ;  /* 0x0000000e2a2a7981 */ /* 0x000f22000c1e1b00 */
[----:B--2---:R-:W-:Y:S01]  /*6230*/  FADD.FTZ R36, R38, R36 ;  /* 0x0000002426247221 */ /* 0x004fe20000010000 */
[----:B------:R-:W-:Y:S01]  /*6240*/  IADD3 R38, R44, 0xc0, RZ ;  /* 0x000000c02c267810 */ /* 0x000fe20007ffe0ff */
[----:B------:R-:W-:Y:S02]  /*6250*/  FADD.FTZ R48, R39, R37 ;  /* 0x0000002527307221 */ /* 0x000fe40000010000 */
[----:B---3--:R-:W-:Y:S01]  /*6260*/  FADD.FTZ R34, R34, R36 ;  /* 0x0000002422227221 */ /* 0x008fe20000010000 */
[----:B------:R-:W-:Y:S01]  /*6270*/  IADD3 R36, R44, 0xd0, RZ ;  /* 0x000000d02c247810 */ /* 0x000fe20007ffe0ff */
[----:B------:R-:W-:-:S04]  /*6280*/  IMAD.WIDE.U32 R38, R38, 0x4, R2 ;  /* 0x0000000426267825 */ /* 0x000fc800078e0002 */
[--C-:B------:R-:W-:Y:S02]  /*6290*/  IMAD.WIDE.U32 R36, R36, 0x4, R2.reuse ;  /* 0x0000000424247825 */ /* 0x100fe400078e0002 */
[----:B------:R-:W2:Y:S02]  /*62a0*/  LDG.E.64 R38, desc[UR14][R38.64] ;  /* 0x0000000e26267981 */ /* 0x000ea4000c1e1b00 */
[----:B------:R-:W-:Y:S02]  /*62b0*/  IMAD.WIDE.U32 R44, R45, 0x4, R2 ;  /* 0x000000042d2c7825 */ /* 0x000fe400078e0002 */
[----:B------:R-:W3:Y:S04]  /*62c0*/  LDG.E.64 R36, desc[UR14][R36.64] ;  /* 0x0000000e24247981 */ /* 0x000ee8000c1e1b00 */
[----:B------:R-:W3:Y:S04]  /*62d0*/  LDG.E.64 R44, desc[UR14][R44.64] ;  /* 0x0000000e2c2c7981 */ /* 0x000ee8000c1e1b00 */
[----:B------:R0:W5:Y:S01]  /*62e0*/  LDL.LU.64 R2, [R1+0x170] ;  /* 0x0001700001027983 */ /* 0x0001620000300a00 */
[----:B------:R-:W-:Y:S01]  /*62f0*/  FADD.FTZ R35, R35, R48 ;  /* 0x0000003023237221 */ /* 0x000fe20000010000 */
[----:B----4-:R-:W-:-:S03]  /*6300*/  FADD.FTZ R34, R40, R34 ;  /* 0x0000002228227221 */ /* 0x010fc60000010000 */
[----:B------:R-:W-:Y:S01]  /*6310*/  FADD.FTZ R35, R41, R35 ;  /* 0x0000002329237221 */ /* 0x000fe20000010000 */
[----:B--2---:R-:W-:-:S03]  /*6320*/  FADD.FTZ R34, R38, R34 ;  /* 0x0000002226227221 */ /* 0x004fc60000010000 */
[----:B------:R-:W-:Y:S01]  /*6330*/  FADD.FTZ R35, R39, R35 ;  /* 0x0000002327237221 */ /* 0x000fe20000010000 */
[----:B---3--:R-:W-:-:S03]  /*6340*/  FADD.FTZ R34, R36, R34 ;  /* 0x0000002224227221 */ /* 0x008fc60000010000 */
[----:B------:R-:W-:Y:S01]  /*6350*/  FADD.FTZ R35, R37, R35 ;  /* 0x0000002325237221 */ /* 0x000fe20000010000 */
[----:B------:R-:W-:-:S03]  /*6360*/  FADD.FTZ R34, R44, R34 ;  /* 0x000000222c227221 */ /* 0x000fc60000010000 */
[----:B------:R-:W-:Y:S01]  /*6370*/  FADD.FTZ R35, R45, R35 ;  /* 0x000000232d237221 */ /* 0x000fe20000010000 */
[----:B------:R-:W-:-:S03]  /*6380*/  FADD.FTZ R34, R42, R34 ;  /* 0x000000222a227221 */ /* 0x000fc60000010000 */
[----:B0-----:R-:W-:-:S07]  /*6390*/  FADD.FTZ R35, R43, R35 ;  /* 0x000000232b237221 */ /* 0x001fce0000010000 */
.L_x_116:
[----:B------:R-:W-:Y:S05]  /*63a0*/  BSYNC B0 ;  /* 0x0000000000007941 */ /* 0x000fea0003800000 */
.L_x_115:
[----:B------:R-:W0:Y:S01]  /*63b0*/  SHFL.BFLY PT, R36, R34, 0x4, 0x1f ;  /* 0x0c801f0022247f89 */ /* 0x000e2200000e0000 */
[----:B------:R-:W-:Y:S01]  /*63c0*/  BSSY B0, `(.L_x_117) ;  /* 0x0000017000007945 */ /* 0x000fe20003800000 */
[----:B------:R-:W1:Y:S01]  /*63d0*/  S2R R37, SR_TID.X ;  /* 0x0000000000257919 */ /* 0x000e620000002100 */
[----:B0-----:R-:W-:Y:S02]  /*63e0*/  FADD.FTZ R34, R36, R34 ;  /* 0x0000002224227221 */ /* 0x001fe40000010000 */
[----:B------:R-:W0:Y:S01]  /*63f0*/  SHFL.BFLY PT, R36, R35, 0x4, 0x1f ;  /* 0x0c801f0023247f89 */ /* 0x000e2200000e0000 */
[----:B-1----:R-:W-:Y:S01]  /*6400*/  LOP3.LUT P1, RZ, R37, 0xffffff07, RZ, 0xc0, !PT ;  /* 0xffffff0725ff7812 */ /* 0x002fe2000782c0ff */
[----:B0-----:R-:W-:Y:S02]  /*6410*/  FADD.FTZ R35, R36, R35 ;  /* 0x0000002324237221 */ /* 0x001fe40000010000 */
[----:B------:R-:W0:Y:S02]  /*6420*/  SHFL.BFLY PT, R36, R34, 0x2, 0x1f ;  /* 0x0c401f0022247f89 */ /* 0x000e2400000e0000 */
[----:B0-----:R-:W-:-:S02]  /*6430*/  FADD.FTZ R34, R34, R36 ;  /* 0x0000002422227221 */ /* 0x001fc40000010000 */
[----:B------:R-:W0:Y:S02]  /*6440*/  SHFL.BFLY PT, R36, R35, 0x2, 0x1f ;  /* 0x0c401f0023247f89 */ /* 0x000e2400000e0000 */
[----:B0-----:R-:W-:Y:S02]  /*6450*/  FADD.FTZ R35, R35, R36 ;  /* 0x0000002423237221 */ /* 0x001fe40000010000 */
[----:B------:R-:W0:Y:S02]  /*6460*/  SHFL.BFLY PT, R36, R34, 0x1, 0x1f ;  /* 0x0c201f0022247f89 */ /* 0x000e2400000e0000 */
[----:B0-----:R-:W-:Y:S02]  /*6470*/  FADD.FTZ R34, R34, R36 ;  /* 0x0000002422227221 */ /* 0x001fe40000010000 */
[----:B------:R-:W0:Y:S02]  /*6480*/  SHFL.BFLY PT, R36, R35, 0x1, 0x1f ;  /* 0x0c201f0023247f89 */ /* 0x000e2400000e0000 */
[----:B0-----:R-:W-:Y:S01]  /*6490*/  FADD.FTZ R35, R35, R36 ;  /* 0x0000002423237221 */ /* 0x001fe20000010000 */
        /* <DEDUP_REMOVED lines=9> */
.L_x_118:
[----:B------:R-:W-:Y:S05]  /*6530*/  BSYNC B0 ;  /* 0x0000000000007941 */ /* 0x000fea0003800000 */
.L_x_117:
[----:B0-----:R-:W2:Y:S01]  /*6540*/  LDL R34, [R1+0x100] ;  /* 0x0001000001227983 */ /* 0x001ea20000100800 */
[----:B------:R-:W0:Y:S01]  /*6550*/  S2UR UR13, SR_CgaCtaId ;  /* 0x00000000000d79c3 */ /* 0x000e220000008800 */
[----:B------:R-:W-:Y:S01]  /*6560*/  UMOV UR5, 0x400 ;  /* 0x0000040000057882 */ /* 0x000fe20000000000 */
[----:B------:R-:W-:Y:S01]  /*6570*/  SHF.L.U32 R47, R47, 0x10, RZ ;  /* 0x000000102f2f7819 */ /* 0x000fe200000006ff */
[----:B------:R-:W3:Y:S01]  /*6580*/  LDL.LU R37, [R1+0x38] ;  /* 0x0000380001257983 */ /* 0x000ee20000300800 */
[----:B------:R-:W-:Y:S01]  /*6590*/  SHF.L.U32 R46, R46, 0x10, RZ ;  /* 0x000000102e2e7819 */ /* 0x000fe200000006ff */
[----:B------:R-:W-:Y:S01]  /*65a0*/  IMAD.U32 R66, R66, 0x10000, RZ ;  /* 0x0001000042427824 */ /* 0x000fe200078e00ff */
[----:B------:R-:W-:Y:S01]  /*65b0*/  SHF.L.U32 R102, R102, 0x10, RZ ;  /* 0x0000001066667819 */ /* 0x000fe200000006ff */
[----:B------:R-:W4:Y:S01]  /*65c0*/  LDL R36, [R1+0x104] ;  /* 0x0001040001247983 */ /* 0x000f220000100800 */
[----:B------:R-:W-:Y:S01]  /*65d0*/  SHF.L.U32 R50, R50, 0x10, RZ ;  /* 0x0000001032327819 */ /* 0x000fe200000006ff */
[----:B------:R-:W-:Y:S01]  /*65e0*/  IMAD.U32 R94, R94, 0x10000, RZ ;  /* 0x000100005e5e7824 */ /* 0x000fe200078e00ff */
[----:B------:R-:W-:Y:S01]  /*65f0*/  SHF.L.U32 R54, R54, 0x10, RZ ;  /* 0x0000001036367819 */ /* 0x000fe200000006ff */
[----:B------:R-:W3:Y:S01]  /*6600*/  LDL.LU R40, [R1+0x2c] ;  /* 0x00002c0001287983 */ /* 0x000ee20000300800 */
[----:B------:R-:W-:-:S02]  /*6610*/  SHF.L.U32 R58, R58, 0x10, RZ ;  /* 0x000000103a3a7819 */ /* 0x000fc400000006ff */
[----:B------:R-:W-:Y:S01]  /*6620*/  SHF.L.U32 R62, R62, 0x10, RZ ;  /* 0x000000103e3e7819 */ /* 0x000fe200000006ff */
[----:B------:R-:W3:Y:S01]  /*6630*/  LDL.LU R38, [R1+0x14] ;  /* 0x0000140001267983 */ /* 0x000ee20000300800 */
[----:B------:R-:W-:Y:S02]  /*6640*/  SHF.L.U32 R70, R70, 0x10, RZ ;  /* 0x0000001046467819 */ /* 0x000fe400000006ff */
[----:B------:R-:W-:Y:S01]  /*6650*/  SHF.L.U32 R74, R74, 0x10, RZ ;  /* 0x000000104a4a7819 */ /* 0x000fe200000006ff */
[----:B------:R-:W3:Y:S01]  /*6660*/  LDL.LU R39, [R1] ;  /* 0x0000000001277983 */ /* 0x000ee20000300800 */
[----:B------:R-:W-:Y:S01]  /*6670*/  UIADD3 UR5, UR5, 0x6900, URZ ;  /* 0x0000690005057890 */ /* 0x000fe2000fffe03f */
[----:B------:R-:W-:Y:S01]  /*6680*/  FADD.FTZ R47, -R32, R47 ;  /* 0x0000002f202f7221 */ /* 0x000fe20000010100 */
[----:B------:R-:W-:Y:S01]  /*6690*/  SHF.L.U32 R78, R78, 0x10, RZ ;  /* 0x000000104e4e7819 */ /* 0x000fe200000006ff */
[----:B------:R-:W3:Y:S01]  /*66a0*/  LDL.LU R41, [R1+0x1c] ;  /* 0x00001c0001297983 */ /* 0x000ee20000300800 */
[----:B0-----:R-:W-:Y:S01]  /*66b0*/  ULEA UR5, UR13, UR5, 0x18 ;  /* 0x000000050d057291 */ /* 0x001fe2000f8ec03f */
[----:B-----5:R-:W-:Y:S01]  /*66c0*/  FMUL.FTZ R47, R5, R47 ;  /* 0x0000002f052f7220 */ /* 0x020fe20000410000 */
[----:B------:R-:W-:-:S02]  /*66d0*/  SHF.L.U32 R82, R82, 0x10, RZ ;  /* 0x0000001052527819 */ /* 0x000fc400000006ff */
[----:B------:R-:W-:Y:S02]  /*66e0*/  SHF.L.U32 R86, R86, 0x10, RZ ;  /* 0x0000001056567819 */ /* 0x000fe400000006ff */
[----:B------:R-:W-:Y:S01]  /*66f0*/  SHF.L.U32 R90, R90, 0x10, RZ ;  /* 0x000000105a5a7819 */ /* 0x000fe200000006ff */
[C---:B------:R-:W-:Y:S01]  /*6700*/  FADD.FTZ R102, -R32.reuse, R102 ;  /* 0x0000006620667221 */ /* 0x040fe20000010100 */
        /* <DEDUP_REMOVED lines=11> */
[----:B------:R-:W-:Y:S01]  /*67c0*/  FADD.FTZ R94, -R32, R94 ;  /* 0x0000005e205e7221 */ /* 0x000fe20000010100 */
[----:B------:R-:W-:Y:S01]  /*67d0*/  BAR.SYNC.DEFER_BLOCKING 0x0 ;  /* 0x0000000000007b1d */ /* 0x000fe20000010000 */
[----:B------:R-:W-:-:S02]  /*67e0*/  SHF.L.U32 R100, R100, 0x10, RZ ;  /* 0x0000001064647819 */ /* 0x000fc400000006ff */
[----:B------:R-:W-:Y:S01]  /*67f0*/  SHF.L.U32 R52, R52, 0x10, RZ ;  /* 0x0000001034347819 */ /* 0x000fe200000006ff */
[----:B------:R-:W-:Y:S01]  /*6800*/  IMAD.U32 R59, R59, 0x10000, RZ ;  /* 0x000100003b3b7824 */ /* 0x000fe200078e00ff */
[----:B------:R-:W-:Y:S01]  /*6810*/  SHF.L.U32 R125, R125, 0x10, RZ ;  /* 0x000000107d7d7819 */ /* 0x000fe200000006ff */
[----:B------:R-:W-:Y:S01]  /*6820*/  IMAD.U32 R87, R87, 0x10000, RZ ;  /* 0x0001000057577824 */ /* 0x000fe200078e00ff */
[----:B------:R-:W-:Y:S02]  /*6830*/  SHF.L.U32 R101, R101, 0x10, RZ ;  /* 0x0000001065657819 */ /* 0x000fe400000006ff */
[----:B------:R-:W-:Y:S02]  /*6840*/  SHF.L.U32 R51, R51, 0x10, RZ ;  /* 0x0000001033337819 */ /* 0x000fe400000006ff */
[----:B------:R-:W-:Y:S02]  /*6850*/  SHF.L.U32 R55, R55, 0x10, RZ ;  /* 0x0000001037377819 */ /* 0x000fe400000006ff */
[----:B------:R-:W-:-:S02]  /*6860*/  SHF.L.U32 R63, R63, 0x10, RZ ;  /* 0x000000103f3f7819 */ /* 0x000fc400000006ff */
[----:B------:R-:W-:Y:S02]  /*6870*/  SHF.L.U32 R67, R67, 0x10, RZ ;  /* 0x0000001043437819 */ /* 0x000fe400000006ff */
[----:B------:R-:W-:Y:S02]  /*6880*/  SHF.L.U32 R71, R71, 0x10, RZ ;  /* 0x0000001047477819 */ /* 0x000fe400000006ff */
[----:B------:R-:W-:Y:S02]  /*6890*/  SHF.L.U32 R75, R75, 0x10, RZ ;  /* 0x000000104b4b7819 */ /* 0x000fe400000006ff */
[----:B------:R-:W-:Y:S02]  /*68a0*/  SHF.L.U32 R79, R79, 0x10, RZ ;  /* 0x000000104f4f7819 */ /* 0x000fe400000006ff */
[----:B------:R-:W-:Y:S02]  /*68b0*/  SHF.L.U32 R83, R83, 0x10, RZ ;  /* 0x0000001053537819 */ /* 0x000fe400000006ff */
[----:B------:R-:W-:-:S02]  /*68c0*/  SHF.L.U32 R91, R91, 0x10, RZ ;  /* 0x000000105b5b7819 */ /* 0x000fc400000006ff */
[----:B------:R-:W-:Y:S01]  /*68d0*/  SHF.L.U32 R95, R95, 0x10, RZ ;  /* 0x000000105f5f7819 */ /* 0x000fe200000006ff */
[----:B------:R-:W-:Y:S01]  /*68e0*/  IMAD.U32 R56, R56, 0x10000, RZ ;  /* 0x0001000038387824 */ /* 0x000fe200078e00ff */
[----:B------:R-:W-:Y:S01]  /*68f0*/  SHF.L.U32 R124, R124, 0x10, RZ ;  /* 0x000000107c7c7819 */ /* 0x000fe200000006ff */
[----:B------:R-:W-:Y:S01]  /*6900*/  IMAD.U32 R84, R84, 0x10000, RZ ;  /* 0x0001000054547824 */ /* 0x000fe200078e00ff */
[----:B------:R-:W-:Y:S01]  /*6910*/  SHF.L.U32 R60, R60, 0x10, RZ ;  /* 0x000000103c3c7819 */ /* 0x000fe200000006ff */
[----:B------:R-:W-:Y:S01]  /*6920*/  ULDC.64 UR22, c[0x0][0x210] ;  /* 0x0000840000167ab9 */ /* 0x000fe20000000a00 */
[----:B--2---:R-:W-:-:S06]  /*6930*/  LEA R34, R34, UR5, 0x3 ;  /* 0x0000000522227c11 */ /* 0x004fcc000f8e18ff */
[----:B------:R-:W0:Y:S01]  /*6940*/  LDS.64 R34, [R34] ;  /* 0x0000000022227984 */ /* 0x000e220000000a00 */
[----:B----4-:R-:W-:Y:S01]  /*6950*/  LEA R36, R36, UR5, 0x3 ;  /* 0x0000000524247c11 */ /* 0x010fe2000f8e18ff */
[----:B---3--:R-:W-:Y:S02]  /*6960*/  IMAD.U32 R38, R38, 0x10000, RZ ;  /* 0x0001000026267824 */ /* 0x008fe400078e00ff */
[--C-:B0-----:R-:W-:Y:S01]  /*6970*/  FFMA.FTZ R6, R0, R6, -R34.reuse ;  /* 0x0000000600067223 */ /* 0x101fe20000010822 */
[----:B------:R-:W-:-:S03]  /*6980*/  FFMA.FTZ R46, R3, R46, -R34 ;  /* 0x0000002e032e7223 */ /* 0x000fc60000010822 */
[----:B------:R-:W-:Y:S01]  /*6990*/  FFMA.FTZ R6, -R37, R35, R6 ;  /* 0x0000002325067223 */ /* 0x000fe20000010106 */
[----:B------:R-:W-:Y:S01]  /*69a0*/  FFMA.FTZ R46, R35, -R47, R46 ;  /* 0x8000002f232e7223 */ /* 0x000fe2000001002e */
[----:B------:R-:W0:Y:S01]  /*69b0*/  LDS.64 R36, [R36] ;  /* 0x0000000024247984 */ /* 0x000e220000000a00 */
[----:B------:R-:W-:Y:S01]  /*69c0*/  SHF.L.U32 R39, R39, 0x10, RZ ;  /* 0x0000001027277819 */ /* 0x000fe200000006ff */
[C---:B------:R-:W-:Y:S01]  /*69d0*/  FMUL.FTZ R6, R5.reuse, R6 ;  /* 0x0000000605067220 */ /* 0x040fe20000410000 */
[----:B------:R-:W-:Y:S01]  /*69e0*/  FMUL.FTZ R46, R5, R46 ;  /* 0x0000002e052e7220 */ /* 0x000fe20000410000 */
[C---:B------:R-:W-:Y:S02]  /*69f0*/  FADD.FTZ R38, -R32.reuse, R38 ;  /* 0x0000002620267221 */ /* 0x040fe40000010100 */
[----:B------:R-:W-:Y:S01]  /*6a00*/  FADD.FTZ R39, -R32, R39 ;  /* 0x0000002720277221 */ /* 0x000fe20000010100 */
[----:B------:R-:W-:Y:S02]  /*6a10*/  SHF.L.U32 R32, R41, 0x10, RZ ;  /* 0x0000001029207819 */ /* 0x000fe400000006ff */
[----:B------:R-:W-:Y:S01]  /*6a20*/  F2FP.BF16.F32.PACK_AB R6, R46, R6 ;  /* 0x000000062e06723e */ /* 0x000fe200000010ff */
[----:B0-----:R-:W-:-:S04]  /*6a30*/  FFMA.FTZ R8, R2, R8, -R36 ;  /* 0x0000000802087223 */ /* 0x001fc80000010824 */
[----:B------:R-:W-:Y:S02]  /*6a40*/  FFMA.FTZ R8, -R40, R37, R8 ;  /* 0x0000002528087223 */ /* 0x000fe40000010108 */
[----:B------:R-:W2:Y:S04]  /*6a50*/  LDL.LU R40, [R1+0xc] ;  /* 0x00000c0001287983 */ /* 0x000ea80000300800 */
[----:B------:R-:W3:Y:S04]  /*6a60*/  LDL.LU R41, [R1+0x8] ;  /* 0x0000080001297983 */ /* 0x000ee80000300800 */
[----:B------:R-:W4:Y:S04]  /*6a70*/  LDL.LU R46, [R1+0x50] ;  /* 0x00005000012e7983 */ /* 0x000f280000300800 */
[----:B------:R-:W4:Y:S04]  /*6a80*/  LDL.LU R45, [R1+0x54] ;  /* 0x00005400012d7983 */ /* 0x000f280000300800 */
[----:B------:R-:W2:Y:S01]  /*6a90*/  LDL.LU R42, [R1+0x5c] ;  /* 0x00005c00012a7983 */ /* 0x000ea20000300800 */
[----:B------:R-:W-:-:S03]  /*6aa0*/  FFMA.FTZ R115, R0, R115, -R34 ;  /* 0x0000007300737223 */ /* 0x000fc60000010822 */
[----:B------:R-:W4:Y:S04]  /*6ab0*/  LDL.LU R44, [R1+0x60] ;  /* 0x00006000012c7983 */ /* 0x000f280000300800 */
[----:B------:R-:W4:Y:S01]  /*6ac0*/  LDL.LU R43, [R1+0x64] ;  /* 0x00006400012b7983 */ /* 0x000f220000300800 */
[----:B------:R-:W-:Y:S01]  /*6ad0*/  FMUL.FTZ R102, R5, R102 ;  /* 0x0000006605667220 */ /* 0x000fe20000410000 */
[C-C-:B------:R-:W-:Y:S01]  /*6ae0*/  FFMA.FTZ R100, R3.reuse, R100, -R34.reuse ;  /* 0x0000006403647223 */ /* 0x140fe20000010822 */
[----:B------:R-:W-:Y:S01]  /*6af0*/  FFMA.FTZ R52, R3, R52, -R34 ;  /* 0x0000003403347223 */ /* 0x000fe20000010822 */
[----:B------:R-:W-:Y:S01]  /*6b00*/  FMUL.FTZ R50, R5, R50 ;  /* 0x0000003205327220 */ /* 0x000fe20000410000 */
[----:B--2---:R-:W-:Y:S02]  /*6b10*/  FFMA.FTZ R115, -R42, R35, R115 ;  /* 0x000000232a737223 */ /* 0x004fe40000010173 */
[----:B------:R-:W2:Y:S01]  /*6b20*/  LDL.LU R42, [R1+0x6c] ;  /* 0x00006c00012a7983 */ /* 0x000ea20000300800 */
[----:B------:R-:W-:Y:S01]  /*6b30*/  SHF.L.U32 R40, R40, 0x10, RZ ;  /* 0x0000001028287819 */ /* 0x000fe200000006ff */
[C---:B------:R-:W-:Y:S01]  /*6b40*/  FFMA.FTZ R100, R35.reuse, -R102, R100 ;  /* 0x8000006623647223 */ /* 0x040fe20000010064 */
        /* <DEDUP_REMOVED lines=16> */
[C-C-:B------:R-:W-:Y:S01]  /*6c50*/  FFMA.FTZ R117, R0.reuse, R117, -R34.reuse ;  /* 0x0000007500757223 */ /* 0x140fe20000010822 */
[----:B------:R-:W2:Y:S01]  /*6c60*/  LDL.LU R102, [R1+0x70] ;  /* 0x0000700001667983 */ /* 0x000ea20000300800 */
[----:B------:R-:W-:Y:S01]  /*6c70*/  FFMA.FTZ R116, R0, R116, -R34 ;  /* 0x0000007400747223 */ /* 0x000fe20000010822 */
[----:B------:R-:W-:Y:S01]  /*6c80*/  FFMA.FTZ R50, R35, -R50, R52 ;  /* 0x8000003223327223 */ /* 0x000fe20000010034 */
[----:B---3--:R-:W-:Y:S01]  /*6c90*/  SHF.L.U32 R41, R41, 0x10, RZ ;  /* 0x0000001029297819 */ /* 0x008fe200000006ff */
[----:B------:R-:W3:Y:S01]  /*6ca0*/  LDL.LU R98, [R1+0x78] ;  /* 0x0000780001627983 */ /* 0x000ee20000300800 */
[----:B------:R-:W-:Y:S01]  /*6cb0*/  SHF.L.U32 R64, R64, 0x10, RZ ;  /* 0x0000001040407819 */ /* 0x000fe200000006ff */
[----:B------:R-:W-:Y:S01]  /*6cc0*/  FFMA.FTZ R114, R0, R114, -R34 ;  /* 0x0000007200727223 */ /* 0x000fe20000010822 */
[----:B------:R-:W-:Y:S01]  /*6cd0*/  SHF.L.U32 R68, R68, 0x10, RZ ;  /* 0x0000001044447819 */ /* 0x000fe200000006ff */
[----:B------:R-:W3:Y:S01]  /*6ce0*/  LDL.LU R52, [R1+0x7c] ;  /* 0x00007c0001347983 */ /* 0x000ee20000300800 */
[----:B------:R-:W-:-:S02]  /*6cf0*/  SHF.L.U32 R72, R72, 0x10, RZ ;  /* 0x0000001048487819 */ /* 0x000fc400000006ff */
[----:B------:R-:W-:Y:S01]  /*6d00*/  SHF.L.U32 R76, R76, 0x10, RZ ;  /* 0x000000104c4c7819 */ /* 0x000fe200000006ff */
[----:B------:R-:W3:Y:S01]  /*6d10*/  LDL.LU R48, [R1+0x74] ;  /* 0x0000740001307983 */ /* 0x000ee20000300800 */
[----:B------:R-:W-:Y:S02]  /*6d20*/  SHF.L.U32 R80, R80, 0x10, RZ ;  /* 0x0000001050507819 */ /* 0x000fe400000006ff */
[----:B------:R-:W-:Y:S02]  /*6d30*/  SHF.L.U32 R88, R88, 0x10, RZ ;  /* 0x0000001058587819 */ /* 0x000fe400000006ff */
[----:B------:R-:W-:Y:S02]  /*6d40*/  SHF.L.U32 R92, R92, 0x10, RZ ;  /* 0x000000105c5c7819 */ /* 0x000fe400000006ff */
[----:B------:R-:W-:Y:S01]  /*6d50*/  SHF.L.U32 R96, R96, 0x10, RZ ;  /* 0x0000001060607819 */ /* 0x000fe200000006ff */
[-C--:B----4-:R-:W-:Y:S01]  /*6d60*/  FFMA.FTZ R117, -R46, R35.reuse, R117 ;  /* 0x000000232e757223 */ /* 0x090fe20000010175 */
[----:B------:R-:W4:Y:S01]  /*6d70*/  LDL.LU R47, [R1+0x68] ;  /* 0x00006800012f7983 */ /* 0x000f220000300800 */
[----:B------:R-:W-:Y:S01]  /*6d80*/  FFMA.FTZ R116, -R45, R35, R116 ;  /* 0x000000232d747223 */ /* 0x000fe20000010174 */
[----:B------:R-:W-:Y:S01]  /*6d90*/  FFMA.FTZ R113, R0, R113, -R34 ;  /* 0x0000007100717223 */ /* 0x000fe20000010822 */
[----:B------:R-:W-:Y:S01]  /*6da0*/  FFMA.FTZ R114, -R44, R35, R114 ;  /* 0x000000232c727223 */ /* 0x000fe20000010172 */
[----:B------:R-:W4:Y:S01]  /*6db0*/  LDL.LU R46, [R1+0x58] ;  /* 0x00005800012e7983 */ /* 0x000f220000300800 */
[C-C-:B------:R-:W-:Y:S01]  /*6dc0*/  FFMA.FTZ R41, R3.reuse, R41, -R34.reuse ;  /* 0x0000002903297223 */ /* 0x140fe20000010822 */
[C-C-:B------:R-:W-:Y:S01]  /*6dd0*/  FFMA.FTZ R124, R3.reuse, R124, -R34.reuse ;  /* 0x0000007c037c7223 */ /* 0x140fe20000010822 */
[C-C-:B------:R-:W-:Y:S01]  /*6de0*/  FFMA.FTZ R56, R3.reuse, R56, -R34.reuse ;  /* 0x0000003803387223 */ /* 0x140fe20000010822 */
[----:B------:R-:W4:Y:S01]  /*6df0*/  LDL.LU R45, [R1+0x4c] ;  /* 0x00004c00012d7983 */ /* 0x000f220000300800 */
[C-C-:B------:R-:W-:Y:S01]  /*6e00*/  FFMA.FTZ R112, R0.reuse, R112, -R34.reuse ;  /* 0x0000007000707223 */ /* 0x140fe20000010822 */
        /* <DEDUP_REMOVED lines=17> */
[--C-:B------:R-:W-:Y:S01]  /*6f20*/  FFMA.FTZ R33, R0, R33, -R34.reuse ;  /* 0x0000002100217223 */ /* 0x100fe20000010822 */
[----:B------:R-:W-:Y:S01]  /*6f30*/  FFMA.FTZ R96, R3, R96, -R34 ;  /* 0x0000006003607223 */ /* 0x000fe20000010822 */
[----:B------:R-:W4:Y:S01]  /*6f40*/  LDL.LU R44, [R1+0x48] ;  /* 0x00004800012c7983 */ /* 0x000f220000300800 */
[----:B------:R-:W-:-:S03]  /*6f50*/  FFMA.FTZ R113, -R43, R35, R113 ;  /* 0x000000232b717223 */ /* 0x000fc60000010171 */
[----:B------:R-:W4:Y:S04]  /*6f60*/  LDL.LU R34, [R1+0x80] ;  /* 0x0000800001227983 */ /* 0x000f280000300800 */
[----:B------:R-:W4:Y:S01]  /*6f70*/  LDL.LU R43, [R1+0x44] ;  /* 0x00004400012b7983 */ /* 0x000f220000300800 */
[----:B--2---:R-:W-:-:S03]  /*6f80*/  FFMA.FTZ R112, -R42, R35, R112 ;  /* 0x000000232a707223 */ /* 0x004fc60000010170 */
[----:B------:R-:W2:Y:S01]  /*6f90*/  LDL.LU R42, [R1+0xb4] ;  /* 0x0000b400012a7983 */ /* 0x000ea20000300800 */
[C---:B------:R-:W-:Y:S01]  /*6fa0*/  FMUL.FTZ R38, R5.reuse, R38 ;  /* 0x0000002605267220 */ /* 0x040fe20000410000 */
        /* <DEDUP_REMOVED lines=11> */
[----:B------:R-:W-:Y:S01]  /*7060*/  FMUL.FTZ R94, R5, R94 ;  /* 0x0000005e055e7220 */ /* 0x000fe20000410000 */
[C---:B------:R-:W-:Y:S01]  /*7070*/  FFMA.FTZ R38, R35.reuse, -R38, R41 ;  /* 0x8000002623267223 */ /* 0x040fe20000010029 */
[C---:B------:R-:W-:Y:S01]  /*7080*/  FFMA.FTZ R39, R35.reuse, -R39, R124 ;  /* 0x8000002723277223 */ /* 0x040fe2000001007c */
[C---:B------:R-:W-:Y:S01]  /*7090*/  FFMA.FTZ R54, R35.reuse, -R54, R56 ;  /* 0x8000003623367223 */ /* 0x040fe20000010038 */
[C---:B------:R-:W-:Y:S01]  /*70a0*/  FFMA.FTZ R58, R35.reuse, -R58, R60 ;  /* 0x8000003a233a7223 */ /* 0x040fe2000001003c */
[-C--:B------:R-:W-:Y:S01]  /*70b0*/  FFMA.FTZ R111, -R102, R35.reuse, R111 ;  /* 0x00000023666f7223 */ /* 0x080fe2000001016f */
[C---:B------:R-:W-:Y:S01]  /*70c0*/  FFMA.FTZ R62, R35.reuse, -R62, R64 ;  /* 0x8000003e233e7223 */ /* 0x040fe20000010040 */
[C---:B------:R-:W-:Y:S01]  /*70d0*/  FFMA.FTZ R66, R35.reuse, -R66, R68 ;  /* 0x8000004223427223 */ /* 0x040fe20000010044 */
[C---:B------:R-:W-:Y:S01]  /*70e0*/  FFMA.FTZ R70, R35.reuse, -R70, R72 ;  /* 0x8000004623467223 */ /* 0x040fe20000010048 */
[-C--:B---3--:R-:W-:Y:S01]  /*70f0*/  FFMA.FTZ R110, -R98, R35.reuse, R110 ;  /* 0x00000023626e7223 */ /* 0x088fe2000001016e */
[C---:B------:R-:W-:Y:S01]  /*7100*/  FFMA.FTZ R74, R35.reuse, -R74, R76 ;  /* 0x8000004a234a7223 */ /* 0x040fe2000001004c */
[C---:B------:R-:W-:Y:S01]  /*7110*/  FFMA.FTZ R78, R35.reuse, -R78, R80 ;  /* 0x8000004e234e7223 */ /* 0x040fe20000010050 */
[C---:B------:R-:W-:Y:S01]  /*7120*/  FFMA.FTZ R82, R35.reuse, -R82, R84 ;  /* 0x8000005223527223 */ /* 0x040fe20000010054 */
[-C--:B------:R-:W-:Y:S01]  /*7130*/  FFMA.FTZ R109, -R52, R35.reuse, R109 ;  /* 0x00000023346d7223 */ /* 0x080fe2000001016d */
[C---:B------:R-:W-:Y:S01]  /*7140*/  FFMA.FTZ R86, R35.reuse, -R86, R88 ;  /* 0x8000005623567223 */ /* 0x040fe20000010058 */
[C---:B------:R-:W-:Y:S01]  /*7150*/  FFMA.FTZ R90, R35.reuse, -R90, R92 ;  /* 0x8000005a235a7223 */ /* 0x040fe2000001005c */
[----:B------:R-:W-:Y:S01]  /*7160*/  FFMA.FTZ R94, R35, -R94, R96 ;  /* 0x8000005e235e7223 */ /* 0x000fe20000010060 */
[-C--:B------:R-:W-:Y:S01]  /*7170*/  FFMA.FTZ R108, -R48, R35.reuse, R108 ;  /* 0x00000023306c7223 */ /* 0x080fe2000001016c */
[-C--:B----4-:R-:W-:Y:S01]  /*7180*/  FFMA.FTZ R107, -R47, R35.reuse, R107 ;  /* 0x000000232f6b7223 */ /* 0x090fe2000001016b */
[-C--:B------:R-:W-:Y:S01]  /*7190*/  FFMA.FTZ R106, -R46, R35.reuse, R106 ;  /* 0x000000232e6a7223 */ /* 0x080fe2000001016a */
[-C--:B------:R-:W-:Y:S01]  /*71a0*/  FFMA.FTZ R105, -R45, R35.reuse, R105 ;  /* 0x000000232d697223 */ /* 0x080fe20000010169 */
[-C--:B------:R-:W-:Y:S01]  /*71b0*/  FFMA.FTZ R104, -R44, R35.reuse, R104 ;  /* 0x000000232c687223 */ /* 0x080fe20000010168 */
[----:B------:R-:W-:Y:S01]  /*71c0*/  IADD3 R34, P1, R34, UR22, RZ ;  /* 0x0000001622227c10 */ /* 0x000fe2000ff3e0ff */
[----:B------:R-:W-:-:S02]  /*71d0*/  FFMA.FTZ R33, -R43, R35, R33 ;  /* 0x000000232b217223 */ /* 0x000fc40000010121 */
[----:B------:R-:W3:Y:S01]  /*71e0*/  LDL.LU R43, [R1+0x18] ;  /* 0x00001800012b7983 */ /* 0x000ee20000300800 */
[----:B--2---:R-:W-:-:S03]  /*71f0*/  IADD3.X R35, R42, UR23, RZ, P1, !PT ;  /* 0x000000172a237c10 */ /* 0x004fc60008ffe4ff */
[----:B------:R-:W2:Y:S01]  /*7200*/  LDL.LU R42, [R1+0x4] ;  /* 0x00000400012a7983 */ /* 0x000ea20000300800 */
[----:B------:R-:W-:-:S03]  /*7210*/  FMUL.FTZ R117, R5, R117 ;  /* 0x0000007505757220 */ /* 0x000fc60000410000 */
[----:B------:R-:W4:Y:S01]  /*7220*/  LDL.LU R48, [R1+0x40] ;  /* 0x0000400001307983 */ /* 0x000f220000300800 */
[C---:B------:R-:W-:Y:S01]  /*7230*/  FMUL.FTZ R38, R5.reuse, R38 ;  /* 0x0000002605267220 */ /* 0x040fe20000410000 */
[C---:B------:R-:W-:Y:S02]  /*7240*/  FMUL.FTZ R116, R5.reuse, R116 ;  /* 0x0000007405747220 */ /* 0x040fe40000410000 */
[----:B------:R-:W4:Y:S01]  /*7250*/  LDL.LU R47, [R1+0x3c] ;  /* 0x00003c00012f7983 */ /* 0x000f220000300800 */
[C---:B------:R-:W-:Y:S01]  /*7260*/  FMUL.FTZ R39, R5.reuse, R39 ;  /* 0x0000002705277220 */ /* 0x040fe20000410000 */
[C---:B------:R-:W-:Y:S01]  /*7270*/  FMUL.FTZ R115, R5.reuse, R115 ;  /* 0x0000007305737220 */ /* 0x040fe20000410000 */
[C---:B------:R-:W-:Y:S01]  /*7280*/  FMUL.FTZ R100, R5.reuse, R100 ;  /* 0x0000006405647220 */ /* 0x040fe20000410000 */
[----:B------:R-:W4:Y:S01]  /*7290*/  LDL.LU R46, [R1+0x34] ;  /* 0x00003400012e7983 */ /* 0x000f220000300800 */
        /* <DEDUP_REMOVED lines=24> */
[----:B------:R-:W4:Y:S01]  /*7420*/  LDL.LU R45, [R1+0x30] ;  /* 0x00003000012d7983 */ /* 0x000f220000300800 */
[----:B------:R-:W-:-:S03]  /*7430*/  PRMT R41, R6, 0x7632, R41 ;  /* 0x0000763206297816 */ /* 0x000fc60000000029 */
[----:B------:R2:W-:Y:S04]  /*7440*/  STG.E.U16 desc[UR14][R34.64], R6 ;  /* 0x0000000622007986 */ /* 0x0005e8000c10150e */
[----:B------:R-:W4:Y:S01]  /*7450*/  LDL.LU R44, [R1+0x28] ;  /* 0x00002800012c7983 */ /* 0x000f220000300800 */
[----:B------:R-:W-:Y:S01]  /*7460*/  FMUL.FTZ R40, R7, R40 ;  /* 0x0000002807287220 */ /* 0x000fe20000410000 */
[----:B------:R-:W-:Y:S01]  /*7470*/  SHF.L.U32 R103, R103, 0x10, RZ ;  /* 0x0000001067677819 */ /* 0x000fe200000006ff */
[----:B------:R-:W-:Y:S01]  /*7480*/  IMAD.U32 R49, R49, 0x10000, RZ ;  /* 0x0001000031317824 */ /* 0x000fe200078e00ff */
[----:B------:R0:W-:Y:S01]  /*7490*/  STG.E.U16 desc[UR14][R34.64+0x2], R41 ;  /* 0x0000022922007986 */ /* 0x0001e2000c10150e */
[----:B------:R-:W-:Y:S01]  /*74a0*/  SHF.L.U32 R53, R53, 0x10, RZ ;  /* 0x0000001035357819 */ /* 0x000fe200000006ff */
[----:B------:R-:W-:Y:S01]  /*74b0*/  IMAD.U32 R77, R77, 0x10000, RZ ;  /* 0x000100004d4d7824 */ /* 0x000fe200078e00ff */
[----:B------:R-:W-:-:S02]  /*74c0*/  SHF.L.U32 R57, R57, 0x10, RZ ;  /* 0x0000001039397819 */ /* 0x000fc400000006ff */
[----:B------:R-:W-:Y:S02]  /*74d0*/  SHF.L.U32 R61, R61, 0x10, RZ ;  /* 0x000000103d3d7819 */ /* 0x000fe400000006ff */
[----:B------:R-:W-:Y:S02]  /*74e0*/  SHF.L.U32 R65, R65, 0x10, RZ ;  /* 0x0000001041417819 */ /* 0x000fe400000006ff */
[----:B------:R-:W-:Y:S02]  /*74f0*/  SHF.L.U32 R69, R69, 0x10, RZ ;  /* 0x0000001045457819 */ /* 0x000fe400000006ff */
[----:B------:R-:W-:Y:S02]  /*7500*/  SHF.L.U32 R73, R73, 0x10, RZ ;  /* 0x0000001049497819 */ /* 0x000fe400000006ff */
[----:B------:R-:W-:Y:S02]  /*7510*/  SHF.L.U32 R81, R81, 0x10, RZ ;  /* 0x0000001051517819 */ /* 0x000fe400000006ff */
[----:B------:R-:W-:-:S02]  /*7520*/  SHF.L.U32 R85, R85, 0x10, RZ ;  /* 0x0000001055557819 */ /* 0x000fc400000006ff */
[----:B------:R-:W-:Y:S02]  /*7530*/  SHF.L.U32 R89, R89, 0x10, RZ ;  /* 0x0000001059597819 */ /* 0x000fe400000006ff */
[----:B---3--:R-:W-:Y:S02]  /*7540*/  SHF.L.U32 R5, R43, 0x10, RZ ;  /* 0x000000102b057819 */ /* 0x008fe400000006ff */
[----:B------:R-:W3:Y:S01]  /*7550*/  LDL.LU R43, [R1+0x24] ;  /* 0x00002400012b7983 */ /* 0x000ee20000300800 */
[----:B------:R-:W-:Y:S02]  /*7560*/  SHF.L.U32 R93, R93, 0x10, RZ ;  /* 0x000000105d5d7819 */ /* 0x000fe400000006ff */
[----:B------:R-:W-:Y:S01]  /*7570*/  SHF.L.U32 R97, R97, 0x10, RZ ;  /* 0x0000001061617819 */ /* 0x000fe200000006ff */
[--C-:B------:R-:W-:Y:S01]  /*7580*/  FFMA.FTZ R5, R4, R5, -R36.reuse ;  /* 0x0000000504057223 */ /* 0x100fe20000010824 */
[C-C-:B------:R-:W-:Y:S01]  /*7590*/  FFMA.FTZ R9, R2.reuse, R9, -R36.reuse ;  /* 0x0000000902097223 */ /* 0x140fe20000010824 */
[--C-:B------:R-:W-:Y:S01]  /*75a0*/  FFMA.FTZ R10, R2, R10, -R36.reuse ;  /* 0x0000000a020a7223 */ /* 0x100fe20000010824 */
        /* <DEDUP_REMOVED lines=26> */
[----:B------:R-:W-:Y:S01]  /*7750*/  FFMA.FTZ R97, R4, R97, -R36 ;  /* 0x0000006104617223 */ /* 0x000fe20000010824 */
[----:B--2---:R-:W-:-:S02]  /*7760*/  SHF.L.U32 R6, R42, 0x10, RZ ;  /* 0x000000102a067819 */ /* 0x004fc400000006ff */
[----:B------:R-:W2:Y:S03]  /*7770*/  LDL.LU R42, [R1+0x20] ;  /* 0x00002000012a7983 */ /* 0x000ea60000300800 */
[----:B------:R-:W-:Y:S01]  /*7780*/  FFMA.FTZ R6, R4, R6, -R36 ;  /* 0x0000000604067223 */ /* 0x000fe20000010824 */
[----:B0-----:R-:W2:Y:S03]  /*7790*/  LDL.LU R41, [R1+0x10] ;  /* 0x0000100001297983 */ /* 0x001ea60000300800 */
[----:B------:R-:W-:Y:S02]  /*77a0*/  FFMA.FTZ R6, R37, -R40, R6 ;  /* 0x8000002825067223 */ /* 0x000fe40000010006 */
[----:B------:R-:W2:Y:S04]  /*77b0*/  LDL.LU R40, [R1+0xe0] ;  /* 0x0000e00001287983 */ /* 0x000ea80000300800 */
[----:B------:R-:W2:Y:S01]  /*77c0*/  LDL.LU R36, [R1+0xf0] ;  /* 0x0000f00001247983 */ /* 0x000ea20000300800 */
[----:B------:R-:W-:-:S04]  /*77d0*/  FMUL.FTZ R32, R7, R32 ;  /* 0x0000002007207220 */ /* 0x000fc80000410000 */
[----:B------:R-:W-:Y:S01]  /*77e0*/  FFMA.FTZ R5, R37, -R32, R5 ;  /* 0x8000002025057223 */ /* 0x000fe20000010005 */
[----:B------:R-:W-:-:S03]  /*77f0*/  FMUL.FTZ R8, R7, R8 ;  /* 0x0000000807087220 */ /* 0x000fc60000410000 */
        /* <DEDUP_REMOVED lines=15> */
[----:B------:R-:W-:Y:S01]  /*78f0*/  F2FP.BF16.F32.PACK_AB R5, R5, R8 ;  /* 0x000000080505723e */ /* 0x000fe200000010ff */
[-C--:B----4-:R-:W-:Y:S01]  /*7900*/  FFMA.FTZ R9, -R48, R37.reuse, R9 ;  /* 0x0000002530097223 */ /* 0x090fe20000010109 */
[----:B------:R-:W-:Y:S01]  /*7910*/  FFMA.FTZ R10, -R47, R37, R10 ;  /* 0x000000252f0a7223 */ /* 0x000fe2000001010a */
[C---:B------:R-:W-:Y:S01]  /*7920*/  FFMA.FTZ R103, R37.reuse, -R125, R103 ;  /* 0x8000007d25677223 */ /* 0x040fe20000010067 */
[----:B------:R-:W-:Y:S01]  /*7930*/  FFMA.FTZ R11, -R46, R37, R11 ;  /* 0x000000252e0b7223 */ /* 0x000fe2000001010b */
[----:B------:R-:W-:Y:S01]  /*7940*/  FFMA.FTZ R49, R37, -R101, R49 ;  /* 0x8000006525317223 */ /* 0x000fe20000010031 */
[----:B------:R-:W-:Y:S01]  /*7950*/  FFMA.FTZ R12, -R45, R37, R12 ;  /* 0x000000252d0c7223 */ /* 0x000fe2000001010c */
[C---:B------:R-:W-:Y:S01]  /*7960*/  FFMA.FTZ R51, R37.reuse, -R51, R53 ;  /* 0x8000003325337223 */ /* 0x040fe20000010035 */
[----:B------:R-:W-:Y:S01]  /*7970*/  FFMA.FTZ R13, -R44, R37, R13 ;  /* 0x000000252c0d7223 */ /* 0x000fe2000001010d */
[C---:B------:R-:W-:Y:S01]  /*7980*/  FFMA.FTZ R55, R37.reuse, -R55, R57 ;  /* 0x8000003725377223 */ /* 0x040fe20000010039 */
[C---:B------:R-:W-:Y:S01]  /*7990*/  FFMA.FTZ R59, R37.reuse, -R59, R61 ;  /* 0x8000003b253b7223 */ /* 0x040fe2000001003d */
[C---:B------:R-:W-:Y:S01]  /*79a0*/  FFMA.FTZ R63, R37.reuse, -R63, R65 ;  /* 0x8000003f253f7223 */ /* 0x040fe20000010041 */
[----:B------:R-:W-:Y:S01]  /*79b0*/  FFMA.FTZ R67, R37, -R67, R69 ;  /* 0x8000004325437223 */ /* 0x000fe20000010045 */
[----:B------:R-:W-:Y:S01]  /*79c0*/  FFMA.FTZ R17, -R123, R37, R17 ;  /* 0x000000257b117223 */ /* 0x000fe20000010111 */
[C---:B------:R-:W-:Y:S01]  /*79d0*/  FFMA.FTZ R71, R37.reuse, -R71, R73 ;  /* 0x8000004725477223 */ /* 0x040fe20000010049 */
[----:B------:R-:W-:Y:S01]  /*79e0*/  FFMA.FTZ R18, -R122, R37, R18 ;  /* 0x000000257a127223 */ /* 0x000fe20000010112 */
        /* <DEDUP_REMOVED lines=10> */
[----:B------:R-:W-:Y:S01]  /*7a90*/  FFMA.FTZ R97, R37, -R95, R97 ;  /* 0x8000005f25617223 */ /* 0x000fe20000010061 */
[----:B------:R-:W-:Y:S01]  /*7aa0*/  FMUL.FTZ R8, R7, R6 ;  /* 0x0000000607087220 */ /* 0x000fe20000410000 */
[----:B---3--:R-:W-:-:S02]  /*7ab0*/  FFMA.FTZ R14, -R43, R37, R14 ;  /* 0x000000252b0e7223 */ /* 0x008fc4000001010e */
[----:B------:R-:W3:Y:S01]  /*7ac0*/  LDL.LU R43, [R1+0xec] ;  /* 0x0000ec00012b7983 */ /* 0x000ee20000300800 */
[C---:B------:R-:W-:Y:S01]  /*7ad0*/  FMUL.FTZ R9, R7.reuse, R9 ;  /* 0x0000000907097220 */ /* 0x040fe20000410000 */
[C---:B------:R-:W-:Y:S01]  /*7ae0*/  FMUL.FTZ R10, R7.reuse, R10 ;  /* 0x0000000a070a7220 */ /* 0x040fe20000410000 */
[C---:B------:R-:W-:Y:S01]  /*7af0*/  FMUL.FTZ R103, R7.reuse, R103 ;  /* 0x0000006707677220 */ /* 0x040fe20000410000 */
[----:B------:R0:W-:Y:S01]  /*7b00*/  STG.E.U16 desc[UR14][R34.64+0x4], R5 ;  /* 0x0000040522007986 */ /* 0x0001e2000c10150e */
        /* <DEDUP_REMOVED lines=24> */
[----:B0-----:R-:W-:-:S05]  /*7c90*/  PRMT R5, R5, 0x7632, R5 ;  /* 0x0000763205057816 */ /* 0x001fca0000000005 */
[----:B------:R0:W-:Y:S01]  /*7ca0*/  STG.E.U16 desc[UR14][R34.64+0x6], R5 ;  /* 0x0000060522007986 */ /* 0x0001e2000c10150e */
[----:B--2---:R-:W-:-:S03]  /*7cb0*/  FFMA.FTZ R15, -R42, R37, R15 ;  /* 0x000000252a0f7223 */ /* 0x004fc6000001010f */
[----:B------:R-:W2:Y:S01]  /*7cc0*/  LDL.LU R42, [R1+0xfc] ;  /* 0x0000fc00012a7983 */ /* 0x000ea20000300800 */
[----:B------:R-:W-:-:S03]  /*7cd0*/  FFMA.FTZ R16, -R41, R37, R16 ;  /* 0x0000002529107223 */ /* 0x000fc60000010110 */
[----:B------:R-:W4:Y:S01]  /*7ce0*/  LDL.LU R41, [R1+0xf4] ;  /* 0x0000f40001297983 */ /* 0x000f220000300800 */
[----:B------:R-:W-:Y:S01]  /*7cf0*/  IADD3 R6, P1, R40, UR22, RZ ;  /* 0x0000001628067c10 */ /* 0x000fe2000ff3e0ff */
[C---:B------:R-:W-:Y:S01]  /*7d00*/  FMUL.FTZ R15, R7.reuse, R15 ;  /* 0x0000000f070f7220 */ /* 0x040fe20000410000 */
[----:B------:R-:W-:Y:S01]  /*7d10*/  FMUL.FTZ R16, R7, R16 ;  /* 0x0000001007107220 */ /* 0x000fe20000410000 */
[----:B------:R-:W4:Y:S01]  /*7d20*/  LDL.LU R40, [R1+0xf8] ;  /* 0x0000f80001287983 */ /* 0x000f220000300800 */
[----:B------:R-:W-:-:S03]  /*7d30*/  IADD3.X R7, R36, UR23, RZ, P1, !PT ;  /* 0x0000001724077c10 */ /* 0x000fc60008ffe4ff */
[----:B------:R-:W4:Y:S04]  /*7d40*/  LDL.LU R36, [R1+0xe4] ;  /* 0x0000e40001247983 */ /* 0x000f280000300800 */
[----:B0-----:R-:W4:Y:S01]  /*7d50*/  LDL.LU R35, [R1+0xe8] ;  /* 0x0000e80001237983 */ /* 0x001f220000300800 */
[----:B------:R-:W-:Y:S02]  /*7d60*/  F2FP.BF16.F32.PACK_AB R38, R38, R117 ;  /* 0x000000752626723e */ /* 0x000fe400000010ff */
[----:B------:R-:W-:Y:S01]  /*7d70*/  F2FP.BF16.F32.PACK_AB R9, R8, R9 ;  /* 0x000000090809723e */ /* 0x000fe200000010ff */
[----:B------:R-:W4:Y:S01]  /*7d80*/  LDL.LU R37, [R1+0xd8] ;  /* 0x0000d80001257983 */ /* 0x000f220000300800 */
[----:B------:R-:W-:Y:S02]  /*7d90*/  PRMT R8, R38, 0x7632, R8 ;  /* 0x0000763226087816 */ /* 0x000fe40000000008 */
[----:B------:R-:W-:-:S03]  /*7da0*/  PRMT R5, R9, 0x7632, R5 ;  /* 0x0000763209057816 */ /* 0x000fc60000000005 */
[----:B------:R-:W-:Y:S01]  /*7db0*/  STG.E.U16 desc[UR14][R6.64+0x2], R8 ;  /* 0x0000020806007986 */ /* 0x000fe2000c10150e */
[----:B------:R-:W-:Y:S02]  /*7dc0*/  F2FP.BF16.F32.PACK_AB R39, R39, R116 ;  /* 0x000000742727723e */ /* 0x000fe400000010ff */
[----:B------:R-:W-:Y:S01]  /*7dd0*/  F2FP.BF16.F32.PACK_AB R10, R103, R10 ;  /* 0x0000000a670a723e */ /* 0x000fe200000010ff */
[----:B------:R-:W-:Y:S01]  /*7de0*/  STG.E.U16 desc[UR14][R6.64+0x4], R9 ;  /* 0x0000040906007986 */ /* 0x000fe2000c10150e */
[----:B------:R-:W-:-:S03]  /*7df0*/  PRMT R32, R39, 0x7632, R32 ;  /* 0x0000763227207816 */ /* 0x000fc60000000020 */
[----:B------:R0:W-:Y:S04]  /*7e00*/  STG.E.U16 desc[UR14][R6.64+0x6], R5 ;  /* 0x0000060506007986 */ /* 0x0001e8000c10150e */
[----:B------:R4:W-:Y:S01]  /*7e10*/  STG.E.U16 desc[UR14][R6.64], R38 ;  /* 0x0000002606007986 */ /* 0x0009e2000c10150e */
[----:B0-----:R-:W-:Y:S02]  /*7e20*/  PRMT R5, R10, 0x7632, R5 ;  /* 0x000076320a057816 */ /* 0x001fe40000000005 */
[----:B---3--:R-:W-:-:S04]  /*7e30*/  IADD3 R8, P1, R43, UR22, RZ ;  /* 0x000000162b087c10 */ /* 0x008fc8000ff3e0ff */
[----:B--2---:R-:W-:Y:S02]  /*7e40*/  IADD3.X R9, R42, UR23, RZ, P1, !PT ;  /* 0x000000172a097c10 */ /* 0x004fe40008ffe4ff */
[----:B----4-:R-:W-:-:S03]  /*7e50*/  IADD3 R6, P1, R41, UR22, RZ ;  /* 0x0000001629067c10 */ /* 0x010fc6000ff3e0ff */
[----:B------:R0:W-:Y:S04]  /*7e60*/  STG.E.U16 desc[UR14][R8.64], R39 ;  /* 0x0000002708007986 */ /* 0x0001e8000c10150e */
[----:B------:R-:W-:Y:S01]  /*7e70*/  STG.E.U16 desc[UR14][R8.64+0x2], R32 ;  /* 0x0000022008007986 */ /* 0x000fe2000c10150e */
[----:B------:R-:W-:-:S03]  /*7e80*/  IADD3.X R7, R40, UR23, RZ, P1, !PT ;  /* 0x0000001728077c10 */ /* 0x000fc60008ffe4ff */
[----:B------:R-:W-:Y:S04]  /*7e90*/  STG.E.U16 desc[UR14][R8.64+0x4], R10 ;  /* 0x0000040a08007986 */ /* 0x000fe8000c10150e */
[----:B0-----:R-:W2:Y:S04]  /*7ea0*/  LDL.LU R39, [R1+0xdc] ;  /* 0x0000dc0001277983 */ /* 0x001ea80000300800 */
[----:B------:R-:W3:Y:S04]  /*7eb0*/  LDL.LU R38, [R1+0xd0] ;  /* 0x0000d00001267983 */ /* 0x000ee80000300800 */
[----:B------:R0:W-:Y:S02]  /*7ec0*/  STG.E.U16 desc[UR14][R8.64+0x6], R5 ;  /* 0x0000060508007986 */ /* 0x0001e4000c10150e */
[----:B0-----:R-:W-:-:S02]  /*7ed0*/  IADD3 R8, P1, R36, UR22, RZ ;  /* 0x0000001624087c10 */ /* 0x001fc4000ff3e0ff */
[----:B------:R-:W4:Y:S02]  /*7ee0*/  LDL.LU R36, [R1+0xd4] ;  /* 0x0000d40001247983 */ /* 0x000f240000300800 */
[----:B------:R-:W-:Y:S02]  /*7ef0*/  IADD3.X R9, R35, UR23, RZ, P1, !PT ;  /* 0x0000001723097c10 */ /* 0x000fe40008ffe4ff */
[----:B------:R-:W4:Y:S01]  /*7f00*/  LDL.LU R35, [R1+0xc8] ;  /* 0x0000c80001237983 */ /* 0x000f220000300800 */
[----:B------:R-:W-:Y:S02]  /*7f10*/  F2FP.BF16.F32.PACK_AB R100, R100, R115 ;  /* 0x000000736464723e */ /* 0x000fe400000010ff */
[----:B------:R-:W-:Y:S02]  /*7f20*/  F2FP.BF16.F32.PACK_AB R11, R49, R11 ;  /* 0x0000000b310b723e */ /* 0x000fe400000010ff */
[----:B------:R-:W-:Y:S02]  /*7f30*/  PRMT R10, R100, 0x7632, R10 ;  /* 0x00007632640a7816 */ /* 0x000fe4000000000a */
[----:B------:R-:W-:Y:S01]  /*7f40*/  PRMT R32, R11, 0x7632, R32 ;  /* 0x000076320b207816 */ /* 0x000fe20000000020 */
[----:B------:R-:W-:Y:S01]  /*7f50*/  STG.E.U16 desc[UR14][R6.64], R100 ;  /* 0x0000006406007986 */ /* 0x000fe2000c10150e */
[----:B------:R-:W-:-:S02]  /*7f60*/  F2FP.BF16.F32.PACK_AB R50, R50, R114 ;  /* 0x000000723232723e */ /* 0x000fc400000010ff */
[----:B------:R-:W-:Y:S01]  /*7f70*/  F2FP.BF16.F32.PACK_AB R12, R51, R12 ;  /* 0x0000000c330c723e */ /* 0x000fe200000010ff */
[----:B------:R-:W-:Y:S01]  /*7f80*/  STG.E.U16 desc[UR14][R6.64+0x2], R10 ;  /* 0x0000020a06007986 */ /* 0x000fe2000c10150e */
[----:B------:R-:W-:-:S03]  /*7f90*/  PRMT R34, R50, 0x7632, R34 ;  /* 0x0000763232227816 */ /* 0x000fc60000000022 */
[----:B------:R-:W-:Y:S01]  /*7fa0*/  STG.E.U16 desc[UR14][R6.64+0x4], R11 ;  /* 0x0000040b06007986 */ /* 0x000fe2000c10150e */
[----:B------:R-:W-:-:S03]  /*7fb0*/  PRMT R5, R12, 0x7632, R5 ;  /* 0x000076320c057816 */ /* 0x000fc60000000005 */
[----:B------:R0:W-:Y:S01]  /*7fc0*/  STG.E.U16 desc[UR14][R6.64+0x6], R32 ;  /* 0x0000062006007986 */ /* 0x0001e2000c10150e */
[----:B------:R-:W-:Y:S02]  /*7fd0*/  F2FP.BF16.F32.PACK_AB R54, R54, R113 ;  /* 0x000000713636723e */ /* 0x000fe400000010ff */
[----:B------:R-:W-:Y:S01]  /*7fe0*/  F2FP.BF16.F32.PACK_AB R13, R55, R13 ;  /* 0x0000000d370d723e */ /* 0x000fe200000010ff */
[----:B------:R-:W-:Y:S01]  /*7ff0*/  STG.E.U16 desc[UR14][R8.64], R50 ;  /* 0x0000003208007986 */ /* 0x000fe2000c10150e */
[----:B0-----:R-:W-:-:S03]  /*8000*/  IADD3 R6, P1, R37, UR22, RZ ;  /* 0x0000001625067c10 */ /* 0x001fc6000ff3e0ff */
[----:B------:R-:W4:Y:S04]  /*8010*/  LDL.LU R37, [R1+0xcc] ;  /* 0x0000cc0001257983 */ /* 0x000f280000300800 */
[----:B------:R-:W4:Y:S01]  /*8020*/  LDL.LU R32, [R1+0xc0] ;  /* 0x0000c00001207983 */ /* 0x000f220000300800 */
[----:B------:R-:W-:-:S03]  /*8030*/  PRMT R10, R54, 0x7632, R10 ;  /* 0x00007632360a7816 */ /* 0x000fc6000000000a */
[----:B------:R0:W-:Y:S01]  /*8040*/  STG.E.U16 desc[UR14][R8.64+0x2], R34 ;  /* 0x0000022208007986 */ /* 0x0001e2000c10150e */
[----:B------:R-:W-:-:S03]  /*8050*/  PRMT R11, R13, 0x7632, R11 ;  /* 0x000076320d0b7816 */ /* 0x000fc6000000000b */
[----:B------:R-:W-:Y:S04]  /*8060*/  STG.E.U16 desc[UR14][R8.64+0x4], R12 ;  /* 0x0000040c08007986 */ /* 0x000fe8000c10150e */
[----:B------:R3:W-:Y:S04]  /*8070*/  STG.E.U16 desc[UR14][R8.64+0x6], R5 ;  /* 0x0000060508007986 */ /* 0x0007e8000c10150e */
[----:B0-----:R-:W4:Y:S01]  /*8080*/  LDL.LU R34, [R1+0xc4] ;  /* 0x0000c40001227983 */ /* 0x001f220000300800 */
[----:B--2---:R-:W-:Y:S02]  /*8090*/  IADD3.X R7, R39, UR23, RZ, P1, !PT ;  /* 0x0000001727077c10 */ /* 0x004fe40008ffe4ff */
[----:B---3--:R-:W-:-:S03]  /*80a0*/  IADD3 R8, P1, R38, UR22, RZ ;  /* 0x0000001626087c10 */ /* 0x008fc6000ff3e0ff */
[----:B------:R-:W-:Y:S04]  /*80b0*/  STG.E.U16 desc[UR14][R6.64], R54 ;  /* 0x0000003606007986 */ /* 0x000fe8000c10150e */
[----:B------:R-:W-:Y:S04]  /*80c0*/  STG.E.U16 desc[UR14][R6.64+0x2], R10 ;  /* 0x0000020a06007986 */ /* 0x000fe8000c10150e */
[----:B------:R-:W-:Y:S04]  /*80d0*/  STG.E.U16 desc[UR14][R6.64+0x4], R13 ;  /* 0x0000040d06007986 */ /* 0x000fe8000c10150e */
[----:B------:R0:W-:Y:S01]  /*80e0*/  STG.E.U16 desc[UR14][R6.64+0x6], R11 ;  /* 0x0000060b06007986 */ /* 0x0001e2000c10150e */
[----:B----4-:R-:W-:-:S03]  /*80f0*/  IADD3.X R9, R36, UR23, RZ, P1, !PT ;  /* 0x0000001724097c10 */ /* 0x010fc60008ffe4ff */
[----:B------:R-:W2:Y:S01]  /*8100*/  LDL.LU R36, [R1+0xb8] ;  /* 0x0000b80001247983 */ /* 0x000ea20000300800 */
[----:B0-----:R-:W-:-:S03]  /*8110*/  IADD3 R6, P1, R35, UR22, RZ ;  /* 0x0000001623067c10 */ /* 0x001fc6000ff3e0ff */
[----:B------:R-:W3:Y:S04]  /*8120*/  LDL.LU R35, [R1+0xbc] ;  /* 0x0000bc0001237983 */ /* 0x000ee80000300800 */
[----:B------:R-:W4:Y:S01]  /*8130*/  LDL.LU R13, [R1+0xac] ;  /* 0x0000ac00010d7983 */ /* 0x000f220000300800 */
[----:B------:R-:W-:Y:S02]  /*8140*/  F2FP.BF16.F32.PACK_AB R58, R58, R112 ;  /* 0x000000703a3a723e */ /* 0x000fe400000010ff */
[----:B------:R-:W-:Y:S02]  /*8150*/  F2FP.BF16.F32.PACK_AB R14, R59, R14 ;  /* 0x0000000e3b0e723e */ /* 0x000fe400000010ff */
[----:B------:R-:W-:Y:S02]  /*8160*/  PRMT R12, R58, 0x7632, R12 ;  /* 0x000076323a0c7816 */ /* 0x000fe4000000000c */
[----:B------:R-:W-:Y:S01]  /*8170*/  PRMT R5, R14, 0x7632, R5 ;  /* 0x000076320e057816 */ /* 0x000fe20000000005 */
[----:B------:R-:W-:Y:S01]  /*8180*/  STG.E.U16 desc[UR14][R8.64], R58 ;  /* 0x0000003a08007986 */ /* 0x000fe2000c10150e */
[----:B------:R-:W-:-:S03]  /*8190*/  F2FP.BF16.F32.PACK_AB R62, R62, R111 ;  /* 0x0000006f3e3e723e */ /* 0x000fc600000010ff */
[----:B------:R-:W-:Y:S01]  /*81a0*/  STG.E.U16 desc[UR14][R8.64+0x2], R12 ;  /* 0x0000020c08007986 */ /* 0x000fe2000c10150e */
[----:B------:R-:W-:-:S03]  /*81b0*/  F2FP.BF16.F32.PACK_AB R15, R63, R15 ;  /* 0x0000000f3f0f723e */ /* 0x000fc600000010ff */
[----:B------:R-:W-:Y:S04]  /*81c0*/  STG.E.U16 desc[UR14][R8.64+0x4], R14 ;  /* 0x0000040e08007986 */ /* 0x000fe8000c10150e */
[----:B------:R0:W-:Y:S01]  /*81d0*/  STG.E.U16 desc[UR14][R8.64+0x6], R5 ;  /* 0x0000060508007986 */ /* 0x0001e2000c10150e */
[----:B------:R-:W-:Y:S02]  /*81e0*/  IADD3.X R7, R37, UR23, RZ, P1, !PT ;  /* 0x0000001725077c10 */ /* 0x000fe40008ffe4ff */
[----:B------:R-:W-:Y:S02]  /*81f0*/  PRMT R10, R62, 0x7632, R10 ;  /* 0x000076323e0a7816 */ /* 0x000fe4000000000a */
[----:B0-----:R-:W-:Y:S02]  /*8200*/  IADD3 R8, P1, R32, UR22, RZ ;  /* 0x0000001620087c10 */ /* 0x001fe4000ff3e0ff */
[----:B------:R-:W4:Y:S01]  /*8210*/  LDL.LU R32, [R1+0xb0] ;  /* 0x0000b00001207983 */ /* 0x000f220000300800 */
[----:B------:R-:W-:-:S02]  /*8220*/  PRMT R11, R15, 0x7632, R11 ;  /* 0x000076320f0b7816 */ /* 0x000fc4000000000b */
[----:B------:R-:W-:Y:S02]  /*8230*/  F2FP.BF16.F32.PACK_AB R66, R66, R110 ;  /* 0x0000006e4242723e */ /* 0x000fe400000010ff */
[----:B------:R-:W-:Y:S01]  /*8240*/  F2FP.BF16.F32.PACK_AB R16, R67, R16 ;  /* 0x000000104310723e */ /* 0x000fe200000010ff */
[----:B------:R-:W-:Y:S01]  /*8250*/  STG.E.U16 desc[UR14][R6.64], R62 ;  /* 0x0000003e06007986 */ /* 0x000fe2000c10150e */
[----:B------:R-:W-:Y:S02]  /*8260*/  PRMT R12, R66, 0x7632, R12 ;  /* 0x00007632420c7816 */ /* 0x000fe4000000000c */
[----:B------:R-:W-:Y:S02]  /*8270*/  IADD3.X R9, R34, UR23, RZ, P1, !PT ;  /* 0x0000001722097c10 */ /* 0x000fe40008ffe4ff */
[----:B------:R-:W4:Y:S01]  /*8280*/  LDL.LU R34, [R1+0xa4] ;  /* 0x0000a40001227983 */ /* 0x000f220000300800 */
[----:B------:R-:W-:-:S03]  /*8290*/  PRMT R5, R16, 0x7632, R5 ;  /* 0x0000763210057816 */ /* 0x000fc60000000005 */
[----:B------:R-:W-:Y:S04]  /*82a0*/  STG.E.U16 desc[UR14][R6.64+0x2], R10 ;  /* 0x0000020a06007986 */ /* 0x000fe8000c10150e */
[----:B------:R0:W-:Y:S04]  /*82b0*/  STG.E.U16 desc[UR14][R6.64+0x4], R15 ;  /* 0x0000040f06007986 */ /* 0x0001e8000c10150e */
[----:B------:R2:W-:Y:S04]  /*82c0*/  STG.E.U16 desc[UR14][R6.64+0x6], R11 ;  /* 0x0000060b06007986 */ /* 0x0005e8000c10150e */
[----:B------:R-:W-:Y:S04]  /*82d0*/  STG.E.U16 desc[UR14][R8.64], R66 ;  /* 0x0000004208007986 */ /* 0x000fe8000c10150e */
[----:B0-----:R-:W4:Y:S04]  /*82e0*/  LDL.LU R15, [R1+0xa8] ;  /* 0x0000a800010f7983 */ /* 0x001f280000300800 */
[----:B------:R-:W4:Y:S04]  /*82f0*/  LDL.LU R14, [R1+0x9c] ;  /* 0x00009c00010e7983 */ /* 0x000f280000300800 */
[----:B------:R-:W-:Y:S04]  /*8300*/  STG.E.U16 desc[UR14][R8.64+0x2], R12 ;  /* 0x0000020c08007986 */ /* 0x000fe8000c10150e */
[----:B------:R-:W-:Y:S04]  /*8310*/  STG.E.U16 desc[UR14][R8.64+0x4], R16 ;  /* 0x0000041008007986 */ /* 0x000fe8000c10150e */
[----:B------:R4:W-:Y:S01]  /*8320*/  STG.E.U16 desc[UR14][R8.64+0x6], R5 ;  /* 0x0000060508007986 */ /* 0x0009e2000c10150e */
[----:B--2---:R-:W-:-:S04]  /*8330*/  IADD3 R6, P1, R36, UR22, RZ ;  /* 0x0000001624067c10 */ /* 0x004fc8000ff3e0ff */
[----:B---3--:R-:W-:Y:S02]  /*8340*/  IADD3.X R7, R35, UR23, RZ, P1, !PT ;  /* 0x0000001723077c10 */ /* 0x008fe40008ffe4ff */
[----:B----4-:R-:W-:Y:S02]  /*8350*/  IADD3 R8, P1, R13, UR22, RZ ;  /* 0x000000160d087c10 */ /* 0x010fe4000ff3e0ff */
[----:B------:R-:W2:Y:S01]  /*8360*/  LDL.LU R13, [R1+0xa0] ;  /* 0x0000a000010d7983 */ /* 0x000ea20000300800 */
[----:B------:R-:W-:Y:S02]  /*8370*/  F2FP.BF16.F32.PACK_AB R70, R70, R109 ;  /* 0x0000006d4646723e */ /* 0x000fe400000010ff */
[----:B------:R-:W-:Y:S02]  /*8380*/  F2FP.BF16.F32.PACK_AB R17, R71, R17 ;  /* 0x000000114711723e */ /* 0x000fe400000010ff */
[----:B------:R-:W-:Y:S02]  /*8390*/  PRMT R10, R70, 0x7632, R10 ;  /* 0x00007632460a7816 */ /* 0x000fe4000000000a */
[----:B------:R-:W-:-:S02]  /*83a0*/  PRMT R11, R17, 0x7632, R11 ;  /* 0x00007632110b7816 */ /* 0x000fc4000000000b */
[----:B------:R-:W-:Y:S02]  /*83b0*/  F2FP.BF16.F32.PACK_AB R74, R74, R108 ;  /* 0x0000006c4a4a723e */ /* 0x000fe400000010ff */
[----:B------:R-:W-:Y:S01]  /*83c0*/  F2FP.BF16.F32.PACK_AB R18, R75, R18 ;  /* 0x000000124b12723e */ /* 0x000fe200000010ff */
[----:B------:R0:W-:Y:S01]  /*83d0*/  STG.E.U16 desc[UR14][R6.64+0x4], R17 ;  /* 0x0000041106007986 */ /* 0x0001e2000c10150e */
[----:B------:R-:W-:Y:S02]  /*83e0*/  PRMT R12, R74, 0x7632, R12 ;  /* 0x000076324a0c7816 */ /* 0x000fe4000000000c */
[----:B------:R-:W-:Y:S01]  /*83f0*/  PRMT R5, R18, 0x7632, R5 ;  /* 0x0000763212057816 */ /* 0x000fe20000000005 */
[----:B------:R-:W-:Y:S04]  /*8400*/  STG.E.U16 desc[UR14][R6.64], R70 ;  /* 0x0000004606007986 */ /* 0x000fe8000c10150e */
[----:B------:R-:W-:Y:S04]  /*8410*/  STG.E.U16 desc[UR14][R6.64+0x2], R10 ;  /* 0x0000020a06007986 */ /* 0x000fe8000c10150e */
[----:B------:R1:W-:Y:S01]  /*8420*/  STG.E.U16 desc[UR14][R6.64+0x6], R11 ;  /* 0x0000060b06007986 */ /* 0x0003e2000c10150e */
[----:B------:R-:W-:-:S03]  /*8430*/  IADD3.X R9, R32, UR23, RZ, P1, !PT ;  /* 0x0000001720097c10 */ /* 0x000fc60008ffe4ff */
[----:B------:R-:W3:Y:S04]  /*8440*/  LDL.LU R32, [R1+0x94] ;  /* 0x0000940001207983 */ /* 0x000ee80000300800 */
[----:B0-----:R-:W4:Y:S04]  /*8450*/  LDL.LU R17, [R1+0x98] ;  /* 0x0000980001117983 */ /* 0x001f280000300800 */
[----:B------:R-:W4:Y:S01]  /*8460*/  LDL.LU R16, [R1+0x8c] ;  /* 0x00008c0001107983 */ /* 0x000f220000300800 */
[----:B-1----:R-:W-:-:S03]  /*8470*/  IADD3 R6, P1, R34, UR22, RZ ;  /* 0x0000001622067c10 */ /* 0x002fc6000ff3e0ff */
[----:B------:R-:W-:Y:S04]  /*8480*/  STG.E.U16 desc[UR14][R8.64], R74 ;  /* 0x0000004a08007986 */ /* 0x000fe8000c10150e */
[----:B------:R-:W-:Y:S04]  /*8490*/  STG.E.U16 desc[UR14][R8.64+0x2], R12 ;  /* 0x0000020c08007986 */ /* 0x000fe8000c10150e */
[----:B------:R-:W-:Y:S04]  /*84a0*/  STG.E.U16 desc[UR14][R8.64+0x4], R18 ;  /* 0x0000041208007986 */ /* 0x000fe8000c10150e */
[----:B------:R0:W-:Y:S01]  /*84b0*/  STG.E.U16 desc[UR14][R8.64+0x6], R5 ;  /* 0x0000060508007986 */ /* 0x0001e2000c10150e */
[----:B------:R-:W-:-:S03]  /*84c0*/  IADD3.X R7, R15, UR23, RZ, P1, !PT ;  /* 0x000000170f077c10 */ /* 0x000fc60008ffe4ff */
[----:B------:R-:W4:Y:S01]  /*84d0*/  LDL.LU R15, [R1+0x90] ;  /* 0x00009000010f7983 */ /* 0x000f220000300800 */
[----:B0-----:R-:W-:-:S03]  /*84e0*/  IADD3 R8, P1, R14, UR22, RZ ;  /* 0x000000160e087c10 */ /* 0x001fc6000ff3e0ff */
[----:B------:R-:W4:Y:S01]  /*84f0*/  LDL.LU R14, [R1+0x84] ;  /* 0x00008400010e7983 */ /* 0x000f220000300800 */
[----:B--2---:R-:W-:-:S03]  /*8500*/  IADD3.X R9, R13, UR23, RZ, P1, !PT ;  /* 0x000000170d097c10 */ /* 0x004fc60008ffe4ff */
[----:B------:R-:W2:Y:S01]  /*8510*/  LDL.LU R13, [R1+0x88] ;  /* 0x00008800010d7983 */ /* 0x000ea20000300800 */
[----:B------:R-:W-:Y:S02]  /*8520*/  F2FP.BF16.F32.PACK_AB R78, R78, R107 ;  /* 0x0000006b4e4e723e */ /* 0x000fe400000010ff */
[----:B------:R-:W-:Y:S02]  /*8530*/  F2FP.BF16.F32.PACK_AB R19, R79, R19 ;  /* 0x000000134f13723e */ /* 0x000fe400000010ff */
[----:B------:R-:W-:Y:S02]  /*8540*/  PRMT R10, R78, 0x7632, R10 ;  /* 0x000076324e0a7816 */ /* 0x000fe4000000000a */
[----:B------:R-:W-:Y:S02]  /*8550*/  F2FP.BF16.F32.PACK_AB R82, R82, R106 ;  /* 0x0000006a5252723e */ /* 0x000fe400000010ff */
[----:B------:R-:W-:Y:S01]  /*8560*/  PRMT R11, R19, 0x7632, R11 ;  /* 0x00007632130b7816 */ /* 0x000fe2000000000b */
[----:B------:R3:W-:Y:S01]  /*8570*/  STG.E.U16 desc[UR14][R6.64+0x2], R10 ;  /* 0x0000020a06007986 */ /* 0x0007e2000c10150e */
[----:B------:R-:W-:-:S02]  /*8580*/  PRMT R5, R82, 0x7632, R5 ;  /* 0x0000763252057816 */ /* 0x000fc40000000005 */
[----:B------:R-:W-:Y:S02]  /*8590*/  F2FP.BF16.F32.PACK_AB R20, R85, R20 ;  /* 0x000000145514723e */ /* 0x000fe400000010ff */
[----:B------:R-:W-:Y:S02]  /*85a0*/  F2FP.BF16.F32.PACK_AB R86, R86, R105 ;  /* 0x000000695656723e */ /* 0x000fe400000010ff */
[----:B------:R-:W-:Y:S01]  /*85b0*/  F2FP.BF16.F32.PACK_AB R21, R89, R21 ;  /* 0x000000155915723e */ /* 0x000fe200000010ff */
[----:B------:R-:W-:Y:S01]  /*85c0*/  STG.E.U16 desc[UR14][R6.64], R78 ;  /* 0x0000004e06007986 */ /* 0x000fe2000c10150e */
[----:B------:R-:W-:-:S03]  /*85d0*/  PRMT R12, R86, 0x7632, R12 ;  /* 0x00007632560c7816 */ /* 0x000fc6000000000c */
[----:B------:R-:W-:Y:S04]  /*85e0*/  STG.E.U16 desc[UR14][R6.64+0x4], R19 ;  /* 0x0000041306007986 */ /* 0x000fe8000c10150e */
[----:B------:R0:W-:Y:S01]  /*85f0*/  STG.E.U16 desc[UR14][R6.64+0x6], R11 ;  /* 0x0000060b06007986 */ /* 0x0001e2000c10150e */
[----:B---3--:R-:W-:-:S03]  /*8600*/  IADD3 R10, P1, R32, UR22, RZ ;  /* 0x00000016200a7c10 */ /* 0x008fc6000ff3e0ff */
[----:B------:R1:W-:Y:S01]  /*8610*/  STG.E.U16 desc[UR14][R8.64+0x2], R5 ;  /* 0x0000020508007986 */ /* 0x0003e2000c10150e */
[----:B------:R-:W-:Y:S02]  /*8620*/  F2FP.BF16.F32.PACK_AB R90, R90, R104 ;  /* 0x000000685a5a723e */ /* 0x000fe400000010ff */
[----:B0-----:R-:W-:Y:S02]  /*8630*/  PRMT R7, R20, 0x7632, R7 ;  /* 0x0000763214077816 */ /* 0x001fe40000000007 */
[----:B----4-:R-:W-:Y:S02]  /*8640*/  IADD3.X R11, R17, UR23, RZ, P1, !PT ;  /* 0x00000017110b7c10 */ /* 0x010fe40008ffe4ff */
[----:B------:R-:W-:Y:S02]  /*8650*/  IADD3 R6, P1, R16, UR22, RZ ;  /* 0x0000001610067c10 */ /* 0x000fe4000ff3e0ff */
[----:B-1----:R-:W-:Y:S02]  /*8660*/  PRMT R5, R21, 0x7632, R5 ;  /* 0x0000763215057816 */ /* 0x002fe40000000005 */
[----:B------:R-:W-:Y:S01]  /*8670*/  F2FP.BF16.F32.PACK_AB R22, R93, R22 ;  /* 0x000000165d16723e */ /* 0x000fe200000010ff */
[----:B------:R-:W-:Y:S04]  /*8680*/  STG.E.U16 desc[UR14][R8.64], R82 ;  /* 0x0000005208007986 */ /* 0x000fe8000c10150e */
[----:B------:R-:W-:Y:S04]  /*8690*/  STG.E.U16 desc[UR14][R8.64+0x4], R20 ;  /* 0x0000041408007986 */ /* 0x000fe8000c10150e */
[----:B------:R0:W-:Y:S01]  /*86a0*/  STG.E.U16 desc[UR14][R8.64+0x6], R7 ;  /* 0x0000060708007986 */ /* 0x0001e2000c10150e */
[----:B------:R-:W-:-:S03]  /*86b0*/  F2FP.BF16.F32.PACK_AB R33, R94, R33 ;  /* 0x000000215e21723e */ /* 0x000fc600000010ff */
[----:B------:R-:W-:Y:S01]  /*86c0*/  STG.E.U16 desc[UR14][R10.64], R86 ;  /* 0x000000560a007986 */ /* 0x000fe2000c10150e */
[----:B------:R-:W-:-:S03]  /*86d0*/  F2FP.BF16.F32.PACK_AB R23, R97, R23 ;  /* 0x000000176117723e */ /* 0x000fc600000010ff */
[----:B------:R-:W-:Y:S04]  /*86e0*/  STG.E.U16 desc[UR14][R10.64+0x2], R12 ;  /* 0x0000020c0a007986 */ /* 0x000fe8000c10150e */
[----:B------:R-:W-:Y:S01]  /*86f0*/  STG.E.U16 desc[UR14][R10.64+0x4], R21 ;  /* 0x000004150a007986 */ /* 0x000fe2000c10150e */
[----:B0-----:R-:W-:Y:S02]  /*8700*/  IADD3.X R7, R15, UR23, RZ, P1, !PT ;  /* 0x000000170f077c10 */ /* 0x001fe40008ffe4ff */
[----:B------:R-:W-:Y:S01]  /*8710*/  PRMT R9, R90, 0x7632, R9 ;  /* 0x000076325a097816 */ /* 0x000fe20000000009 */
[----:B------:R0:W-:Y:S01]  /*8720*/  STG.E.U16 desc[UR14][R10.64+0x6], R5 ;  /* 0x000006050a007986 */ /* 0x0001e2000c10150e */
[----:B------:R-:W-:-:S03]  /*8730*/  IADD3 R8, P1, R14, UR22, RZ ;  /* 0x000000160e087c10 */ /* 0x000fc6000ff3e0ff */
[----:B------:R-:W-:Y:S01]  /*8740*/  STG.E.U16 desc[UR14][R6.64], R90 ;  /* 0x0000005a06007986 */ /* 0x000fe2000c10150e */
[----:B0-----:R-:W-:-:S03]  /*8750*/  PRMT R11, R22, 0x7632, R11 ;  /* 0x00007632160b7816 */ /* 0x001fc6000000000b */
[----:B------:R-:W-:Y:S01]  /*8760*/  STG.E.U16 desc[UR14][R6.64+0x2], R9 ;  /* 0x0000020906007986 */ /* 0x000fe2000c10150e */
[----:B------:R-:W-:-:S03]  /*8770*/  PRMT R5, R33, 0x7632, R5 ;  /* 0x0000763221057816 */ /* 0x000fc60000000005 */
[----:B------:R-:W-:Y:S04]  /*8780*/  STG.E.U16 desc[UR14][R6.64+0x4], R22 ;  /* 0x0000041606007986 */ /* 0x000fe8000c10150e */
[----:B------:R0:W-:Y:S02]  /*8790*/  STG.E.U16 desc[UR14][R6.64+0x6], R11 ;  /* 0x0000060b06007986 */ /* 0x0001e4000c10150e */
[----:B0-----:R-:W-:Y:S01]  /*87a0*/  PRMT R7, R23, 0x7632, R7 ;  /* 0x0000763217077816 */ /* 0x001fe20000000007 */
[----:B------:R-:W-:Y:S01]  /*87b0*/  ULOP3.LUT UR4, UR4, 0x1, URZ, 0x3c, !UPT ;  /* 0x0000000104047892 */ /* 0x000fe2000f8e3c3f */
[----:B------:R-:W-:Y:S01]  /*87c0*/  UMOV UR5, UR11 ;  /* 0x0000000b00057c82 */ /* 0x000fe20008000000 */
[----:B--2---:R-:W-:-:S05]  /*87d0*/  IADD3.X R9, R13, UR23, RZ, P1, !PT ;  /* 0x000000170d097c10 */ /* 0x004fca0008ffe4ff */
[----:B------:R1:W-:Y:S04]  /*87e0*/  STG.E.U16 desc[UR14][R8.64], R33 ;  /* 0x0000002108007986 */ /* 0x0003e8000c10150e */
[----:B------:R1:W-:Y:S04]  /*87f0*/  STG.E.U16 desc[UR14][R8.64+0x2], R5 ;  /* 0x0000020508007986 */ /* 0x0003e8000c10150e */
[----:B------:R1:W-:Y:S04]  /*8800*/  STG.E.U16 desc[UR14][R8.64+0x4], R23 ;  /* 0x0000041708007986 */ /* 0x0003e8000c10150e */
[----:B------:R1:W-:Y:S01]  /*8810*/  STG.E.U16 desc[UR14][R8.64+0x6], R7 ;  /* 0x0000060708007986 */ /* 0x0003e2000c10150e */
[----:B------:R-:W-:Y:S05]  /*8820*/  @!P0 BRA `(.L_x_119) ;  /* 0xffffff8800008947 */ /* 0x000fea000383ffff */
.L_x_105:
[----:B------:R-:W0:Y:S02]  /*8830*/  S2R R0, SR_CTAID.Y ;  /* 0x0000000000007919 */ /* 0x000e240000002600 */
[----:B0-----:R-:W-:-:S04]  /*8840*/  LEA R0, R0, UR20, 0x7 ;  /* 0x0000001400007c11 */ /* 0x001fc8000f8e38ff */
[----:B------:R-:W-:-:S04]  /*8850*/  SHF.L.U32 R20, R0, 0x5, RZ ;  /* 0x0000000500147819 */ /* 0x000fc800000006ff */
[----:B------:R-:W-:-:S13]  /*8860*/  ISETP.GT.AND P0, PT, R20, 0x3bf, PT ;  /* 0x000003bf1400780c */ /* 0x000fda0003f04270 */
[----:B------:R-:W-:Y:S05]  /*8870*/  @P0 EXIT ;  /* 0x000000000000094d */ /* 0x000fea0003800000 */
[----:B------:R-:W1:Y:S01]  /*8880*/  S2R R6, SR_TID.X ;  /* 0x0000000000067919 */ /* 0x000e620000002100 */
[----:B------:R-:W-:Y:S01]  /*8890*/  LOP3.LUT R3, RZ, UR16, RZ, 0x33, !PT ;  /* 0x00000010ff037c12 */ /* 0x000fe2000f8e33ff */
[----:B------:R-:W0:Y:S01]  /*88a0*/  S2UR UR5, SR_CgaCtaId ;  /* 0x00000000000579c3 */ /* 0x000e220000008800 */
[----:B------:R-:W-:Y:S01]  /*88b0*/  LOP3.LUT R0, RZ, UR17, RZ, 0x33, !PT ;  /* 0x00000011ff007c12 */ /* 0x000fe2000f8e33ff */
[----:B------:R-:W-:Y:S01]  /*88c0*/  UMOV UR4, 0x400 ;  /* 0x0000040000047882 */ /* 0x000fe20000000000 */
[----:B------:R-:W-:Y:S01]  /*88d0*/  ISETP.GT.U32.AND P0, PT, R3, -0x2, PT ;  /* 0xfffffffe0300780c */ /* 0x000fe20003f04070 */
[----:B------:R-:W-:-:S03]  /*88e0*/  UISETP.LT.U32.AND UP0, UPT, UR16, 0x1, UPT ;  /* 0x000000011000788c */ /* 0x000fc6000bf01070 */
[----:B------:R-:W-:Y:S01]  /*88f0*/  ISETP.GT.AND.EX P0, PT, R0, -0x1, PT, P0 ;  /* 0xffffffff0000780c */ /* 0x000fe20003f04300 */
[----:B------:R-:W-:-:S03]  /*8900*/  UISETP.LT.AND.EX UP0, UPT, UR17, URZ, UPT, UP0 ;  /* 0x0000003f1100728c */ /* 0x000fc6000bf01300 */
[----:B------:R-:W-:Y:S01]  /*8910*/  SEL R3, R3, 0xfffffffe, P0 ;  /* 0xfffffffe03037807 */ /* 0x000fe20000000000 */
[----:B------:R-:W-:Y:S01]  /*8920*/  USEL UR6, UR16, 0x1, UP0 ;  /* 0x0000000110067887 */ /* 0x000fe20008000000 */
[----:B------:R-:W-:Y:S01]  /*8930*/  SEL R0, R0, 0xffffffff, P0 ;  /* 0xffffffff00007807 */ /* 0x000fe20000000000 */
[----:B------:R-:W-:Y:S02]  /*8940*/  USEL UR7, UR17, URZ, UP0 ;  /* 0x0000003f11077287 */ /* 0x000fe40008000000 */
[C---:B------:R-:W-:Y:S01]  /*8950*/  IMAD.SHL.U32 R4, R3.reuse, 0x80, RZ ;  /* 0x0000008003047824 */ /* 0x040fe200078e00ff */
[----:B------:R-:W-:Y:S01]  /*8960*/  SHF.L.U64.HI R3, R3, 0x7, R0 ;  /* 0x0000000703037819 */ /* 0x000fe20000010200 */
[----:B------:R-:W-:Y:S01]  /*8970*/  USHF.L.U64.HI UR7, UR6, 0x7, UR7 ;  /* 0x0000000706077899 */ /* 0x000fe20008010207 */
[----:B------:R-:W-:Y:S01]  /*8980*/  MOV R0, 0xffffffff ;  /* 0xffffffff00007802 */ /* 0x000fe20000000f00 */
[----:B------:R-:W-:Y:S02]  /*8990*/  USHF.L.U32 UR6, UR6, 0x7, URZ ;  /* 0x0000000706067899 */ /* 0x000fe4000800063f */
[----:B0-----:R-:W-:-:S03]  /*89a0*/  ULEA UR8, UR5, UR4, 0x18 ;  /* 0x0000000405087291 */ /* 0x001fc6000f8ec03f */
[----:B------:R-:W-:Y:S02]  /*89b0*/  ULDC.64 UR4, c[0x0][0x260] ;  /* 0x0000980000047ab9 */ /* 0x000fe40000000a00 */
[----:B------:R-:W-:Y:S01]  /*89c0*/  UIADD3 UR4, UP1, UR4, 0x48400, URZ ;  /* 0x0004840004047890 */ /* 0x000fe2000ff3e03f */
[--C-:B-1----:R-:W-:Y:S02]  /*89d0*/  SHF.R.U32.HI R5, RZ, 0x5, R6.reuse ;  /* 0x00000005ff057819 */ /* 0x102fe40000011606 */
[----:B------:R-:W-:Y:S01]  /*89e0*/  SHF.R.U32.HI R2, RZ, 0x4, R6 ;  /* 0x00000004ff027819 */ /* 0x000fe20000011606 */
[----:B------:R-:W-:Y:S01]  /*89f0*/  UIADD3.X UR5, URZ, UR5, URZ, UP1, !UPT ;  /* 0x000000053f057290 */ /* 0x000fe20008ffe43f */
[----:B------:R-:W-:Y:S02]  /*8a00*/  IADD3 R4, P0, P1, -R4, -0x81, -R5 ;  /* 0xffffff7f04047810 */ /* 0x000fe4000791e905 */
[----:B------:R-:W-:Y:S02]  /*8a10*/  SHF.L.U32 R7, R5, 0x1, RZ ;  /* 0x0000000105077819 */ /* 0x000fe400000006ff */
[----:B------:R-:W-:-:S02]  /*8a20*/  IADD3.X R3, ~R3, -0x1, R0, P0, P1 ;  /* 0xffffffff03037810 */ /* 0x000fc400007e2500 */
[----:B------:R-:W-:Y:S02]  /*8a30*/  IADD3 R0, R2, 0x1e, RZ ;  /* 0x0000001e02007810 */ /* 0x000fe40007ffe0ff */
[----:B------:R-:W-:Y:S01]  /*8a40*/  LEA R12, R5, UR8, 0x7 ;  /* 0x00000008050c7c11 */ /* 0x000fe2000f8e38ff */
[----:B------:R-:W-:Y:S01]  /*8a50*/  IMAD.WIDE.U32 R8, R3, -0x77777777, RZ ;  /* 0x8888888903087825 */ /* 0x000fe200078e00ff */
[----:B------:R-:W-:Y:S02]  /*8a60*/  LOP3.LUT R7, R7, 0x1f, R6, 0x78, !PT ;  /* 0x0000001f07077812 */ /* 0x000fe400078e7806 */
[----:B------:R-:W-:Y:S02]  /*8a70*/  LOP3.LUT R14, RZ, R2, RZ, 0x33, !PT ;  /* 0x00000002ff0e7212 */ /* 0x000fe400078e33ff */
[----:B------:R-:W-:Y:S01]  /*8a80*/  VIMNMX.U32 R13, R0, 0x20, !PT ;  /* 0x00000020000d7848 */ /* 0x000fe20007fe0000 */
[----:B------:R-:W-:Y:S01]  /*8a90*/  IMAD.WIDE.U32 R10, P0, R4, -0x77777778, R8 ;  /* 0x88888888040a7825 */ /* 0x000fe20007800008 */
[----:B------:R-:W-:-:S02]  /*8aa0*/  LEA R7, R7, R12, 0x2 ;  /* 0x0000000c07077211 */ /* 0x000fc400078e10ff */
[----:B------:R-:W-:Y:S01]  /*8ab0*/  IADD3 R48, P2, R5, 0x2d, RZ ;  /* 0x0000002d05307810 */ /* 0x000fe20007f5e0ff */
[----:B------:R-:W-:Y:S01]  /*8ac0*/  IMAD.WIDE.U32 R8, R4, -0x77777777, RZ ;  /* 0x8888888904087825 */ /* 0x000fe200078e00ff */
[----:B------:R-:W-:Y:S02]  /*8ad0*/  IADD3.X R17, RZ, RZ, RZ, P0, !PT ;  /* 0x000000ffff117210 */ /* 0x000fe400007fe4ff */
[----:B------:R-:W-:Y:S01]  /*8ae0*/  IADD3 R8, R13, R14, RZ ;  /* 0x0000000e0d087210 */ /* 0x000fe20007ffe0ff */
[C---:B------:R-:W-:Y:S01]  /*8af0*/  IMAD.SHL.U32 R12, R6.reuse, 0x80, RZ ;  /* 0x00000080060c7824 */ /* 0x040fe200078e00ff */
[----:B------:R-:W-:Y:S02]  /*8b00*/  SHF.L.U32 R13, R6, 0x1, RZ ;  /* 0x00000001060d7819 */ /* 0x000fe400000006ff */
[----:B------:R-:W-:Y:S01]  /*8b10*/  IADD3 RZ, P0, R9, R10, RZ ;  /* 0x0000000a09ff7210 */ /* 0x000fe20007f1e0ff */
[----:B------:R-:W-:Y:S01]  /*8b20*/  IMAD.WIDE.U32 R14, R8, -0x77777777, RZ ;  /* 0x88888889080e7825 */ /* 0x000fe200078e00ff */
[----:B------:R-:W-:-:S02]  /*8b30*/  MOV R16, R11 ;  /* 0x0000000b00107202 */ /* 0x000fc40000000f00 */
[----:B------:R-:W-:Y:S02]  /*8b40*/  LOP3.LUT R12, R12, 0x780, RZ, 0xc0, !PT ;  /* 0x000007800c0c7812 */ /* 0x000fe400078ec0ff */
[----:B------:R-:W-:Y:S01]  /*8b50*/  LOP3.LUT R11, R13, 0x1e, RZ, 0xc0, !PT ;  /* 0x0000001e0d0b7812 */ /* 0x000fe200078ec0ff */
[----:B------:R-:W-:Y:S01]  /*8b60*/  IMAD.WIDE.U32.X R16, R3, -0x77777778, R16, P0 ;  /* 0x8888888803107825 */ /* 0x000fe200000e0410 */
[----:B------:R-:W-:Y:S02]  /*8b70*/  IADD3 R9, R2, 0x3c, RZ ;  /* 0x0000003c02097810 */ /* 0x000fe40007ffe0ff */
[----:B------:R-:W-:Y:S02]  /*8b80*/  IADD3 R13, R12, UR8, RZ ;  /* 0x000000080c0d7c10 */ /* 0x000fe4000fffe0ff */
[-C--:B------:R-:W-:Y:S02]  /*8b90*/  LOP3.LUT R10, R2, R11.reuse, RZ, 0x3c, !PT ;  /* 0x0000000b020a7212 */ /* 0x080fe400078e3cff */
[----:B------:R-:W-:-:S02]  /*8ba0*/  LOP3.LUT R12, R0, R11, RZ, 0x3c, !PT ;  /* 0x0000000b000c7212 */ /* 0x000fc400078e3cff */
[----:B------:R-:W-:Y:S02]  /*8bb0*/  LOP3.LUT R18, R9, R11, RZ, 0x3c, !PT ;  /* 0x0000000b09127212 */ /* 0x000fe400078e3cff */
[----:B------:R-:W-:Y:S02]  /*8bc0*/  SHF.R.U64 R21, R16, 0x3, R17 ;  /* 0x0000000310157819 */ /* 0x000fe40000001211 */
[-C--:B------:R-:W-:Y:S02]  /*8bd0*/  LEA R10, R10, R13.reuse, 0x2 ;  /* 0x0000000d0a0a7211 */ /* 0x080fe400078e10ff */
[----:B------:R-:W-:Y:S01]  /*8be0*/  LEA R12, R12, R13, 0x2 ;  /* 0x0000000d0c0c7211 */ /* 0x000fe200078e10ff */
[----:B------:R-:W-:Y:S01]  /*8bf0*/  IMAD R13, R18, 0x4, R13 ;  /* 0x00000004120d7824 */ /* 0x000fe200078e020d */
[----:B------:R-:W-:Y:S02]  /*8c00*/  LEA.HI R22, R15, 0x1, RZ, 0x1c ;  /* 0x000000010f167811 */ /* 0x000fe400078fe0ff */
[----:B------:R-:W-:-:S02]  /*8c10*/  IADD3 R18, P0, R5, 0xf, RZ ;  /* 0x0000000f05127810 */ /* 0x000fc40007f1e0ff */
[----:B------:R-:W-:Y:S02]  /*8c20*/  IADD3 R17, P1, R5, 0x1e, RZ ;  /* 0x0000001e05117810 */ /* 0x000fe40007f3e0ff */
[----:B------:R-:W-:Y:S02]  /*8c30*/  IADD3 R21, R21, 0x1, RZ ;  /* 0x0000000115157810 */ /* 0x000fe40007ffe0ff */
[C---:B------:R-:W-:Y:S02]  /*8c40*/  LOP3.LUT R19, R6.reuse, 0x1f, RZ, 0xc0, !PT ;  /* 0x0000001f06137812 */ /* 0x040fe400078ec0ff */
[----:B------:R-:W-:Y:S02]  /*8c50*/  LOP3.LUT R49, R6, 0xf, RZ, 0xc0, !PT ;  /* 0x0000000f06317812 */ /* 0x000fe400078ec0ff */
[----:B------:R-:W-:Y:S02]  /*8c60*/  IADD3 R16, R2, 0x5a, RZ ;  /* 0x0000005a02107810 */ /* 0x000fe40007ffe0ff */
[----:B------:R-:W-:-:S02]  /*8c70*/  IADD3.X R15, RZ, RZ, RZ, P0, !PT ;  /* 0x000000ffff0f7210 */ /* 0x000fc400007fe4ff */
[----:B------:R-:W-:Y:S02]  /*8c80*/  IADD3.X R14, RZ, RZ, RZ, P1, !PT ;  /* 0x000000ffff0e7210 */ /* 0x000fe40000ffe4ff */
[----:B------:R-:W-:Y:S02]  /*8c90*/  IADD3.X R47, RZ, RZ, RZ, P2, !PT ;  /* 0x000000ffff2f7210 */ /* 0x000fe400017fe4ff */
[----:B------:R-:W-:Y:S02]  /*8ca0*/  LOP3.LUT R22, R22, 0x3, RZ, 0xc0, !PT ;  /* 0x0000000316167812 */ /* 0x000fe400078ec0ff */
[----:B------:R-:W-:-:S07]  /*8cb0*/  LOP3.LUT R21, R21, 0x3, RZ, 0xc0, !PT ;  /* 0x0000000315157812 */ /* 0x000fce00078ec0ff */
.L_x_136:
[----:B------:R-:W-:Y:S01]  /*8cc0*/  ISETP.LT.U32.AND P0, PT, R5, UR6, PT ;  /* 0x0000000605007c0c */ /* 0x000fe2000bf01070 */
[----:B------:R-:W-:Y:S01]  /*8cd0*/  BSSY B0, `(.L_x_120) ;  /* 0x00000aa000007945 */ /* 0x000fe20003800000 */
[----:B0---4-:R-:W-:Y:S01]  /*8ce0*/  MOV R23, UR7 ;  /* 0x0000000700177c02 */ /* 0x011fe20008000f00 */
[----:B------:R-:W-:Y:S01]  /*8cf0*/  HFMA2.MMA R46, -RZ, RZ, 0, 0 ;  /* 0x00000000ff2e7435 */ /* 0x000fe200000001ff */
[----:B------:R-:W-:Y:S02]  /*8d00*/  IMAD.MOV.U32 R43, RZ, RZ, RZ ;  /* 0x000000ffff2b7224 */ /* 0x000fe400078e00ff */
[----:B------:R-:W-:-:S13]  /*8d10*/  ISETP.GT.AND.EX P0, PT, R23, RZ, PT, P0 ;  /* 0x000000ff1700720c */ /* 0x000fda0003f04300 */
[----:B-123--:R-:W-:Y:S05]  /*8d20*/  @!P0 BRA `(.L_x_121) ;  /* 0x0000000800908947 */ /* 0x00efea0003800000 */
[----:B------:R-:W-:Y:S01]  /*8d30*/  ISETP.NE.U32.AND P1, PT, R21, RZ, PT ;  /* 0x000000ff1500720c */ /* 0x000fe20003f25070 */
[----:B------:R-:W-:Y:S01]  /*8d40*/  BSSY B1, `(.L_x_122) ;  /* 0x0000023000017945 */ /* 0x000fe20003800000 */
[----:B------:R-:W-:Y:S02]  /*8d50*/  ISETP.GE.U32.AND P0, PT, R4, 0x2d, PT ;  /* 0x0000002d0400780c */ /* 0x000fe40003f06070 */
[----:B------:R-:W-:Y:S02]  /*8d60*/  ISETP.NE.AND.EX P1, PT, RZ, RZ, PT, P1 ;  /* 0x000000ffff00720c */ /* 0x000fe40003f25310 */
[----:B------:R-:W-:Y:S02]  /*8d70*/  IADD3 R24, P2, R19, R20, RZ ;  /* 0x0000001413187210 */ /* 0x000fe40007f5e0ff */
[----:B------:R-:W-:Y:S02]  /*8d80*/  ISETP.GE.U32.AND.EX P0, PT, R3, RZ, PT, P0 ;  /* 0x000000ff0300720c */ /* 0x000fe40003f06100 */
[----:B------:R-:W-:-:S02]  /*8d90*/  MOV R46, RZ ;  /* 0x000000ff002e7202 */ /* 0x000fc40000000f00 */
[----:B------:R-:W-:Y:S02]  /*8da0*/  MOV R42, R5 ;  /* 0x00000005002a7202 */ /* 0x000fe40000000f00 */
[----:B------:R-:W-:Y:S02]  /*8db0*/  MOV R23, RZ ;  /* 0x000000ff00177202 */ /* 0x000fe40000000f00 */
[----:B------:R-:W-:Y:S02]  /*8dc0*/  MOV R43, RZ ;  /* 0x000000ff002b7202 */ /* 0x000fe40000000f00 */
[----:B------:R-:W-:Y:S01]  /*8dd0*/  LEA.HI.X.SX32 R25, R20, RZ, 0x1, P2 ;  /* 0x000000ff14197211 */ /* 0x000fe200010f0eff */
[----:B------:R-:W-:Y:S06]  /*8de0*/  @!P1 BRA `(.L_x_123) ;  /* 0x0000000000609947 */ /* 0x000fec0003800000 */
[----:B------:R-:W-:Y:S01]  /*8df0*/  IMAD.WIDE.U32 R28, R5, 0x3c0, R24 ;  /* 0x000003c0051c7825 */ /* 0x000fe200078e0018 */
[----:B------:R-:W-:Y:S02]  /*8e00*/  ULDC.64 UR10, c[0x0][0x260] ;  /* 0x00009800000a7ab9 */ /* 0x000fe40000000a00 */
[----:B------:R-:W-:-:S04]  /*8e10*/  LEA R26, P1, R28, UR10, 0x3 ;  /* 0x0000000a1c1a7c11 */ /* 0x000fc8000f8218ff */
[----:B------:R-:W-:-:S05]  /*8e20*/  LEA.HI.X R27, R28, UR11, R29, 0x3, P1 ;  /* 0x0000000b1c1b7c11 */ /* 0x000fca00088f1c1d */
[----:B------:R-:W2:Y:S01]  /*8e30*/  LDG.E.64 R28, desc[UR14][R26.64+0x10000] ;  /* 0x0100000e1a1c7981 */ /* 0x000ea2000c1e1b00 */
[----:B------:R-:W-:Y:S01]  /*8e40*/  ISETP.NE.U32.AND P1, PT, R21, 0x1, PT ;  /* 0x000000011500780c */ /* 0x000fe20003f25070 */
[----:B------:R-:W-:Y:S01]  /*8e50*/  IMAD.MOV.U32 R23, RZ, RZ, R15 ;  /* 0x000000ffff177224 */ /* 0x000fe200078e000f */
[----:B------:R-:W-:Y:S02]  /*8e60*/  MOV R42, R18 ;  /* 0x00000012002a7202 */ /* 0x000fe40000000f00 */
[----:B------:R-:W-:Y:S01]  /*8e70*/  ISETP.NE.AND.EX P1, PT, RZ, RZ, PT, P1 ;  /* 0x000000ffff00720c */ /* 0x000fe20003f25310 */
[----:B--2---:R-:W-:Y:S01]  /*8e80*/  FADD.FTZ R43, RZ, R28 ;  /* 0x0000001cff2b7221 */ /* 0x004fe20000010000 */
[----:B------:R-:W-:-:S11]  /*8e90*/  FADD.FTZ R46, RZ, R29 ;  /* 0x0000001dff2e7221 */ /* 0x000fd60000010000 */
[----:B------:R-:W-:Y:S05]  /*8ea0*/  @!P1 BRA `(.L_x_123) ;  /* 0x0000000000309947 */ /* 0x000fea0003800000 */
[----:B------:R-:W-:Y:S01]  /*8eb0*/  ISETP.NE.U32.AND P1, PT, R21, 0x2, PT ;  /* 0x000000021500780c */ /* 0x000fe20003f25070 */
[----:B------:R-:W2:Y:S03]  /*8ec0*/  LDG.E.64 R28, desc[UR14][R26.64+0x2c200] ;  /* 0x02c2000e1a1c7981 */ /* 0x000ea6000c1e1b00 */
[----:B------:R-:W-:-:S13]  /*8ed0*/  ISETP.NE.AND.EX P1, PT, RZ, RZ, PT, P1 ;  /* 0x000000ffff00720c */ /* 0x000fda0003f25310 */
[----:B------:R-:W3:Y:S01]  /*8ee0*/  @P1 LDG.E.64 R30, desc[UR14][R26.64+0x48400] ;  /* 0x0484000e1a1e1981 */ /* 0x000ee2000c1e1b00 */
[----:B------:R-:W-:Y:S02]  /*8ef0*/  MOV R42, R17 ;  /* 0x00000011002a7202 */ /* 0x000fe40000000f00 */
[----:B------:R-:W-:Y:S02]  /*8f00*/  MOV R23, R14 ;  /* 0x0000000e00177202 */ /* 0x000fe40000000f00 */
[----:B------:R-:W-:Y:S02]  /*8f10*/  @P1 MOV R42, R48 ;  /* 0x00000030002a1202 */ /* 0x000fe40000000f00 */
[----:B------:R-:W-:Y:S01]  /*8f20*/  @P1 MOV R23, R47 ;  /* 0x0000002f00171202 */ /* 0x000fe20000000f00 */
[----:B--2---:R-:W-:Y:S01]  /*8f30*/  FADD.FTZ R43, R43, R28 ;  /* 0x0000001c2b2b7221 */ /* 0x004fe20000010000 */
[----:B------:R-:W-:-:S03]  /*8f40*/  FADD.FTZ R46, R46, R29 ;  /* 0x0000001d2e2e7221 */ /* 0x000fc60000010000 */
[----:B---3--:R-:W-:Y:S01]  /*8f50*/  @P1 FADD.FTZ R43, R43, R30 ;  /* 0x0000001e2b2b1221 */ /* 0x008fe20000010000 */
[----:B------:R-:W-:-:S07]  /*8f60*/  @P1 FADD.FTZ R46, R46, R31 ;  /* 0x0000001f2e2e1221 */ /* 0x000fce0000010000 */
.L_x_123:
[----:B------:R-:W-:Y:S05]  /*8f70*/  BSYNC B1 ;  /* 0x0000000000017941 */ /* 0x000fea0003800000 */
.L_x_122:
[----:B------:R-:W-:Y:S05]  /*8f80*/  @!P0 BRA `(.L_x_121) ;  /* 0x0000000400f88947 */ /* 0x000fea0003800000 */
[C---:B------:R-:W-:Y:S01]  /*8f90*/  SHF.L.U64.HI R27, R24.reuse, 0x1, R25 ;  /* 0x00000001181b7819 */ /* 0x040fe20000010219 */
[----:B------:R-:W-:Y:S01]  /*8fa0*/  IMAD R25, R23, 0x780, RZ ;  /* 0x0000078017197824 */ /* 0x000fe200078e02ff */
[----:B------:R-:W-:Y:S01]  /*8fb0*/  SHF.L.U32 R26, R24, 0x1, RZ ;  /* 0x00000001181a7819 */ /* 0x000fe200000006ff */
[----:B------:R-:W-:Y:S01]  /*8fc0*/  BSSY B1, `(.L_x_124) ;  /* 0x0000047000017945 */ /* 0x000fe20003800000 */
[----:B------:R-:W-:-:S03]  /*8fd0*/  IADD3 R24, P0, -R42, UR6, RZ ;  /* 0x000000062a187c10 */ /* 0x000fc6000ff1e1ff */
[----:B------:R-:W-:Y:S01]  /*8fe0*/  IMAD.WIDE.U32 R26, R42, 0x780, R26 ;  /* 0x000007802a1a7825 */ /* 0x000fe200078e001a */
[----:B------:R-:W-:Y:S02]  /*8ff0*/  ISETP.GT.U32.AND P1, PT, R24, 0xb4, PT ;  /* 0x000000b41800780c */ /* 0x000fe40003f24070 */
[----:B------:R-:W-:Y:S02]  /*9000*/  IADD3.X R28, ~R23, UR7, RZ, P0, !PT ;  /* 0x00000007171c7c10 */ /* 0x000fe400087fe5ff */
[----:B------:R-:W-:Y:S02]  /*9010*/  IADD3 R25, R27, R25, RZ ;  /* 0x000000191b197210 */ /* 0x000fe40007ffe0ff */
[----:B------:R-:W-:Y:S02]  /*9020*/  ISETP.GT.AND.EX P1, PT, R28, RZ, PT, P1 ;  /* 0x000000ff1c00720c */ /* 0x000fe40003f24310 */
[----:B------:R-:W-:-:S04]  /*9030*/  LEA R24, P0, R26, UR4, 0x2 ;  /* 0x000000041a187c11 */ /* 0x000fc8000f8010ff */
[----:B------:R-:W-:Y:S02]  /*9040*/  LEA.HI.X R25, R26, UR5, R25, 0x2, P0 ;  /* 0x000000051a197c11 */ /* 0x000fe400080f1419 */
[----:B------:R-:W-:-:S05]  /*9050*/  PLOP3.LUT P0, PT, PT, PT, PT, 0x80, 0x0 ;  /* 0x000000000000781c */ /* 0x000fca0003f0f070 */
[----:B------:R-:W-:Y:S08]  /*9060*/  @!P1 BRA `(.L_x_125) ;  /* 0x0000000000f09947 */ /* 0x000ff00003800000 */
[----:B------:R-:W-:Y:S01]  /*9070*/  IMAD.U32 R65, RZ, RZ, UR6 ;  /* 0x00000006ff417e24 */ /* 0x000fe2000f8e00ff */
[----:B------:R-:W-:Y:S02]  /*9080*/  MOV R64, UR7 ;  /* 0x0000000700407c02 */ /* 0x000fe40008000f00 */
[----:B------:R-:W-:Y:S02]  /*9090*/  PLOP3.LUT P0, PT, PT, PT, PT, 0x8, 0x0 ;  /* 0x000000000000781c */ /* 0x000fe40003f0e170 */
[----:B------:R-:W-:-:S04]  /*90a0*/  IADD3 R65, P1, R65, -0xb4, RZ ;  /* 0xffffff4c41417810 */ /* 0x000fc80007f3e0ff */
[----:B------:R-:W-:-:S09]  /*90b0*/  IADD3.X R64, R64, -0x1, RZ, P1, !PT ;  /* 0xffffffff40407810 */ /* 0x000fd20000ffe4ff */
.L_x_126:
[----:B------:R-:W2:Y:S04]  /*90c0*/  LDG.E.64 R50, desc[UR14][R24.64+-0x38400] ;  /* 0xfc7c000e18327981 */ /* 0x000ea8000c1e1b00 */
[----:B------:R-:W3:Y:S04]  /*90d0*/  LDG.E.64 R52, desc[UR14][R24.64+-0x1c200] ;  /* 0xfe3e000e18347981 */ /* 0x000ee8000c1e1b00 */
[----:B------:R-:W4:Y:S04]  /*90e0*/  LDG.E.64 R54, desc[UR14][R24.64] ;  /* 0x0000000e18367981 */ /* 0x000f28000c1e1b00 */
[----:B------:R-:W5:Y:S04]  /*90f0*/  LDG.E.64 R56, desc[UR14][R24.64+0x1c200] ;  /* 0x01c2000e18387981 */ /* 0x000f68000c1e1b00 */
        /* <DEDUP_REMOVED lines=11> */
[----:B------:R0:W5:Y:S01]  /*91b0*/  LDG.E.64 R26, desc[UR14][R24.64+0x16da00] ;  /* 0x16da000e181a7981 */ /* 0x000162000c1e1b00 */
[----:B------:R-:W-:-:S04]  /*91c0*/  IADD3 R42, P1, R42, 0xf0, RZ ;  /* 0x000000f02a2a7810 */ /* 0x000fc80007f3e0ff */
[----:B------:R-:W-:Y:S02]  /*91d0*/  IADD3.X R23, RZ, R23, RZ, P1, !PT ;  /* 0x00000017ff177210 */ /* 0x000fe40000ffe4ff */
[----:B------:R-:W-:Y:S02]  /*91e0*/  ISETP.GE.U32.AND P1, PT, R42, R65, PT ;  /* 0x000000412a00720c */ /* 0x000fe40003f26070 */
[----:B0-----:R-:W-:Y:S02]  /*91f0*/  IADD3 R24, P2, R24, 0x1c2000, RZ ;  /* 0x001c200018187810 */ /* 0x001fe40007f5e0ff */
[----:B------:R-:W-:Y:S02]  /*9200*/  ISETP.GE.AND.EX P1, PT, R23, R64, PT, P1 ;  /* 0x000000401700720c */ /* 0x000fe40003f26310 */
[----:B------:R-:W-:Y:S01]  /*9210*/  IADD3.X R25, RZ, R25, RZ, P2, !PT ;  /* 0x00000019ff197210 */ /* 0x000fe200017fe4ff */
[----:B--2---:R-:W-:Y:S01]  /*9220*/  FADD.FTZ R43, R50, R43 ;  /* 0x0000002b322b7221 */ /* 0x004fe20000010000 */
[----:B------:R-:W-:-:S03]  /*9230*/  FADD.FTZ R46, R51, R46 ;  /* 0x0000002e332e7221 */ /* 0x000fc60000010000 */
[----:B---3--:R-:W-:Y:S01]  /*9240*/  FADD.FTZ R43, R43, R52 ;  /* 0x000000342b2b7221 */ /* 0x008fe20000010000 */
[----:B------:R-:W-:-:S03]  /*9250*/  FADD.FTZ R46, R46, R53 ;  /* 0x000000352e2e7221 */ /* 0x000fc60000010000 */
[----:B----4-:R-:W-:Y:S01]  /*9260*/  FADD.FTZ R43, R43, R54 ;  /* 0x000000362b2b7221 */ /* 0x010fe20000010000 */
[----:B------:R-:W-:-:S03]  /*9270*/  FADD.FTZ R46, R46, R55 ;  /* 0x000000372e2e7221 */ /* 0x000fc60000010000 */
[----:B-----5:R-:W-:Y:S01]  /*9280*/  FADD.FTZ R43, R43, R56 ;  /* 0x000000382b2b7221 */ /* 0x020fe20000010000 */
        /* <DEDUP_REMOVED lines=25> */
[----:B------:R-:W-:Y:S06]  /*9420*/  @!P1 BRA `(.L_x_126) ;  /* 0xfffffffc00249947 */ /* 0x000fec000383ffff */
.L_x_125:
[----:B------:R-:W-:Y:S05]  /*9430*/  BSYNC B1 ;  /* 0x0000000000017941 */ /* 0x000fea0003800000 */
.L_x_124:
        /* <DEDUP_REMOVED lines=9> */
[----:B------:R-:W5:Y:S04]  /*94d0*/  LDG.E.64 R32, desc[UR14][R24.64+0x1c200] ;  /* 0x01c2000e18207981 */ /* 0x000f68000c1e1b00 */
[----:B------:R-:W5:Y:S04]  /*94e0*/  LDG.E.64 R34, desc[UR14][R24.64+0x38400] ;  /* 0x0384000e18227981 */ /* 0x000f68000c1e1b00 */
[----:B------:R-:W5:Y:S04]  /*94f0*/  LDG.E.64 R36, desc[UR14][R24.64+0x54600] ;  /* 0x0546000e18247981 */ /* 0x000f68000c1e1b00 */
[----:B------:R-:W5:Y:S04]  /*9500*/  LDG.E.64 R38, desc[UR14][R24.64+0x70800] ;  /* 0x0708000e18267981 */ /* 0x000f68000c1e1b00 */
[----:B------:R0:W5:Y:S01]  /*9510*/  LDG.E.64 R40, desc[UR14][R24.64+0x8ca00] ;  /* 0x08ca000e18287981 */ /* 0x000162000c1e1b00 */
[----:B------:R-:W-:-:S02]  /*9520*/  IADD3 R42, P2, R42, 0x78, RZ ;  /* 0x000000782a2a7810 */ /* 0x000fc40007f5e0ff */
[----:B------:R-:W-:Y:S02]  /*9530*/  PLOP3.LUT P0, PT, PT, PT, PT, 0x8, 0x0 ;  /* 0x000000000000781c */ /* 0x000fe40003f0e170 */
[----:B------:R-:W-:Y:S02]  /*9540*/  IADD3.X R23, RZ, R23, RZ, P2, !PT ;  /* 0x00000017ff177210 */ /* 0x000fe400017fe4ff */
[----:B0-----:R-:W-:-:S04]  /*9550*/  IADD3 R24, P1, R24, 0xe1000, RZ ;  /* 0x000e100018187810 */ /* 0x001fc80007f3e0ff */
        /* <DEDUP_REMOVED lines=16> */
[----:B------:R-:W-:-:S07]  /*9660*/  FADD.FTZ R46, R46, R41 ;  /* 0x000000292e2e7221 */ /* 0x000fce0000010000 */
.L_x_128:
[----:B------:R-:W-:Y:S05]  /*9670*/  BSYNC B1 ;  /* 0x0000000000017941 */ /* 0x000fea0003800000 */
.L_x_127:
        /* <DEDUP_REMOVED lines=15> */
.L_x_121:
[----:B------:R-:W-:Y:S05]  /*9770*/  BSYNC B0 ;  /* 0x0000000000007941 */ /* 0x000fea0003800000 */
.L_x_120:
[----:B------:R-:W-:Y:S01]  /*9780*/  ISETP.GT.U32.AND P0, PT, R6, 0x1ff, PT ;  /* 0x000001ff0600780c */ /* 0x000fe20003f04070 */
[----:B------:R0:W-:Y:S04]  /*9790*/  STS [R7], R43 ;  /* 0x0000002b07007388 */ /* 0x0001e80000000800 */
[----:B------:R0:W-:Y:S01]  /*97a0*/  STS [R7+0x780], R46 ;  /* 0x0007802e07007388 */ /* 0x0001e20000000800 */
[----:B------:R-:W-:Y:S07]  /*97b0*/  BAR.SYNC.DEFER_BLOCKING 0x0 ;  /* 0x0000000000007b1d */ /* 0x000fee0000010000 */
[----:B------:R-:W-:Y:S05]  /*97c0*/  @P0 BRA `(.L_x_129) ;  /* 0x0000001000280947 */ /* 0x000fea0003800000 */
[----:B------:R-:W-:Y:S01]  /*97d0*/  ISETP.NE.AND P0, PT, R22, RZ, PT ;  /* 0x000000ff1600720c */ /* 0x000fe20003f05270 */
[----:B------:R-:W-:Y:S01]  /*97e0*/  BSSY B0, `(.L_x_130) ;  /* 0x0000070000007945 */ /* 0x000fe20003800000 */
[----:B------:R-:W-:-:S11]  /*97f0*/  MOV R31, R2 ;  /* 0x00000002001f7202 */ /* 0x000fd60000000f00 */
[----:B------:R-:W-:Y:S05]  /*9800*/  @!P0 BRA `(.L_x_131) ;  /* 0x0000000400b48947 */ /* 0x000fea0003800000 */
[----:B------:R-:W-:Y:S02]  /*9810*/  ISETP.NE.AND P0, PT, R49, 0xf, PT ;  /* 0x0000000f3100780c */ /* 0x000fe40003f05270 */
[----:B------:R-:W-:Y:S01]  /*9820*/  CS2R R24, SRZ ;  /* 0x0000000000187805 */ /* 0x000fe2000001ff00 */
[----:B------:R-:W-:-:S10]  /*9830*/  UMOV UR9, 0xffff ;  /* 0x0000ffff00097882 */ /* 0x000fd40000000000 */
[----:B------:R1:W2:Y:S04]  /*9840*/  @P0 LDS R24, [R10] ;  /* 0x000000000a180984 */ /* 0x0002a80000000800 */
[----:B------:R1:W3:Y:S01]  /*9850*/  @P0 LDS R25, [R10+0x780] ;  /* 0x000780000a190984 */ /* 0x0002e20000000800 */
[----:B------:R-:W-:Y:S05]  /*9860*/  BRA.DIV UR9, `(.L_x_132) ;  /* 0x0000001209187947 */ /* 0x000fea000b800000 */
[----:B------:R-:W-:Y:S01]  /*9870*/  IMAD.MOV.U32 R23, RZ, RZ, 0xffff ;  /* 0x0000ffffff177424 */ /* 0x000fe200078e00ff */
[----:B------:R-:W-:Y:S02]  /*9880*/  MOV R28, 0xffff ;  /* 0x0000ffff001c7802 */ /* 0x000fe40000000f00 */
[----:B------:R-:W-:Y:S01]  /*9890*/  MOV R30, 0xffff ;  /* 0x0000ffff001e7802 */ /* 0x000fe20000000f00 */
[----:B--2---:R-:W2:Y:S01]  /*98a0*/  SHFL.BFLY PT, R27, R24, 0x8, 0x101f ;  /* 0x0d101f00181b7f89 */ /* 0x004ea200000e0000 */
[----:B------:R-:W-:Y:S02]  /*98b0*/  MOV R29, 0xffff ;  /* 0x0000ffff001d7802 */ /* 0x000fe40000000f00 */
[----:B------:R-:W-:Y:S01]  /*98c0*/  MOV R37, 0xffff ;  /* 0x0000ffff00257802 */ /* 0x000fe20000000f00 */
[----:B---3--:R-:W3:Y:S01]  /*98d0*/  SHFL.BFLY PT, R26, R25, 0x8, 0x101f ;  /* 0x0d101f00191a7f89 */ /* 0x008ee200000e0000 */
[----:B--2---:R-:W-:Y:S01]  /*98e0*/  FADD.FTZ R27, R27, R24 ;  /* 0x000000181b1b7221 */ /* 0x004fe20000010000 */
[----:B------:R-:W-:Y:S01]  /*98f0*/  MOV R24, 0xffff ;  /* 0x0000ffff00187802 */ /* 0x000fe20000000f00 */
[----:B---3--:R-:W-:-:S03]  /*9900*/  FADD.FTZ R26, R26, R25 ;  /* 0x000000191a1a7221 */ /* 0x008fc60000010000 */
[----:B------:R-:W2:Y:S04]  /*9910*/  SHFL.BFLY PT, R34, R27, 0x4, 0x101f ;  /* 0x0c901f001b227f89 */ /* 0x000ea800000e0000 */
[----:B------:R-:W3:Y:S01]  /*9920*/  SHFL.BFLY PT, R31, R26, 0x4, 0x101f ;  /* 0x0c901f001a1f7f89 */ /* 0x000ee200000e0000 */
[----:B--2---:R-:W-:Y:S01]  /*9930*/  FADD.FTZ R34, R27, R34 ;  /* 0x000000221b227221 */ /* 0x004fe20000010000 */
[----:B---3--:R-:W-:-:S04]  /*9940*/  FADD.FTZ R31, R26, R31 ;  /* 0x0000001f1a1f7221 */ /* 0x008fc80000010000 */
[----:B------:R-:W2:Y:S04]  /*9950*/  SHFL.BFLY PT, R33, R34, 0x2, 0x101f ;  /* 0x0c501f0022217f89 */ /* 0x000ea800000e0000 */
[----:B------:R-:W3:Y:S01]  /*9960*/  SHFL.BFLY PT, R24, R31, 0x2, 0x101f ;  /* 0x0c501f001f187f89 */ /* 0x000ee200000e0000 */
[----:B--2---:R-:W-:Y:S01]  /*9970*/  FADD.FTZ R33, R34, R33 ;  /* 0x0000002122217221 */ /* 0x004fe20000010000 */
[----:B---3--:R-:W-:-:S04]  /*9980*/  FADD.FTZ R35, R31, R24 ;  /* 0x000000181f237221 */ /* 0x008fc80000010000 */
[----:B------:R-:W2:Y:S04]  /*9990*/  SHFL.BFLY PT, R36, R33, 0x1, 0x101f ;  /* 0x0c301f0021247f89 */ /* 0x000ea800000e0000 */
[----:B------:R3:W4:Y:S02]  /*99a0*/  SHFL.BFLY PT, R30, R35, 0x1, 0x101f ;  /* 0x0c301f00231e7f89 */ /* 0x00072400000e0000 */
[----:B--23--:R-:W-:-:S07]  /*99b0*/  FADD.FTZ R36, R33, R36 ;  /* 0x0000002421247221 */ /* 0x00cfce0000010000 */
.L_x_145:
[----:B------:R-:W2:Y:S01]  /*99c0*/  LDC.64 R24, c[0x0][0x218] ;  /* 0x00008600ff187b82 */ /* 0x000ea20000000a00 */
[----:B------:R-:W-:Y:S01]  /*99d0*/  ISETP.NE.AND P1, PT, R49, RZ, PT ;  /* 0x000000ff3100720c */ /* 0x000fe20003f25270 */
[----:B----4-:R-:W-:Y:S01]  /*99e0*/  FADD.FTZ R29, R35, R30 ;  /* 0x0000001e231d7221 */ /* 0x010fe20000010000 */
[----:B------:R-:W-:Y:S01]  /*99f0*/  IADD3 R23, R2, R20, RZ ;  /* 0x0000001402177210 */ /* 0x000fe20007ffe0ff */
[----:B------:R-:W-:Y:S01]  /*9a00*/  IMAD.MOV.U32 R31, RZ, RZ, R0 ;  /* 0x000000ffff1f7224 */ /* 0x000fe200078e0000 */
[----:B------:R-:W-:-:S03]  /*9a10*/  ISETP.NE.AND P2, PT, R22, 0x1, PT ;  /* 0x000000011600780c */ /* 0x000fc60003f45270 */
[----:B------:R-:W3:Y:S06]  /*9a20*/  LDC.64 R26, c[0x0][0x220] ;  /* 0x00008800ff1a7b82 */ /* 0x000eec0000000a00 */
[----:B------:R-:W-:Y:S02]  /*9a30*/  @!P1 F2FP.BF16.F32.PACK_AB R28, RZ, R36 ;  /* 0x00000024ff1c923e */ /* 0x000fe400000010ff */
[----:B------:R-:W-:Y:S01]  /*9a40*/  @!P1 F2FP.BF16.F32.PACK_AB R29, RZ, R29 ;  /* 0x0000001dff1d923e */ /* 0x000fe200000010ff */
[----:B--2---:R-:W-:-:S05]  /*9a50*/  IMAD.WIDE R24, R23, 0x2, R24 ;  /* 0x0000000217187825 */ /* 0x004fca00078e0218 */
[----:B------:R2:W-:Y:S01]  /*9a60*/  @!P1 STG.E.U16 desc[UR14][R24.64], R28 ;  /* 0x0000001c18009986 */ /* 0x0005e2000c10150e */
[----:B---3--:R-:W-:-:S05]  /*9a70*/  IMAD.WIDE R26, R23, 0x2, R26 ;  /* 0x00000002171a7825 */ /* 0x008fca00078e021a */
[----:B------:R2:W-:Y:S01]  /*9a80*/  @!P1 STG.E.U16 desc[UR14][R26.64], R29 ;  /* 0x0000001d1a009986 */ /* 0x0005e2000c10150e */
[----:B------:R-:W-:Y:S05]  /*9a90*/  @!P2 BRA `(.L_x_131) ;  /* 0x000000040010a947 */ /* 0x000fea0003800000 */
[----:B------:R-:W-:Y:S01]  /*9aa0*/  HFMA2.MMA R31, -RZ, RZ, 0, 0 ;  /* 0x00000000ff1f7435 */ /* 0x000fe200000001ff */
[----:B------:R-:W-:Y:S01]  /*9ab0*/  MOV R33, RZ ;  /* 0x000000ff00217202 */ /* 0x000fe20000000f00 */
[----:B------:R-:W-:-:S05]  /*9ac0*/  UMOV UR9, 0xffff ;  /* 0x0000ffff00097882 */ /* 0x000fca0000000000 */
[----:B------:R3:W4:Y:S04]  /*9ad0*/  @P0 LDS R33, [R12+0x780] ;  /* 0x000780000c210984 */ /* 0x0007280000000800 */
[----:B------:R3:W0:Y:S01]  /*9ae0*/  @P0 LDS R31, [R12] ;  /* 0x000000000c1f0984 */ /* 0x0006220000000800 */
[----:B------:R-:W-:Y:S05]  /*9af0*/  BRA.DIV UR9, `(.L_x_133) ;  /* 0x0000001209487947 */ /* 0x000fea000b800000 */
[----:B--2---:R-:W-:Y:S01]  /*9b00*/  MOV R28, 0xffff ;  /* 0x0000ffff001c7802 */ /* 0x004fe20000000f00 */
[----:B------:R-:W-:Y:S01]  /*9b10*/  IMAD.MOV.U32 R32, RZ, RZ, 0xffff ;  /* 0x0000ffffff207424 */ /* 0x000fe200078e00ff */
[----:B------:R-:W-:Y:S02]  /*9b20*/  MOV R30, 0xffff ;  /* 0x0000ffff001e7802 */ /* 0x000fe40000000f00 */
[----:B------:R-:W-:Y:S01]  /*9b30*/  MOV R23, 0xffff ;  /* 0x0000ffff00177802 */ /* 0x000fe20000000f00 */
[----:B0-----:R-:W0:Y:S01]  /*9b40*/  SHFL.BFLY PT, R34, R31, 0x8, 0x101f ;  /* 0x0d101f001f227f89 */ /* 0x001e2200000e0000 */
[----:B------:R-:W-:-:S03]  /*9b50*/  MOV R29, 0xffff ;  /* 0x0000ffff001d7802 */ /* 0x000fc60000000f00 */
[----:B----4-:R-:W2:Y:S01]  /*9b60*/  SHFL.BFLY PT, R36, R33, 0x8, 0x101f ;  /* 0x0d101f0021247f89 */ /* 0x010ea200000e0000 */
[----:B0-----:R-:W-:Y:S01]  /*9b70*/  FADD.FTZ R34, R34, R31 ;  /* 0x0000001f22227221 */ /* 0x001fe20000010000 */
[----:B--2---:R-:W-:-:S04]  /*9b80*/  FADD.FTZ R36, R36, R33 ;  /* 0x0000002124247221 */ /* 0x004fc80000010000 */
[----:B------:R-:W0:Y:S01]  /*9b90*/  SHFL.BFLY PT, R35, R34, 0x4, 0x101f ;  /* 0x0c901f0022237f89 */ /* 0x000e2200000e0000 */
[----:B------:R-:W-:-:S03]  /*9ba0*/  MOV R33, 0xffff ;  /* 0x0000ffff00217802 */ /* 0x000fc60000000f00 */
[----:B------:R-:W2:Y:S01]  /*9bb0*/  SHFL.BFLY PT, R37, R36, 0x4, 0x101f ;  /* 0x0c901f0024257f89 */ /* 0x000ea200000e0000 */
[----:B0-----:R-:W-:Y:S01]  /*9bc0*/  FADD.FTZ R35, R34, R35 ;  /* 0x0000002322237221 */ /* 0x001fe20000010000 */
[----:B--2---:R-:W-:-:S04]  /*9bd0*/  FADD.FTZ R37, R36, R37 ;  /* 0x0000002524257221 */ /* 0x004fc80000010000 */
[----:B------:R-:W0:Y:S04]  /*9be0*/  SHFL.BFLY PT, R38, R35, 0x2, 0x101f ;  /* 0x0c501f0023267f89 */ /* 0x000e2800000e0000 */
[----:B------:R-:W2:Y:S01]  /*9bf0*/  SHFL.BFLY PT, R40, R37, 0x2, 0x101f ;  /* 0x0c501f0025287f89 */ /* 0x000ea200000e0000 */
[----:B0-----:R-:W-:Y:S01]  /*9c00*/  FADD.FTZ R38, R35, R38 ;  /* 0x0000002623267221 */ /* 0x001fe20000010000 */
[----:B--2---:R-:W-:-:S04]  /*9c10*/  FADD.FTZ R40, R37, R40 ;  /* 0x0000002825287221 */ /* 0x004fc80000010000 */
[----:B------:R-:W0:Y:S04]  /*9c20*/  SHFL.BFLY PT, R31, R38, 0x1, 0x101f ;  /* 0x0c301f00261f7f89 */ /* 0x000e2800000e0000 */
[----:B------:R2:W4:Y:S02]  /*9c30*/  SHFL.BFLY PT, R30, R40, 0x1, 0x101f ;  /* 0x0c301f00281e7f89 */ /* 0x00052400000e0000 */
[----:B0-2---:R-:W-:-:S07]  /*9c40*/  FADD.FTZ R31, R38, R31 ;  /* 0x0000001f261f7221 */ /* 0x005fce0000010000 */
.L_x_155:
[----:B----4-:R-:W-:Y:S01]  /*9c50*/  FADD.FTZ R28, R40, R30 ;  /* 0x0000001e281c7221 */ /* 0x010fe20000010000 */
[----:B------:R-:W-:Y:S02]  /*9c60*/  @!P1 F2FP.BF16.F32.PACK_AB R23, RZ, R31 ;  /* 0x0000001fff17923e */ /* 0x000fe400000010ff */
[----:B------:R-:W-:Y:S02]  /*9c70*/  ISETP.NE.AND P2, PT, R22, 0x2, PT ;  /* 0x000000021600780c */ /* 0x000fe40003f45270 */
[----:B------:R-:W-:Y:S01]  /*9c80*/  @!P1 F2FP.BF16.F32.PACK_AB R28, RZ, R28 ;  /* 0x0000001cff1c923e */ /* 0x000fe200000010ff */
[----:B------:R4:W-:Y:S01]  /*9c90*/  @!P1 STG.E.U16 desc[UR14][R24.64+0x3c], R23 ;  /* 0x00003c1718009986 */ /* 0x0009e2000c10150e */
[----:B------:R-:W-:-:S03]  /*9ca0*/  MOV R31, R9 ;  /* 0x00000009001f7202 */ /* 0x000fc60000000f00 */
[----:B------:R4:W-:Y:S06]  /*9cb0*/  @!P1 STG.E.U16 desc[UR14][R26.64+0x3c], R28 ;  /* 0x00003c1c1a009986 */ /* 0x0009ec000c10150e */
[----:B------:R-:W-:Y:S05]  /*9cc0*/  @!P2 BRA `(.L_x_131) ;  /* 0x000000000084a947 */ /* 0x000fea0003800000 */
[----:B------:R-:W-:Y:S01]  /*9cd0*/  HFMA2.MMA R31, -RZ, RZ, 0, 0 ;  /* 0x00000000ff1f7435 */ /* 0x000fe200000001ff */
[----:B------:R-:W-:Y:S01]  /*9ce0*/  MOV R33, RZ ;  /* 0x000000ff00217202 */ /* 0x000fe20000000f00 */
[----:B------:R-:W-:-:S05]  /*9cf0*/  UMOV UR9, 0xffff ;  /* 0x0000ffff00097882 */ /* 0x000fca0000000000 */
[----:B------:R0:W2:Y:S04]  /*9d00*/  @P0 LDS R33, [R13+0x780] ;  /* 0x000780000d210984 */ /* 0x0000a80000000800 */
[----:B------:R0:W0:Y:S01]  /*9d10*/  @P0 LDS R31, [R13] ;  /* 0x000000000d1f0984 */ /* 0x0000220000000800 */
[----:B------:R-:W-:Y:S05]  /*9d20*/  BRA.DIV UR9, `(.L_x_134) ;  /* 0x0000001209a47947 */ /* 0x000fea000b800000 */
[----:B----4-:R-:W-:Y:S01]  /*9d30*/  MOV R28, 0xffff ;  /* 0x0000ffff001c7802 */ /* 0x010fe20000000f00 */
[----:B------:R-:W-:Y:S01]  /*9d40*/  IMAD.MOV.U32 R23, RZ, RZ, 0xffff ;  /* 0x0000ffffff177424 */ /* 0x000fe200078e00ff */
[----:B------:R-:W-:Y:S02]  /*9d50*/  MOV R30, 0xffff ;  /* 0x0000ffff001e7802 */ /* 0x000fe40000000f00 */
[----:B------:R-:W-:Y:S01]  /*9d60*/  MOV R29, 0xffff ;  /* 0x0000ffff001d7802 */ /* 0x000fe20000000f00 */
[----:B0-----:R-:W0:Y:S01]  /*9d70*/  SHFL.BFLY PT, R34, R31, 0x8, 0x101f ;  /* 0x0d101f001f227f89 */ /* 0x001e2200000e0000 */
[----:B------:R-:W-:-:S03]  /*9d80*/  MOV R32, 0xffff ;  /* 0x0000ffff00207802 */ /* 0x000fc60000000f00 */
[----:B--2---:R-:W2:Y:S01]  /*9d90*/  SHFL.BFLY PT, R36, R33, 0x8, 0x101f ;  /* 0x0d101f0021247f89 */ /* 0x004ea200000e0000 */
        /* <DEDUP_REMOVED lines=14> */
.L_x_165:
[----:B----4-:R-:W-:Y:S01]  /*9e80*/  FADD.FTZ R28, R40, R30 ;  /* 0x0000001e281c7221 */ /* 0x010fe20000010000 */
[----:B------:R-:W-:Y:S02]  /*9e90*/  @!P1 F2FP.BF16.F32.PACK_AB R23, RZ, R31 ;  /* 0x0000001fff17923e */ /* 0x000fe400000010ff */
[----:B------:R-:W-:Y:S02]  /*9ea0*/  MOV R31, R16 ;  /* 0x00000010001f7202 */ /* 0x000fe40000000f00 */
[----:B------:R-:W-:Y:S01]  /*9eb0*/  @!P1 F2FP.BF16.F32.PACK_AB R28, RZ, R28 ;  /* 0x0000001cff1c923e */ /* 0x000fe200000010ff */
[----:B------:R0:W-:Y:S04]  /*9ec0*/  @!P1 STG.E.U16 desc[UR14][R24.64+0x78], R23 ;  /* 0x0000781718009986 */ /* 0x0001e8000c10150e */
[----:B------:R0:W-:Y:S02]  /*9ed0*/  @!P1 STG.E.U16 desc[UR14][R26.64+0x78], R28 ;  /* 0x0000781c1a009986 */ /* 0x0001e4000c10150e */
.L_x_131:
[----:B------:R-:W-:Y:S05]  /*9ee0*/  BSYNC B0 ;  /* 0x0000000000007941 */ /* 0x000fea0003800000 */
.L_x_130:
[----:B------:R-:W-:-:S13]  /*9ef0*/  ISETP.GE.U32.AND P0, PT, R8, 0x5a, PT ;  /* 0x0000005a0800780c */ /* 0x000fda0003f06070 */
[----:B------:R-:W-:Y:S05]  /*9f00*/  @!P0 BRA `(.L_x_129) ;  /* 0x0000000800588947 */ /* 0x000fea0003800000 */
[----:B------:R-:W-:Y:S02]  /*9f10*/  ISETP.NE.AND P0, PT, R49, 0xf, PT ;  /* 0x0000000f3100780c */ /* 0x000fe40003f05270 */
[----:B0-2-4-:R-:W-:Y:S01]  /*9f20*/  CS2R R24, SRZ ;  /* 0x0000000000187805 */ /* 0x015fe2000001ff00 */
[----:B------:R-:W-:-:S10]  /*9f30*/  UMOV UR9, 0xffff ;  /* 0x0000ffff00097882 */ /* 0x000fd40000000000 */
[----:B------:R-:W-:Y:S02]  /*9f40*/  @P0 LOP3.LUT R23, R31, R11, RZ, 0x3c, !PT ;  /* 0x0000000b1f170212 */ /* 0x000fe400078e3cff */
[----:B------:R-:W-:-:S04]  /*9f50*/  @P0 LEA R26, R49, UR8, 0x7 ;  /* 0x00000008311a0c11 */ /* 0x000fc8000f8e38ff */
[----:B------:R-:W-:-:S05]  /*9f60*/  @P0 LEA R23, R23, R26, 0x2 ;  /* 0x0000001a17170211 */ /* 0x000fca00078e10ff */
[----:B------:R0:W2:Y:S04]  /*9f70*/  @P0 LDS R24, [R23] ;  /* 0x0000000017180984 */ /* 0x0000a80000000800 */
[----:B------:R0:W4:Y:S01]  /*9f80*/  @P0 LDS R25, [R23+0x780] ;  /* 0x0007800017190984 */ /* 0x0001220000000800 */
[----:B------:R-:W-:Y:S05]  /*9f90*/  BRA.DIV UR9, `(.L_x_135) ;  /* 0x0000001209f07947 */ /* 0x000fea000b800000 */
[C---:B------:R-:W-:Y:S01]  /*9fa0*/  @P0 IADD3 R34, R31.reuse, 0x1e, RZ ;  /* 0x0000001e1f220810 */ /* 0x040fe20007ffe0ff */
[----:B------:R-:W-:Y:S01]  /*9fb0*/  @P0 VIADD R26, R31, 0x3c ;  /* 0x0000003c1f1a0836 */ /* 0x000fe20000000000 */
[C---:B------:R-:W-:Y:S01]  /*9fc0*/  @P0 LEA R33, R49.reuse, UR8, 0x7 ;  /* 0x0000000831210c11 */ /* 0x040fe2000f8e38ff */
[----:B------:R-:W-:Y:S01]  /*9fd0*/  IMAD.MOV.U32 R29, RZ, RZ, 0xffff ;  /* 0x0000ffffff1d7424 */ /* 0x000fe200078e00ff */
[----:B------:R-:W-:Y:S02]  /*9fe0*/  @P0 LOP3.LUT R34, R34, R11, RZ, 0x3c, !PT ;  /* 0x0000000b22220212 */ /* 0x000fe400078e3cff */
[----:B------:R-:W-:Y:S02]  /*9ff0*/  CS2R R42, SRZ ;  /* 0x00000000002a7805 */ /* 0x000fe4000001ff00 */
[----:B------:R-:W-:Y:S01]  /*a000*/  @P0 LEA R27, R49, UR8, 0x7 ;  /* 0x00000008311b0c11 */ /* 0x000fe2000f8e38ff */
[----:B------:R-:W-:Y:S01]  /*a010*/  HFMA2.MMA R46, -RZ, RZ, 0, 0 ;  /* 0x00000000ff2e7435 */ /* 0x000fe200000001ff */
[----:B------:R-:W-:-:S02]  /*a020*/  @P0 LEA R34, R34, R33, 0x2 ;  /* 0x0000002122220211 */ /* 0x000fc400078e10ff */
[----:B------:R-:W-:Y:S02]  /*a030*/  @P0 LOP3.LUT R26, R26, R11, RZ, 0x3c, !PT ;  /* 0x0000000b1a1a0212 */ /* 0x000fe400078e3cff */
[----:B------:R-:W-:Y:S01]  /*a040*/  @P0 LEA R37, R49, UR8, 0x7 ;  /* 0x0000000831250c11 */ /* 0x000fe2000f8e38ff */
[----:B------:R-:W5:Y:S01]  /*a050*/  @P0 LDS R36, [R34+0x780] ;  /* 0x0007800022240984 */ /* 0x000f620000000800 */
[----:B------:R-:W-:Y:S02]  /*a060*/  @P0 LEA R27, R26, R27, 0x2 ;  /* 0x0000001b1a1b0211 */ /* 0x000fe400078e10ff */
[----:B------:R-:W-:Y:S01]  /*a070*/  @P0 IADD3 R26, R31, 0x5a, RZ ;  /* 0x0000005a1f1a0810 */ /* 0x000fe20007ffe0ff */
[----:B------:R1:W3:Y:S01]  /*a080*/  @P0 LDS R35, [R34] ;  /* 0x0000000022230984 */ /* 0x0002e20000000800 */
[----:B------:R-:W-:Y:S02]  /*a090*/  MOV R30, 0xffff ;  /* 0x0000ffff001e7802 */ /* 0x000fe40000000f00 */
[----:B------:R-:W-:Y:S01]  /*a0a0*/  @P0 LOP3.LUT R26, R26, R11, RZ, 0x3c, !PT ;  /* 0x0000000b1a1a0212 */ /* 0x000fe200078e3cff */
[----:B------:R-:W-:Y:S01]  /*a0b0*/  @P0 LDS R45, [R27+0x780] ;  /* 0x000780001b2d0984 */ /* 0x000fe20000000800 */
[----:B0-----:R-:W-:-:S02]  /*a0c0*/  MOV R23, 0xffff ;  /* 0x0000ffff00177802 */ /* 0x001fc40000000f00 */
[----:B------:R-:W-:Y:S01]  /*a0d0*/  @P0 LEA R26, R26, R37, 0x2 ;  /* 0x000000251a1a0211 */ /* 0x000fe200078e10ff */
[----:B------:R-:W-:Y:S01]  /*a0e0*/  @P0 LDS R44, [R27] ;  /* 0x000000001b2c0984 */ /* 0x000fe20000000800 */
[----:B------:R-:W-:Y:S01]  /*a0f0*/  HFMA2.MMA R37, -RZ, RZ, 0, 0 ;  /* 0x00000000ff257435 */ /* 0x000fe200000001ff */
[----:B------:R-:W-:Y:S01]  /*a100*/  MOV R38, RZ ;  /* 0x000000ff00267202 */ /* 0x000fe20000000f00 */
[----:B-1----:R-:W-:Y:S01]  /*a110*/  IMAD.MOV.U32 R34, RZ, RZ, 0xffff ;  /* 0x0000ffffff227424 */ /* 0x002fe200078e00ff */
[----:B------:R-:W-:Y:S01]  /*a120*/  @P0 LDS R51, [R26] ;  /* 0x000000001a330984 */ /* 0x000fe20000000800 */
[----:B------:R-:W-:Y:S02]  /*a130*/  MOV R28, 0xffff ;  /* 0x0000ffff001c7802 */ /* 0x000fe40000000f00 */
[----:B------:R-:W-:Y:S01]  /*a140*/  MOV R32, 0xffff ;  /* 0x0000ffff00207802 */ /* 0x000fe20000000f00 */
[----:B----4-:R-:W0:Y:S01]  /*a150*/  SHFL.BFLY PT, R30, R25, 0x8, 0x101f ;  /* 0x0d101f00191e7f89 */ /* 0x010e2200000e0000 */
[----:B------:R-:W-:-:S02]  /*a160*/  MOV R33, 0xffff ;  /* 0x0000ffff00217802 */ /* 0x000fc40000000f00 */
[----:B------:R-:W-:Y:S01]  /*a170*/  MOV R50, RZ ;  /* 0x000000ff00327202 */ /* 0x000fe20000000f00 */
[----:B------:R0:W-:Y:S01]  /*a180*/  @P0 LDS R52, [R26+0x780] ;  /* 0x000780001a340984 */ /* 0x0001e20000000800 */
[----:B------:R-:W-:-:S03]  /*a190*/  MOV R41, 0xffff ;  /* 0x0000ffff00297802 */ /* 0x000fc60000000f00 */
[----:B--2---:R-:W1:Y:S01]  /*a1a0*/  SHFL.BFLY PT, R27, R24, 0x8, 0x101f ;  /* 0x0d101f00181b7f89 */ /* 0x004e6200000e0000 */
[----:B-----5:R-:W-:Y:S02]  /*a1b0*/  @P0 MOV R38, R36 ;  /* 0x0000002400260202 */ /* 0x020fe40000000f00 */
[----:B------:R-:W-:Y:S01]  /*a1c0*/  MOV R36, 0xffff ;  /* 0x0000ffff00247802 */ /* 0x000fe20000000f00 */
[----:B---3--:R-:W-:Y:S02]  /*a1d0*/  @P0 IMAD.MOV.U32 R37, RZ, RZ, R35 ;  /* 0x000000ffff250224 */ /* 0x008fe400078e0023 */
[----:B------:R-:W2:Y:S01]  /*a1e0*/  SHFL.BFLY PT, R39, R38, 0x8, 0x101f ;  /* 0x0d101f0026277f89 */ /* 0x000ea200000e0000 */
[----:B0-----:R-:W-:Y:S01]  /*a1f0*/  FADD.FTZ R26, R30, R25 ;  /* 0x000000191e1a7221 */ /* 0x001fe20000010000 */
[----:B------:R-:W-:Y:S02]  /*a200*/  MOV R35, 0xffff ;  /* 0x0000ffff00237802 */ /* 0x000fe40000000f00 */
[----:B------:R-:W-:Y:S01]  /*a210*/  @P0 MOV R43, R45 ;  /* 0x0000002d002b0202 */ /* 0x000fe20000000f00 */
[----:B------:R-:W0:Y:S01]  /*a220*/  SHFL.BFLY PT, R40, R37, 0x8, 0x101f ;  /* 0x0d101f0025287f89 */ /* 0x000e2200000e0000 */
[----:B------:R-:W-:Y:S01]  /*a230*/  @P0 MOV R42, R44 ;  /* 0x0000002c002a0202 */ /* 0x000fe20000000f00 */
[----:B-1----:R-:W-:-:S02]  /*a240*/  FADD.FTZ R27, R27, R24 ;  /* 0x000000181b1b7221 */ /* 0x002fc40000010000 */
[----:B------:R-:W1:Y:S01]  /*a250*/  SHFL.BFLY PT, R44, R43, 0x8, 0x101f ;  /* 0x0d101f002b2c7f89 */ /* 0x000e6200000e0000 */
[----:B------:R-:W-:-:S03]  /*a260*/  @P0 MOV R46, R51 ;  /* 0x00000033002e0202 */ /* 0x000fc60000000f00 */
[----:B------:R-:W3:Y:S04]  /*a270*/  SHFL.BFLY PT, R45, R42, 0x8, 0x101f ;  /* 0x0d101f002a2d7f89 */ /* 0x000ee800000e0000 */
[----:B------:R-:W4:Y:S01]  /*a280*/  SHFL.BFLY PT, R30, R26, 0x4, 0x101f ;  /* 0x0c901f001a1e7f89 */ /* 0x000f2200000e0000 */
[----:B------:R-:W-:-:S03]  /*a290*/  @P0 MOV R50, R52 ;  /* 0x0000003400320202 */ /* 0x000fc60000000f00 */
[----:B------:R-:W5:Y:S01]  /*a2a0*/  SHFL.BFLY PT, R24, R27, 0x4, 0x101f ;  /* 0x0c901f001b187f89 */ /* 0x000f6200000e0000 */
[----:B------:R-:W-:Y:S01]  /*a2b0*/  ISETP.NE.AND P0, PT, R49, RZ, PT ;  /* 0x000000ff3100720c */ /* 0x000fe20003f05270 */
[----:B--2---:R-:W-:Y:S02]  /*a2c0*/  FADD.FTZ R39, R39, R38 ;  /* 0x0000002627277221 */ /* 0x004fe40000010000 */
[----:B------:R-:W2:Y:S01]  /*a2d0*/  SHFL.BFLY PT, R51, R46, 0x8, 0x101f ;  /* 0x0d101f002e337f89 */ /* 0x000ea200000e0000 */
[----:B0-----:R-:W-:-:S03]  /*a2e0*/  FADD.FTZ R40, R40, R37 ;  /* 0x0000002528287221 */ /* 0x001fc60000010000 */
[----:B------:R-:W0:Y:S01]  /*a2f0*/  SHFL.BFLY PT, R38, R39, 0x4, 0x101f ;  /* 0x0c901f0027267f89 */ /* 0x000e2200000e0000 */
[----:B-1----:R-:W-:-:S03]  /*a300*/  FADD.FTZ R44, R44, R43 ;  /* 0x0000002b2c2c7221 */ /* 0x002fc60000010000 */
[----:B------:R-:W1:Y:S01]  /*a310*/  SHFL.BFLY PT, R37, R40, 0x4, 0x101f ;  /* 0x0c901f0028257f89 */ /* 0x000e6200000e0000 */
[----:B---3--:R-:W-:-:S03]  /*a320*/  FADD.FTZ R45, R45, R42 ;  /* 0x0000002a2d2d7221 */ /* 0x008fc60000010000 */
[----:B------:R-:W3:Y:S01]  /*a330*/  SHFL.BFLY PT, R43, R44, 0x4, 0x101f ;  /* 0x0c901f002c2b7f89 */ /* 0x000ee200000e0000 */
[----:B----4-:R-:W-:-:S03]  /*a340*/  FADD.FTZ R25, R26, R30 ;  /* 0x0000001e1a197221 */ /* 0x010fc60000010000 */
[----:B------:R-:W4:Y:S01]  /*a350*/  SHFL.BFLY PT, R42, R45, 0x4, 0x101f ;  /* 0x0c901f002d2a7f89 */ /* 0x000f2200000e0000 */
[----:B------:R-:W-:Y:S01]  /*a360*/  MOV R30, 0xffff ;  /* 0x0000ffff001e7802 */ /* 0x000fe20000000f00 */
[----:B-----5:R-:W-:Y:S02]  /*a370*/  FADD.FTZ R24, R27, R24 ;  /* 0x000000181b187221 */ /* 0x020fe40000010000 */
[----:B------:R-:W5:Y:S01]  /*a380*/  SHFL.BFLY PT, R53, R50, 0x8, 0x101f ;  /* 0x0d101f0032357f89 */ /* 0x000f6200000e0000 */
[----:B------:R-:W-:Y:S02]  /*a390*/  MOV R27, 0xffff ;  /* 0x0000ffff001b7802 */ /* 0x000fe40000000f00 */
[----:B------:R-:W-:Y:S01]  /*a3a0*/  MOV R26, 0xffff ;  /* 0x0000ffff001a7802 */ /* 0x000fe20000000f00 */
[----:B------:R-:W5:Y:S01]  /*a3b0*/  SHFL.BFLY PT, R30, R25, 0x2, 0x101f ;  /* 0x0c501f00191e7f89 */ /* 0x000f6200000e0000 */
[----:B--2---:R-:W-:Y:S01]  /*a3c0*/  FADD.FTZ R51, R51, R46 ;  /* 0x0000002e33337221 */ /* 0x004fe20000010000 */
[----:B------:R-:W-:-:S02]  /*a3d0*/  IMAD.MOV.U32 R46, RZ, RZ, 0xffff ;  /* 0x0000ffffff2e7424 */ /* 0x000fc400078e00ff */
[----:B0-----:R-:W-:Y:S01]  /*a3e0*/  FADD.FTZ R38, R39, R38 ;  /* 0x0000002627267221 */ /* 0x001fe20000010000 */
[----:B------:R-:W0:Y:S01]  /*a3f0*/  SHFL.BFLY PT, R27, R24, 0x2, 0x101f ;  /* 0x0c501f00181b7f89 */ /* 0x000e2200000e0000 */
[----:B-1----:R-:W-:-:S03]  /*a400*/  FADD.FTZ R37, R40, R37 ;  /* 0x0000002528257221 */ /* 0x002fc60000010000 */
[----:B------:R-:W1:Y:S01]  /*a410*/  SHFL.BFLY PT, R41, R38, 0x2, 0x101f ;  /* 0x0c501f0026297f89 */ /* 0x000e6200000e0000 */
[----:B------:R-:W-:Y:S01]  /*a420*/  MOV R40, 0xffff ;  /* 0x0000ffff00287802 */ /* 0x000fe20000000f00 */
[----:B---3--:R-:W-:Y:S01]  /*a430*/  FADD.FTZ R43, R44, R43 ;  /* 0x0000002b2c2b7221 */ /* 0x008fe20000010000 */
[----:B------:R-:W-:Y:S01]  /*a440*/  MOV R44, 0xffff ;  /* 0x0000ffff002c7802 */ /* 0x000fe20000000f00 */
[----:B------:R-:W2:Y:S01]  /*a450*/  SHFL.BFLY PT, R26, R37, 0x2, 0x101f ;  /* 0x0c501f00251a7f89 */ /* 0x000ea200000e0000 */
[----:B----4-:R-:W-:-:S03]  /*a460*/  FADD.FTZ R42, R45, R42 ;  /* 0x0000002a2d2a7221 */ /* 0x010fc60000010000 */
[----:B------:R-:W3:Y:S01]  /*a470*/  SHFL.BFLY PT, R46, R51, 0x4, 0x101f ;  /* 0x0c901f00332e7f89 */ /* 0x000ee200000e0000 */
[----:B------:R-:W-:Y:S01]  /*a480*/  IADD3 R23, R31, R20, RZ ;  /* 0x000000141f177210 */ /* 0x000fe20007ffe0ff */
[----:B-----5:R-:W-:Y:S01]  /*a490*/  FADD.FTZ R53, R53, R50 ;  /* 0x0000003235357221 */ /* 0x020fe20000010000 */
[----:B------:R-:W-:Y:S01]  /*a4a0*/  MOV R50, 0xffff ;  /* 0x0000ffff00327802 */ /* 0x000fe20000000f00 */
[----:B------:R-:W4:Y:S01]  /*a4b0*/  SHFL.BFLY PT, R45, R42, 0x2, 0x101f ;  /* 0x0c501f002a2d7f89 */ /* 0x000f2200000e0000 */
[----:B------:R-:W-:-:S03]  /*a4c0*/  FADD.FTZ R34, R25, R30 ;  /* 0x0000001e19227221 */ /* 0x000fc60000010000 */
[----:B------:R-:W5:Y:S01]  /*a4d0*/  SHFL.BFLY PT, R44, R43, 0x2, 0x101f ;  /* 0x0c501f002b2c7f89 */ /* 0x000f6200000e0000 */
[----:B0-----:R-:W-:-:S03]  /*a4e0*/  FADD.FTZ R33, R24, R27 ;  /* 0x0000001b18217221 */ /* 0x001fc60000010000 */
[----:B------:R-:W0:Y:S01]  /*a4f0*/  SHFL.BFLY PT, R50, R53, 0x4, 0x101f ;  /* 0x0c901f0035327f89 */ /* 0x000e2200000e0000 */
[----:B------:R-:W0:Y:S01]  /*a500*/  LDC.64 R24, c[0x0][0x218] ;  /* 0x00008600ff187b82 */ /* 0x000e220000000a00 */
[----:B-1----:R-:W-:Y:S02]  /*a510*/  FADD.FTZ R41, R38, R41 ;  /* 0x0000002926297221 */ /* 0x002fe40000010000 */
[----:B------:R-:W1:Y:S01]  /*a520*/  SHFL.BFLY PT, R35, R34, 0x1, 0x101f ;  /* 0x0c301f0022237f89 */ /* 0x000e6200000e0000 */
[----:B------:R-:W-:Y:S01]  /*a530*/  MOV R38, 0xffff ;  /* 0x0000ffff00267802 */ /* 0x000fe20000000f00 */
[----:B--2---:R-:W-:Y:S02]  /*a540*/  FADD.FTZ R39, R37, R26 ;  /* 0x0000001a25277221 */ /* 0x004fe40000010000 */
[----:B------:R-:W2:Y:S01]  /*a550*/  SHFL.BFLY PT, R36, R33, 0x1, 0x101f ;  /* 0x0c301f0021247f89 */ /* 0x000ea200000e0000 */
[----:B------:R-:W-:Y:S01]  /*a560*/  IMAD.MOV.U32 R37, RZ, RZ, 0xffff ;  /* 0x0000ffffff257424 */ /* 0x000fe200078e00ff */
[----:B------:R-:W2:Y:S01]  /*a570*/  LDC.64 R26, c[0x0][0x220] ;  /* 0x00008800ff1a7b82 */ /* 0x000ea20000000a00 */
[----:B---3--:R-:W-:Y:S01]  /*a580*/  FADD.FTZ R46, R51, R46 ;  /* 0x0000002e332e7221 */ /* 0x008fe20000010000 */
[----:B------:R-:W3:Y:S01]  /*a590*/  SHFL.BFLY PT, R38, R39, 0x1, 0x101f ;  /* 0x0c301f0027267f89 */ /* 0x000ee200000e0000 */
[----:B------:R-:W-:Y:S01]  /*a5a0*/  MOV R51, 0xffff ;  /* 0x0000ffff00337802 */ /* 0x000fe20000000f00 */
[----:B----4-:R-:W-:Y:S01]  /*a5b0*/  FADD.FTZ R45, R42, R45 ;  /* 0x0000002d2a2d7221 */ /* 0x010fe20000010000 */
[----:B------:R-:W-:Y:S01]  /*a5c0*/  MOV R42, 0xffff ;  /* 0x0000ffff002a7802 */ /* 0x000fe20000000f00 */
[----:B------:R-:W4:Y:S01]  /*a5d0*/  SHFL.BFLY PT, R40, R41, 0x1, 0x101f ;  /* 0x0c301f0029287f89 */ /* 0x000f2200000e0000 */
[----:B-----5:R-:W-:Y:S01]  /*a5e0*/  FADD.FTZ R43, R43, R44 ;  /* 0x0000002c2b2b7221 */ /* 0x020fe20000010000 */
[----:B------:R-:W-:-:S02]  /*a5f0*/  MOV R44, 0xffff ;  /* 0x0000ffff002c7802 */ /* 0x000fc40000000f00 */
[----:B------:R-:W5:Y:S01]  /*a600*/  SHFL.BFLY PT, R37, R46, 0x2, 0x101f ;  /* 0x0c501f002e257f89 */ /* 0x000f6200000e0000 */
[----:B0-----:R-:W-:Y:S01]  /*a610*/  FADD.FTZ R50, R53, R50 ;  /* 0x0000003235327221 */ /* 0x001fe20000010000 */
[----:B------:R-:W-:Y:S02]  /*a620*/  IMAD.WIDE R24, R23, 0x2, R24 ;  /* 0x0000000217187825 */ /* 0x000fe400078e0218 */
[----:B------:R-:W0:Y:S02]  /*a630*/  SHFL.BFLY PT, R42, R45, 0x1, 0x101f ;  /* 0x0c301f002d2a7f89 */ /* 0x000e2400000e0000 */
[----:B-1----:R-:W-:Y:S02]  /*a640*/  FADD.FTZ R34, R34, R35 ;  /* 0x0000002322227221 */ /* 0x002fe40000010000 */
[----:B------:R-:W1:Y:S01]  /*a650*/  SHFL.BFLY PT, R44, R43, 0x1, 0x101f ;  /* 0x0c301f002b2c7f89 */ /* 0x000e6200000e0000 */
[----:B--2---:R-:W-:-:S03]  /*a660*/  FADD.FTZ R33, R33, R36 ;  /* 0x0000002421217221 */ /* 0x004fc60000010000 */
[----:B------:R-:W2:Y:S01]  /*a670*/  SHFL.BFLY PT, R51, R50, 0x2, 0x101f ;  /* 0x0c501f0032337f89 */ /* 0x000ea200000e0000 */
[----:B------:R-:W-:Y:S01]  /*a680*/  @!P0 F2FP.BF16.F32.PACK_AB R31, RZ, R34 ;  /* 0x00000022ff1f823e */ /* 0x000fe200000010ff */
[----:B------:R-:W-:-:S04]  /*a690*/  IMAD.WIDE R26, R23, 0x2, R26 ;  /* 0x00000002171a7825 */ /* 0x000fc800078e021a */
[----:B---3--:R-:W-:Y:S01]  /*a6a0*/  FADD.FTZ R38, R39, R38 ;  /* 0x0000002627267221 */ /* 0x008fe20000010000 */
[----:B------:R-:W-:Y:S02]  /*a6b0*/  @!P0 F2FP.BF16.F32.PACK_AB R30, RZ, R33 ;  /* 0x00000021ff1e823e */ /* 0x000fe400000010ff */
[----:B------:R-:W-:Y:S01]  /*a6c0*/  PRMT R32, R31, 0x7610, R32 ;  /* 0x000076101f207816 */ /* 0x000fe20000000020 */
[----:B----4-:R-:W-:Y:S01]  /*a6d0*/  FADD.FTZ R28, R41, R40 ;  /* 0x00000028291c7221 */ /* 0x010fe20000010000 */
[----:B------:R-:W-:Y:S01]  /*a6e0*/  @!P0 F2FP.BF16.F32.PACK_AB R23, RZ, R38 ;  /* 0x00000026ff17823e */ /* 0x000fe200000010ff */
[----:B------:R-:W-:Y:S01]  /*a6f0*/  @!P0 STG.E.U16 desc[UR14][R24.64], R30 ;  /* 0x0000001e18008986 */ /* 0x000fe2000c10150e */
[----:B------:R-:W-:Y:S01]  /*a700*/  MOV R34, 0xffff ;  /* 0x0000ffff00227802 */ /* 0x000fe20000000f00 */
[----:B-----5:R-:W-:Y:S01]  /*a710*/  FADD.FTZ R37, R46, R37 ;  /* 0x000000252e257221 */ /* 0x020fe20000010000 */
[----:B------:R-:W-:Y:S01]  /*a720*/  @!P0 F2FP.BF16.F32.PACK_AB R28, RZ, R28 ;  /* 0x0000001cff1c823e */ /* 0x000fe200000010ff */
[----:B------:R3:W-:Y:S01]  /*a730*/  @!P0 STG.E.U16 desc[UR14][R26.64], R32 ;  /* 0x000000201a008986 */ /* 0x0007e2000c10150e */
[----:B0-----:R-:W-:-:S03]  /*a740*/  FADD.FTZ R29, R45, R42 ;  /* 0x0000002a2d1d7221 */ /* 0x001fc60000010000 */
[----:B------:R-:W0:Y:S01]  /*a750*/  SHFL.BFLY PT, R34, R37, 0x1, 0x101f ;  /* 0x0c301f0025227f89 */ /* 0x000e2200000e0000 */
[----:B-1----:R-:W-:Y:S01]  /*a760*/  FADD.FTZ R31, R43, R44 ;  /* 0x0000002c2b1f7221 */ /* 0x002fe20000010000 */
[----:B------:R-:W-:Y:S01]  /*a770*/  @!P0 F2FP.BF16.F32.PACK_AB R29, RZ, R29 ;  /* 0x0000001dff1d823e */ /* 0x000fe200000010ff */
[----:B--2---:R-:W-:-:S03]  /*a780*/  FADD.FTZ R50, R50, R51 ;  /* 0x0000003332327221 */ /* 0x004fc60000010000 */
[----:B------:R-:W-:Y:S02]  /*a790*/  @!P0 F2FP.BF16.F32.PACK_AB R31, RZ, R31 ;  /* 0x0000001fff1f823e */ /* 0x000fe400000010ff */
[----:B---3--:R-:W-:Y:S02]  /*a7a0*/  PRMT R32, R23, 0x7610, R32 ;  /* 0x0000761017207816 */ /* 0x008fe40000000020 */
[----:B------:R-:W-:-:S03]  /*a7b0*/  MOV R23, 0xffff ;  /* 0x0000ffff00177802 */ /* 0x000fc60000000f00 */
[----:B------:R1:W-:Y:S04]  /*a7c0*/  @!P0 STG.E.U16 desc[UR14][R24.64+0x3c], R32 ;  /* 0x00003c2018008986 */ /* 0x0003e8000c10150e */
[----:B------:R1:W-:Y:S04]  /*a7d0*/  @!P0 STG.E.U16 desc[UR14][R26.64+0x3c], R28 ;  /* 0x00003c1c1a008986 */ /* 0x0003e8000c10150e */
[----:B------:R1:W-:Y:S01]  /*a7e0*/  @!P0 STG.E.U16 desc[UR14][R24.64+0x78], R29 ;  /* 0x0000781d18008986 */ /* 0x0003e2000c10150e */
[----:B0-----:R-:W-:-:S03]  /*a7f0*/  FADD.FTZ R34, R37, R34 ;  /* 0x0000002225227221 */ /* 0x001fc60000010000 */
[----:B------:R1:W0:Y:S04]  /*a800*/  SHFL.BFLY PT, R30, R50, 0x1, 0x101f ;  /* 0x0c301f00321e7f89 */ /* 0x00022800000e0000 */
[----:B------:R1:W-:Y:S02]  /*a810*/  @!P0 STG.E.U16 desc[UR14][R26.64+0x78], R31 ;  /* 0x0000781f1a008986 */ /* 0x0003e4000c10150e */
.L_x_199:
[----:B01----:R-:W-:Y:S01]  /*a820*/  FADD.FTZ R28, R50, R30 ;  /* 0x0000001e321c7221 */ /* 0x003fe20000010000 */
[----:B------:R-:W-:-:S04]  /*a830*/  @!P0 F2FP.BF16.F32.PACK_AB R23, RZ, R34 ;  /* 0x00000022ff17823e */ /* 0x000fc800000010ff */
[----:B------:R-:W-:Y:S01]  /*a840*/  @!P0 F2FP.BF16.F32.PACK_AB R28, RZ, R28 ;  /* 0x0000001cff1c823e */ /* 0x000fe200000010ff */
[----:B------:R0:W-:Y:S04]  /*a850*/  @!P0 STG.E.U16 desc[UR14][R24.64+0xb4], R23 ;  /* 0x0000b41718008986 */ /* 0x0001e8000c10150e */
[----:B------:R0:W-:Y:S02]  /*a860*/  @!P0 STG.E.U16 desc[UR14][R26.64+0xb4], R28 ;  /* 0x0000b41c1a008986 */ /* 0x0001e4000c10150e */
.L_x_129:
[----:B------:R-:W-:Y:S05]  /*a870*/  WARPSYNC.ALL ;  /* 0x0000000000007948 */ /* 0x000fea0003800000 */
[----:B------:R-:W-:Y:S01]  /*a880*/  BAR.SYNC.DEFER_BLOCKING 0x0 ;  /* 0x0000000000007b1d */ /* 0x000fe20000010000 */
[C---:B------:R-:W-:Y:S02]  /*a890*/  ISETP.GE.AND P0, PT, R20.reuse, -0xc40, PT ;  /* 0xfffff3c01400780c */ /* 0x040fe40003f06270 */
[----:B------:R-:W-:-:S11]  /*a8a0*/  IADD3 R20, R20, 0x1000, RZ ;  /* 0x0000100014147810 */ /* 0x000fd60007ffe0ff */
[----:B------:R-:W-:Y:S05]  /*a8b0*/  @!P0 BRA `(.L_x_136) ;  /* 0xffffffe400008947 */ /* 0x000fea000383ffff */
[----:B------:R-:W-:Y:S05]  /*a8c0*/  EXIT ;  /* 0x000000000000794d */ /* 0x000fea0003800000 */
.L_x_132:
[----:B------:R-:W-:Y:S01]  /*a8d0*/  HFMA2.MMA R28, -RZ, RZ, 0, 0.000503063201904296875 ;  /* 0x0000101fff1c7435 */ /* 0x000fe200000001ff */
[----:B--2---:R-:W-:Y:S01]  /*a8e0*/  MOV R32, R24 ;  /* 0x0000001800207202 */ /* 0x004fe20000000f00 */
[----:B------:R-:W-:Y:S01]  /*a8f0*/  IMAD.MOV.U32 R29, RZ, RZ, 0x8 ;  /* 0x00000008ff1d7424 */ /* 0x000fe200078e00ff */
[----:B------:R-:W-:-:S08]  /*a900*/  MOV R23, 0xffff ;  /* 0x0000ffff00177802 */ /* 0x000fd00000000f00 */
[----:B01-3--:R-:W-:Y:S05]  /*a910*/  WARPSYNC.COLLECTIVE R23, `(.L_x_137) ;  /* 0x0000000017087348 */ /* 0x00bfea0003c00000 */
[----:B------:R2:W4:Y:S02]  /*a920*/  SHFL.BFLY P2, R30, R32, R29, R28 ;  /* 0x0c00001d201e7389 */ /* 0x000524000004001c */
[----:B01234-:R-:W-:Y:S01]  /*a930*/  ENDCOLLECTIVE ;  /* 0x000000000000791b */ /* 0x01ffe20003800000 */
.L_x_137:
[----:B------:R-:W-:Y:S02]  /*a940*/  MOV R32, R25 ;  /* 0x0000001900207202 */ /* 0x000fe40000000f00 */
[----:B------:R-:W-:-:S07]  /*a950*/  MOV R27, R30 ;  /* 0x0000001e001b7202 */ /* 0x000fce0000000f00 */
[----:B------:R-:W-:Y:S05]  /*a960*/  WARPSYNC.COLLECTIVE R23, `(.L_x_138) ;  /* 0x0000000017087348 */ /* 0x000fea0003c00000 */
[----:B------:R0:W1:Y:S02]  /*a970*/  SHFL.BFLY P2, R30, R32, R29, R28 ;  /* 0x0c00001d201e7389 */ /* 0x000064000004001c */
[----:B01----:R-:W-:Y:S01]  /*a980*/  ENDCOLLECTIVE ;  /* 0x000000000000791b */ /* 0x003fe20003800000 */
.L_x_138:
[----:B------:R-:W-:Y:S01]  /*a990*/  FADD.FTZ R27, R27, R24 ;  /* 0x000000181b1b7221 */ /* 0x000fe20000010000 */
[----:B------:R-:W-:-:S04]  /*a9a0*/  HFMA2.MMA R29, -RZ, RZ, 0, 2.384185791015625e-07 ;  /* 0x00000004ff1d7435 */ /* 0x000fc800000001ff */
[----:B------:R-:W-:Y:S02]  /*a9b0*/  MOV R32, R27 ;  /* 0x0000001b00207202 */ /* 0x000fe40000000f00 */
[----:B------:R-:W-:-:S07]  /*a9c0*/  MOV R26, R30 ;  /* 0x0000001e001a7202 */ /* 0x000fce0000000f00 */
[----:B------:R-:W-:Y:S05]  /*a9d0*/  WARPSYNC.COLLECTIVE R23, `(.L_x_139) ;  /* 0x0000000017087348 */ /* 0x000fea0003c00000 */
[----:B------:R0:W1:Y:S02]  /*a9e0*/  SHFL.BFLY P2, R30, R32, R29, R28 ;  /* 0x0c00001d201e7389 */ /* 0x000064000004001c */
[----:B01----:R-:W-:Y:S01]  /*a9f0*/  ENDCOLLECTIVE ;  /* 0x000000000000791b */ /* 0x003fe20003800000 */
.L_x_139:
[----:B------:R-:W-:-:S05]  /*aa00*/  FADD.FTZ R26, R26, R25 ;  /* 0x000000191a1a7221 */ /* 0x000fca0000010000 */
[----:B------:R-:W-:Y:S01]  /*aa10*/  MOV R32, R26 ;  /* 0x0000001a00207202 */ /* 0x000fe20000000f00 */
[----:B------:R-:W-:-:S07]  /*aa20*/  IMAD.MOV.U32 R34, RZ, RZ, R30 ;  /* 0x000000ffff227224 */ /* 0x000fce00078e001e */
[----:B------:R-:W-:Y:S05]  /*aa30*/  WARPSYNC.COLLECTIVE R23, `(.L_x_140) ;  /* 0x0000000017087348 */ /* 0x000fea0003c00000 */
[----:B------:R0:W1:Y:S02]  /*aa40*/  SHFL.BFLY P2, R30, R32, R29, R28 ;  /* 0x0c00001d201e7389 */ /* 0x000064000004001c */
[----:B01----:R-:W-:Y:S01]  /*aa50*/  ENDCOLLECTIVE ;  /* 0x000000000000791b */ /* 0x003fe20003800000 */
.L_x_140:
[----:B------:R-:W-:Y:S01]  /*aa60*/  FADD.FTZ R34, R27, R34 ;  /* 0x000000221b227221 */ /* 0x000fe20000010000 */
[----:B------:R-:W-:-:S04]  /*aa70*/  HFMA2.MMA R29, -RZ, RZ, 0, 1.1920928955078125e-07 ;  /* 0x00000002ff1d7435 */ /* 0x000fc800000001ff */
[----:B------:R-:W-:Y:S02]  /*aa80*/  MOV R32, R34 ;  /* 0x0000002200207202 */ /* 0x000fe40000000f00 */
[----:B------:R-:W-:-:S07]  /*aa90*/  MOV R31, R30 ;  /* 0x0000001e001f7202 */ /* 0x000fce0000000f00 */
[----:B------:R-:W-:Y:S05]  /*aaa0*/  WARPSYNC.COLLECTIVE R23, `(.L_x_141) ;  /* 0x0000000017087348 */ /* 0x000fea0003c00000 */
[----:B------:R0:W1:Y:S02]  /*aab0*/  SHFL.BFLY P2, R30, R32, R29, R28 ;  /* 0x0c00001d201e7389 */ /* 0x000064000004001c */
[----:B01----:R-:W-:Y:S01]  /*aac0*/  ENDCOLLECTIVE ;  /* 0x000000000000791b */ /* 0x003fe20003800000 */
.L_x_141:
[----:B------:R-:W-:-:S05]  /*aad0*/  FADD.FTZ R31, R26, R31 ;  /* 0x0000001f1a1f7221 */ /* 0x000fca0000010000 */
[----:B------:R-:W-:Y:S02]  /*aae0*/  MOV R32, R31 ;  /* 0x0000001f00207202 */ /* 0x000fe40000000f00 */
[----:B------:R-:W-:-:S07]  /*aaf0*/  MOV R33, R30 ;  /* 0x0000001e00217202 */ /* 0x000fce0000000f00 */
[----:B------:R-:W-:Y:S05]  /*ab00*/  WARPSYNC.COLLECTIVE R23, `(.L_x_142) ;  /* 0x0000000017087348 */ /* 0x000fea0003c00000 */
[----:B------:R0:W1:Y:S02]  /*ab10*/  SHFL.BFLY P2, R30, R32, R29, R28 ;  /* 0x0c00001d201e7389 */ /* 0x000064000004001c */
[----:B01----:R-:W-:Y:S01]  /*ab20*/  ENDCOLLECTIVE ;  /* 0x000000000000791b */ /* 0x003fe20003800000 */
.L_x_142:
[----:B------:R-:W-:Y:S01]  /*ab30*/  FADD.FTZ R33, R34, R33 ;  /* 0x0000002122217221 */ /* 0x000fe20000010000 */
[----:B------:R-:W-:-:S03]  /*ab40*/  HFMA2.MMA R29, -RZ, RZ, 0, 5.9604644775390625e-08 ;  /* 0x00000001ff1d7435 */ /* 0x000fc600000001ff */
[----:B------:R-:W-:Y:S01]  /*ab50*/  IMAD.MOV.U32 R32, RZ, RZ, R33 ;  /* 0x000000ffff207224 */ /* 0x000fe200078e0021 */
[----:B------:R-:W-:-:S07]  /*ab60*/  MOV R24, R30 ;  /* 0x0000001e00187202 */ /* 0x000fce0000000f00 */
[----:B------:R-:W-:Y:S05]  /*ab70*/  WARPSYNC.COLLECTIVE R23, `(.L_x_143) ;  /* 0x0000000017087348 */ /* 0x000fea0003c00000 */
[----:B------:R0:W1:Y:S02]  /*ab80*/  SHFL.BFLY P2, R30, R32, R29, R28 ;  /* 0x0c00001d201e7389 */ /* 0x000064000004001c */
[----:B01----:R-:W-:Y:S01]  /*ab90*/  ENDCOLLECTIVE ;  /* 0x000000000000791b */ /* 0x003fe20003800000 */
.L_x_143:
[----:B------:R-:W-:-:S05]  /*aba0*/  FADD.FTZ R35, R31, R24 ;  /* 0x000000181f237221 */ /* 0x000fca0000010000 */
[----:B------:R-:W-:Y:S02]  /*abb0*/  MOV R32, R35 ;  /* 0x0000002300207202 */ /* 0x000fe40000000f00 */
[----:B------:R-:W-:-:S07]  /*abc0*/  MOV R36, R30 ;  /* 0x0000001e00247202 */ /* 0x000fce0000000f00 */
[----:B------:R-:W-:Y:S05]  /*abd0*/  WARPSYNC.COLLECTIVE R23, `(.L_x_144) ;  /* 0x0000000017087348 */ /* 0x000fea0003c00000 */
[----:B------:R0:W1:Y:S02]  /*abe0*/  SHFL.BFLY P2, R30, R32, R29, R28 ;  /* 0x0c00001d201e7389 */ /* 0x000064000004001c */
[----:B01----:R-:W-:Y:S01]  /*abf0*/  ENDCOLLECTIVE ;  /* 0x000000000000791b */ /* 0x003fe20003800000 */
.L_x_144:
[----:B------:R-:W-:Y:S01]  /*ac00*/  FADD.FTZ R36, R33, R36 ;  /* 0x0000002421247221 */ /* 0x000fe20000010000 */
[----:B------:R-:W-:Y:S06]  /*ac10*/  BRA `(.L_x_145) ;  /* 0xffffffec00687947 */ /* 0x000fec000383ffff */
.L_x_133:
[----:B------:R-:W-:Y:S01]  /*ac20*/  BSSY B1, `(.L_x_146) ;  /* 0x0000008000017945 */ /* 0x000fe20003800000 */
[----:B0-----:R-:W-:Y:S02]  /*ac30*/  MOV R32, R31 ;  /* 0x0000001f00207202 */ /* 0x001fe40000000f00 */
[----:B--2---:R-:W-:Y:S02]  /*ac40*/  MOV R29, 0x8 ;  /* 0x00000008001d7802 */ /* 0x004fe40000000f00 */
[----:B------:R-:W-:Y:S02]  /*ac50*/  MOV R28, 0x101f ;  /* 0x0000101f001c7802 */ /* 0x000fe40000000f00 */
[----:B------:R-:W-:-:S07]  /*ac60*/  MOV R23, 0xffff ;  /* 0x0000ffff00177802 */ /* 0x000fce0000000f00 */
[----:B-1-34-:R-:W-:Y:S05]  /*ac70*/  WARPSYNC.COLLECTIVE R23, `(.L_x_147) ;  /* 0x0000000017087348 */ /* 0x01afea0003c00000 */
[----:B------:R0:W2:Y:S02]  /*ac80*/  SHFL.BFLY P2, R30, R32, R29, R28 ;  /* 0x0c00001d201e7389 */ /* 0x0000a4000004001c */
[----:B01234-:R-:W-:Y:S01]  /*ac90*/  ENDCOLLECTIVE ;  /* 0x000000000000791b */ /* 0x01ffe20003800000 */
.L_x_147:
[----:B------:R-:W-:Y:S05]  /*aca0*/  BSYNC B1 ;  /* 0x0000000000017941 */ /* 0x000fea0003800000 */
.L_x_146:
[----:B------:R-:W-:Y:S01]  /*acb0*/  HFMA2.MMA R29, -RZ, RZ, 0, 4.76837158203125e-07 ;  /* 0x00000008ff1d7435 */ /* 0x000fe200000001ff */
[----:B------:R-:W-:Y:S01]  /*acc0*/  MOV R32, R33 ;  /* 0x0000002100207202 */ /* 0x000fe20000000f00 */
[----:B------:R-:W-:Y:S01]  /*acd0*/  IMAD.MOV.U32 R34, RZ, RZ, R30 ;  /* 0x000000ffff227224 */ /* 0x000fe200078e001e */
[----:B------:R-:W-:Y:S02]  /*ace0*/  MOV R28, 0x101f ;  /* 0x0000101f001c7802 */ /* 0x000fe40000000f00 */
[----:B------:R-:W-:Y:S01]  /*acf0*/  MOV R23, 0xffff ;  /* 0x0000ffff00177802 */ /* 0x000fe20000000f00 */
[----:B------:R-:W-:-:S07]  /*ad00*/  FADD.FTZ R34, R34, R31 ;  /* 0x0000001f22227221 */ /* 0x000fce0000010000 */
[----:B------:R-:W-:Y:S05]  /*ad10*/  WARPSYNC.COLLECTIVE R23, `(.L_x_148) ;  /* 0x0000000017087348 */ /* 0x000fea0003c00000 */
[----:B------:R0:W1:Y:S02]  /*ad20*/  SHFL.BFLY P2, R30, R32, R29, R28 ;  /* 0x0c00001d201e7389 */ /* 0x000064000004001c */
[----:B01----:R-:W-:Y:S01]  /*ad30*/  ENDCOLLECTIVE ;  /* 0x000000000000791b */ /* 0x003fe20003800000 */
.L_x_148:
[----:B------:R-:W-:Y:S01]  /*ad40*/  HFMA2.MMA R29, -RZ, RZ, 0, 2.384185791015625e-07 ;  /* 0x00000004ff1d7435 */ /* 0x000fe200000001ff */
[----:B------:R-:W-:Y:S02]  /*ad50*/  MOV R32, R34 ;  /* 0x0000002200207202 */ /* 0x000fe40000000f00 */
[----:B------:R-:W-:-:S08]  /*ad60*/  MOV R36, R30 ;  /* 0x0000001e00247202 */ /* 0x000fd00000000f00 */
[----:B------:R-:W-:Y:S05]  /*ad70*/  WARPSYNC.COLLECTIVE R23, `(.L_x_149) ;  /* 0x0000000017087348 */ /* 0x000fea0003c00000 */
[----:B------:R0:W1:Y:S02]  /*ad80*/  SHFL.BFLY P2, R30, R32, R29, R28 ;  /* 0x0c00001d201e7389 */ /* 0x000064000004001c */
[----:B01----:R-:W-:Y:S01]  /*ad90*/  ENDCOLLECTIVE ;  /* 0x000000000000791b */ /* 0x003fe20003800000 */
.L_x_149:
[----:B------:R-:W-:-:S05]  /*ada0*/  FADD.FTZ R36, R36, R33 ;  /* 0x0000002124247221 */ /* 0x000fca0000010000 */
[----:B------:R-:W-:Y:S01]  /*adb0*/  MOV R32, R36 ;  /* 0x0000002400207202 */ /* 0x000fe20000000f00 */
[----:B------:R-:W-:-:S07]  /*adc0*/  IMAD.MOV.U32 R35, RZ, RZ, R30 ;  /* 0x000000ffff237224 */ /* 0x000fce00078e001e */
[----:B------:R-:W-:Y:S05]  /*add0*/  WARPSYNC.COLLECTIVE R23, `(.L_x_150) ;  /* 0x0000000017087348 */ /* 0x000fea0003c00000 */
[----:B------:R0:W1:Y:S02]  /*ade0*/  SHFL.BFLY P2, R30, R32, R29, R28 ;  /* 0x0c00001d201e7389 */ /* 0x000064000004001c */
[----:B01----:R-:W-:Y:S01]  /*adf0*/  ENDCOLLECTIVE ;  /* 0x000000000000791b */ /* 0x003fe20003800000 */
.L_x_150:
[----:B------:R-:W-:Y:S01]  /*ae00*/  FADD.FTZ R35, R34, R35 ;  /* 0x0000002322237221 */ /* 0x000fe20000010000 */
[----:B------:R-:W-:-:S04]  /*ae10*/  HFMA2.MMA R29, -RZ, RZ, 0, 1.1920928955078125e-07 ;  /* 0x00000002ff1d7435 */ /* 0x000fc800000001ff */
[----:B------:R-:W-:Y:S02]  /*ae20*/  MOV R32, R35 ;  /* 0x0000002300207202 */ /* 0x000fe40000000f00 */
[----:B------:R-:W-:-:S07]  /*ae30*/  MOV R37, R30 ;  /* 0x0000001e00257202 */ /* 0x000fce0000000f00 */
[----:B------:R-:W-:Y:S05]  /*ae40*/  WARPSYNC.COLLECTIVE R23, `(.L_x_151) ;  /* 0x0000000017087348 */ /* 0x000fea0003c00000 */
[----:B------:R0:W1:Y:S02]  /*ae50*/  SHFL.BFLY P2, R30, R32, R29, R28 ;  /* 0x0c00001d201e7389 */ /* 0x000064000004001c */
[----:B01----:R-:W-:Y:S01]  /*ae60*/  ENDCOLLECTIVE ;  /* 0x000000000000791b */ /* 0x003fe20003800000 */
.L_x_151:
[----:B------:R-:W-:-:S05]  /*ae70*/  FADD.FTZ R37, R36, R37 ;  /* 0x0000002524257221 */ /* 0x000fca0000010000 */
[----:B------:R-:W-:Y:S02]  /*ae80*/  MOV R32, R37 ;  /* 0x0000002500207202 */ /* 0x000fe40000000f00 */
[----:B------:R-:W-:-:S07]  /*ae90*/  MOV R38, R30 ;  /* 0x0000001e00267202 */ /* 0x000fce0000000f00 */
[----:B------:R-:W-:Y:S05]  /*aea0*/  WARPSYNC.COLLECTIVE R23, `(.L_x_152) ;  /* 0x0000000017087348 */ /* 0x000fea0003c00000 */
[----:B------:R0:W1:Y:S02]  /*aeb0*/  SHFL.BFLY P2, R30, R32, R29, R28 ;  /* 0x0c00001d201e7389 */ /* 0x000064000004001c */
[----:B01----:R-:W-:Y:S01]  /*aec0*/  ENDCOLLECTIVE ;  /* 0x000000000000791b */ /* 0x003fe20003800000 */
.L_x_152:
[----:B------:R-:W-:Y:S01]  /*aed0*/  FADD.FTZ R38, R35, R38 ;  /* 0x0000002623267221 */ /* 0x000fe20000010000 */
[----:B------:R-:W-:-:S03]  /*aee0*/  HFMA2.MMA R29, -RZ, RZ, 0, 5.9604644775390625e-08 ;  /* 0x00000001ff1d7435 */ /* 0x000fc600000001ff */
[----:B------:R-:W-:Y:S01]  /*aef0*/  IMAD.MOV.U32 R32, RZ, RZ, R38 ;  /* 0x000000ffff207224 */ /* 0x000fe200078e0026 */
[----:B------:R-:W-:-:S07]  /*af00*/  MOV R40, R30 ;  /* 0x0000001e00287202 */ /* 0x000fce0000000f00 */
[----:B------:R-:W-:Y:S05]  /*af10*/  WARPSYNC.COLLECTIVE R23, `(.L_x_153) ;  /* 0x0000000017087348 */ /* 0x000fea0003c00000 */
[----:B------:R0:W1:Y:S02]  /*af20*/  SHFL.BFLY P2, R30, R32, R29, R28 ;  /* 0x0c00001d201e7389 */ /* 0x000064000004001c */
[----:B01----:R-:W-:Y:S01]  /*af30*/  ENDCOLLECTIVE ;  /* 0x000000000000791b */ /* 0x003fe20003800000 */
.L_x_153:
[----:B------:R-:W-:-:S05]  /*af40*/  FADD.FTZ R40, R37, R40 ;  /* 0x0000002825287221 */ /* 0x000fca0000010000 */
[----:B------:R-:W-:Y:S02]  /*af50*/  MOV R32, R40 ;  /* 0x0000002800207202 */ /* 0x000fe40000000f00 */
[----:B------:R-:W-:-:S07]  /*af60*/  MOV R31, R30 ;  /* 0x0000001e001f7202 */ /* 0x000fce0000000f00 */
[----:B------:R-:W-:Y:S05]  /*af70*/  WARPSYNC.COLLECTIVE R23, `(.L_x_154) ;  /* 0x0000000017087348 */ /* 0x000fea0003c00000 */
[----:B------:R0:W1:Y:S02]  /*af80*/  SHFL.BFLY P2, R30, R32, R29, R28 ;  /* 0x0c00001d201e7389 */ /* 0x000064000004001c */
[----:B01----:R-:W-:Y:S01]  /*af90*/  ENDCOLLECTIVE ;  /* 0x000000000000791b */ /* 0x003fe20003800000 */
.L_x_154:
[----:B------:R-:W-:Y:S01]  /*afa0*/  FADD.FTZ R31, R38, R31 ;  /* 0x0000001f261f7221 */ /* 0x000fe20000010000 */
[----:B------:R-:W-:Y:S06]  /*afb0*/  BRA `(.L_x_155) ;  /* 0xffffffec00247947 */ /* 0x000fec000383ffff */
.L_x_134:
[----:B------:R-:W-:Y:S01]  /*afc0*/  BSSY B1, `(.L_x_156) ;  /* 0x0000008000017945 */ /* 0x000fe20003800000 */
[----:B0-----:R-:W-:Y:S02]  /*afd0*/  MOV R32, R31 ;  /* 0x0000001f00207202 */ /* 0x001fe40000000f00 */
[----:B------:R-:W-:Y:S02]  /*afe0*/  MOV R29, 0x8 ;  /* 0x00000008001d7802 */ /* 0x000fe40000000f00 */
[----:B----4-:R-:W-:Y:S02]  /*aff0*/  MOV R28, 0x101f ;  /* 0x0000101f001c7802 */ /* 0x010fe40000000f00 */
[----:B------:R-:W-:-:S07]  /*b000*/  MOV R23, 0xffff ;  /* 0x0000ffff00177802 */ /* 0x000fce0000000f00 */
[----:B-123--:R-:W-:Y:S05]  /*b010*/  WARPSYNC.COLLECTIVE R23, `(.L_x_157) ;  /* 0x0000000017087348 */ /* 0x00efea0003c00000 */
[----:B------:R0:W4:Y:S02]  /*b020*/  SHFL.BFLY P2, R30, R32, R29, R28 ;  /* 0x0c00001d201e7389 */ /* 0x000124000004001c */
[----:B01234-:R-:W-:Y:S01]  /*b030*/  ENDCOLLECTIVE ;  /* 0x000000000000791b */ /* 0x01ffe20003800000 */
.L_x_157:
[----:B------:R-:W-:Y:S05]  /*b040*/  BSYNC B1 ;  /* 0x0000000000017941 */ /* 0x000fea0003800000 */
.L_x_156:
        /* <DEDUP_REMOVED lines=9> */
.L_x_158:
[----:B------:R-:W-:Y:S01]  /*b0e0*/  HFMA2.MMA R29, -RZ, RZ, 0, 2.384185791015625e-07 ;  /* 0x00000004ff1d7435 */ /* 0x000fe200000001ff */
[----:B------:R-:W-:Y:S02]  /*b0f0*/  MOV R32, R34 ;  /* 0x0000002200207202 */ /* 0x000fe40000000f00 */
[----:B------:R-:W-:-:S08]  /*b100*/  MOV R36, R30 ;  /* 0x0000001e00247202 */ /* 0x000fd00000000f00 */
[----:B------:R-:W-:Y:S05]  /*b110*/  WARPSYNC.COLLECTIVE R23, `(.L_x_159) ;  /* 0x0000000017087348 */ /* 0x000fea0003c00000 */
[----:B------:R0:W1:Y:S02]  /*b120*/  SHFL.BFLY P2, R30, R32, R29, R28 ;  /* 0x0c00001d201e7389 */ /* 0x000064000004001c */
[----:B01----:R-:W-:Y:S01]  /*b130*/  ENDCOLLECTIVE ;  /* 0x000000000000791b */ /* 0x003fe20003800000 */
.L_x_159:
[----:B------:R-:W-:-:S05]  /*b140*/  FADD.FTZ R36, R36, R33 ;  /* 0x0000002124247221 */ /* 0x000fca0000010000 */
[----:B------:R-:W-:Y:S01]  /*b150*/  MOV R32, R36 ;  /* 0x0000002400207202 */ /* 0x000fe20000000f00 */
[----:B------:R-:W-:-:S07]  /*b160*/  IMAD.MOV.U32 R35, RZ, RZ, R30 ;  /* 0x000000ffff237224 */ /* 0x000fce00078e001e */
[----:B------:R-:W-:Y:S05]  /*b170*/  WARPSYNC.COLLECTIVE R23, `(.L_x_160) ;  /* 0x0000000017087348 */ /* 0x000fea0003c00000 */
[----:B------:R0:W1:Y:S02]  /*b180*/  SHFL.BFLY P2, R30, R32, R29, R28 ;  /* 0x0c00001d201e7389 */ /* 0x000064000004001c */
[----:B01----:R-:W-:Y:S01]  /*b190*/  ENDCOLLECTIVE ;  /* 0x000000000000791b */ /* 0x003fe20003800000 */
.L_x_160:
[----:B------:R-:W-:Y:S01]  /*b1a0*/  FADD.FTZ R35, R34, R35 ;  /* 0x0000002322237221 */ /* 0x000fe20000010000 */
[----:B------:R-:W-:-:S04]  /*b1b0*/  HFMA2.MMA R29, -RZ, RZ, 0, 1.1920928955078125e-07 ;  /* 0x00000002ff1d7435 */ /* 0x000fc800000001ff */
[----:B------:R-:W-:Y:S02]  /*b1c0*/  MOV R32, R35 ;  /* 0x0000002300207202 */ /* 0x000fe40000000f00 */
[----:B------:R-:W-:-:S07]  /*b1d0*/  MOV R37, R30 ;  /* 0x0000001e00257202 */ /* 0x000fce0000000f00 */
[----:B------:R-:W-:Y:S05]  /*b1e0*/  WARPSYNC.COLLECTIVE R23, `(.L_x_161) ;  /* 0x0000000017087348 */ /* 0x000fea0003c00000 */
[----:B------:R0:W1:Y:S02]  /*b1f0*/  SHFL.BFLY P2, R30, R32, R29, R28 ;  /* 0x0c00001d201e7389 */ /* 0x000064000004001c */
[----:B01----:R-:W-:Y:S01]  /*b200*/  ENDCOLLECTIVE ;  /* 0x000000000000791b */ /* 0x003fe20003800000 */
.L_x_161:
[----:B------:R-:W-:-:S05]  /*b210*/  FADD.FTZ R37, R36, R37 ;  /* 0x0000002524257221 */ /* 0x000fca0000010000 */
[----:B------:R-:W-:Y:S02]  /*b220*/  MOV R32, R37 ;  /* 0x0000002500207202 */ /* 0x000fe40000000f00 */
[----:B------:R-:W-:-:S07]  /*b230*/  MOV R38, R30 ;  /* 0x0000001e00267202 */ /* 0x000fce0000000f00 */
[----:B------:R-:W-:Y:S05]  /*b240*/  WARPSYNC.COLLECTIVE R23, `(.L_x_162) ;  /* 0x0000000017087348 */ /* 0x000fea0003c00000 */
[----:B------:R0:W1:Y:S02]  /*b250*/  SHFL.BFLY P2, R30, R32, R29, R28 ;  /* 0x0c00001d201e7389 */ /* 0x000064000004001c */
[----:B01----:R-:W-:Y:S01]  /*b260*/  ENDCOLLECTIVE ;  /* 0x000000000000791b */ /* 0x003fe20003800000 */
.L_x_162:
[----:B------:R-:W-:Y:S01]  /*b270*/  FADD.FTZ R38, R35, R38 ;  /* 0x0000002623267221 */ /* 0x000fe20000010000 */
[----:B------:R-:W-:-:S03]  /*b280*/  HFMA2.MMA R29, -RZ, RZ, 0, 5.9604644775390625e-08 ;  /* 0x00000001ff1d7435 */ /* 0x000fc600000001ff */
[----:B------:R-:W-:Y:S01]  /*b290*/  IMAD.MOV.U32 R32, RZ, RZ, R38 ;  /* 0x000000ffff207224 */ /* 0x000fe200078e0026 */
[----:B------:R-:W-:-:S07]  /*b2a0*/  MOV R40, R30 ;  /* 0x0000001e00287202 */ /* 0x000fce0000000f00 */
[----:B------:R-:W-:Y:S05]  /*b2b0*/  WARPSYNC.COLLECTIVE R23, `(.L_x_163) ;  /* 0x0000000017087348 */ /* 0x000fea0003c00000 */
[----:B------:R0:W1:Y:S02]  /*b2c0*/  SHFL.BFLY P2, R30, R32, R29, R28 ;  /* 0x0c00001d201e7389 */ /* 0x000064000004001c */
[----:B01----:R-:W-:Y:S01]  /*b2d0*/  ENDCOLLECTIVE ;  /* 0x000000000000791b */ /* 0x003fe20003800000 */
.L_x_163:
[----:B------:R-:W-:-:S05]  /*b2e0*/  FADD.FTZ R40, R37, R40 ;  /* 0x0000002825287221 */ /* 0x000fca0000010000 */
[----:B------:R-:W-:Y:S02]  /*b2f0*/  MOV R32, R40 ;  /* 0x0000002800207202 */ /* 0x000fe40000000f00 */
[----:B------:R-:W-:-:S07]  /*b300*/  MOV R31, R30 ;  /* 0x0000001e001f7202 */ /* 0x000fce0000000f00 */
[----:B------:R-:W-:Y:S05]  /*b310*/  WARPSYNC.COLLECTIVE R23, `(.L_x_164) ;  /* 0x0000000017087348 */ /* 0x000fea0003c00000 */
[----:B------:R0:W1:Y:S02]  /*b320*/  SHFL.BFLY P2, R30, R32, R29, R28 ;  /* 0x0c00001d201e7389 */ /* 0x000064000004001c */
[----:B01----:R-:W-:Y:S01]  /*b330*/  ENDCOLLECTIVE ;  /* 0x000000000000791b */ /* 0x003fe20003800000 */
.L_x_164:
[----:B------:R-:W-:Y:S01]  /*b340*/  FADD.FTZ R31, R38, R31 ;  /* 0x0000001f261f7221 */ /* 0x000fe20000010000 */
[----:B------:R-:W-:Y:S06]  /*b350*/  BRA `(.L_x_165) ;  /* 0xffffffe800c87947 */ /* 0x000fec000383ffff */
.L_x_135:
[----:B------:R-:W-:Y:S01]  /*b360*/  HFMA2.MMA R29, -RZ, RZ, 0, 4.76837158203125e-07 ;  /* 0x00000008ff1d7435 */ /* 0x000fe200000001ff */
[----:B------:R-:W-:Y:S01]  /*b370*/  BSSY B0, `(.L_x_166) ;  /* 0x0000007000007945 */ /* 0x000fe20003800000 */
[----:B--2---:R-:W-:Y:S02]  /*b380*/  MOV R32, R24 ;  /* 0x0000001800207202 */ /* 0x004fe40000000f00 */
[----:B------:R-:W-:Y:S02]  /*b390*/  MOV R28, 0x101f ;  /* 0x0000101f001c7802 */ /* 0x000fe40000000f00 */
[----:B0-----:R-:W-:-:S07]  /*b3a0*/  MOV R23, 0xffff ;  /* 0x0000ffff00177802 */ /* 0x001fce0000000f00 */
[----:B-1-34-:R-:W-:Y:S05]  /*b3b0*/  WARPSYNC.COLLECTIVE R23, `(.L_x_167) ;  /* 0x0000000017087348 */ /* 0x01afea0003c00000 */
[----:B------:R0:W2:Y:S02]  /*b3c0*/  SHFL.BFLY P2, R30, R32, R29, R28 ;  /* 0x0c00001d201e7389 */ /* 0x0000a4000004001c */
[----:B01234-:R-:W-:Y:S01]  /*b3d0*/  ENDCOLLECTIVE ;  /* 0x000000000000791b */ /* 0x01ffe20003800000 */
.L_x_167:
[----:B------:R-:W-:Y:S05]  /*b3e0*/  BSYNC B0 ;  /* 0x0000000000007941 */ /* 0x000fea0003800000 */
.L_x_166:
[----:B------:R-:W-:Y:S01]  /*b3f0*/  HFMA2.MMA R29, -RZ, RZ, 0, 4.76837158203125e-07 ;  /* 0x00000008ff1d7435 */ /* 0x000fe200000001ff */
[----:B------:R-:W-:Y:S01]  /*b400*/  MOV R32, R25 ;  /* 0x0000001900207202 */ /* 0x000fe20000000f00 */
[----:B------:R-:W-:Y:S01]  /*b410*/  IMAD.MOV.U32 R27, RZ, RZ, R30 ;  /* 0x000000ffff1b7224 */ /* 0x000fe200078e001e */
[----:B------:R-:W-:Y:S01]  /*b420*/  MOV R28, 0x101f ;  /* 0x0000101f001c7802 */ /* 0x000fe20000000f00 */
[----:B------:R-:W-:Y:S01]  /*b430*/  IMAD.MOV.U32 R38, RZ, RZ, RZ ;  /* 0x000000ffff267224 */ /* 0x000fe200078e00ff */
[----:B------:R-:W-:Y:S01]  /*b440*/  MOV R23, 0xffff ;  /* 0x0000ffff00177802 */ /* 0x000fe20000000f00 */
[----:B------:R-:W-:Y:S01]  /*b450*/  FADD.FTZ R27, R27, R24 ;  /* 0x000000181b1b7221 */ /* 0x000fe20000010000 */
[----:B------:R-:W-:Y:S01]  /*b460*/  @P0 IADD3 R34, R31, 0x1e, RZ ;  /* 0x0000001e1f220810 */ /* 0x000fe20007ffe0ff */
[----:B------:R-:W-:Y:S01]  /*b470*/  HFMA2.MMA R37, -RZ, RZ, 0, 0 ;  /* 0x00000000ff257435 */ /* 0x000fe200000001ff */
[----:B------:R-:W-:-:S10]  /*b480*/  @P0 LEA R33, R49, UR8, 0x7 ;  /* 0x0000000831210c11 */ /* 0x000fd4000f8e38ff */
[----:B------:R-:W-:Y:S05]  /*b490*/  WARPSYNC.COLLECTIVE R23, `(.L_x_168) ;  /* 0x0000000017087348 */ /* 0x000fea0003c00000 */
[----:B------:R0:W1:Y:S02]  /*b4a0*/  SHFL.BFLY P2, R30, R32, R29, R28 ;  /* 0x0c00001d201e7389 */ /* 0x000064000004001c */
[----:B01----:R-:W-:Y:S01]  /*b4b0*/  ENDCOLLECTIVE ;  /* 0x000000000000791b */ /* 0x003fe20003800000 */
.L_x_168:
[----:B------:R-:W-:Y:S02]  /*b4c0*/  @P0 LOP3.LUT R34, R34, R11, RZ, 0x3c, !PT ;  /* 0x0000000b22220212 */ /* 0x000fe400078e3cff */
[----:B------:R-:W-:Y:S01]  /*b4d0*/  CS2R R42, SRZ ;  /* 0x00000000002a7805 */ /* 0x000fe2000001ff00 */
[----:B------:R-:W-:Y:S01]  /*b4e0*/  HFMA2.MMA R46, -RZ, RZ, 0, 0 ;  /* 0x00000000ff2e7435 */ /* 0x000fe200000001ff */
[----:B------:R-:W-:Y:S01]  /*b4f0*/  @P0 LEA R34, R34, R33, 0x2 ;  /* 0x0000002122220211 */ /* 0x000fe200078e10ff */
[----:B------:R-:W-:-:S04]  /*b500*/  HFMA2.MMA R50, -RZ, RZ, 0, 0 ;  /* 0x00000000ff327435 */ /* 0x000fc800000001ff */
[----:B------:R0:W1:Y:S01]  /*b510*/  @P0 LDS R36, [R34+0x780] ;  /* 0x0007800022240984 */ /* 0x0000620000000800 */
[----:B------:R-:W-:Y:S01]  /*b520*/  HFMA2.MMA R29, -RZ, RZ, 0, 2.384185791015625e-07 ;  /* 0x00000004ff1d7435 */ /* 0x000fe200000001ff */
[----:B------:R-:W-:Y:S02]  /*b530*/  MOV R32, R27 ;  /* 0x0000001b00207202 */ /* 0x000fe40000000f00 */
[----:B------:R0:W2:Y:S01]  /*b540*/  @P0 LDS R35, [R34] ;  /* 0x0000000022230984 */ /* 0x0000a20000000800 */
[----:B------:R-:W-:-:S07]  /*b550*/  FADD.FTZ R26, R30, R25 ;  /* 0x000000191e1a7221 */ /* 0x000fce0000010000 */
[----:B012---:R-:W-:Y:S05]  /*b560*/  WARPSYNC.COLLECTIVE R23, `(.L_x_169) ;  /* 0x0000000017087348 */ /* 0x007fea0003c00000 */
[----:B------:R3:W4:Y:S02]  /*b570*/  SHFL.BFLY P2, R30, R32, R29, R28 ;  /* 0x0c00001d201e7389 */ /* 0x000724000004001c */
[----:B01234-:R-:W-:Y:S01]  /*b580*/  ENDCOLLECTIVE ;  /* 0x000000000000791b */ /* 0x01ffe20003800000 */
.L_x_169:
[----:B------:R-:W-:Y:S01]  /*b590*/  IMAD.MOV.U32 R32, RZ, RZ, R26 ;  /* 0x000000ffff207224 */ /* 0x000fe200078e001a */
[----:B------:R-:W-:-:S07]  /*b5a0*/  MOV R24, R30 ;  /* 0x0000001e00187202 */ /* 0x000fce0000000f00 */
[----:B------:R-:W-:Y:S05]  /*b5b0*/  WARPSYNC.COLLECTIVE R23, `(.L_x_170) ;  /* 0x0000000017087348 */ /* 0x000fea0003c00000 */
[----:B------:R0:W1:Y:S02]  /*b5c0*/  SHFL.BFLY P2, R30, R32, R29, R28 ;  /* 0x0c00001d201e7389 */ /* 0x000064000004001c */
[----:B01----:R-:W-:Y:S01]  /*b5d0*/  ENDCOLLECTIVE ;  /* 0x000000000000791b */ /* 0x003fe20003800000 */
.L_x_170:
[----:B------:R-:W-:Y:S01]  /*b5e0*/  @P0 MOV R38, R36 ;  /* 0x0000002400260202 */ /* 0x000fe20000000f00 */
[----:B------:R-:W-:Y:S01]  /*b5f0*/  FADD.FTZ R24, R27, R24 ;  /* 0x000000181b187221 */ /* 0x000fe20000010000 */
[----:B------:R-:W-:Y:S01]  /*b600*/  @P0 MOV R37, R35 ;  /* 0x0000002300250202 */ /* 0x000fe20000000f00 */
[----:B------:R-:W-:-:S03]  /*b610*/  HFMA2.MMA R29, -RZ, RZ, 0, 1.1920928955078125e-07 ;  /* 0x00000002ff1d7435 */ /* 0x000fc600000001ff */
[----:B------:R-:W-:Y:S01]  /*b620*/  MOV R32, R24 ;  /* 0x0000001800207202 */ /* 0x000fe20000000f00 */
[----:B------:R-:W-:Y:S01]  /*b630*/  FADD.FTZ R25, R26, R30 ;  /* 0x0000001e1a197221 */ /* 0x000fe20000010000 */
[----:B------:R-:W-:-:S07]  /*b640*/  @P0 IADD3 R26, R31, 0x3c, RZ ;  /* 0x0000003c1f1a0810 */ /* 0x000fce0007ffe0ff */
[----:B------:R-:W-:Y:S05]  /*b650*/  WARPSYNC.COLLECTIVE R23, `(.L_x_171) ;  /* 0x0000000017087348 */ /* 0x000fea0003c00000 */
[----:B------:R0:W1:Y:S02]  /*b660*/  SHFL.BFLY P2, R30, R32, R29, R28 ;  /* 0x0c00001d201e7389 */ /* 0x000064000004001c */
[----:B01----:R-:W-:Y:S01]  /*b670*/  ENDCOLLECTIVE ;  /* 0x000000000000791b */ /* 0x003fe20003800000 */
.L_x_171:
[----:B------:R-:W-:Y:S02]  /*b680*/  @P0 LOP3.LUT R26, R26, R11, RZ, 0x3c, !PT ;  /* 0x0000000b1a1a0212 */ /* 0x000fe400078e3cff */
[----:B------:R-:W-:Y:S02]  /*b690*/  MOV R32, R25 ;  /* 0x0000001900207202 */ /* 0x000fe40000000f00 */
[----:B------:R-:W-:-:S07]  /*b6a0*/  MOV R27, R30 ;  /* 0x0000001e001b7202 */ /* 0x000fce0000000f00 */
[----:B------:R-:W-:Y:S05]  /*b6b0*/  WARPSYNC.COLLECTIVE R23, `(.L_x_172) ;  /* 0x0000000017087348 */ /* 0x000fea0003c00000 */
[----:B------:R0:W1:Y:S02]  /*b6c0*/  SHFL.BFLY P2, R30, R32, R29, R28 ;  /* 0x0c00001d201e7389 */ /* 0x000064000004001c */
[----:B01----:R-:W-:Y:S01]  /*b6d0*/  ENDCOLLECTIVE ;  /* 0x000000000000791b */ /* 0x003fe20003800000 */
.L_x_172:
[----:B------:R-:W-:Y:S01]  /*b6e0*/  FADD.FTZ R33, R24, R27 ;  /* 0x0000001b18217221 */ /* 0x000fe20000010000 */
[----:B------:R-:W-:-:S04]  /*b6f0*/  @P0 LEA R27, R49, UR8, 0x7 ;  /* 0x00000008311b0c11 */ /* 0x000fc8000f8e38ff */
[----:B------:R-:W-:-:S05]  /*b700*/  @P0 LEA R27, R26, R27, 0x2 ;  /* 0x0000001b1a1b0211 */ /* 0x000fca00078e10ff */
[----:B------:R0:W1:Y:S01]  /*b710*/  @P0 LDS R44, [R27] ;  /* 0x000000001b2c0984 */ /* 0x0000620000000800 */
[----:B------:R-:W-:Y:S01]  /*b720*/  HFMA2.MMA R29, -RZ, RZ, 0, 5.9604644775390625e-08 ;  /* 0x00000001ff1d7435 */ /* 0x000fe200000001ff */
[----:B------:R-:W-:Y:S02]  /*b730*/  MOV R32, R33 ;  /* 0x0000002100207202 */ /* 0x000fe40000000f00 */
[----:B------:R0:W2:Y:S01]  /*b740*/  @P0 LDS R45, [R27+0x780] ;  /* 0x000780001b2d0984 */ /* 0x0000a20000000800 */
[----:B------:R-:W-:-:S07]  /*b750*/  FADD.FTZ R34, R25, R30 ;  /* 0x0000001e19227221 */ /* 0x000fce0000010000 */
[----:B012---:R-:W-:Y:S05]  /*b760*/  WARPSYNC.COLLECTIVE R23, `(.L_x_173) ;  /* 0x0000000017087348 */ /* 0x007fea0003c00000 */
[----:B------:R3:W4:Y:S02]  /*b770*/  SHFL.BFLY P2, R30, R32, R29, R28 ;  /* 0x0c00001d201e7389 */ /* 0x000724000004001c */
[----:B01234-:R-:W-:Y:S01]  /*b780*/  ENDCOLLECTIVE ;  /* 0x000000000000791b */ /* 0x01ffe20003800000 */
.L_x_173:
[----:B------:R-:W0:Y:S01]  /*b790*/  LDC.64 R24, c[0x0][0x218] ;  /* 0x00008600ff187b82 */ /* 0x000e220000000a00 */
[----:B------:R-:W-:Y:S02]  /*b7a0*/  MOV R32, R34 ;  /* 0x0000002200207202 */ /* 0x000fe40000000f00 */
[----:B------:R-:W-:-:S07]  /*b7b0*/  MOV R36, R30 ;  /* 0x0000001e00247202 */ /* 0x000fce0000000f00 */
[----:B0-----:R-:W-:Y:S05]  /*b7c0*/  WARPSYNC.COLLECTIVE R23, `(.L_x_174) ;  /* 0x0000000017087348 */ /* 0x001fea0003c00000 */
[----:B------:R1:W2:Y:S02]  /*b7d0*/  SHFL.BFLY P2, R30, R32, R29, R28 ;  /* 0x0c00001d201e7389 */ /* 0x0002a4000004001c */
[----:B012---:R-:W-:Y:S01]  /*b7e0*/  ENDCOLLECTIVE ;  /* 0x000000000000791b */ /* 0x007fe20003800000 */
.L_x_174:
[----:B------:R-:W-:Y:S01]  /*b7f0*/  @P0 MOV R42, R44 ;  /* 0x0000002c002a0202 */ /* 0x000fe20000000f00 */
[----:B------:R-:W-:Y:S01]  /*b800*/  FADD.FTZ R33, R33, R36 ;  /* 0x0000002421217221 */ /* 0x000fe20000010000 */
[----:B------:R-:W-:Y:S01]  /*b810*/  @P0 MOV R43, R45 ;  /* 0x0000002d002b0202 */ /* 0x000fe20000000f00 */
[----:B------:R-:W-:Y:S01]  /*b820*/  HFMA2.MMA R29, -RZ, RZ, 0, 4.76837158203125e-07 ;  /* 0x00000008ff1d7435 */ /* 0x000fe200000001ff */
[----:B------:R-:W-:Y:S01]  /*b830*/  IMAD.MOV.U32 R32, RZ, RZ, R37 ;  /* 0x000000ffff207224 */ /* 0x000fe200078e0025 */
[----:B------:R-:W-:-:S09]  /*b840*/  MOV R35, R30 ;  /* 0x0000001e00237202 */ /* 0x000fd20000000f00 */
[----:B------:R-:W-:Y:S05]  /*b850*/  WARPSYNC.COLLECTIVE R23, `(.L_x_175) ;  /* 0x0000000017087348 */ /* 0x000fea0003c00000 */
[----:B------:R0:W1:Y:S02]  /*b860*/  SHFL.BFLY P2, R30, R32, R29, R28 ;  /* 0x0c00001d201e7389 */ /* 0x000064000004001c */
[----:B01----:R-:W-:Y:S01]  /*b870*/  ENDCOLLECTIVE ;  /* 0x000000000000791b */ /* 0x003fe20003800000 */
.L_x_175:
[----:B------:R-:W-:Y:S01]  /*b880*/  FADD.FTZ R34, R34, R35 ;  /* 0x0000002322227221 */ /* 0x000fe20000010000 */
[----:B------:R-:W-:-:S05]  /*b890*/  IADD3 R35, R31, R20, RZ ;  /* 0x000000141f237210 */ /* 0x000fca0007ffe0ff */
[----:B------:R-:W-:Y:S01]  /*b8a0*/  IMAD.WIDE R24, R35, 0x2, R24 ;  /* 0x0000000223187825 */ /* 0x000fe200078e0218 */
[----:B------:R-:W-:Y:S02]  /*b8b0*/  MOV R32, R38 ;  /* 0x0000002600207202 */ /* 0x000fe40000000f00 */
[----:B------:R-:W-:-:S07]  /*b8c0*/  MOV R40, R30 ;  /* 0x0000001e00287202 */ /* 0x000fce0000000f00 */
[----:B------:R-:W-:Y:S05]  /*b8d0*/  WARPSYNC.COLLECTIVE R23, `(.L_x_176) ;  /* 0x0000000017087348 */ /* 0x000fea0003c00000 */
[----:B------:R0:W1:Y:S02]  /*b8e0*/  SHFL.BFLY P2, R30, R32, R29, R28 ;  /* 0x0c00001d201e7389 */ /* 0x000064000004001c */
[----:B01----:R-:W-:Y:S01]  /*b8f0*/  ENDCOLLECTIVE ;  /* 0x000000000000791b */ /* 0x003fe20003800000 */
.L_x_176:
[----:B------:R-:W-:Y:S01]  /*b900*/  FADD.FTZ R40, R40, R37 ;  /* 0x0000002528287221 */ /* 0x000fe20000010000 */
[----:B------:R-:W-:-:S04]  /*b910*/  HFMA2.MMA R29, -RZ, RZ, 0, 2.384185791015625e-07 ;  /* 0x00000004ff1d7435 */ /* 0x000fc800000001ff */
[----:B------:R-:W-:Y:S02]  /*b920*/  MOV R32, R40 ;  /* 0x0000002800207202 */ /* 0x000fe40000000f00 */
[----:B------:R-:W-:-:S07]  /*b930*/  MOV R39, R30 ;  /* 0x0000001e00277202 */ /* 0x000fce0000000f00 */
[----:B------:R-:W-:Y:S05]  /*b940*/  WARPSYNC.COLLECTIVE R23, `(.L_x_177) ;  /* 0x0000000017087348 */ /* 0x000fea0003c00000 */
[----:B------:R0:W1:Y:S02]  /*b950*/  SHFL.BFLY P2, R30, R32, R29, R28 ;  /* 0x0c00001d201e7389 */ /* 0x000064000004001c */
[----:B01----:R-:W-:Y:S01]  /*b960*/  ENDCOLLECTIVE ;  /* 0x000000000000791b */ /* 0x003fe20003800000 */
.L_x_177:
[----:B------:R-:W-:-:S04]  /*b970*/  FADD.FTZ R39, R39, R38 ;  /* 0x0000002627277221 */ /* 0x000fc80000010000 */
[----:B------:R-:W-:Y:S01]  /*b980*/  IMAD.MOV.U32 R32, RZ, RZ, R39 ;  /* 0x000000ffff207224 */ /* 0x000fe200078e0027 */
[----:B------:R-:W-:-:S07]  /*b990*/  MOV R37, R30 ;  /* 0x0000001e00257202 */ /* 0x000fce0000000f00 */
[----:B------:R-:W-:Y:S05]  /*b9a0*/  WARPSYNC.COLLECTIVE R23, `(.L_x_178) ;  /* 0x0000000017087348 */ /* 0x000fea0003c00000 */
[----:B------:R0:W1:Y:S02]  /*b9b0*/  SHFL.BFLY P2, R30, R32, R29, R28 ;  /* 0x0c00001d201e7389 */ /* 0x000064000004001c */
[----:B01----:R-:W-:Y:S01]  /*b9c0*/  ENDCOLLECTIVE ;  /* 0x000000000000791b */ /* 0x003fe20003800000 */
.L_x_178:
[----:B------:R-:W-:Y:S01]  /*b9d0*/  FADD.FTZ R37, R40, R37 ;  /* 0x0000002528257221 */ /* 0x000fe20000010000 */
[----:B------:R-:W-:-:S04]  /*b9e0*/  HFMA2.MMA R29, -RZ, RZ, 0, 1.1920928955078125e-07 ;  /* 0x00000002ff1d7435 */ /* 0x000fc800000001ff */
[----:B------:R-:W-:Y:S02]  /*b9f0*/  MOV R32, R37 ;  /* 0x0000002500207202 */ /* 0x000fe40000000f00 */
[----:B------:R-:W-:-:S07]  /*ba00*/  MOV R38, R30 ;  /* 0x0000001e00267202 */ /* 0x000fce0000000f00 */
[----:B------:R-:W-:Y:S05]  /*ba10*/  WARPSYNC.COLLECTIVE R23, `(.L_x_179) ;  /* 0x0000000017087348 */ /* 0x000fea0003c00000 */
[----:B------:R0:W1:Y:S02]  /*ba20*/  SHFL.BFLY P2, R30, R32, R29, R28 ;  /* 0x0c00001d201e7389 */ /* 0x000064000004001c */
[----:B01----:R-:W-:Y:S01]  /*ba30*/  ENDCOLLECTIVE ;  /* 0x000000000000791b */ /* 0x003fe20003800000 */
.L_x_179:
[----:B------:R-:W-:-:S05]  /*ba40*/  FADD.FTZ R38, R39, R38 ;  /* 0x0000002627267221 */ /* 0x000fca0000010000 */
[----:B------:R-:W-:Y:S02]  /*ba50*/  MOV R32, R38 ;  /* 0x0000002600207202 */ /* 0x000fe40000000f00 */
[----:B------:R-:W-:-:S07]  /*ba60*/  MOV R26, R30 ;  /* 0x0000001e001a7202 */ /* 0x000fce0000000f00 */
[----:B------:R-:W-:Y:S05]  /*ba70*/  WARPSYNC.COLLECTIVE R23, `(.L_x_180) ;  /* 0x0000000017087348 */ /* 0x000fea0003c00000 */
[----:B------:R0:W1:Y:S02]  /*ba80*/  SHFL.BFLY P2, R30, R32, R29, R28 ;  /* 0x0c00001d201e7389 */ /* 0x000064000004001c */
[----:B01----:R-:W-:Y:S01]  /*ba90*/  ENDCOLLECTIVE ;  /* 0x000000000000791b */ /* 0x003fe20003800000 */
.L_x_180:
[----:B------:R-:W-:Y:S01]  /*baa0*/  FADD.FTZ R39, R37, R26 ;  /* 0x0000001a25277221 */ /* 0x000fe20000010000 */
[----:B------:R-:W-:Y:S02]  /*bab0*/  @P0 IADD3 R26, R31, 0x5a, RZ ;  /* 0x0000005a1f1a0810 */ /* 0x000fe40007ffe0ff */
[----:B------:R-:W-:Y:S02]  /*bac0*/  @P0 LEA R37, R49, UR8, 0x7 ;  /* 0x0000000831250c11 */ /* 0x000fe4000f8e38ff */
[----:B------:R-:W-:-:S04]  /*bad0*/  @P0 LOP3.LUT R26, R26, R11, RZ, 0x3c, !PT ;  /* 0x0000000b1a1a0212 */ /* 0x000fc800078e3cff */
[----:B------:R-:W-:Y:S01]  /*bae0*/  @P0 LEA R26, R26, R37, 0x2 ;  /* 0x000000251a1a0211 */ /* 0x000fe200078e10ff */
[----:B------:R-:W-:Y:S01]  /*baf0*/  HFMA2.MMA R29, -RZ, RZ, 0, 5.9604644775390625e-08 ;  /* 0x00000001ff1d7435 */ /* 0x000fe200000001ff */
[----:B------:R-:W-:-:S03]  /*bb00*/  MOV R32, R39 ;  /* 0x0000002700207202 */ /* 0x000fc60000000f00 */
[----:B------:R0:W1:Y:S04]  /*bb10*/  @P0 LDS R51, [R26] ;  /* 0x000000001a330984 */ /* 0x0000680000000800 */
[----:B------:R0:W2:Y:S01]  /*bb20*/  @P0 LDS R52, [R26+0x780] ;  /* 0x000780001a340984 */ /* 0x0000a20000000800 */
[----:B------:R-:W-:-:S07]  /*bb30*/  IMAD.MOV.U32 R41, RZ, RZ, R30 ;  /* 0x000000ffff297224 */ /* 0x000fce00078e001e */
[----:B012---:R-:W-:Y:S05]  /*bb40*/  WARPSYNC.COLLECTIVE R23, `(.L_x_181) ;  /* 0x0000000017087348 */ /* 0x007fea0003c00000 */
[----:B------:R3:W4:Y:S02]  /*bb50*/  SHFL.BFLY P2, R30, R32, R29, R28 ;  /* 0x0c00001d201e7389 */ /* 0x000724000004001c */
[----:B01234-:R-:W-:Y:S01]  /*bb60*/  ENDCOLLECTIVE ;  /* 0x000000000000791b */ /* 0x01ffe20003800000 */
.L_x_181:
[----:B------:R-:W-:Y:S01]  /*bb70*/  FADD.FTZ R41, R38, R41 ;  /* 0x0000002926297221 */ /* 0x000fe20000010000 */
[----:B------:R-:W0:Y:S04]  /*bb80*/  LDC.64 R26, c[0x0][0x220] ;  /* 0x00008800ff1a7b82 */ /* 0x000e280000000a00 */
[----:B------:R-:W-:Y:S02]  /*bb90*/  MOV R32, R41 ;  /* 0x0000002900207202 */ /* 0x000fe40000000f00 */
[----:B------:R-:W-:-:S07]  /*bba0*/  MOV R38, R30 ;  /* 0x0000001e00267202 */ /* 0x000fce0000000f00 */
[----:B0-----:R-:W-:Y:S05]  /*bbb0*/  WARPSYNC.COLLECTIVE R23, `(.L_x_182) ;  /* 0x0000000017087348 */ /* 0x001fea0003c00000 */
[----:B------:R1:W2:Y:S02]  /*bbc0*/  SHFL.BFLY P2, R30, R32, R29, R28 ;  /* 0x0c00001d201e7389 */ /* 0x0002a4000004001c */
[----:B012---:R-:W-:Y:S01]  /*bbd0*/  ENDCOLLECTIVE ;  /* 0x000000000000791b */ /* 0x007fe20003800000 */
.L_x_182:
[----:B------:R-:W-:-:S04]  /*bbe0*/  IMAD.WIDE R26, R35, 0x2, R26 ;  /* 0x00000002231a7825 */ /* 0x000fc800078e021a */
[----:B------:R-:W-:Y:S01]  /*bbf0*/  FADD.FTZ R38, R39, R38 ;  /* 0x0000002627267221 */ /* 0x000fe20000010000 */
[----:B------:R-:W-:Y:S02]  /*bc00*/  @P0 MOV R46, R51 ;  /* 0x00000033002e0202 */ /* 0x000fe40000000f00 */
[----:B------:R-:W-:Y:S02]  /*bc10*/  @P0 MOV R50, R52 ;  /* 0x0000003400320202 */ /* 0x000fe40000000f00 */
[----:B------:R-:W-:Y:S01]  /*bc20*/  ISETP.NE.AND P0, PT, R49, RZ, PT ;  /* 0x000000ff3100720c */ /* 0x000fe20003f05270 */
[----:B------:R-:W-:Y:S01]  /*bc30*/  HFMA2.MMA R29, -RZ, RZ, 0, 4.76837158203125e-07 ;  /* 0x00000008ff1d7435 */ /* 0x000fe200000001ff */
[----:B------:R-:W-:Y:S01]  /*bc40*/  IMAD.MOV.U32 R32, RZ, RZ, R42 ;  /* 0x000000ffff207224 */ /* 0x000fe200078e002a */
[----:B------:R-:W-:-:S10]  /*bc50*/  MOV R40, R30 ;  /* 0x0000001e00287202 */ /* 0x000fd40000000f00 */
[----:B------:R-:W-:Y:S05]  /*bc60*/  WARPSYNC.COLLECTIVE R23, `(.L_x_183) ;  /* 0x0000000017087348 */ /* 0x000fea0003c00000 */
[----:B------:R0:W1:Y:S02]  /*bc70*/  SHFL.BFLY P2, R30, R32, R29, R28 ;  /* 0x0c00001d201e7389 */ /* 0x000064000004001c */
[----:B01----:R-:W-:Y:S01]  /*bc80*/  ENDCOLLECTIVE ;  /* 0x000000000000791b */ /* 0x003fe20003800000 */
.L_x_183:
[----:B------:R-:W-:Y:S01]  /*bc90*/  @!P0 F2FP.BF16.F32.PACK_AB R31, RZ, R34 ;  /* 0x00000022ff1f823e */ /* 0x000fe200000010ff */
[----:B------:R-:W-:Y:S01]  /*bca0*/  FADD.FTZ R40, R41, R40 ;  /* 0x0000002829287221 */ /* 0x000fe20000010000 */
[----:B------:R-:W-:Y:S02]  /*bcb0*/  MOV R32, R43 ;  /* 0x0000002b00207202 */ /* 0x000fe40000000f00 */
[----:B------:R-:W-:-:S07]  /*bcc0*/  MOV R45, R30 ;  /* 0x0000001e002d7202 */ /* 0x000fce0000000f00 */
[----:B------:R-:W-:Y:S05]  /*bcd0*/  WARPSYNC.COLLECTIVE R23, `(.L_x_184) ;  /* 0x0000000017087348 */ /* 0x000fea0003c00000 */
[----:B------:R0:W1:Y:S02]  /*bce0*/  SHFL.BFLY P2, R30, R32, R29, R28 ;  /* 0x0c00001d201e7389 */ /* 0x000064000004001c */
[----:B01----:R-:W-:Y:S01]  /*bcf0*/  ENDCOLLECTIVE ;  /* 0x000000000000791b */ /* 0x003fe20003800000 */
.L_x_184:
[----:B------:R-:W-:Y:S01]  /*bd00*/  FADD.FTZ R45, R45, R42 ;  /* 0x0000002a2d2d7221 */ /* 0x000fe20000010000 */
[----:B------:R-:W-:-:S04]  /*bd10*/  HFMA2.MMA R29, -RZ, RZ, 0, 2.384185791015625e-07 ;  /* 0x00000004ff1d7435 */ /* 0x000fc800000001ff */
[----:B------:R-:W-:Y:S02]  /*bd20*/  MOV R32, R45 ;  /* 0x0000002d00207202 */ /* 0x000fe40000000f00 */
[----:B------:R-:W-:-:S07]  /*bd30*/  MOV R44, R30 ;  /* 0x0000001e002c7202 */ /* 0x000fce0000000f00 */
[----:B------:R-:W-:Y:S05]  /*bd40*/  WARPSYNC.COLLECTIVE R23, `(.L_x_185) ;  /* 0x0000000017087348 */ /* 0x000fea0003c00000 */
[----:B------:R0:W1:Y:S02]  /*bd50*/  SHFL.BFLY P2, R30, R32, R29, R28 ;  /* 0x0c00001d201e7389 */ /* 0x000064000004001c */
[----:B01----:R-:W-:Y:S01]  /*bd60*/  ENDCOLLECTIVE ;  /* 0x000000000000791b */ /* 0x003fe20003800000 */
.L_x_185:
[----:B------:R-:W-:-:S04]  /*bd70*/  FADD.FTZ R44, R44, R43 ;  /* 0x0000002b2c2c7221 */ /* 0x000fc80000010000 */
[----:B------:R-:W-:Y:S01]  /*bd80*/  IMAD.MOV.U32 R32, RZ, RZ, R44 ;  /* 0x000000ffff207224 */ /* 0x000fe200078e002c */
[----:B------:R-:W-:-:S07]  /*bd90*/  MOV R42, R30 ;  /* 0x0000001e002a7202 */ /* 0x000fce0000000f00 */
[----:B------:R-:W-:Y:S05]  /*bda0*/  WARPSYNC.COLLECTIVE R23, `(.L_x_186) ;  /* 0x0000000017087348 */ /* 0x000fea0003c00000 */
[----:B------:R0:W1:Y:S02]  /*bdb0*/  SHFL.BFLY P2, R30, R32, R29, R28 ;  /* 0x0c00001d201e7389 */ /* 0x000064000004001c */
[----:B01----:R-:W-:Y:S01]  /*bdc0*/  ENDCOLLECTIVE ;  /* 0x000000000000791b */ /* 0x003fe20003800000 */
.L_x_186:
[----:B------:R-:W-:Y:S01]  /*bdd0*/  FADD.FTZ R42, R45, R42 ;  /* 0x0000002a2d2a7221 */ /* 0x000fe20000010000 */
[----:B------:R-:W-:-:S04]  /*bde0*/  HFMA2.MMA R29, -RZ, RZ, 0, 1.1920928955078125e-07 ;  /* 0x00000002ff1d7435 */ /* 0x000fc800000001ff */
[----:B------:R-:W-:Y:S02]  /*bdf0*/  MOV R32, R42 ;  /* 0x0000002a00207202 */ /* 0x000fe40000000f00 */
[----:B------:R-:W-:-:S07]  /*be00*/  MOV R43, R30 ;  /* 0x0000001e002b7202 */ /* 0x000fce0000000f00 */
[----:B------:R-:W-:Y:S05]  /*be10*/  WARPSYNC.COLLECTIVE R23, `(.L_x_187) ;  /* 0x0000000017087348 */ /* 0x000fea0003c00000 */
[----:B------:R0:W1:Y:S02]  /*be20*/  SHFL.BFLY P2, R30, R32, R29, R28 ;  /* 0x0c00001d201e7389 */ /* 0x000064000004001c */
[----:B01----:R-:W-:Y:S01]  /*be30*/  ENDCOLLECTIVE ;  /* 0x000000000000791b */ /* 0x003fe20003800000 */
.L_x_187:
[----:B------:R-:W-:-:S05]  /*be40*/  FADD.FTZ R43, R44, R43 ;  /* 0x0000002b2c2b7221 */ /* 0x000fca0000010000 */
[----:B------:R-:W-:Y:S02]  /*be50*/  MOV R32, R43 ;  /* 0x0000002b00207202 */ /* 0x000fe40000000f00 */
[----:B------:R-:W-:-:S07]  /*be60*/  MOV R45, R30 ;  /* 0x0000001e002d7202 */ /* 0x000fce0000000f00 */
[----:B------:R-:W-:Y:S05]  /*be70*/  WARPSYNC.COLLECTIVE R23, `(.L_x_188) ;  /* 0x0000000017087348 */ /* 0x000fea0003c00000 */
[----:B------:R0:W1:Y:S02]  /*be80*/  SHFL.BFLY P2, R30, R32, R29, R28 ;  /* 0x0c00001d201e7389 */ /* 0x000064000004001c */
[----:B01----:R-:W-:Y:S01]  /*be90*/  ENDCOLLECTIVE ;  /* 0x000000000000791b */ /* 0x003fe20003800000 */
.L_x_188:
[----:B------:R-:W-:Y:S01]  /*bea0*/  FADD.FTZ R45, R42, R45 ;  /* 0x0000002d2a2d7221 */ /* 0x000fe20000010000 */
[----:B------:R-:W-:-:S04]  /*beb0*/  HFMA2.MMA R29, -RZ, RZ, 0, 5.9604644775390625e-08 ;  /* 0x00000001ff1d7435 */ /* 0x000fc800000001ff */
[----:B------:R-:W-:Y:S01]  /*bec0*/  MOV R32, R45 ;  /* 0x0000002d00207202 */ /* 0x000fe20000000f00 */
[----:B------:R-:W-:-:S07]  /*bed0*/  IMAD.MOV.U32 R44, RZ, RZ, R30 ;  /* 0x000000ffff2c7224 */ /* 0x000fce00078e001e */
[----:B------:R-:W-:Y:S05]  /*bee0*/  WARPSYNC.COLLECTIVE R23, `(.L_x_189) ;  /* 0x0000000017087348 */ /* 0x000fea0003c00000 */
[----:B------:R0:W1:Y:S02]  /*bef0*/  SHFL.BFLY P2, R30, R32, R29, R28 ;  /* 0x0c00001d201e7389 */ /* 0x000064000004001c */
[----:B01----:R-:W-:Y:S01]  /*bf00*/  ENDCOLLECTIVE ;  /* 0x000000000000791b */ /* 0x003fe20003800000 */
.L_x_189:
[----:B------:R-:W-:-:S05]  /*bf10*/  FADD.FTZ R43, R43, R44 ;  /* 0x0000002c2b2b7221 */ /* 0x000fca0000010000 */
[----:B------:R-:W-:Y:S02]  /*bf20*/  MOV R32, R43 ;  /* 0x0000002b00207202 */ /* 0x000fe40000000f00 */
[----:B------:R-:W-:-:S07]  /*bf30*/  MOV R42, R30 ;  /* 0x0000001e002a7202 */ /* 0x000fce0000000f00 */
[----:B------:R-:W-:Y:S05]  /*bf40*/  WARPSYNC.COLLECTIVE R23, `(.L_x_190) ;  /* 0x0000000017087348 */ /* 0x000fea0003c00000 */
[----:B------:R0:W1:Y:S02]  /*bf50*/  SHFL.BFLY P2, R30, R32, R29, R28 ;  /* 0x0c00001d201e7389 */ /* 0x000064000004001c */
[----:B01----:R-:W-:Y:S01]  /*bf60*/  ENDCOLLECTIVE ;  /* 0x000000000000791b */ /* 0x003fe20003800000 */
.L_x_190:
[----:B------:R-:W-:Y:S01]  /*bf70*/  HFMA2.MMA R29, -RZ, RZ, 0, 4.76837158203125e-07 ;  /* 0x00000008ff1d7435 */ /* 0x000fe200000001ff */
[----:B------:R-:W-:Y:S01]  /*bf80*/  IMAD.MOV.U32 R32, RZ, RZ, R46 ;  /* 0x000000ffff207224 */ /* 0x000fe200078e002e */
[----:B------:R-:W-:-:S09]  /*bf90*/  MOV R44, R30 ;  /* 0x0000001e002c7202 */ /* 0x000fd20000000f00 */
[----:B------:R-:W-:Y:S05]  /*bfa0*/  WARPSYNC.COLLECTIVE R23, `(.L_x_191) ;  /* 0x0000000017087348 */ /* 0x000fea0003c00000 */
[----:B------:R0:W1:Y:S02]  /*bfb0*/  SHFL.BFLY P2, R30, R32, R29, R28 ;  /* 0x0c00001d201e7389 */ /* 0x000064000004001c */
[----:B01----:R-:W-:Y:S01]  /*bfc0*/  ENDCOLLECTIVE ;  /* 0x000000000000791b */ /* 0x003fe20003800000 */
.L_x_191:
[----:B------:R-:W-:Y:S02]  /*bfd0*/  MOV R32, R50 ;  /* 0x0000003200207202 */ /* 0x000fe40000000f00 */
[----:B------:R-:W-:-:S07]  /*bfe0*/  MOV R51, R30 ;  /* 0x0000001e00337202 */ /* 0x000fce0000000f00 */
[----:B------:R-:W-:Y:S05]  /*bff0*/  WARPSYNC.COLLECTIVE R23, `(.L_x_192) ;  /* 0x0000000017087348 */ /* 0x000fea0003c00000 */
[----:B------:R0:W1:Y:S02]  /*c000*/  SHFL.BFLY P2, R30, R32, R29, R28 ;  /* 0x0c00001d201e7389 */ /* 0x000064000004001c */
[----:B01----:R-:W-:Y:S01]  /*c010*/  ENDCOLLECTIVE ;  /* 0x000000000000791b */ /* 0x003fe20003800000 */
.L_x_192:
[----:B------:R-:W-:-:S05]  /*c020*/  FADD.FTZ R51, R51, R46 ;  /* 0x0000002e33337221 */ /* 0x000fca0000010000 */
[----:B------:R-:W-:Y:S01]  /*c030*/  MOV R32, R51 ;  /* 0x0000003300207202 */ /* 0x000fe20000000f00 */
[----:B------:R-:W-:Y:S01]  /*c040*/  IMAD.MOV.U32 R29, RZ, RZ, 0x4 ;  /* 0x00000004ff1d7424 */ /* 0x000fe200078e00ff */
[----:B------:R-:W-:-:S07]  /*c050*/  MOV R53, R30 ;  /* 0x0000001e00357202 */ /* 0x000fce0000000f00 */
[----:B------:R-:W-:Y:S05]  /*c060*/  WARPSYNC.COLLECTIVE R23, `(.L_x_193) ;  /* 0x0000000017087348 */ /* 0x000fea0003c00000 */
[----:B------:R0:W1:Y:S02]  /*c070*/  SHFL.BFLY P2, R30, R32, R29, R28 ;  /* 0x0c00001d201e7389 */ /* 0x000064000004001c */
[----:B01----:R-:W-:Y:S01]  /*c080*/  ENDCOLLECTIVE ;  /* 0x000000000000791b */ /* 0x003fe20003800000 */
.L_x_193:
[----:B------:R-:W-:-:S05]  /*c090*/  FADD.FTZ R53, R53, R50 ;  /* 0x0000003235357221 */ /* 0x000fca0000010000 */
[----:B------:R-:W-:Y:S02]  /*c0a0*/  MOV R32, R53 ;  /* 0x0000003500207202 */ /* 0x000fe40000000f00 */
[----:B------:R-:W-:-:S07]  /*c0b0*/  MOV R46, R30 ;  /* 0x0000001e002e7202 */ /* 0x000fce0000000f00 */
[----:B------:R-:W-:Y:S05]  /*c0c0*/  WARPSYNC.COLLECTIVE R23, `(.L_x_194) ;  /* 0x0000000017087348 */ /* 0x000fea0003c00000 */
[----:B------:R0:W1:Y:S02]  /*c0d0*/  SHFL.BFLY P2, R30, R32, R29, R28 ;  /* 0x0c00001d201e7389 */ /* 0x000064000004001c */
[----:B01----:R-:W-:Y:S01]  /*c0e0*/  ENDCOLLECTIVE ;  /* 0x000000000000791b */ /* 0x003fe20003800000 */
.L_x_194:
[----:B------:R-:W-:Y:S01]  /*c0f0*/  FADD.FTZ R46, R51, R46 ;  /* 0x0000002e332e7221 */ /* 0x000fe20000010000 */
[----:B------:R-:W-:-:S04]  /*c100*/  HFMA2.MMA R29, -RZ, RZ, 0, 1.1920928955078125e-07 ;  /* 0x00000002ff1d7435 */ /* 0x000fc800000001ff */
[----:B------:R-:W-:Y:S02]  /*c110*/  MOV R32, R46 ;  /* 0x0000002e00207202 */ /* 0x000fe40000000f00 */
[----:B------:R-:W-:-:S07]  /*c120*/  MOV R50, R30 ;  /* 0x0000001e00327202 */ /* 0x000fce0000000f00 */
[----:B------:R-:W-:Y:S05]  /*c130*/  WARPSYNC.COLLECTIVE R23, `(.L_x_195) ;  /* 0x0000000017087348 */ /* 0x000fea0003c00000 */
[----:B------:R0:W1:Y:S02]  /*c140*/  SHFL.BFLY P2, R30, R32, R29, R28 ;  /* 0x0c00001d201e7389 */ /* 0x000064000004001c */
[----:B01----:R-:W-:Y:S01]  /*c150*/  ENDCOLLECTIVE ;  /* 0x000000000000791b */ /* 0x003fe20003800000 */
.L_x_195:
[----:B------:R-:W-:-:S04]  /*c160*/  FADD.FTZ R50, R53, R50 ;  /* 0x0000003235327221 */ /* 0x000fc80000010000 */
[----:B------:R-:W-:Y:S01]  /*c170*/  IMAD.MOV.U32 R32, RZ, RZ, R50 ;  /* 0x000000ffff207224 */ /* 0x000fe200078e0032 */
[----:B------:R-:W-:-:S07]  /*c180*/  MOV R37, R30 ;  /* 0x0000001e00257202 */ /* 0x000fce0000000f00 */
[----:B------:R-:W-:Y:S05]  /*c190*/  WARPSYNC.COLLECTIVE R23, `(.L_x_196) ;  /* 0x0000000017087348 */ /* 0x000fea0003c00000 */
[----:B------:R0:W1:Y:S02]  /*c1a0*/  SHFL.BFLY P2, R30, R32, R29, R28 ;  /* 0x0c00001d201e7389 */ /* 0x000064000004001c */
[----:B01----:R-:W-:Y:S01]  /*c1b0*/  ENDCOLLECTIVE ;  /* 0x000000000000791b */ /* 0x003fe20003800000 */
.L_x_196:
[----:B------:R-:W-:Y:S01]  /*c1c0*/  FADD.FTZ R37, R46, R37 ;  /* 0x000000252e257221 */ /* 0x000fe20000010000 */
[----:B------:R-:W-:Y:S01]  /*c1d0*/  FADD.FTZ R29, R45, R42 ;  /* 0x0000002a2d1d7221 */ /* 0x000fe20000010000 */
[----:B------:R-:W-:Y:S02]  /*c1e0*/  @!P0 F2FP.BF16.F32.PACK_AB R23, RZ, R38 ;  /* 0x00000026ff17823e */ /* 0x000fe400000010ff */
[----:B------:R-:W-:Y:S02]  /*c1f0*/  @!P0 F2FP.BF16.F32.PACK_AB R28, RZ, R40 ;  /* 0x00000028ff1c823e */ /* 0x000fe400000010ff */
[----:B------:R-:W-:Y:S02]  /*c200*/  @!P0 F2FP.BF16.F32.PACK_AB R29, RZ, R29 ;  /* 0x0000001dff1d823e */ /* 0x000fe400000010ff */
[----:B------:R-:W-:Y:S02]  /*c210*/  PRMT R35, R23, 0x7610, R35 ;  /* 0x0000761017237816 */ /* 0x000fe40000000023 */
[----:B------:R-:W-:Y:S01]  /*c220*/  PRMT R38, R29, 0x7610, R38 ;  /* 0x000076101d267816 */ /* 0x000fe20000000026 */
[----:B------:R-:W-:Y:S01]  /*c230*/  HFMA2.MMA R29, -RZ, RZ, 0, 5.9604644775390625e-08 ;  /* 0x00000001ff1d7435 */ /* 0x000fe200000001ff */
[----:B------:R-:W-:-:S02]  /*c240*/  MOV R51, R30 ;  /* 0x0000001e00337202 */ /* 0x000fc40000000f00 */
[----:B------:R-:W-:Y:S02]  /*c250*/  @!P0 F2FP.BF16.F32.PACK_AB R30, RZ, R33 ;  /* 0x00000021ff1e823e */ /* 0x000fe400000010ff */
[----:B------:R-:W-:Y:S01]  /*c260*/  PRMT R36, R28, 0x7610, R36 ;  /* 0x000076101c247816 */ /* 0x000fe20000000024 */
[----:B------:R-:W-:Y:S01]  /*c270*/  FADD.FTZ R50, R50, R51 ;  /* 0x0000003332327221 */ /* 0x000fe20000010000 */
[----:B------:R-:W-:Y:S01]  /*c280*/  MOV R32, R37 ;  /* 0x0000002500207202 */ /* 0x000fe20000000f00 */
[----:B------:R0:W-:Y:S01]  /*c290*/  @!P0 STG.E.U16 desc[UR14][R24.64], R30 ;  /* 0x0000001e18008986 */ /* 0x0001e2000c10150e */
[----:B------:R-:W-:Y:S02]  /*c2a0*/  MOV R28, 0x101f ;  /* 0x0000101f001c7802 */ /* 0x000fe40000000f00 */
[----:B------:R-:W-:Y:S02]  /*c2b0*/  MOV R23, 0xffff ;  /* 0x0000ffff00177802 */ /* 0x000fe40000000f00 */
[----:B------:R-:W-:Y:S01]  /*c2c0*/  PRMT R33, R31, 0x7610, R33 ;  /* 0x000076101f217816 */ /* 0x000fe20000000021 */
[----:B------:R-:W-:-:S07]  /*c2d0*/  FADD.FTZ R31, R43, R44 ;  /* 0x0000002c2b1f7221 */ /* 0x000fce0000010000 */
[----:B0-----:R-:W-:Y:S05]  /*c2e0*/  WARPSYNC.COLLECTIVE R23, `(.L_x_197) ;  /* 0x0000000017087348 */ /* 0x001fea0003c00000 */
[----:B0-----:R0:W1:Y:S02]  /*c2f0*/  SHFL.BFLY P2, R30, R32, R29, R28 ;  /* 0x0c00001d201e7389 */ /* 0x001064000004001c */
[----:B01----:R-:W-:Y:S01]  /*c300*/  ENDCOLLECTIVE ;  /* 0x000000000000791b */ /* 0x003fe20003800000 */
.L_x_197:
[----:B------:R-:W-:Y:S01]  /*c310*/  @!P0 F2FP.BF16.F32.PACK_AB R31, RZ, R31 ;  /* 0x0000001fff1f823e */ /* 0x000fe200000010ff */
[----:B------:R0:W-:Y:S04]  /*c320*/  @!P0 STG.E.U16 desc[UR14][R26.64], R33 ;  /* 0x000000211a008986 */ /* 0x0001e8000c10150e */
[----:B------:R0:W-:Y:S04]  /*c330*/  @!P0 STG.E.U16 desc[UR14][R24.64+0x3c], R35 ;  /* 0x00003c2318008986 */ /* 0x0001e8000c10150e */
[----:B------:R0:W-:Y:S01]  /*c340*/  @!P0 STG.E.U16 desc[UR14][R26.64+0x3c], R36 ;  /* 0x00003c241a008986 */ /* 0x0001e2000c10150e */
[----:B------:R-:W-:-:S03]  /*c350*/  MOV R32, R50 ;  /* 0x0000003200207202 */ /* 0x000fc60000000f00 */
[----:B------:R0:W-:Y:S04]  /*c360*/  @!P0 STG.E.U16 desc[UR14][R24.64+0x78], R38 ;  /* 0x0000782618008986 */ /* 0x0001e8000c10150e */
[----:B------:R0:W-:Y:S01]  /*c370*/  @!P0 STG.E.U16 desc[UR14][R26.64+0x78], R31 ;  /* 0x0000781f1a008986 */ /* 0x0001e2000c10150e */
[----:B------:R-:W-:-:S07]  /*c380*/  MOV R34, R30 ;  /* 0x0000001e00227202 */ /* 0x000fce0000000f00 */
[----:B0-----:R-:W-:Y:S05]  /*c390*/  WARPSYNC.COLLECTIVE R23, `(.L_x_198) ;  /* 0x0000000017087348 */ /* 0x001fea0003c00000 */
[----:B------:R1:W2:Y:S02]  /*c3a0*/  SHFL.BFLY P2, R30, R32, R29, R28 ;  /* 0x0c00001d201e7389 */ /* 0x0002a4000004001c */
[----:B012---:R-:W-:Y:S01]  /*c3b0*/  ENDCOLLECTIVE ;  /* 0x000000000000791b */ /* 0x007fe20003800000 */
.L_x_198:
[----:B------:R-:W-:Y:S01]  /*c3c0*/  FADD.FTZ R34, R37, R34 ;  /* 0x0000002225227221 */ /* 0x000fe20000010000 */
[----:B------:R-:W-:Y:S06]  /*c3d0*/  BRA `(.L_x_199) ;  /* 0xffffffe400107947 */ /* 0x000fec000383ffff */
.L_x_200:
        /* <DEDUP_REMOVED lines=10> */
.L_x_3010:


//--------------------- .text._ZN13group_norm_v218gn_bwd_cuda_kernelI13__nv_bfloat16Li480ELi3ELi32ELi30ELi4096ELb0ELb1ELi32ELi960ELi960ELi4ELb1ELi2ELb1ELb0ELNS_15WgradSyncMethodE3ENS_16CompileConditionILi900EEEEEvPT_S6_S6_PKS5_S8_S8_S8_PKfflPfPj --------------------------
	.section	.text._ZN13group_norm_v218gn_bwd_cuda_kernelI13__nv_bfloat16Li480ELi3ELi32ELi30ELi4096ELb0ELb1ELi32ELi960ELi960ELi4ELb1ELi2ELb1ELb0ELNS_15WgradSyncMethodE3ENS_16CompileConditionILi900EEEEEvPT_S6_S6_PKS5_S8_S8_S8_PKfflPfPj,"ax",@progbits
	.align	128
        .global         _ZN13group_norm_v218gn_bwd_cuda_kernelI13__nv_bfloat16Li480ELi3ELi32ELi30ELi4096ELb0ELb1ELi32ELi960ELi960ELi4ELb1ELi2ELb1ELb0ELNS_15WgradSyncMethodE3ENS_16CompileConditionILi900EEEEEvPT_S6_S6_PKS5_S8_S8_S8_PKfflPfPj
        .type           _ZN13group_norm_v218gn_bwd_cuda_kernelI13__nv_bfloat16Li480ELi3ELi32ELi30ELi4096ELb0ELb1ELi32ELi960ELi960ELi4ELb1ELi2ELb1ELb0ELNS_15WgradSyncMethodE3ENS_16CompileConditionILi900EEEEEvPT_S6_S6_PKS5_S8_S8_S8_PKfflPfPj,@function
        .size           _ZN13group_norm_v218gn_bwd_cuda_kernelI13__nv_bfloat16Li480ELi3ELi32ELi30ELi4096ELb0ELb1ELi32ELi960ELi960ELi4ELb1ELi2ELb1ELb0ELNS_15WgradSyncMethodE3ENS_16CompileConditionILi900EEEEEvPT_S6_S6_PKS5_S8_S8_S8_PKfflPfPj,(.L_x_3011 - _ZN13group_norm_v218gn_bwd_cuda_kernelI13__nv_bfloat16Li480ELi3ELi32ELi30ELi4096ELb0ELb1ELi32ELi960ELi960ELi4ELb1ELi2ELb1ELb0ELNS_15WgradSyncMethodE3ENS_16CompileConditionILi900EEEEEvPT_S6_S6_PKS5_S8_S8_S8_PKfflPfPj)
        .other          _ZN13group_norm_v218gn_bwd_cuda_kernelI13__nv_bfloat16Li480ELi3ELi32ELi30ELi4096ELb0ELb1ELi32ELi960ELi960ELi4ELb1ELi2ELb1ELb0ELNS_15WgradSyncMethodE3ENS_16CompileConditionILi900EEEEEvPT_S6_S6_PKS5_S8_S8_S8_PKfflPfPj,@"STO_CUDA_ENTRY STV_DEFAULT"
_ZN13group_norm_v218gn_bwd_cuda_kernelI13__nv_bfloat16Li480ELi3ELi32ELi30ELi4096ELb0ELb1ELi32ELi960ELi960ELi4ELb1ELi2ELb1ELb0ELNS_15WgradSyncMethodE3ENS_16CompileConditionILi900EEEEEvPT_S6_S6_PKS5_S8_S8_S8_PKfflPfPj:
.text._ZN13group_norm_v218gn_bwd_cuda_kernelI13__nv_bfloat16Li480ELi3ELi32ELi30ELi4096ELb0ELb1ELi32ELi960ELi960ELi4ELb1ELi2ELb1ELb0ELNS_15WgradSyncMethodE3ENS_16CompileConditionILi900EEEEEvPT_S6_S6_PKS5_S8_S8_S8_PKfflPfPj:
        /* <DEDUP_REMOVED lines=17> */
[----:B------:R-:W-:Y:S01]  /*0110*/  IMAD R0, RZ, RZ, -UR10 ;  /* 0x8000000aff007e24 */ /* 0x000fe2000f8e02ff */
[----:B------:R-:W-:Y:S01]  /*0120*/  UIADD3 UR4, UP0, UR4, 0x8, URZ ;  /* 0x0000000804047890 */ /* 0x000fe2000ff1e03f */
[----:B------:R-:W-:-:S03]  /*0130*/  MOV R5, 0x7fffff01 ;  /* 0x7fffff0100057802 */ /* 0x000fc60000000f00 */
[----:B------:R-:W-:Y:S01]  /*0140*/  UIADD3.X UR5, URZ, UR5, URZ, UP0, !UPT ;  /* 0x000000053f057290 */ /* 0x000fe200087fe43f */
[----:B------:R-:W-:Y:S01]  /*0150*/  ISETP.NE.AND P0, PT, R0, UR11, PT ;  /* 0x0000000b00007c0c */ /* 0x000fe2000bf05270 */
[----:B------:R-:W-:-:S03]  /*0160*/  IMAD.U32 R2, RZ, RZ, UR4 ;  /* 0x00000004ff027e24 */ /* 0x000fc6000f8e00ff */
[----:B------:R-:W-:Y:S02]  /*0170*/  SEL R5, R5, 0x1, !P0 ;  /* 0x0000000105057807 */ /* 0x000fe40004000000 */
[----:B------:R-:W-:Y:S01]  /*0180*/  MOV R3, UR5 ;  /* 0x0000000500037c02 */ /* 0x000fe20008000f00 */
[----:B------:R-:W-:Y:S06]  /*0190*/  MEMBAR.ALL.GPU ;  /* 0x0000000000007992 */ /* 0x000fec000000a000 */
[----:B------:R-:W-:-:S00]  /*01a0*/  ERRBAR ;  /* 0x00000000000079ab */ /* 0x000fc00000000000 */
[----:B------:R-:W-:Y:S06]  /*01b0*/  CGAERRBAR ;  /* 0x00000000000075ab */ /* 0x000fec0000000000 */
[----:B------:R0:W5:Y:S02]  /*01c0*/  ATOM.E.ADD.STRONG.GPU PT, R5, desc[UR12][R2.64], R5 ;  /* 0x000000050205798a */ /* 0x00016400081ee1cc */
.L_x_203:
[----:B------:R-:W2:Y:S04]  /*01d0*/  LD.E.STRONG.GPU R0, desc[UR12][R2.64] ;  /* 0x0000000c02007980 */ /* 0x000ea8000c10f900 */
[----:B--2---:R-:W-:Y:S01]  /*01e0*/  CCTL.IVALL ;  /* 0x00000000ff00798f */ /* 0x004fe20002000000 */
[----:B------:R-:W-:Y:S05]  /*01f0*/  YIELD ;  /* 0x0000000000007946 */ /* 0x000fea0003800000 */
[----:B-----5:R-:W-:-:S04]  /*0200*/  LOP3.LUT R0, R0, R5, RZ, 0x3c, !PT ;  /* 0x0000000500007212 */ /* 0x020fc800078e3cff */
[----:B------:R-:W-:-:S13]  /*0210*/  ISETP.GT.AND P0, PT, R0, -0x1, PT ;  /* 0xffffffff0000780c */ /* 0x000fda0003f04270 */
[----:B------:R-:W-:Y:S05]  /*0220*/  @P0 BRA `(.L_x_203) ;  /* 0xfffffffc00e80947 */ /* 0x000fea000383ffff */
.L_x_202:
[----:B------:R-:W-:Y:S05]  /*0230*/  WARPSYNC.ALL ;  /* 0x0000000000007948 */ /* 0x000fea0003800000 */
[----:B------:R-:W-:Y:S06]  /*0240*/  BAR.SYNC.DEFER_BLOCKING 0x0 ;  /* 0x0000000000007b1d */ /* 0x000fec0000010000 */
[----:B------:R-:W-:Y:S05]  /*0250*/  BRA `(.L_x_204) ;  /* 0x0000003400e47947 */ /* 0x000fea0003800000 */
.L_x_201:
        /* <DEDUP_REMOVED lines=14> */
[----:B------:R-:W-:Y:S01]  /*0340*/  IMAD.MOV.U32 R12, RZ, RZ, 0x18 ;  /* 0x00000018ff0c7424 */ /* 0x000fe200078e00ff */
[----:B------:R-:W-:Y:S02]  /*0350*/  SHF.R.S32.HI R6, RZ, 0x1f, R11 ;  /* 0x0000001fff067819 */ /* 0x000fe4000001140b */
[----:B------:R-:W-:-:S02]  /*0360*/  CS2R R34, SRZ ;  /* 0x0000000000227805 */ /* 0x000fc4000001ff00 */
[----:B------:R-:W-:Y:S02]  /*0370*/  SHF.R.S32.HI R9, RZ, 0x2, R10 ;  /* 0x00000002ff097819 */ /* 0x000fe4000001140a */
[----:B------:R-:W-:Y:S02]  /*0380*/  CS2R R30, SRZ ;  /* 0x00000000001e7805 */ /* 0x000fe4000001ff00 */
[----:B------:R-:W-:Y:S02]  /*0390*/  LEA.HI R8, R6, R11, RZ, 0x2 ;  /* 0x0000000b06087211 */ /* 0x000fe400078f10ff */
[----:B------:R-:W-:Y:S02]  /*03a0*/  IADD3 R9, R9, 0xf0, RZ ;  /* 0x000000f009097810 */ /* 0x000fe40007ffe0ff */
[----:B------:R-:W-:Y:S02]  /*03b0*/  SHF.R.S32.HI R15, RZ, 0x2, R8 ;  /* 0x00000002ff0f7819 */ /* 0x000fe40000011408 */
[----:B------:R-:W-:-:S02]  /*03c0*/  LOP3.LUT R14, R8, 0xfffffffc, RZ, 0xc0, !PT ;  /* 0xfffffffc080e7812 */ /* 0x000fc400078ec0ff */
[----:B------:R-:W-:Y:S01]  /*03d0*/  LEA.HI R13, R6, R11, RZ, 0x4 ;  /* 0x0000000b060d7211 */ /* 0x000fe200078f20ff */
[----:B------:R-:W-:Y:S01]  /*03e0*/  VIADD R15, R15, 0xf0 ;  /* 0x000000f00f0f7836 */ /* 0x000fe20000000000 */
[C---:B------:R-:W-:Y:S01]  /*03f0*/  IADD3 R8, R7.reuse, 0x2, RZ ;  /* 0x0000000207087810 */ /* 0x040fe20007ffe0ff */
[----:B------:R-:W-:Y:S01]  /*0400*/  IMAD.WIDE.U32 R6, R7, -0x77777777, RZ ;  /* 0x8888888907067825 */ /* 0x000fe200078e00ff */
[----:B------:R-:W-:Y:S01]  /*0410*/  LEA.HI R0, R0, R16, RZ, 0x4 ;  /* 0x0000001000007211 */ /* 0x000fe200078f20ff */
[----:B0-----:R-:W-:Y:S01]  /*0420*/  ULEA UR7, UR7, UR4, 0x18 ;  /* 0x0000000407077291 */ /* 0x001fe2000f8ec03f */
[----:B------:R-:W-:Y:S01]  /*0430*/  LOP3.LUT R10, R10, 0xfffffffc, RZ, 0xc0, !PT ;  /* 0xfffffffc0a0a7812 */ /* 0x000fe200078ec0ff */
[----:B------:R-:W-:Y:S01]  /*0440*/  USHF.L.U32 UR4, UR11, 0x5, URZ ;  /* 0x000000050b047899 */ /* 0x000fe2000800063f */
[----:B------:R-:W-:Y:S01]  /*0450*/  SHF.R.U32.HI R7, RZ, 0x4, R7 ;  /* 0x00000004ff077819 */ /* 0x000fe20000011607 */
[----:B------:R-:W-:Y:S01]  /*0460*/  IMAD.IADD R14, R11, 0x1, -R14 ;  /* 0x000000010b0e7824 */ /* 0x000fe200078e0a0e */
        /* <DEDUP_REMOVED lines=8> */
[----:B------:R-:W-:-:S02]  /*04f0*/  LEA.HI R6, R6, R15, RZ, 0x2 ;  /* 0x0000000f06067211 */ /* 0x000fc400078f10ff */
[----:B------:R-:W-:Y:S02]  /*0500*/  SHF.R.U32.HI R13, RZ, 0x4, R13 ;  /* 0x00000004ff0d7819 */ /* 0x000fe4000001160d */
[----:B------:R-:W-:Y:S02]  /*0510*/  SHF.R.U32.HI R8, RZ, 0x4, R9 ;  /* 0x00000004ff087819 */ /* 0x000fe40000011609 */
[----:B0-----:R-:W-:Y:S02]  /*0520*/  SHF.R.U32.HI R7, RZ, 0x4, R0 ;  /* 0x00000004ff077819 */ /* 0x001fe40000011600 */
[----:B------:R-:W-:Y:S01]  /*0530*/  SHF.R.U32.HI R9, RZ, 0x2, R12 ;  /* 0x00000002ff097819 */ /* 0x000fe2000001160c */
[----:B------:R0:W-:Y:S01]  /*0540*/  STL [R1+0x8], R8 ;  /* 0x0000080801007387 */ /* 0x0001e20000100800 */
[----:B------:R-:W-:Y:S01]  /*0550*/  SHF.R.U32.HI R11, RZ, 0x2, R6 ;  /* 0x00000002ff0b7819 */ /* 0x000fe20000011606 */
[----:B------:R-:W-:Y:S01]  /*0560*/  IMAD R12, R4, 0x8, R5 ;  /* 0x00000008040c7824 */ /* 0x000fe200078e0205 */
[----:B------:R-:W-:-:S02]  /*0570*/  LOP3.LUT R9, R10, 0x3, R9, 0x78, !PT ;  /* 0x000000030a097812 */ /* 0x000fc400078e7809 */
[----:B------:R-:W-:Y:S02]  /*0580*/  LOP3.LUT R0, R14, 0x3, R13, 0x78, !PT ;  /* 0x000000030e007812 */ /* 0x000fe400078e780d */
[----:B------:R-:W-:Y:S01]  /*0590*/  IADD3 R5, R4, UR4, RZ ;  /* 0x0000000404057c10 */ /* 0x000fe2000fffe0ff */
[----:B------:R-:W-:Y:S01]  /*05a0*/  UMOV UR4, URZ ;  /* 0x0000003f00047c82 */ /* 0x000fe20008000000 */
[----:B0-----:R-:W-:-:S05]  /*05b0*/  LOP3.LUT R8, R10, 0x3, R7, 0x78, !PT ;  /* 0x000000030a087812 */ /* 0x001fca00078e7807 */
[----:B------:R0:W-:Y:S04]  /*05c0*/  STL [R1+0x1c], R8 ;  /* 0x00001c0801007387 */ /* 0x0001e80000100800 */
[----:B------:R-:W-:Y:S04]  /*05d0*/  STL [R1+0x18], R9 ;  /* 0x0000180901007387 */ /* 0x000fe80000100800 */
[----:B------:R-:W-:Y:S01]  /*05e0*/  STL [R1+0x14], R0 ;  /* 0x0000140001007387 */ /* 0x000fe20000100800 */
[----:B0-----:R-:W-:Y:S02]  /*05f0*/  LOP3.LUT R8, R14, 0x3, R11, 0x78, !PT ;  /* 0x000000030e087812 */ /* 0x001fe400078e780b */
[----:B------:R-:W-:-:S03]  /*0600*/  CS2R R10, SRZ ;  /* 0x00000000000a7805 */ /* 0x000fc6000001ff00 */
[----:B------:R0:W-:Y:S04]  /*0610*/  STL [R1+0x10], R8 ;  /* 0x0000100801007387 */ /* 0x0001e80000100800 */
[----:B------:R1:W-:Y:S04]  /*0620*/  STL [R1+0xc], R12 ;  /* 0x00000c0c01007387 */ /* 0x0003e80000100800 */
[----:B------:R1:W-:Y:S01]  /*0630*/  STL [R1], R5 ;  /* 0x0000000501007387 */ /* 0x0003e20000100800 */
[----:B0-----:R-:W-:Y:S02]  /*0640*/  CS2R R8, SRZ ;  /* 0x0000000000087805 */ /* 0x001fe4000001ff00 */
[C---:B--2---:R-:W-:Y:S01]  /*0650*/  PRMT R6, R2.reuse, 0x7632, R6 ;  /* 0x0000763202067816 */ /* 0x044fe20000000006 */
[----:B------:R-:W-:Y:S01]  /*0660*/  IMAD.U32 R0, R2, 0x10000, RZ ;  /* 0x0001000002007824 */ /* 0x000fe200078e00ff */
[----:B------:R-:W-:-:S02]  /*0670*/  PRMT R7, R3, 0x7632, R7 ;  /* 0x0000763203077816 */ /* 0x000fc40000000007 */
[----:B------:R-:W-:Y:S01]  /*0680*/  SHF.L.U32 R2, R3, 0x10, RZ ;  /* 0x0000001003027819 */ /* 0x000fe200000006ff */
[----:B------:R-:W-:Y:S01]  /*0690*/  IMAD.U32 R3, R6, 0x10000, RZ ;  /* 0x0001000006037824 */ /* 0x000fe200078e00ff */
[----:B-1----:R-:W-:-:S07]  /*06a0*/  SHF.L.U32 R4, R7, 0x10, RZ ;  /* 0x0000001007047819 */ /* 0x002fce00000006ff */
.L_x_222:
[----:B------:R-:W2:Y:S04]  /*06b0*/  LDL R6, [R1+0x4] ;  /* 0x0000040001067983 */ /* 0x000ea80000100800 */
[----:B------:R-:W3:Y:S01]  /*06c0*/  LDL R5, [R1+0x8] ;  /* 0x0000080001057983 */ /* 0x000ee20000100800 */
[----:B------:R-:W-:Y:S02]  /*06d0*/  USHF.L.U32 UR5, UR10, 0x5, URZ ;  /* 0x000000050a057899 */ /* 0x000fe4000800063f */
[----:B------:R-:W-:Y:S01]  /*06e0*/  USHF.L.U64.HI UR8, UR10, 0x5, UR6 ;  /* 0x000000050a087899 */ /* 0x000fe20008010206 */
[----:B------:R-:W0:Y:S01]  /*06f0*/  S2R R16, SR_TID.X ;  /* 0x0000000000107919 */ /* 0x000e220000002100 */
[----:B------:R-:W-:Y:S01]  /*0700*/  ULDC.64 UR14, c[0x0][0x248] ;  /* 0x00009200000e7ab9 */ /* 0x000fe20000000a00 */
[----:B------:R-:W-:Y:S01]  /*0710*/  IMAD.MOV.U32 R17, RZ, RZ, RZ ;  /* 0x000000ffff117224 */ /* 0x000fe200078e00ff */
[----:B------:R-:W-:Y:S01]  /*0720*/  ULDC.64 UR18, c[0x0][0x230] ;  /* 0x00008c0000127ab9 */ /* 0x000fe20000000a00 */
[----:B------:R-:W-:Y:S01]  /*0730*/  ULDC.64 UR20, c[0x0][0x228] ;  /* 0x00008a0000147ab9 */ /* 0x000fe20000000a00 */
[----:B--2---:R-:W-:-:S02]  /*0740*/  IADD3 R6, P0, R6, UR5, RZ ;  /* 0x0000000506067c10 */ /* 0x004fc4000ff1e0ff */
[----:B---3--:R-:W-:-:S03]  /*0750*/  IADD3 R5, P1, R5, UR5, RZ ;  /* 0x0000000505057c10 */ /* 0x008fc6000ff3e0ff */
[----:B------:R-:W-:Y:S01]  /*0760*/  IMAD.X R7, RZ, RZ, UR8, P0 ;  /* 0x00000008ff077e24 */ /* 0x000fe200080e06ff */
[----:B------:R-:W-:-:S04]  /*0770*/  LEA R12, P0, R6, UR14, 0x3 ;  /* 0x0000000e060c7c11 */ /* 0x000fc8000f8018ff */
[----:B------:R-:W-:Y:S02]  /*0780*/  LEA.HI.X R13, R6, UR15, R7, 0x3, P0 ;  /* 0x0000000f060d7c11 */ /* 0x000fe400080f1c07 */
[----:B------:R-:W-:Y:S01]  /*0790*/  IADD3.X R6, RZ, UR8, RZ, P1, !PT ;  /* 0x00000008ff067c10 */ /* 0x000fe20008ffe4ff */
[----:B------:R-:W-:Y:S01]  /*07a0*/  ULDC UR8, c[0x0][0x250] ;  /* 0x0000940000087ab9 */ /* 0x000fe20000000800 */
[C---:B------:R-:W-:Y:S02]  /*07b0*/  LEA R14, P0, R5.reuse, UR14, 0x3 ;  /* 0x0000000e050e7c11 */ /* 0x040fe4000f8018ff */
[----:B------:R-:W2:Y:S02]  /*07c0*/  LDG.E.64.CONSTANT R12, desc[UR12][R12.64] ;  /* 0x0000000c0c0c7981 */ /* 0x000ea4000c1e9b00 */
[----:B------:R-:W-:Y:S01]  /*07d0*/  LEA.HI.X R15, R5, UR15, R6, 0x3, P0 ;  /* 0x0000000f050f7c11 */ /* 0x000fe200080f1c06 */
[----:B------:R-:W-:Y:S01]  /*07e0*/  UIMAD UR5, UR6, 0x3c0000, URZ ;  /* 0x003c0000060578a4 */ /* 0x000fe2000f8e023f */
[----:B------:R-:W-:Y:S01]  /*07f0*/  MOV R5, UR10 ;  /* 0x0000000a00057c02 */ /* 0x000fe20008000f00 */
[----:B------:R-:W-:-:S03]  /*0800*/  ULDC.64 UR14, c[0x0][0x258] ;  /* 0x00009600000e7ab9 */ /* 0x000fc60000000a00 */
[----:B------:R-:W3:Y:S01]  /*0810*/  LDG.E.64.CONSTANT R14, desc[UR12][R14.64] ;  /* 0x0000000c0e0e7981 */ /* 0x000ee2000c1e9b00 */
[----:B0-----:R-:W-:Y:S01]  /*0820*/  IMAD.WIDE.U32 R6, R16, -0x77777777, RZ ;  /* 0x8888888910067825 */ /* 0x001fe200078e00ff */
[----:B------:R-:W-:Y:S01]  /*0830*/  UIADD3 UR10, UP0, UR10, 0x2, URZ ;  /* 0x000000020a0a7890 */ /* 0x000fe2000ff1e03f */
[----:B------:R-:W-:Y:S02]  /*0840*/  CS2R R22, SRZ ;  /* 0x0000000000167805 */ /* 0x000fe4000001ff00 */
[----:B------:R-:W-:Y:S02]  /*0850*/  CS2R R24, SRZ ;  /* 0x0000000000187805 */ /* 0x000fe4000001ff00 */
[----:B------:R-:W-:Y:S01]  /*0860*/  SHF.R.U32.HI R6, RZ, 0x7, R7 ;  /* 0x00000007ff067819 */ /* 0x000fe20000011607 */
[----:B------:R-:W-:Y:S02]  /*0870*/  UIADD3.X UR6, URZ, UR6, URZ, UP0, !UPT ;  /* 0x000000063f067290 */ /* 0x000fe400087fe43f */
[----:B------:R-:W-:-:S02]  /*0880*/  UISETP.GE.U32.AND UP0, UPT, UR10, UR14, UPT ;  /* 0x0000000e0a00728c */ /* 0x000fc4000bf06070 */
[----:B------:R-:W-:Y:S02]  /*0890*/  IMAD R6, R6, -0xf0, R16 ;  /* 0xffffff1006067824 */ /* 0x000fe400078e0210 */
[----:B------:R-:W-:Y:S02]  /*08a0*/  UISETP.GE.AND.EX UP0, UPT, UR6, UR15, UPT, UP0 ;  /* 0x0000000f0600728c */ /* 0x000fe4000bf06300 */
[----:B------:R-:W-:-:S04]  /*08b0*/  IMAD.SHL.U32 R16, R6, 0x4, RZ ;  /* 0x0000000406107824 */ /* 0x000fc800078e00ff */
[----:B------:R-:W-:-:S04]  /*08c0*/  IMAD.WIDE.U32 R16, R5, 0x3c0000, R16 ;  /* 0x003c000005107825 */ /* 0x000fc800078e0010 */
[----:B------:R-:W-:Y:S02]  /*08d0*/  VIADD R6, R17, UR5 ;  /* 0x0000000511067c36 */ /* 0x000fe40008000000 */
[----:B--2---:R-:W-:Y:S01]  /*08e0*/  FADD.FTZ R5, R13, UR8 ;  /* 0x000000080d057e21 */ /* 0x004fe20008010000 */
[----:B------:R-:W-:-:S05]  /*08f0*/  HFMA2.MMA R13, -RZ, RZ, 0, 0 ;  /* 0x00000000ff0d7435 */ /* 0x000fca00000001ff */
[----:B------:R-:W0:Y:S01]  /*0900*/  MUFU.RSQ R5, R5 ;  /* 0x0000000500057308 */ /* 0x000e220000001400 */
[----:B---3-5:R-:W-:-:S07]  /*0910*/  FADD.FTZ R29, R15, UR8 ;  /* 0x000000080f1d7e21 */ /* 0x028fce0008010000 */
.L_x_205:
[----:B------:R-:W2:Y:S02]  /*0920*/  LDL R7, [R1] ;  /* 0x0000000001077983 */ /* 0x000ea40000100800 */
[----:B--2---:R-:W-:-:S05]  /*0930*/  LEA R26, R13, R7, 0x1 ;  /* 0x000000070d1a7211 */ /* 0x004fca00078e08ff */
[----:B------:R-:W-:-:S05]  /*0940*/  IMAD R26, R26, 0x3c0, RZ ;  /* 0x000003c01a1a7824 */ /* 0x000fca00078e02ff */
[----:B------:R-:W-:-:S04]  /*0950*/  IADD3 R7, P0, R26, R16, RZ ;  /* 0x000000101a077210 */ /* 0x000fc80007f1e0ff */
[----:B------:R-:W-:Y:S01]  /*0960*/  SHF.L.U32 R20, R7, 0x1, RZ ;  /* 0x0000000107147819 */ /* 0x000fe200000006ff */
[----:B------:R-:W-:-:S03]  /*0970*/  IMAD.X R15, RZ, RZ, R6, P0 ;  /* 0x000000ffff0f7224 */ /* 0x000fc600000e0606 */
[C---:B------:R-:W-:Y:S02]  /*0980*/  IADD3 R18, P0, R20.reuse, UR18, RZ ;  /* 0x0000001214127c10 */ /* 0x040fe4000ff1e0ff */
[----:B------:R-:W-:Y:S02]  /*0990*/  SHF.L.U64.HI R7, R7, 0x1, R15 ;  /* 0x0000000107077819 */ /* 0x000fe4000001020f */
[----:B------:R-:W-:Y:S02]  /*09a0*/  IADD3 R20, P1, R20, UR20, RZ ;  /* 0x0000001414147c10 */ /* 0x000fe4000ff3e0ff */
[C---:B------:R-:W-:Y:S02]  /*09b0*/  IADD3.X R19, R7.reuse, UR19, RZ, P0, !PT ;  /* 0x0000001307137c10 */ /* 0x040fe400087fe4ff */
[----:B------:R-:W-:-:S04]  /*09c0*/  IADD3.X R21, R7, UR21, RZ, P1, !PT ;  /* 0x0000001507157c10 */ /* 0x000fc80008ffe4ff */
[----:B------:R-:W2:Y:S04]  /*09d0*/  LDG.E.64.CONSTANT R18, desc[UR12][R18.64] ;  /* 0x0000000c12127981 */ /* 0x000ea8000c1e9b00 */
[----:B------:R-:W3:Y:S01]  /*09e0*/  LDG.E.64.CONSTANT R20, desc[UR12][R20.64] ;  /* 0x0000000c14147981 */ /* 0x000ee2000c1e9b00 */
[----:B--2---:R-:W-:Y:S01]  /*09f0*/  IMAD.U32 R7, R18, 0x10000, RZ ;  /* 0x0001000012077824 */ /* 0x004fe200078e00ff */
[----:B---3--:R-:W-:-:S03]  /*0a00*/  SHF.L.U32 R28, R20, 0x10, RZ ;  /* 0x00000010141c7819 */ /* 0x008fc600000006ff */
[----:B------:R-:W-:Y:S01]  /*0a10*/  FADD.FTZ R7, -R12, R7 ;  /* 0x000000070c077221 */ /* 0x000fe20000010100 */
[----:B------:R-:W-:-:S03]  /*0a20*/  PRMT R20, R18, 0x7632, R20 ;  /* 0x0000763212147816 */ /* 0x000fc60000000014 */
[----:B0-----:R-:W-:Y:S01]  /*0a30*/  FMUL.FTZ R7, R5, R7 ;  /* 0x0000000705077220 */ /* 0x001fe20000410000 */
[-C--:B------:R-:W-:Y:S01]  /*0a40*/  FMUL.FTZ R15, R0, R28.reuse ;  /* 0x0000001c000f7220 */ /* 0x080fe20000410000 */
[----:B------:R-:W-:Y:S01]  /*0a50*/  PRMT R27, R20, 0x7632, R27 ;  /* 0x00007632141b7816 */ /* 0x000fe2000000001b */
[----:B------:R-:W-:Y:S01]  /*0a60*/  FADD.FTZ R35, R28, R35 ;  /* 0x000000231c237221 */ /* 0x000fe20000010000 */
[CC--:B------:R-:W-:Y:S01]  /*0a70*/  FFMA.FTZ R34, R7.reuse, R28.reuse, R34 ;  /* 0x0000001c07227223 */ /* 0x0c0fe20000010022 */
[----:B------:R-:W-:Y:S01]  /*0a80*/  FFMA.FTZ R18, R7, R15, R23 ;  /* 0x0000000f07127223 */ /* 0x000fe20000010017 */
[----:B------:R-:W-:Y:S01]  /*0a90*/  IMAD.U32 R15, R20, 0x10000, RZ ;  /* 0x00010000140f7824 */ /* 0x000fe200078e00ff */
[----:B------:R-:W0:Y:S01]  /*0aa0*/  MUFU.RSQ R7, R29 ;  /* 0x0000001d00077308 */ /* 0x000e220000001400 */
[----:B------:R-:W-:Y:S02]  /*0ab0*/  SHF.L.U32 R27, R27, 0x10, RZ ;  /* 0x000000101b1b7819 */ /* 0x000fe400000006ff */
[----:B------:R-:W-:Y:S01]  /*0ac0*/  FADD.FTZ R20, -R12, R15 ;  /* 0x0000000f0c147221 */ /* 0x000fe20000010100 */
[----:B------:R-:W-:Y:S01]  /*0ad0*/  FFMA.FTZ R15, R0, R28, R22 ;  /* 0x0000001c000f7223 */ /* 0x000fe20000010016 */
[----:B------:R-:W-:-:S02]  /*0ae0*/  IMAD.U32 R22, R19, 0x10000, RZ ;  /* 0x0001000013167824 */ /* 0x000fc400078e00ff */
[----:B------:R-:W-:Y:S01]  /*0af0*/  FMUL.FTZ R23, R3, R27 ;  /* 0x0000001b03177220 */ /* 0x000fe20000410000 */
[----:B------:R-:W-:Y:S01]  /*0b00*/  FMUL.FTZ R20, R5, R20 ;  /* 0x0000001405147220 */ /* 0x000fe20000410000 */
[----:B------:R-:W-:-:S03]  /*0b10*/  VIADD R28, R26, 0x780 ;  /* 0x000007801a1c7836 */ /* 0x000fc60000000000 */
        /* <DEDUP_REMOVED lines=10> */
[----:B------:R-:W-:Y:S01]  /*0bc0*/  IADD3.X R22, RZ, R6, RZ, P0, !PT ;  /* 0x00000006ff167210 */ /* 0x000fe200007fe4ff */
[----:B------:R-:W-:-:S03]  /*0bd0*/  IMAD.SHL.U32 R24, R25, 0x2, RZ ;  /* 0x0000000219187824 */ /* 0x000fc600078e00ff */
[----:B------:R-:W-:Y:S02]  /*0be0*/  SHF.L.U64.HI R25, R25, 0x1, R22 ;  /* 0x0000000119197819 */ /* 0x000fe40000010216 */
[C---:B------:R-:W-:Y:S02]  /*0bf0*/  IADD3 R22, P0, R24.reuse, UR18, RZ ;  /* 0x0000001218167c10 */ /* 0x040fe4000ff1e0ff */
[----:B------:R-:W-:Y:S02]  /*0c00*/  IADD3 R24, P1, R24, UR20, RZ ;  /* 0x0000001418187c10 */ /* 0x000fe4000ff3e0ff */
[C---:B------:R-:W-:Y:S02]  /*0c10*/  IADD3.X R23, R25.reuse, UR19, RZ, P0, !PT ;  /* 0x0000001319177c10 */ /* 0x040fe400087fe4ff */
[----:B------:R-:W-:-:S04]  /*0c20*/  IADD3.X R25, R25, UR21, RZ, P1, !PT ;  /* 0x0000001519197c10 */ /* 0x000fc80008ffe4ff */
[----:B------:R-:W2:Y:S04]  /*0c30*/  LDG.E.64.CONSTANT R22, desc[UR12][R22.64] ;  /* 0x0000000c16167981 */ /* 0x000ea8000c1e9b00 */
[----:B------:R-:W3:Y:S01]  /*0c40*/  LDG.E.64.CONSTANT R24, desc[UR12][R24.64] ;  /* 0x0000000c18187981 */ /* 0x000ee2000c1e9b00 */
[----:B------:R-:W-:Y:S01]  /*0c50*/  PRMT R21, R19, 0x7632, R21 ;  /* 0x0000763213157816 */ /* 0x000fe20000000015 */
[-C--:B------:R-:W-:Y:S01]  /*0c60*/  FFMA.FTZ R30, R20, R27.reuse, R30 ;  /* 0x0000001b141e7223 */ /* 0x080fe2000001001e */
[----:B------:R-:W-:Y:S01]  /*0c70*/  FFMA.FTZ R15, R3, R27, R15 ;  /* 0x0000001b030f7223 */ /* 0x000fe2000001000f */
[----:B------:R-:W-:Y:S01]  /*0c80*/  VIADD R13, R13, 0x2 ;  /* 0x000000020d0d7836 */ /* 0x000fe20000000000 */
[----:B------:R-:W-:Y:S01]  /*0c90*/  PRMT R19, R21, 0x7632, R19 ;  /* 0x0000763215137816 */ /* 0x000fe20000000013 */
[----:B------:R-:W-:Y:S01]  /*0ca0*/  FADD.FTZ R31, R27, R31 ;  /* 0x0000001f1b1f7221 */ /* 0x000fe20000010000 */
[----:B------:R-:W-:-:S02]  /*0cb0*/  SHF.L.U32 R21, R21, 0x10, RZ ;  /* 0x0000001015157819 */ /* 0x000fc400000006ff */
[----:B------:R-:W-:Y:S01]  /*0cc0*/  ISETP.NE.AND P0, PT, R13, 0x10, PT ;  /* 0x000000100d00780c */ /* 0x000fe20003f05270 */
[----:B------:R-:W-:Y:S02]  /*0cd0*/  IMAD.U32 R19, R19, 0x10000, RZ ;  /* 0x0001000013137824 */ /* 0x000fe400078e00ff */
[----:B------:R-:W-:Y:S02]  /*0ce0*/  FADD.FTZ R21, -R14, R21 ;  /* 0x000000150e157221 */ /* 0x000fe40000010100 */
[CC--:B------:R-:W-:Y:S01]  /*0cf0*/  FMUL.FTZ R20, R4.reuse, R19.reuse ;  /* 0x0000001304147220 */ /* 0x0c0fe20000410000 */
[----:B------:R-:W-:Y:S01]  /*0d00*/  FFMA.FTZ R28, R4, R19, R28 ;  /* 0x00000013041c7223 */ /* 0x000fe2000001001c */
[----:B------:R-:W-:Y:S01]  /*0d10*/  FMUL.FTZ R21, R7, R21 ;  /* 0x0000001507157220 */ /* 0x000fe20000410000 */
[----:B------:R-:W-:-:S03]  /*0d20*/  FADD.FTZ R11, R19, R11 ;  /* 0x0000000b130b7221 */ /* 0x000fc60000010000 */
[C---:B------:R-:W-:Y:S01]  /*0d30*/  FFMA.FTZ R26, R21.reuse, R20, R26 ;  /* 0x00000014151a7223 */ /* 0x040fe2000001001a */
[----:B------:R-:W-:Y:S01]  /*0d40*/  FFMA.FTZ R10, R21, R19, R10 ;  /* 0x00000013150a7223 */ /* 0x000fe2000001000a */
[C---:B--2---:R-:W-:Y:S02]  /*0d50*/  SHF.L.U32 R20, R22.reuse, 0x10, RZ ;  /* 0x0000001016147819 */ /* 0x044fe400000006ff */
[----:B------:R-:W-:-:S03]  /*0d60*/  PRMT R22, R22, 0x7632, R22 ;  /* 0x0000763216167816 */ /* 0x000fc60000000016 */
[----:B------:R-:W-:Y:S01]  /*0d70*/  FADD.FTZ R19, -R12, R20 ;  /* 0x000000140c137221 */ /* 0x000fe20000010100 */
[----:B---3--:R-:W-:Y:S01]  /*0d80*/  IMAD.U32 R20, R24, 0x10000, RZ ;  /* 0x0001000018147824 */ /* 0x008fe200078e00ff */
[----:B------:R-:W-:Y:S02]  /*0d90*/  SHF.L.U32 R22, R22, 0x10, RZ ;  /* 0x0000001016167819 */ /* 0x000fe400000006ff */
[----:B------:R-:W-:Y:S01]  /*0da0*/  FMUL.FTZ R19, R5, R19 ;  /* 0x0000001305137220 */ /* 0x000fe20000410000 */
[-C--:B------:R-:W-:Y:S01]  /*0db0*/  FMUL.FTZ R21, R0, R20.reuse ;  /* 0x0000001400157220 */ /* 0x080fe20000410000 */
[----:B------:R-:W-:Y:S01]  /*0dc0*/  FADD.FTZ R35, R35, R20 ;  /* 0x0000001423237221 */ /* 0x000fe20000010000 */
[----:B------:R-:W-:Y:S01]  /*0dd0*/  FADD.FTZ R22, -R12, R22 ;  /* 0x000000160c167221 */ /* 0x000fe20000010100 */
[CC--:B------:R-:W-:Y:S01]  /*0de0*/  FFMA.FTZ R34, R19.reuse, R20.reuse, R34 ;  /* 0x0000001413227223 */ /* 0x0c0fe20000010022 */
[----:B------:R-:W-:Y:S01]  /*0df0*/  FFMA.FTZ R18, R19, R21, R18 ;  /* 0x0000001513127223 */ /* 0x000fe20000010012 */
[----:B------:R-:W-:Y:S01]  /*0e00*/  SHF.L.U32 R21, R23, 0x10, RZ ;  /* 0x0000001017157819 */ /* 0x000fe200000006ff */
[----:B------:R-:W-:Y:S01]  /*0e10*/  FFMA.FTZ R19, R0, R20, R15 ;  /* 0x0000001400137223 */ /* 0x000fe2000001000f */
[----:B------:R-:W-:Y:S01]  /*0e20*/  IMAD.U32 R20, R25, 0x10000, RZ ;  /* 0x0001000019147824 */ /* 0x000fe200078e00ff */
[----:B------:R-:W-:-:S02]  /*0e30*/  PRMT R23, R23, 0x7632, R23 ;  /* 0x0000763217177816 */ /* 0x000fc40000000017 */
[----:B------:R-:W-:Y:S01]  /*0e40*/  FADD.FTZ R21, -R14, R21 ;  /* 0x000000150e157221 */ /* 0x000fe20000010100 */
[CC--:B------:R-:W-:Y:S01]  /*0e50*/  FMUL.FTZ R15, R2.reuse, R20.reuse ;  /* 0x00000014020f7220 */ /* 0x0c0fe20000410000 */
[----:B------:R-:W-:Y:S01]  /*0e60*/  PRMT R25, R25, 0x7632, R25 ;  /* 0x0000763219197816 */ /* 0x000fe20000000019 */
[----:B------:R-:W-:Y:S01]  /*0e70*/  FFMA.FTZ R28, R2, R20, R28 ;  /* 0x00000014021c7223 */ /* 0x000fe2000001001c */
[----:B------:R-:W-:Y:S01]  /*0e80*/  FMUL.FTZ R21, R7, R21 ;  /* 0x0000001507157220 */ /* 0x000fe20000410000 */
[----:B------:R-:W-:-:S03]  /*0e90*/  FADD.FTZ R9, R9, R20 ;  /* 0x0000001409097221 */ /* 0x000fc60000010000 */
[C---:B------:R-:W-:Y:S01]  /*0ea0*/  FFMA.FTZ R15, R21.reuse, R15, R26 ;  /* 0x0000000f150f7223 */ /* 0x040fe2000001001a */
[----:B------:R-:W-:Y:S01]  /*0eb0*/  FFMA.FTZ R8, R21, R20, R8 ;  /* 0x0000001415087223 */ /* 0x000fe20000010008 */
[----:B------:R-:W-:Y:S02]  /*0ec0*/  PRMT R21, R24, 0x7632, R21 ;  /* 0x0000763218157816 */ /* 0x000fe40000000015 */
[----:B------:R-:W-:Y:S01]  /*0ed0*/  SHF.L.U32 R24, R23, 0x10, RZ ;  /* 0x0000001017187819 */ /* 0x000fe200000006ff */
[----:B------:R-:W-:Y:S01]  /*0ee0*/  FMUL.FTZ R23, R5, R22 ;  /* 0x0000001605177220 */ /* 0x000fe20000410000 */
[----:B------:R-:W-:Y:S01]  /*0ef0*/  SHF.L.U32 R20, R25, 0x10, RZ ;  /* 0x0000001019147819 */ /* 0x000fe200000006ff */
[----:B------:R-:W-:Y:S02]  /*0f00*/  IMAD.U32 R21, R21, 0x10000, RZ ;  /* 0x0001000015157824 */ /* 0x000fe400078e00ff */
[----:B------:R-:W-:Y:S02]  /*0f10*/  FADD.FTZ R25, -R14, R24 ;  /* 0x000000180e197221 */ /* 0x000fe40000010100 */
[----:B------:R-:W-:Y:S01]  /*0f20*/  FADD.FTZ R31, R31, R21 ;  /* 0x000000151f1f7221 */ /* 0x000fe20000010000 */
[-C--:B------:R-:W-:Y:S01]  /*0f30*/  FFMA.FTZ R22, R3, R21.reuse, R19 ;  /* 0x0000001503167223 */ /* 0x080fe20000010013 */
[----:B------:R-:W-:Y:S01]  /*0f40*/  FFMA.FTZ R30, R23, R21, R30 ;  /* 0x00000015171e7223 */ /* 0x000fe2000001001e */
[----:B------:R-:W-:Y:S01]  /*0f50*/  FMUL.FTZ R25, R7, R25 ;  /* 0x0000001907197220 */ /* 0x000fe20000410000 */
[----:B------:R-:W-:Y:S01]  /*0f60*/  FMUL.FTZ R21, R3, R21 ;  /* 0x0000001503157220 */ /* 0x000fe20000410000 */
[CC--:B------:R-:W-:Y:S01]  /*0f70*/  FMUL.FTZ R19, R4.reuse, R20.reuse ;  /* 0x0000001404137220 */ /* 0x0c0fe20000410000 */
[----:B------:R-:W-:Y:S01]  /*0f80*/  FADD.FTZ R11, R11, R20 ;  /* 0x000000140b0b7221 */ /* 0x000fe20000010000 */
[-C--:B------:R-:W-:Y:S01]  /*0f90*/  FFMA.FTZ R10, R25, R20.reuse, R10 ;  /* 0x00000014190a7223 */ /* 0x080fe2000001000a */
[----:B------:R-:W-:Y:S01]  /*0fa0*/  FFMA.FTZ R24, R4, R20, R28 ;  /* 0x0000001404187223 */ /* 0x000fe2000001001c */
[----:B------:R-:W-:Y:S01]  /*0fb0*/  FFMA.FTZ R23, R23, R21, R18 ;  /* 0x0000001517177223 */ /* 0x000fe20000010012 */
[----:B------:R-:W-:Y:S01]  /*0fc0*/  FFMA.FTZ R25, R25, R19, R15 ;  /* 0x0000001319197223 */ /* 0x000fe2000001000f */
[----:B------:R-:W-:Y:S06]  /*0fd0*/  @P0 BRA `(.L_x_205) ;  /* 0xfffffff800500947 */ /* 0x000fec000383ffff */
[----:B------:R-:W2:Y:S01]  /*0fe0*/  LDL R36, [R1+0xc] ;  /* 0x00000c0001247983 */ /* 0x000ea20000100800 */
[----:B------:R-:W-:Y:S01]  /*0ff0*/  PLOP3.LUT P0, PT, PT, PT, UP0, 0x80, 0x0 ;  /* 0x000000000000781c */ /* 0x000fe20003f0f008 */
[----:B------:R-:W0:Y:S02]  /*1000*/  S2R R33, SR_TID.X ;  /* 0x0000000000217919 */ /* 0x000e240000002100 */
        /* <DEDUP_REMOVED lines=11> */
[----:B------:R-:W-:Y:S01]  /*10c0*/  IMAD.SHL.U32 R13, R33, 0x2, RZ ;  /* 0x00000002210d7824 */ /* 0x000fe200078e00ff */
[----:B------:R-:W1:Y:S04]  /*10d0*/  S2R R26, SR_TID.X ;  /* 0x00000000001a7919 */ /* 0x000e680000002100 */
[----:B------:R-:W-:-:S04]  /*10e0*/  LOP3.LUT R18, R13, 0x18, RZ, 0xc0, !PT ;  /* 0x000000180d127812 */ /* 0x000fc800078ec0ff */
[C---:B------:R-:W-:Y:S02]  /*10f0*/  LOP3.LUT R20, R18.reuse, 0x8, RZ, 0x3c, !PT ;  /* 0x0000000812147812 */ /* 0x040fe400078e3cff */
[----:B------:R-:W-:Y:S01]  /*1100*/  LOP3.LUT R24, R18, 0x10, RZ, 0x3c, !PT ;  /* 0x0000001012187812 */ /* 0x000fe200078e3cff */
[----:B0-----:R-:W-:Y:S02]  /*1110*/  ULEA UR5, UR8, UR5, 0x18 ;  /* 0x0000000508057291 */ /* 0x001fe4000f8ec03f */
[----:B------:R-:W-:-:S04]  /*1120*/  USHF.L.U32 UR8, UR9, 0x7, URZ ;  /* 0x0000000709087899 */ /* 0x000fc8000800063f */
[----:B------:R-:W-:Y:S01]  /*1130*/  LEA R13, R33, UR5, 0x5 ;  /* 0x00000005210d7c11 */ /* 0x000fe2000f8e28ff */
[----:B------:R-:W-:-:S03]  /*1140*/  ULOP3.LUT UR8, UR8, 0xffffff80, UR11, 0xe2, !UPT ;  /* 0xffffff8008087892 */ /* 0x000fc6000f8ee20b */
[C---:B------:R-:W-:Y:S01]  /*1150*/  IADD3 R15, R13.reuse, R18, RZ ;  /* 0x000000120d0f7210 */ /* 0x040fe20007ffe0ff */
[C---:B------:R-:W-:Y:S01]  /*1160*/  IMAD.IADD R22, R13.reuse, 0x1, R20 ;  /* 0x000000010d167824 */ /* 0x040fe200078e0214 */
[----:B------:R-:W-:Y:S02]  /*1170*/  LOP3.LUT R18, R18, 0x18, RZ, 0x3c, !PT ;  /* 0x0000001812127812 */ /* 0x000fe400078e3cff */
[C---:B------:R-:W-:Y:S01]  /*1180*/  IADD3 R24, R13.reuse, R24, RZ ;  /* 0x000000180d187210 */ /* 0x040fe20007ffe0ff */
[----:B------:R-:W-:Y:S01]  /*1190*/  STS.64 [R15], R34 ;  /* 0x000000220f007388 */ /* 0x000fe20000000a00 */
[----:B-1----:R-:W-:Y:S01]  /*11a0*/  SHF.R.S32.HI R32, RZ, 0x1f, R26 ;  /* 0x0000001fff207819 */ /* 0x002fe2000001141a */
[----:B------:R-:W-:Y:S02]  /*11b0*/  IMAD.IADD R13, R13, 0x1, R18 ;  /* 0x000000010d0d7824 */ /* 0x000fe400078e0212 */
[----:B------:R-:W-:Y:S01]  /*11c0*/  STS.64 [R22], R30 ;  /* 0x0000001e16007388 */ /* 0x000fe20000000a00 */
[----:B------:R-:W-:-:S03]  /*11d0*/  LEA.HI R32, R32, R26, RZ, 0x2 ;  /* 0x0000001a20207211 */ /* 0x000fc600078f10ff */
[----:B------:R-:W-:Y:S01]  /*11e0*/  STS.64 [R24], R8 ;  /* 0x0000000818007388 */ /* 0x000fe20000000a00 */
[----:B------:R-:W-:-:S03]  /*11f0*/  SHF.R.S32.HI R32, RZ, 0x2, R32 ;  /* 0x00000002ff207819 */ /* 0x000fc60000011420 */
[----:B------:R0:W-:Y:S01]  /*1200*/  STS.64 [R13], R10 ;  /* 0x0000000a0d007388 */ /* 0x0001e20000000a00 */
[----:B------:R-:W-:Y:S02]  /*1210*/  LEA R18, R32, UR5, 0x5 ;  /* 0x0000000520127c11 */ /* 0x000fe4000f8e28ff */
[----:B0-----:R-:W-:-:S05]  /*1220*/  MOV R13, UR8 ;  /* 0x00000008000d7c02 */ /* 0x001fca0008000f00 */
[----:B------:R-:W-:-:S04]  /*1230*/  IMAD R13, R13, 0x3c0, R33 ;  /* 0x000003c00d0d7824 */ /* 0x000fc800078e0221 */
[----:B------:R-:W-:Y:S01]  /*1240*/  IMAD.SHL.U32 R13, R13, 0x2, RZ ;  /* 0x000000020d0d7824 */ /* 0x000fe200078e00ff */
[----:B------:R-:W-:Y:S01]  /*1250*/  BAR.SYNC.DEFER_BLOCKING 0x0 ;  /* 0x0000000000007b1d */ /* 0x000fe20000010000 */
[----:B--2---:R-:W-:Y:S01]  /*1260*/  LEA R15, R37, R18, 0x3 ;  /* 0x00000012250f7211 */ /* 0x004fe200078e18ff */
[----:B---3--:R-:W-:-:S04]  /*1270*/  IMAD R25, R36, 0x8, R18 ;  /* 0x0000000824197824 */ /* 0x008fc800078e0212 */
        /* <DEDUP_REMOVED lines=18> */
[----:B-----5:R-:W-:Y:S01]  /*13a0*/  LEA R25, R27, R13, 0x3 ;  /* 0x0000000d1b197211 */ /* 0x020fe200078e18ff */
[----:B----4-:R-:W-:-:S04]  /*13b0*/  IMAD R15, R28, 0x8, R13 ;  /* 0x000000081c0f7824 */ /* 0x010fc800078e020d */
[----:B------:R-:W-:Y:S04]  /*13c0*/  LDS.64 R22, [R25+0x1e00] ;  /* 0x001e000019167984 */ /* 0x000fe80000000a00 */
[----:B------:R-:W0:Y:S02]  /*13d0*/  LDS.64 R18, [R15] ;  /* 0x000000000f127984 */ /* 0x000e240000000a00 */
[----:B0-----:R-:W-:Y:S01]  /*13e0*/  FADD.FTZ R24, RZ, R19 ;  /* 0x00000013ff187221 */ /* 0x001fe20000010000 */
[----:B------:R-:W-:-:S03]  /*13f0*/  FADD.FTZ R13, RZ, R18 ;  /* 0x00000012ff0d7221 */ /* 0x000fc60000010000 */
[----:B------:R-:W-:Y:S01]  /*1400*/  FADD.FTZ R23, R24, R23 ;  /* 0x0000001718177221 */ /* 0x000fe20000010000 */
[----:B------:R-:W-:-:S05]  /*1410*/  FADD.FTZ R22, R13, R22 ;  /* 0x000000160d167221 */ /* 0x000fca0000010000 */
[----:B------:R1:W-:Y:S02]  /*1420*/  STG.E.64 desc[UR12][R20.64+0x20000], R22 ;  /* 0x0200001614007986 */ /* 0x0003e4000c101b0c */
.L_x_206:
[----:B------:R-:W-:Y:S01]  /*1430*/  BSSY B0, `(.L_x_207) ;  /* 0x00000ab000007945 */ /* 0x000fe20003800000 */
[----:B-1----:R-:W-:-:S03]  /*1440*/  CS2R R20, SRZ ;  /* 0x0000000000147805 */ /* 0x002fc6000001ff00 */
[----:B------:R-:W-:Y:S05]  /*1450*/  @P1 BRA `(.L_x_208) ;  /* 0x0000000800a01947 */ /* 0x000fea0003800000 */
        /* <DEDUP_REMOVED lines=10> */
[----:B------:R-:W-:Y:S02]  /*1500*/  SHF.R.U32.HI R20, RZ, 0x2, R15 ;  /* 0x00000002ff147819 */ /* 0x000fe4000001160f */
[----:B------:R-:W-:Y:S02]  /*1510*/  LOP3.LUT R19, R19, 0x1, RZ, 0xc0, !PT ;  /* 0x0000000113137812 */ /* 0x000fe400078ec0ff */
[----:B------:R-:W-:-:S03]  /*1520*/  SHF.L.U32 R15, R33, 0x3, RZ ;  /* 0x00000003210f7819 */ /* 0x000fc600000006ff */
[----:B------:R-:W-:Y:S01]  /*1530*/  IMAD R19, R19, 0xf0, R20 ;  /* 0x000000f013137824 */ /* 0x000fe200078e0214 */
[----:B------:R-:W-:Y:S01]  /*1540*/  LOP3.LUT R15, R15, 0x8, RZ, 0xc0, !PT ;  /* 0x000000080f0f7812 */ /* 0x000fe200078ec0ff */
[----:B------:R-:W-:-:S04]  /*1550*/  IMAD.MOV.U32 R20, RZ, RZ, 0x18 ;  /* 0x00000018ff147424 */ /* 0x000fc800078e00ff */
[----:B------:R-:W-:Y:S02]  /*1560*/  IMAD R20, R19, R20, UR7 ;  /* 0x0000000713147e24 */ /* 0x000fe4000f8e0214 */
[----:B------:R-:W-:-:S03]  /*1570*/  IMAD.IADD R18, R18, 0x1, R15 ;  /* 0x0000000112127824 */ /* 0x000fc600078e020f */
[----:B------:R-:W-:-:S03]  /*1580*/  IADD3 R21, R15, R20, RZ ;  /* 0x000000140f157210 */ /* 0x000fc60007ffe0ff */
[----:B------:R-:W0:Y:S04]  /*1590*/  LDS.64 R18, [R18] ;  /* 0x0000000012127984 */ /* 0x000e280000000a00 */
[----:B------:R-:W1:Y:S01]  /*15a0*/  LDS.64 R20, [R21] ;  /* 0x0000000015147984 */ /* 0x000e620000000a00 */
[----:B0-----:R-:W-:Y:S01]  /*15b0*/  FADD.FTZ R23, RZ, R18 ;  /* 0x00000012ff177221 */ /* 0x001fe20000010000 */
[----:B------:R-:W-:Y:S01]  /*15c0*/  FADD.FTZ R22, RZ, R19 ;  /* 0x00000013ff167221 */ /* 0x000fe20000010000 */
[----:B------:R-:W-:Y:S01]  /*15d0*/  VIADD R19, R13, 0x4 ;  /* 0x000000040d137836 */ /* 0x000fe20000000000 */
[----:B------:R-:W-:Y:S01]  /*15e0*/  MOV R18, 0x18 ;  /* 0x0000001800127802 */ /* 0x000fe20000000f00 */
[----:B-1----:R-:W-:Y:S01]  /*15f0*/  FADD.FTZ R23, R23, R20 ;  /* 0x0000001417177221 */ /* 0x002fe20000010000 */
[----:B------:R-:W-:-:S02]  /*1600*/  FADD.FTZ R20, R22, R21 ;  /* 0x0000001516147221 */ /* 0x000fc40000010000 */
[--C-:B------:R-:W-:Y:S02]  /*1610*/  SHF.R.U32.HI R22, RZ, 0x1, R19.reuse ;  /* 0x00000001ff167819 */ /* 0x100fe40000011613 */
[----:B------:R-:W-:Y:S02]  /*1620*/  SHF.R.U32.HI R19, RZ, 0x2, R19 ;  /* 0x00000002ff137819 */ /* 0x000fe40000011613 */
[----:B------:R-:W-:-:S05]  /*1630*/  LOP3.LUT R22, R22, 0x1, RZ, 0xc0, !PT ;  /* 0x0000000116167812 */ /* 0x000fca00078ec0ff */
[----:B------:R-:W-:-:S04]  /*1640*/  IMAD R19, R22, 0xf0, R19 ;  /* 0x000000f016137824 */ /* 0x000fc800078e0213 */
[----:B------:R-:W-:-:S04]  /*1650*/  IMAD R18, R19, R18, UR7 ;  /* 0x0000000713127e24 */ /* 0x000fc8000f8e0212 */
[----:B------:R-:W-:-:S06]  /*1660*/  IMAD.IADD R18, R15, 0x1, R18 ;  /* 0x000000010f127824 */ /* 0x000fcc00078e0212 */
[----:B------:R-:W0:Y:S02]  /*1670*/  LDS.64 R18, [R18] ;  /* 0x0000000012127984 */ /* 0x000e240000000a00 */
[----:B0-----:R-:W-:Y:S01]  /*1680*/  FADD.FTZ R20, R20, R19 ;  /* 0x0000001314147221 */ /* 0x001fe20000010000 */
[----:B------:R-:W-:Y:S01]  /*1690*/  IADD3 R19, R13, 0x6, RZ ;  /* 0x000000060d137810 */ /* 0x000fe20007ffe0ff */
[----:B------:R-:W-:-:S03]  /*16a0*/  FADD.FTZ R21, R23, R18 ;  /* 0x0000001217157221 */ /* 0x000fc60000010000 */
[--C-:B------:R-:W-:Y:S02]  /*16b0*/  SHF.R.U32.HI R22, RZ, 0x1, R19.reuse ;  /* 0x00000001ff167819 */ /* 0x100fe40000011613 */
[----:B------:R-:W-:Y:S02]  /*16c0*/  SHF.R.U32.HI R19, RZ, 0x2, R19 ;  /* 0x00000002ff137819 */ /* 0x000fe40000011613 */
[----:B------:R-:W-:-:S05]  /*16d0*/  LOP3.LUT R22, R22, 0x1, RZ, 0xc0, !PT ;  /* 0x0000000116167812 */ /* 0x000fca00078ec0ff */
[----:B------:R-:W-:Y:S02]  /*16e0*/  IMAD R19, R22, 0xf0, R19 ;  /* 0x000000f016137824 */ /* 0x000fe400078e0213 */
[----:B------:R-:W-:-:S04]  /*16f0*/  IMAD.MOV.U32 R22, RZ, RZ, 0x18 ;  /* 0x00000018ff167424 */ /* 0x000fc800078e00ff */
        /* <DEDUP_REMOVED lines=10> */
[----:B------:R-:W-:-:S10]  /*17a0*/  HFMA2.MMA R23, -RZ, RZ, 0, 1.430511474609375e-06 ;  /* 0x00000018ff177435 */ /* 0x000fd400000001ff */
        /* <DEDUP_REMOVED lines=93> */
[----:B------:R-:W-:Y:S01]  /*1d80*/  FADD.FTZ R21, R21, R18 ;  /* 0x0000001215157221 */ /* 0x000fe20000010000 */
[----:B------:R-:W-:Y:S02]  /*1d90*/  IADD3 R13, R13, 0x1c, RZ ;  /* 0x0000001c0d0d7810 */ /* 0x000fe40007ffe0ff */
        /* <DEDUP_REMOVED lines=19> */
[----:B------:R-:W-:-:S07]  /*1ed0*/  FADD.FTZ R20, R20, R19 ;  /* 0x0000001314147221 */ /* 0x000fce0000010000 */
.L_x_208:
[----:B------:R-:W-:Y:S05]  /*1ee0*/  BSYNC B0 ;  /* 0x0000000000007941 */ /* 0x000fea0003800000 */
.L_x_207:
[----:B------:R-:W1:Y:S01]  /*1ef0*/  SHFL.BFLY PT, R18, R21, 0x1, 0x1f ;  /* 0x0c201f0015127f89 */ /* 0x000e6200000e0000 */
[----:B------:R-:W-:Y:S01]  /*1f00*/  LOP3.LUT P1, RZ, R33, 0xffffffc1, RZ, 0xc0, !PT ;  /* 0xffffffc121ff7812 */ /* 0x000fe2000782c0ff */
[----:B------:R-:W-:Y:S02]  /*1f10*/  BSSY B0, `(.L_x_209) ;  /* 0x0000011000007945 */ /* 0x000fe40003800000 */
[----:B------:R-:W2:Y:S01]  /*1f20*/  SHFL.BFLY PT, R19, R20, 0x1, 0x1f ;  /* 0x0c201f0014137f89 */ /* 0x000ea200000e0000 */
[----:B-1----:R-:W-:Y:S01]  /*1f30*/  FADD.FTZ R18, R18, R21 ;  /* 0x0000001512127221 */ /* 0x002fe20000010000 */
[----:B--2---:R-:W-:-:S08]  /*1f40*/  FADD.FTZ R19, R19, R20 ;  /* 0x0000001413137221 */ /* 0x004fd00000010000 */
[----:B------:R-:W-:Y:S05]  /*1f50*/  @P1 BRA `(.L_x_210) ;  /* 0x0000000000301947 */ /* 0x000fea0003800000 */
[----:B------:R-:W-:Y:S01]  /*1f60*/  SHF.R.U32.HI R13, RZ, 0x1, R33 ;  /* 0x00000001ff0d7819 */ /* 0x000fe20000011621 */
[----:B------:R-:W-:Y:S01]  /*1f70*/  ULDC UR5, c[0x0][0x10] ;  /* 0x0000040000057ab9 */ /* 0x000fe20000000800 */
[----:B------:R-:W-:Y:S01]  /*1f80*/  MOV R20, UR11 ;  /* 0x0000000b00147c02 */ /* 0x000fe20008000f00 */
[----:B------:R-:W-:Y:S01]  /*1f90*/  UIMAD UR5, UR5, UR4, UR9 ;  /* 0x00000004050572a4 */ /* 0x000fe2000f8e0209 */
[----:B------:R-:W-:-:S04]  /*1fa0*/  SHF.L.U32 R13, R13, 0x7, RZ ;  /* 0x000000070d0d7819 */ /* 0x000fc800000006ff */
[----:B------:R-:W-:Y:S01]  /*1fb0*/  LOP3.LUT R13, R13, 0xffffff80, R20, 0xe2, !PT ;  /* 0xffffff800d0d7812 */ /* 0x000fe200078ee214 */
[----:B------:R-:W-:-:S05]  /*1fc0*/  IMAD.U32 R20, RZ, RZ, UR5 ;  /* 0x00000005ff147e24 */ /* 0x000fca000f8e00ff */
[----:B------:R-:W-:Y:S02]  /*1fd0*/  LEA R13, R20, R13, 0xc ;  /* 0x0000000d140d7211 */ /* 0x000fe400078e60ff */
[----:B------:R-:W1:Y:S02]  /*1fe0*/  LDC.64 R20, c[0x0][0x260] ;  /* 0x00009800ff147b82 */ /* 0x000e640000000a00 */
[----:B------:R-:W-:-:S05]  /*1ff0*/  SHF.L.U32 R13, R13, 0x1, RZ ;  /* 0x000000010d0d7819 */ /* 0x000fca00000006ff */
[----:B-1----:R-:W-:-:S05]  /*2000*/  IMAD.WIDE.U32 R20, R13, 0x4, R20 ;  /* 0x000000040d147825 */ /* 0x002fca00078e0014 */
[----:B------:R1:W-:Y:S02]  /*2010*/  STG.E.64 desc[UR12][R20.64], R18 ;  /* 0x0000001214007986 */ /* 0x0003e4000c101b0c */
.L_x_210:
[----:B------:R-:W-:Y:S05]  /*2020*/  BSYNC B0 ;  /* 0x0000000000007941 */ /* 0x000fea0003800000 */
.L_x_209:
[----:B------:R-:W-:-:S04]  /*2030*/  UISETP.GE.U32.AND UP0, UPT, UR10, UR14, UPT ;  /* 0x0000000e0a00728c */ /* 0x000fc8000bf06070 */
[----:B------:R-:W-:-:S06]  /*2040*/  UISETP.GE.AND.EX UP0, UPT, UR6, UR15, UPT, UP0 ;  /* 0x0000000f0600728c */ /* 0x000fcc000bf06300 */
[----:B------:R-:W-:-:S13]  /*2050*/  PLOP3.LUT P1, PT, PT, PT, UP0, 0x80, 0x0 ;  /* 0x000000000000781c */ /* 0x000fda0003f2f008 */
[----:B------:R-:W-:Y:S05]  /*2060*/  @P1 BRA `(.L_x_211) ;  /* 0x0000000000581947 */ /* 0x000fea0003800000 */
[----:B------:R-:W-:Y:S01]  /*2070*/  BAR.SYNC.DEFER_BLOCKING 0x0 ;  /* 0x0000000000007b1d */ /* 0x000fe20000010000 */
[----:B------:R-:W-:-:S13]  /*2080*/  ISETP.NE.AND P1, PT, R33, RZ, PT ;  /* 0x000000ff2100720c */ /* 0x000fda0003f25270 */
[----:B------:R-:W-:Y:S05]  /*2090*/  @P1 BRA `(.L_x_212) ;  /* 0x0000000000401947 */ /* 0x000fea0003800000 */
[----:B-1----:R-:W1:Y:S01]  /*20a0*/  LDC.64 R18, c[0x0][0x268] ;  /* 0x00009a00ff127b82 */ /* 0x002e620000000a00 */
[----:B------:R-:W-:Y:S01]  /*20b0*/  IMAD.U32 R13, RZ, RZ, UR9 ;  /* 0x00000009ff0d7e24 */ /* 0x000fe2000f8e00ff */
[----:B------:R-:W-:-:S03]  /*20c0*/  ISETP.NE.AND P1, PT, RZ, UR11, PT ;  /* 0x0000000bff007c0c */ /* 0x000fc6000bf25270 */
[----:B-1----:R-:W-:Y:S01]  /*20d0*/  IMAD.WIDE.U32 R18, R13, 0x4, R18 ;  /* 0x000000040d127825 */ /* 0x002fe200078e0012 */
[----:B------:R-:W-:-:S04]  /*20e0*/  MOV R13, 0x7fffff81 ;  /* 0x7fffff81000d7802 */ /* 0x000fc80000000f00 */
[----:B------:R-:W-:Y:S01]  /*20f0*/  SEL R13, R13, 0x1, !P1 ;  /* 0x000000010d0d7807 */ /* 0x000fe20004800000 */
[----:B------:R-:W-:Y:S06]  /*2100*/  MEMBAR.ALL.GPU ;  /* 0x0000000000007992 */ /* 0x000fec000000a000 */
[----:B------:R-:W-:-:S00]  /*2110*/  ERRBAR ;  /* 0x00000000000079ab */ /* 0x000fc00000000000 */
[----:B------:R-:W-:Y:S06]  /*2120*/  CGAERRBAR ;  /* 0x00000000000075ab */ /* 0x000fec0000000000 */
[----:B------:R1:W5:Y:S02]  /*2130*/  ATOM.E.ADD.STRONG.GPU PT, R13, desc[UR12][R18.64], R13 ;  /* 0x0000000d120d798a */ /* 0x00036400081ee1cc */
.L_x_213:
[----:B------:R-:W2:Y:S04]  /*2140*/  LD.E.STRONG.GPU R20, desc[UR12][R18.64] ;  /* 0x0000000c12147980 */ /* 0x000ea8000c10f900 */
[----:B--2---:R-:W-:Y:S01]  /*2150*/  CCTL.IVALL ;  /* 0x00000000ff00798f */ /* 0x004fe20002000000 */
[----:B------:R-:W-:Y:S05]  /*2160*/  YIELD ;  /* 0x0000000000007946 */ /* 0x000fea0003800000 */
[----:B-----5:R-:W-:-:S04]  /*2170*/  LOP3.LUT R20, R20, R13, RZ, 0x3c, !PT ;  /* 0x0000000d14147212 */ /* 0x020fc800078e3cff */
[----:B------:R-:W-:-:S13]  /*2180*/  ISETP.GT.AND P1, PT, R20, -0x1, PT ;  /* 0xffffffff1400780c */ /* 0x000fda0003f24270 */
[----:B------:R-:W-:Y:S05]  /*2190*/  @P1 BRA `(.L_x_213) ;  /* 0xfffffffc00e81947 */ /* 0x000fea000383ffff */
.L_x_212:
[----:B------:R-:W-:Y:S05]  /*21a0*/  WARPSYNC.ALL ;  /* 0x0000000000007948 */ /* 0x000fea0003800000 */
[----:B------:R-:W-:Y:S06]  /*21b0*/  BAR.SYNC.DEFER_BLOCKING 0x0 ;  /* 0x0000000000007b1d */ /* 0x000fec0000010000 */
[----:B------:R-:W-:Y:S05]  /*21c0*/  BRA `(.L_x_214) ;  /* 0x0000000000687947 */ /* 0x000fea0003800000 */
.L_x_211:
[----:B------:R-:W2:Y:S01]  /*21d0*/  S2R R13, SR_TID.X ;  /* 0x00000000000d7919 */ /* 0x000ea20000002100 */
[----:B------:R-:W-:Y:S01]  /*21e0*/  BAR.SYNC.DEFER_BLOCKING 0x0 ;  /* 0x0000000000007b1d */ /* 0x000fe20000010000 */
[----:B--2---:R-:W-:-:S13]  /*21f0*/  ISETP.NE.AND P1, PT, R13, RZ, PT ;  /* 0x000000ff0d00720c */ /* 0x004fda0003f25270 */
[----:B------:R-:W-:Y:S05]  /*2200*/  @P1 BRA `(.L_x_215) ;  /* 0x0000000000501947 */ /* 0x000fea0003800000 */
[----:B------:R-:W-:Y:S01]  /*2210*/  ULDC.64 UR16, c[0x0][0x268] ;  /* 0x00009a0000107ab9 */ /* 0x000fe20000000a00 */
[----:B------:R-:W-:Y:S01]  /*2220*/  IADD3 R13, RZ, -UR9, RZ ;  /* 0x80000009ff0d7c10 */ /* 0x000fe2000fffe0ff */
[----:B------:R-:W-:-:S03]  /*2230*/  UIADD3 UR16, UP0, UR16, 0x8, URZ ;  /* 0x0000000810107890 */ /* 0x000fc6000ff1e03f */
[----:B------:R-:W-:Y:S01]  /*2240*/  ISETP.NE.AND P1, PT, R13, UR11, PT ;  /* 0x0000000b0d007c0c */ /* 0x000fe2000bf25270 */
[----:B------:R-:W-:Y:S01]  /*2250*/  IMAD.MOV.U32 R13, RZ, RZ, 0x7fffff01 ;  /* 0x7fffff01ff0d7424 */ /* 0x000fe200078e00ff */
[----:B------:R-:W-:Y:S01]  /*2260*/  UIADD3.X UR17, URZ, UR17, URZ, UP0, !UPT ;  /* 0x000000113f117290 */ /* 0x000fe200087fe43f */
[----:B-1----:R-:W-:-:S03]  /*2270*/  MOV R18, UR16 ;  /* 0x0000001000127c02 */ /* 0x002fc60008000f00 */
[----:B------:R-:W-:Y:S02]  /*2280*/  SEL R13, R13, 0x1, !P1 ;  /* 0x000000010d0d7807 */ /* 0x000fe40004800000 */
[----:B------:R-:W-:Y:S01]  /*2290*/  MOV R19, UR17 ;  /* 0x0000001100137c02 */ /* 0x000fe20008000f00 */
[----:B------:R-:W-:Y:S06]  /*22a0*/  MEMBAR.ALL.GPU ;  /* 0x0000000000007992 */ /* 0x000fec000000a000 */
[----:B------:R-:W-:-:S00]  /*22b0*/  ERRBAR ;  /* 0x00000000000079ab */ /* 0x000fc00000000000 */
[----:B------:R-:W-:Y:S06]  /*22c0*/  CGAERRBAR ;  /* 0x00000000000075ab */ /* 0x000fec0000000000 */
[----:B------:R1:W5:Y:S02]  /*22d0*/  ATOM.E.ADD.STRONG.GPU PT, R13, desc[UR12][R18.64], R13 ;  /* 0x0000000d120d798a */ /* 0x00036400081ee1cc */
[----:B-1----:R-:W1:Y:S02]  /*22e0*/  LDC.64 R18, c[0x0][0x268] ;  /* 0x00009a00ff127b82 */ /* 0x002e640000000a00 */
.L_x_216:
[----:B-1----:R-:W2:Y:S04]  /*22f0*/  LD.E.STRONG.GPU R20, desc[UR12][R18.64+0x8] ;  /* 0x0000080c12147980 */ /* 0x002ea8000c10f900 */
[----:B--2---:R-:W-:Y:S01]  /*2300*/  CCTL.IVALL ;  /* 0x00000000ff00798f */ /* 0x004fe20002000000 */
[----:B------:R-:W-:Y:S05]  /*2310*/  YIELD ;  /* 0x0000000000007946 */ /* 0x000fea0003800000 */
[----:B-----5:R-:W-:-:S04]  /*2320*/  LOP3.LUT R20, R20, R13, RZ, 0x3c, !PT ;  /* 0x0000000d14147212 */ /* 0x020fc800078e3cff */
[----:B------:R-:W-:-:S13]  /*2330*/  ISETP.GT.AND P1, PT, R20, -0x1, PT ;  /* 0xffffffff1400780c */ /* 0x000fda0003f24270 */
[----:B------:R-:W-:Y:S05]  /*2340*/  @P1 BRA `(.L_x_216) ;  /* 0xfffffffc00e81947 */ /* 0x000fea000383ffff */
.L_x_215:
[----:B------:R-:W-:Y:S05]  /*2350*/  WARPSYNC.ALL ;  /* 0x0000000000007948 */ /* 0x000fea0003800000 */
[----:B------:R-:W-:Y:S06]  /*2360*/  BAR.SYNC.DEFER_BLOCKING 0x0 ;  /* 0x0000000000007b1d */ /* 0x000fec0000010000 */
.L_x_214:
[----:B0-----:R-:W0:Y:S01]  /*2370*/  S2R R36, SR_TID.X ;  /* 0x0000000000247919 */ /* 0x001e220000002100 */
[----:B------:R-:W-:Y:S01]  /*2380*/  BSSY B0, `(.L_x_217) ;  /* 0x000005e000007945 */ /* 0x000fe20003800000 */
[----:B------:R-:W-:Y:S01]  /*2390*/  HFMA2.MMA R23, -RZ, RZ, 0, 0 ;  /* 0x00000000ff177435 */ /* 0x000fe200000001ff */
[----:B------:R-:W-:Y:S01]  /*23a0*/  IMAD.MOV.U32 R13, RZ, RZ, RZ ;  /* 0x000000ffff0d7224 */ /* 0x000fe200078e00ff */
[----:B0-----:R-:W-:-:S13]  /*23b0*/  ISETP.GT.U32.AND P1, PT, R36, 0xff, PT ;  /* 0x000000ff2400780c */ /* 0x001fda0003f24070 */
[----:B------:R-:W-:Y:S05]  /*23c0*/  @P1 BRA `(.L_x_218) ;  /* 0x0000000400641947 */ /* 0x000fea0003800000 */
[----:B------:R-:W-:Y:S01]  /*23d0*/  ULDC UR5, c[0x0][0x10] ;  /* 0x0000040000057ab9 */ /* 0x000fe20000000800 */
[----:B------:R-:W0:Y:S01]  /*23e0*/  LDC.64 R32, c[0x0][0x260] ;  /* 0x00009800ff207b82 */ /* 0x000e220000000a00 */
[----:B------:R-:W-:Y:S01]  /*23f0*/  UIMAD UR5, UR5, UR4, UR9 ;  /* 0x00000004050572a4 */ /* 0x000fe2000f8e0209 */
[C---:B------:R-:W-:Y:S02]  /*2400*/  SHF.L.U32 R13, R36.reuse, 0x4, RZ ;  /* 0x00000004240d7819 */ /* 0x040fe400000006ff */
[----:B-1----:R-:W-:Y:S02]  /*2410*/  LOP3.LUT R18, R36, 0x7, RZ, 0xc0, !PT ;  /* 0x0000000724127812 */ /* 0x002fe400078ec0ff */
[----:B------:R-:W-:Y:S01]  /*2420*/  LOP3.LUT R13, R13, 0x7fffff80, RZ, 0xc0, !PT ;  /* 0x7fffff800d0d7812 */ /* 0x000fe200078ec0ff */
[----:B------:R-:W-:-:S05]  /*2430*/  IMAD.U32 R20, RZ, RZ, UR5 ;  /* 0x00000005ff147e24 */ /* 0x000fca000f8e00ff */
[----:B------:R-:W-:-:S04]  /*2440*/  LEA R13, R20, R13, 0xc ;  /* 0x0000000d140d7211 */ /* 0x000fc800078e60ff */
[----:B------:R-:W-:-:S05]  /*2450*/  IADD3 R13, R13, R18, RZ ;  /* 0x000000120d0d7210 */ /* 0x000fca0007ffe0ff */
[----:B------:R-:W-:-:S04]  /*2460*/  IMAD.SHL.U32 R13, R13, 0x2, RZ ;  /* 0x000000020d0d7824 */ /* 0x000fc800078e00ff */
[C---:B0-----:R-:W-:Y:S01]  /*2470*/  IMAD.WIDE.U32 R20, R13.reuse, 0x4, R32 ;  /* 0x000000040d147825 */ /* 0x041fe200078e0020 */
[C---:B------:R-:W-:Y:S02]  /*2480*/  IADD3 R19, R13.reuse, 0x10, RZ ;  /* 0x000000100d137810 */ /* 0x040fe40007ffe0ff */
[----:B------:R-:W-:-:S03]  /*2490*/  IADD3 R24, R13, 0x20, RZ ;  /* 0x000000200d187810 */ /* 0x000fc60007ffe0ff */
[--C-:B------:R-:W-:Y:S01]  /*24a0*/  IMAD.WIDE.U32 R18, R19, 0x4, R32.reuse ;  /* 0x0000000413127825 */ /* 0x100fe200078e0020 */
[----:B------:R-:W2:Y:S03]  /*24b0*/  LDG.E.64 R20, desc[UR12][R20.64] ;  /* 0x0000000c14147981 */ /* 0x000ea6000c1e1b00 */
[----:B------:R-:W-:Y:S02]  /*24c0*/  IMAD.WIDE.U32 R24, R24, 0x4, R32 ;  /* 0x0000000418187825 */ /* 0x000fe400078e0020 */
[----:B------:R-:W3:Y:S04]  /*24d0*/  LDG.E.64 R18, desc[UR12][R18.64] ;  /* 0x0000000c12127981 */ /* 0x000ee8000c1e1b00 */
[----:B------:R-:W4:Y:S01]  /*24e0*/  LDG.E.64 R24, desc[UR12][R24.64] ;  /* 0x0000000c18187981 */ /* 0x000f22000c1e1b00 */
[C---:B------:R-:W-:Y:S01]  /*24f0*/  IADD3 R22, R13.reuse, 0x50, RZ ;  /* 0x000000500d167810 */ /* 0x040fe20007ffe0ff */
[----:B------:R-:W-:-:S04]  /*2500*/  VIADD R26, R13, 0x60 ;  /* 0x000000600d1a7836 */ /* 0x000fc80000000000 */
[----:B------:R-:W-:-:S06]  /*2510*/  IMAD.WIDE.U32 R26, R26, 0x4, R32 ;  /* 0x000000041a1a7825 */ /* 0x000fcc00078e0020 */
[----:B------:R-:W5:Y:S01]  /*2520*/  LDG.E.64 R26, desc[UR12][R26.64] ;  /* 0x0000000c1a1a7981 */ /* 0x000f62000c1e1b00 */
[----:B--2---:R-:W-:Y:S01]  /*2530*/  FADD.FTZ R23, RZ, R20 ;  /* 0x00000014ff177221 */ /* 0x004fe20000010000 */
[----:B------:R-:W-:Y:S01]  /*2540*/  FADD.FTZ R15, RZ, R21 ;  /* 0x00000015ff0f7221 */ /* 0x000fe20000010000 */
[C---:B------:R-:W-:Y:S01]  /*2550*/  VIADD R21, R13.reuse, 0x30 ;  /* 0x000000300d157836 */ /* 0x040fe20000000000 */
[----:B------:R-:W-:Y:S01]  /*2560*/  IADD3 R20, R13, 0x40, RZ ;  /* 0x000000400d147810 */ /* 0x000fe20007ffe0ff */
[----:B---3--:R-:W-:Y:S01]  /*2570*/  FADD.FTZ R23, R18, R23 ;  /* 0x0000001712177221 */ /* 0x008fe20000010000 */
[----:B------:R-:W-:Y:S01]  /*2580*/  FADD.FTZ R15, R19, R15 ;  /* 0x0000000f130f7221 */ /* 0x000fe20000010000 */
[----:B------:R-:W-:-:S04]  /*2590*/  IMAD.WIDE.U32 R18, R21, 0x4, R32 ;  /* 0x0000000415127825 */ /* 0x000fc800078e0020 */
[----:B----4-:R-:W-:Y:S01]  /*25a0*/  FADD.FTZ R24, R24, R23 ;  /* 0x0000001718187221 */ /* 0x010fe20000010000 */
[--C-:B------:R-:W-:Y:S01]  /*25b0*/  IMAD.WIDE.U32 R20, R20, 0x4, R32.reuse ;  /* 0x0000000414147825 */ /* 0x100fe200078e0020 */
[----:B------:R-:W2:Y:S03]  /*25c0*/  LDG.E.64 R18, desc[UR12][R18.64] ;  /* 0x0000000c12127981 */ /* 0x000ea6000c1e1b00 */
[----:B------:R-:W-:Y:S02]  /*25d0*/  IMAD.WIDE.U32 R22, R22, 0x4, R32 ;  /* 0x0000000416167825 */ /* 0x000fe400078e0020 */
[----:B------:R-:W3:Y:S04]  /*25e0*/  LDG.E.64 R20, desc[UR12][R20.64] ;  /* 0x0000000c14147981 */ /* 0x000ee8000c1e1b00 */
[----:B------:R-:W4:Y:S01]  /*25f0*/  LDG.E.64 R22, desc[UR12][R22.64] ;  /* 0x0000000c16167981 */ /* 0x000f22000c1e1b00 */
[----:B------:R-:W-:Y:S01]  /*2600*/  FADD.FTZ R15, R25, R15 ;  /* 0x0000000f190f7221 */ /* 0x000fe20000010000 */
[----:B------:R-:W-:-:S05]  /*2610*/  IADD3 R28, R13, 0xa0, RZ ;  /* 0x000000a00d1c7810 */ /* 0x000fca0007ffe0ff */
[----:B------:R-:W-:-:S06]  /*2620*/  IMAD.WIDE.U32 R28, R28, 0x4, R32 ;  /* 0x000000041c1c7825 */ /* 0x000fcc00078e0020 */
[----:B------:R-:W5:Y:S01]  /*2630*/  LDG.E.64 R28, desc[UR12][R28.64] ;  /* 0x0000000c1c1c7981 */ /* 0x000f62000c1e1b00 */
[----:B--2---:R-:W-:-:S04]  /*2640*/  FADD.FTZ R18, R18, R24 ;  /* 0x0000001812127221 */ /* 0x004fc80000010000 */
[----:B---3--:R-:W-:Y:S01]  /*2650*/  FADD.FTZ R20, R20, R18 ;  /* 0x0000001214147221 */ /* 0x008fe20000010000 */
[----:B------:R-:W-:Y:S01]  /*2660*/  IADD3 R18, R13, 0x70, RZ ;  /* 0x000000700d127810 */ /* 0x000fe20007ffe0ff */
[----:B------:R-:W-:Y:S02]  /*2670*/  FADD.FTZ R15, R19, R15 ;  /* 0x0000000f130f7221 */ /* 0x000fe40000010000 */
[----:B----4-:R-:W-:Y:S01]  /*2680*/  FADD.FTZ R22, R22, R20 ;  /* 0x0000001416167221 */ /* 0x010fe20000010000 */
[----:B------:R-:W-:Y:S01]  /*2690*/  IADD3 R20, R13, 0x80, RZ ;  /* 0x000000800d147810 */ /* 0x000fe20007ffe0ff */
[----:B------:R-:W-:-:S04]  /*26a0*/  IMAD.WIDE.U32 R18, R18, 0x4, R32 ;  /* 0x0000000412127825 */ /* 0x000fc800078e0020 */
[----:B------:R-:W-:Y:S01]  /*26b0*/  FADD.FTZ R15, R21, R15 ;  /* 0x0000000f150f7221 */ /* 0x000fe20000010000 */
[----:B-----5:R-:W-:Y:S01]  /*26c0*/  FADD.FTZ R26, R26, R22 ;  /* 0x000000161a1a7221 */ /* 0x020fe20000010000 */
[----:B------:R-:W-:-:S04]  /*26d0*/  IMAD.WIDE.U32 R20, R20, 0x4, R32 ;  /* 0x0000000414147825 */ /* 0x000fc800078e0020 */
[----:B------:R-:W-:Y:S01]  /*26e0*/  FADD.FTZ R15, R23, R15 ;  /* 0x0000000f170f7221 */ /* 0x000fe20000010000 */
[----:B------:R-:W2:Y:S01]  /*26f0*/  LDG.E.64 R18, desc[UR12][R18.64] ;  /* 0x0000000c12127981 */ /* 0x000ea2000c1e1b00 */
[----:B------:R-:W-:-:S03]  /*2700*/  VIADD R22, R13, 0x90 ;  /* 0x000000900d167836 */ /* 0x000fc60000000000 */
[----:B------:R-:W3:Y:S01]  /*2710*/  LDG.E.64 R20, desc[UR12][R20.64] ;  /* 0x0000000c14147981 */ /* 0x000ee2000c1e1b00 */
[----:B------:R-:W-:-:S06]  /*2720*/  IMAD.WIDE.U32 R22, R22, 0x4, R32 ;  /* 0x0000000416167825 */ /* 0x000fcc00078e0020 */
[----:B------:R-:W4:Y:S01]  /*2730*/  LDG.E.64 R22, desc[UR12][R22.64] ;  /* 0x0000000c16167981 */ /* 0x000f22000c1e1b00 */
[----:B------:R-:W-:Y:S01]  /*2740*/  FADD.FTZ R15, R27, R15 ;  /* 0x0000000f1b0f7221 */ /* 0x000fe20000010000 */
[----:B------:R-:W-:-:S04]  /*2750*/  VIADD R24, R13, 0xc0 ;  /* 0x000000c00d187836 */ /* 0x000fc80000000000 */
[----:B------:R-:W-:-:S06]  /*2760*/  IMAD.WIDE.U32 R24, R24, 0x4, R32 ;  /* 0x0000000418187825 */ /* 0x000fcc00078e0020 */
[----:B------:R-:W5:Y:S01]  /*2770*/  LDG.E.64 R24, desc[UR12][R24.64] ;  /* 0x0000000c18187981 */ /* 0x000f62000c1e1b00 */
[----:B--2---:R-:W-:Y:S01]  /*2780*/  FADD.FTZ R18, R18, R26 ;  /* 0x0000001a12127221 */ /* 0x004fe20000010000 */
[----:B------:R-:W-:-:S03]  /*2790*/  IADD3 R26, R13, 0xb0, RZ ;  /* 0x000000b00d1a7810 */ /* 0x000fc60007ffe0ff */
[----:B---3--:R-:W-:Y:S02]  /*27a0*/  FADD.FTZ R18, R20, R18 ;  /* 0x0000001214127221 */ /* 0x008fe40000010000 */
[----:B------:R-:W-:-:S04]  /*27b0*/  IMAD.WIDE.U32 R26, R26, 0x4, R32 ;  /* 0x000000041a1a7825 */ /* 0x000fc800078e0020 */
[----:B------:R-:W-:Y:S01]  /*27c0*/  FADD.FTZ R15, R19, R15 ;  /* 0x0000000f130f7221 */ /* 0x000fe20000010000 */
[----:B----4-:R-:W-:Y:S01]  /*27d0*/  FADD.FTZ R22, R22, R18 ;  /* 0x0000001216167221 */ /* 0x010fe20000010000 */
[C---:B------:R-:W-:Y:S01]  /*27e0*/  IADD3 R18, R13.reuse, 0xd0, RZ ;  /* 0x000000d00d127810 */ /* 0x040fe20007ffe0ff */
[----:B------:R-:W2:Y:S01]  /*27f0*/  LDG.E.64 R26, desc[UR12][R26.64] ;  /* 0x0000000c1a1a7981 */ /* 0x000ea2000c1e1b00 */
[----:B------:R-:W-:-:S03]  /*2800*/  IADD3 R20, R13, 0xe0, RZ ;  /* 0x000000e00d147810 */ /* 0x000fc60007ffe0ff */
[----:B------:R-:W-:-:S04]  /*2810*/  IMAD.WIDE.U32 R18, R18, 0x4, R32 ;  /* 0x0000000412127825 */ /* 0x000fc800078e0020 */
[----:B------:R-:W-:Y:S01]  /*2820*/  FADD.FTZ R15, R21, R15 ;  /* 0x0000000f150f7221 */ /* 0x000fe20000010000 */
[----:B------:R-:W-:Y:S01]  /*2830*/  FADD.FTZ R28, R28, R22 ;  /* 0x000000161c1c7221 */ /* 0x000fe20000010000 */
[----:B------:R-:W-:Y:S02]  /*2840*/  VIADD R22, R13, 0xf0 ;  /* 0x000000f00d167836 */ /* 0x000fe40000000000 */
[----:B------:R-:W-:Y:S01]  /*2850*/  IMAD.WIDE.U32 R20, R20, 0x4, R32 ;  /* 0x0000000414147825 */ /* 0x000fe200078e0020 */
[----:B------:R-:W3:Y:S03]  /*2860*/  LDG.E.64 R18, desc[UR12][R18.64] ;  /* 0x0000000c12127981 */ /* 0x000ee6000c1e1b00 */
[----:B------:R-:W-:Y:S01]  /*2870*/  FADD.FTZ R15, R23, R15 ;  /* 0x0000000f170f7221 */ /* 0x000fe20000010000 */
[----:B------:R-:W-:Y:S01]  /*2880*/  IMAD.WIDE.U32 R22, R22, 0x4, R32 ;  /* 0x0000000416167825 */ /* 0x000fe200078e0020 */
[----:B------:R-:W4:Y:S05]  /*2890*/  LDG.E.64 R20, desc[UR12][R20.64] ;  /* 0x0000000c14147981 */ /* 0x000f2a000c1e1b00 */
[----:B------:R-:W4:Y:S01]  /*28a0*/  LDG.E.64 R22, desc[UR12][R22.64] ;  /* 0x0000000c16167981 */ /* 0x000f22000c1e1b00 */
[----:B------:R-:W-:Y:S01]  /*28b0*/  FADD.FTZ R15, R29, R15 ;  /* 0x0000000f1d0f7221 */ /* 0x000fe20000010000 */
[----:B--2---:R-:W-:-:S03]  /*28c0*/  FADD.FTZ R26, R26, R28 ;  /* 0x0000001c1a1a7221 */ /* 0x004fc60000010000 */
[----:B------:R-:W-:Y:S01]  /*28d0*/  FADD.FTZ R15, R27, R15 ;  /* 0x0000000f1b0f7221 */ /* 0x000fe20000010000 */
[----:B-----5:R-:W-:-:S03]  /*28e0*/  FADD.FTZ R24, R24, R26 ;  /* 0x0000001a18187221 */ /* 0x020fc60000010000 */
[----:B------:R-:W-:Y:S01]  /*28f0*/  FADD.FTZ R15, R25, R15 ;  /* 0x0000000f190f7221 */ /* 0x000fe20000010000 */
[----:B---3--:R-:W-:-:S03]  /*2900*/  FADD.FTZ R13, R18, R24 ;  /* 0x00000018120d7221 */ /* 0x008fc60000010000 */
[----:B------:R-:W-:Y:S01]  /*2910*/  FADD.FTZ R18, R19, R15 ;  /* 0x0000000f13127221 */ /* 0x000fe20000010000 */
[----:B----4-:R-:W-:-:S03]  /*2920*/  FADD.FTZ R13, R20, R13 ;  /* 0x0000000d140d7221 */ /* 0x010fc60000010000 */
[----:B------:R-:W-:Y:S01]  /*2930*/  FADD.FTZ R18, R21, R18 ;  /* 0x0000001215127221 */ /* 0x000fe20000010000 */
[----:B------:R-:W-:-:S03]  /*2940*/  FADD.FTZ R13, R22, R13 ;  /* 0x0000000d160d7221 */ /* 0x000fc60000010000 */
[----:B------:R-:W-:-:S07]  /*2950*/  FADD.FTZ R23, R23, R18 ;  /* 0x0000001217177221 */ /* 0x000fce0000010000 */
.L_x_218:
[----:B------:R-:W-:Y:S05]  /*2960*/  BSYNC B0 ;  /* 0x0000000000007941 */ /* 0x000fea0003800000 */
.L_x_217:
[----:B-1----:R-:W0:Y:S01]  /*2970*/  SHFL.BFLY PT, R18, R13, 0x4, 0x1f ;  /* 0x0c801f000d127f89 */ /* 0x002e2200000e0000 */
[----:B------:R-:W-:Y:S01]  /*2980*/  LOP3.LUT P1, RZ, R36, 0xffffff07, RZ, 0xc0, !PT ;  /* 0xffffff0724ff7812 */ /* 0x000fe2000782c0ff */
[----:B------:R-:W-:Y:S02]  /*2990*/  BSSY B0, `(.L_x_219) ;  /* 0x0000015000007945 */ /* 0x000fe40003800000 */
[----:B------:R-:W1:Y:S01]  /*29a0*/  SHFL.BFLY PT, R20, R23, 0x4, 0x1f ;  /* 0x0c801f0017147f89 */ /* 0x000e6200000e0000 */
[----:B0-----:R-:W-:Y:S01]  /*29b0*/  FADD.FTZ R18, R18, R13 ;  /* 0x0000000d12127221 */ /* 0x001fe20000010000 */
[----:B-1----:R-:W-:-:S04]  /*29c0*/  FADD.FTZ R20, R20, R23 ;  /* 0x0000001714147221 */ /* 0x002fc80000010000 */
[----:B------:R-:W0:Y:S04]  /*29d0*/  SHFL.BFLY PT, R15, R18, 0x2, 0x1f ;  /* 0x0c401f00120f7f89 */ /* 0x000e2800000e0000 */
[----:B------:R-:W1:Y:S01]  /*29e0*/  SHFL.BFLY PT, R19, R20, 0x2, 0x1f ;  /* 0x0c401f0014137f89 */ /* 0x000e6200000e0000 */
        /* <DEDUP_REMOVED lines=15> */
.L_x_220:
[----:B------:R-:W-:Y:S05]  /*2ae0*/  BSYNC B0 ;  /* 0x0000000000007941 */ /* 0x000fea0003800000 */
.L_x_219:
[----:B------:R-:W2:Y:S04]  /*2af0*/  LDL R15, [R1+0x4] ;  /* 0x00000400010f7983 */ /* 0x000ea80000100800 */
[----:B0-----:R-:W3:Y:S01]  /*2b00*/  LDL R13, [R1+0x8] ;  /* 0x00000800010d7983 */ /* 0x001ee20000100800 */
[----:B------:R-:W0:Y:S01]  /*2b10*/  S2UR UR8, SR_CgaCtaId ;  /* 0x00000000000879c3 */ /* 0x000e220000008800 */
[----:B------:R-:W-:Y:S01]  /*2b20*/  UMOV UR5, 0x400 ;  /* 0x0000040000057882 */ /* 0x000fe20000000000 */
[----:B------:R-:W-:Y:S01]  /*2b30*/  ULDC.64 UR16, c[0x0][0x210] ;  /* 0x0000840000107ab9 */ /* 0x000fe20000000a00 */
[----:B------:R-:W-:-:S04]  /*2b40*/  UIADD3 UR5, UR5, 0x6900, URZ ;  /* 0x0000690005057890 */ /* 0x000fc8000fffe03f */
[----:B0-----:R-:W-:Y:S01]  /*2b50*/  ULEA UR5, UR8, UR5, 0x18 ;  /* 0x0000000508057291 */ /* 0x001fe2000f8ec03f */
[----:B------:R-:W-:Y:S05]  /*2b60*/  BAR.SYNC.DEFER_BLOCKING 0x0 ;  /* 0x0000000000007b1d */ /* 0x000fea0000010000 */
[----:B--2---:R-:W-:Y:S02]  /*2b70*/  LEA R18, R15, UR5, 0x3 ;  /* 0x000000050f127c11 */ /* 0x004fe4000f8e18ff */
[----:B---3--:R-:W-:Y:S01]  /*2b80*/  LEA R20, R13, UR5, 0x3 ;  /* 0x000000050d147c11 */ /* 0x008fe2000f8e18ff */
[----:B------:R-:W-:-:S03]  /*2b90*/  UMOV UR5, URZ ;  /* 0x0000003f00057c82 */ /* 0x000fc60008000000 */
[----:B------:R-:W0:Y:S04]  /*2ba0*/  LDS.64 R18, [R18] ;  /* 0x0000000012127984 */ /* 0x000e280000000a00 */
[----:B------:R-:W1:Y:S02]  /*2bb0*/  LDS.64 R20, [R20] ;  /* 0x0000000014147984 */ /* 0x000e640000000a00 */
.L_x_221:
[----:B------:R-:W2:Y:S01]  /*2bc0*/  LDL R15, [R1] ;  /* 0x00000000010f7983 */ /* 0x000ea20000100800 */
[----:B------:R-:W-:-:S03]  /*2bd0*/  MOV R13, UR5 ;  /* 0x00000005000d7c02 */ /* 0x000fc60008000f00 */
[----:B-----5:R3:W-:Y:S04]  /*2be0*/  STL [R1+0x24], R9 ;  /* 0x0000240901007387 */ /* 0x0207e80000100800 */
[----:B------:R-:W-:Y:S01]  /*2bf0*/  STL [R1+0x20], R8 ;  /* 0x0000200801007387 */ /* 0x000fe20000100800 */
        /* <DEDUP_REMOVED lines=11> */
[----:B------:R-:W4:Y:S01]  /*2cb0*/  LDG.E.64.CONSTANT R24, desc[UR12][R24.64] ;  /* 0x0000000c18187981 */ /* 0x000f22000c1e9b00 */
[----:B------:R-:W-:-:S04]  /*2cc0*/  IADD3 R37, R13, 0x780, RZ ;  /* 0x000007800d257810 */ /* 0x000fc80007ffe0ff */
[----:B------:R-:W-:-:S04]  /*2cd0*/  IADD3 R37, P1, R37, R16, RZ ;  /* 0x0000001025257210 */ /* 0x000fc80007f3e0ff */
[----:B---3--:R-:W-:Y:S02]  /*2ce0*/  SHF.L.U32 R9, R37, 0x1, RZ ;  /* 0x0000000125097819 */ /* 0x008fe400000006ff */
[C---:B--2---:R-:W-:Y:S02]  /*2cf0*/  PRMT R26, R22.reuse, 0x7632, R26 ;  /* 0x00007632161a7816 */ /* 0x044fe4000000001a */
[----:B------:R-:W-:Y:S01]  /*2d00*/  SHF.L.U32 R28, R22, 0x10, RZ ;  /* 0x00000010161c7819 */ /* 0x000fe200000006ff */
[C---:B----4-:R-:W-:Y:S01]  /*2d10*/  IMAD.U32 R15, R24.reuse, 0x10000, RZ ;  /* 0x00010000180f7824 */ /* 0x050fe200078e00ff */
[----:B------:R-:W-:Y:S01]  /*2d20*/  PRMT R24, R24, 0x7632, R24 ;  /* 0x0000763218187816 */ /* 0x000fe20000000018 */
[----:B------:R-:W-:Y:S01]  /*2d30*/  IMAD.U32 R26, R26, 0x10000, RZ ;  /* 0x000100001a1a7824 */ /* 0x000fe200078e00ff */
[----:B------:R-:W-:Y:S01]  /*2d40*/  SHF.L.U32 R27, R23, 0x10, RZ ;  /* 0x00000010171b7819 */ /* 0x000fe200000006ff */
[----:B------:R-:W-:Y:S01]  /*2d50*/  FADD.FTZ R28, -R12, R28 ;  /* 0x0000001c0c1c7221 */ /* 0x000fe20000010100 */
[----:B------:R-:W-:Y:S01]  /*2d60*/  SHF.L.U32 R24, R24, 0x10, RZ ;  /* 0x0000001018187819 */ /* 0x000fe200000006ff */
[----:B------:R-:W-:Y:S01]  /*2d70*/  FADD.FTZ R26, -R12, R26 ;  /* 0x0000001a0c1a7221 */ /* 0x000fe20000010100 */
[----:B------:R-:W-:Y:S01]  /*2d80*/  SHF.L.U32 R22, R25, 0x10, RZ ;  /* 0x0000001019167819 */ /* 0x000fe200000006ff */
[----:B------:R-:W-:Y:S01]  /*2d90*/  FADD.FTZ R27, -R14, R27 ;  /* 0x0000001b0e1b7221 */ /* 0x000fe20000010100 */
[--C-:B0-----:R-:W-:Y:S01]  /*2da0*/  FFMA.FTZ R15, R0, R15, -R18.reuse ;  /* 0x0000000f000f7223 */ /* 0x101fe20000010812 */
[----:B------:R-:W-:Y:S01]  /*2db0*/  FFMA.FTZ R24, R3, R24, -R18 ;  /* 0x0000001803187223 */ /* 0x000fe20000010812 */
[C---:B------:R-:W-:Y:S01]  /*2dc0*/  FMUL.FTZ R26, R5.reuse, R26 ;  /* 0x0000001a051a7220 */ /* 0x040fe20000410000 */
[----:B------:R-:W-:Y:S01]  /*2dd0*/  FMUL.FTZ R28, R5, R28 ;  /* 0x0000001c051c7220 */ /* 0x000fe20000410000 */
[----:B-1----:R-:W-:Y:S01]  /*2de0*/  FFMA.FTZ R22, R2, R22, -R20 ;  /* 0x0000001602167223 */ /* 0x002fe20000010814 */
[----:B------:R-:W-:Y:S01]  /*2df0*/  FMUL.FTZ R27, R7, R27 ;  /* 0x0000001b071b7220 */ /* 0x000fe20000410000 */
[----:B------:R-:W-:Y:S01]  /*2e00*/  FFMA.FTZ R24, R19, -R26, R24 ;  /* 0x8000001a13187223 */ /* 0x000fe20000010018 */
[----:B------:R-:W-:-:S02]  /*2e10*/  IMAD.X R26, RZ, RZ, R6, P1 ;  /* 0x000000ffff1a7224 */ /* 0x000fc400008e0606 */
[----:B------:R-:W-:Y:S01]  /*2e20*/  FFMA.FTZ R15, R19, -R28, R15 ;  /* 0x8000001c130f7223 */ /* 0x000fe2000001000f */
[----:B------:R-:W-:Y:S01]  /*2e30*/  FFMA.FTZ R22, R21, -R27, R22 ;  /* 0x8000001b15167223 */ /* 0x000fe20000010016 */
[----:B------:R-:W-:Y:S02]  /*2e40*/  IADD3 R28, P2, R9, UR20, RZ ;  /* 0x00000014091c7c10 */ /* 0x000fe4000ff5e0ff */
[----:B------:R-:W-:Y:S02]  /*2e50*/  SHF.L.U64.HI R37, R37, 0x1, R26 ;  /* 0x0000000125257819 */ /* 0x000fe4000001021a */
[----:B------:R-:W-:Y:S02]  /*2e60*/  IADD3 R26, P1, R9, UR18, RZ ;  /* 0x00000012091a7c10 */ /* 0x000fe4000ff3e0ff */
[C---:B------:R-:W-:Y:S02]  /*2e70*/  IADD3.X R29, R37.reuse, UR21, RZ, P2, !PT ;  /* 0x00000015251d7c10 */ /* 0x040fe400097fe4ff */
[----:B------:R-:W-:-:S04]  /*2e80*/  IADD3.X R27, R37, UR19, RZ, P1, !PT ;  /* 0x00000013251b7c10 */ /* 0x000fc80008ffe4ff */
[----:B------:R-:W2:Y:S04]  /*2e90*/  LDG.E.64.CONSTANT R28, desc[UR12][R28.64] ;  /* 0x0000000c1c1c7981 */ /* 0x000ea8000c1e9b00 */
[----:B------:R-:W3:Y:S01]  /*2ea0*/  LDG.E.64.CONSTANT R26, desc[UR12][R26.64] ;  /* 0x0000000c1a1a7981 */ /* 0x000ee2000c1e9b00 */
[----:B------:R-:W-:-:S04]  /*2eb0*/  PRMT R25, R23, 0x7632, R25 ;  /* 0x0000763217197816 */ /* 0x000fc80000000019 */
[C---:B------:R-:W-:Y:S02]  /*2ec0*/  PRMT R23, R25.reuse, 0x7632, R23 ;  /* 0x0000763219177816 */ /* 0x040fe40000000017 */
[----:B------:R-:W-:-:S03]  /*2ed0*/  SHF.L.U32 R25, R25, 0x10, RZ ;  /* 0x0000001019197819 */ /* 0x000fc600000006ff */
[----:B------:R-:W-:Y:S02]  /*2ee0*/  IMAD.U32 R23, R23, 0x10000, RZ ;  /* 0x0001000017177824 */ /* 0x000fe400078e00ff */
[----:B------:R-:W-:Y:S02]  /*2ef0*/  FADD.FTZ R25, -R14, R25 ;  /* 0x000000190e197221 */ /* 0x000fe40000010100 */
[----:B------:R-:W-:Y:S02]  /*2f00*/  FFMA.FTZ R23, R4, R23, -R20 ;  /* 0x0000001704177223 */ /* 0x000fe40000010814 */
[----:B------:R-:W-:Y:S01]  /*2f10*/  FMUL.FTZ R25, R7, R25 ;  /* 0x0000001907197220 */ /* 0x000fe20000410000 */
[C---:B------:R-:W-:Y:S01]  /*2f20*/  FMUL.FTZ R15, R5.reuse, R15 ;  /* 0x0000000f050f7220 */ /* 0x040fe20000410000 */
[----:B------:R-:W-:Y:S02]  /*2f30*/  FMUL.FTZ R24, R5, R24 ;  /* 0x0000001805187220 */ /* 0x000fe40000410000 */
[----:B------:R-:W-:-:S03]  /*2f40*/  FFMA.FTZ R23, R21, -R25, R23 ;  /* 0x8000001915177223 */ /* 0x000fc60000010017 */
[----:B------:R-:W-:Y:S01]  /*2f50*/  F2FP.BF16.F32.PACK_AB R15, R24, R15 ;  /* 0x0000000f180f723e */ /* 0x000fe200000010ff */
[C---:B------:R-:W-:Y:S01]  /*2f60*/  FMUL.FTZ R24, R7.reuse, R22 ;  /* 0x0000001607187220 */ /* 0x040fe20000410000 */
[----:B------:R-:W-:Y:S01]  /*2f70*/  FMUL.FTZ R23, R7, R23 ;  /* 0x0000001707177220 */ /* 0x000fe20000410000 */
[----:B------:R-:W-:Y:S02]  /*2f80*/  IADD3 R22, P1, R33, UR16, RZ ;  /* 0x0000001021167c10 */ /* 0x000fe4000ff3e0ff */
[----:B------:R-:W-:Y:S02]  /*2f90*/  PRMT R25, R15, 0x7610, R25 ;  /* 0x000076100f197816 */ /* 0x000fe40000000019 */
[----:B------:R-:W-:Y:S02]  /*2fa0*/  F2FP.BF16.F32.PACK_AB R24, R23, R24 ;  /* 0x000000181718723e */ /* 0x000fe400000010ff */
[----:B------:R-:W-:Y:S02]  /*2fb0*/  IADD3.X R23, R32, UR17, RZ, P1, !PT ;  /* 0x0000001120177c10 */ /* 0x000fe40008ffe4ff */
[----:B------:R-:W-:-:S05]  /*2fc0*/  PRMT R15, R15, 0x7632, R15 ;  /* 0x000076320f0f7816 */ /* 0x000fca000000000f */
[----:B------:R0:W-:Y:S04]  /*2fd0*/  STG.E.U16 desc[UR12][R22.64+0x2], R15 ;  /* 0x0000020f16007986 */ /* 0x0001e8000c10150c */
[----:B------:R-:W-:Y:S01]  /*2fe0*/  STG.E.U16 desc[UR12][R22.64], R25 ;  /* 0x0000001916007986 */ /* 0x000fe2000c10150c */
[----:B0-----:R-:W-:-:S03]  /*2ff0*/  PRMT R15, R24, 0x7632, R15 ;  /* 0x00007632180f7816 */ /* 0x001fc6000000000f */
[----:B------:R-:W-:Y:S04]  /*3000*/  STG.E.U16 desc[UR12][R22.64+0x4], R24 ;  /* 0x0000041816007986 */ /* 0x000fe8000c10150c */
[----:B------:R2:W-:Y:S01]  /*3010*/  STG.E.U16 desc[UR12][R22.64+0x6], R15 ;  /* 0x0000060f16007986 */ /* 0x0005e2000c10150c */
[----:B------:R-:W-:-:S04]  /*3020*/  IADD3 R36, R13, 0xf00, RZ ;  /* 0x00000f000d247810 */ /* 0x000fc80007ffe0ff */
[----:B------:R-:W-:-:S05]  /*3030*/  IADD3 R36, P1, R36, R16, RZ ;  /* 0x0000001024247210 */ /* 0x000fca0007f3e0ff */
[----:B------:R-:W-:Y:S01]  /*3040*/  IMAD.SHL.U32 R8, R36, 0x2, RZ ;  /* 0x0000000224087824 */ /* 0x000fe200078e00ff */
[----:B--2---:R-:W-:Y:S02]  /*3050*/  SHF.L.U32 R15, R28, 0x10, RZ ;  /* 0x000000101c0f7819 */ /* 0x004fe400000006ff */
[----:B---3--:R-:W-:Y:S02]  /*3060*/  PRMT R22, R26, 0x7632, R22 ;  /* 0x000076321a167816 */ /* 0x008fe40000000016 */
[----:B------:R-:W-:Y:S02]  /*3070*/  PRMT R28, R28, 0x7632, R28 ;  /* 0x000076321c1c7816 */ /* 0x000fe4000000001c */
[----:B------:R-:W-:-:S03]  /*3080*/  SHF.L.U32 R22, R22, 0x10, RZ ;  /* 0x0000001016167819 */ /* 0x000fc600000006ff */
[----:B------:R-:W-:Y:S02]  /*3090*/  IMAD.U32 R28, R28, 0x10000, RZ ;  /* 0x000100001c1c7824 */ /* 0x000fe400078e00ff */
[----:B------:R-:W-:Y:S01]  /*30a0*/  FADD.FTZ R22, -R12, R22 ;  /* 0x000000160c167221 */ /* 0x000fe20000010100 */
[----:B------:R-:W-:Y:S01]  /*30b0*/  SHF.L.U32 R24, R26, 0x10, RZ ;  /* 0x000000101a187819 */ /* 0x000fe200000006ff */
[----:B------:R-:W-:Y:S01]  /*30c0*/  FFMA.FTZ R28, R3, R28, -R18 ;  /* 0x0000001c031c7223 */ /* 0x000fe20000010812 */
[----:B------:R-:W-:Y:S02]  /*30d0*/  IMAD.U32 R23, R27, 0x10000, RZ ;  /* 0x000100001b177824 */ /* 0x000fe400078e00ff */
[----:B------:R-:W-:Y:S01]  /*30e0*/  FMUL.FTZ R22, R5, R22 ;  /* 0x0000001605167220 */ /* 0x000fe20000410000 */
[----:B------:R-:W-:Y:S01]  /*30f0*/  SHF.L.U32 R26, R29, 0x10, RZ ;  /* 0x000000101d1a7819 */ /* 0x000fe200000006ff */
[----:B------:R-:W-:Y:S01]  /*3100*/  FADD.FTZ R24, -R12, R24 ;  /* 0x000000180c187221 */ /* 0x000fe20000010100 */
[----:B------:R-:W-:Y:S01]  /*3110*/  FADD.FTZ R23, -R14, R23 ;  /* 0x000000170e177221 */ /* 0x000fe20000010100 */
[----:B------:R-:W-:Y:S01]  /*3120*/  FFMA.FTZ R28, R19, -R22, R28 ;  /* 0x80000016131c7223 */ /* 0x000fe2000001001c */
[----:B------:R-:W-:Y:S01]  /*3130*/  IADD3.X R22, RZ, R6, RZ, P1, !PT ;  /* 0x00000006ff167210 */ /* 0x000fe20000ffe4ff */
[----:B------:R-:W-:Y:S01]  /*3140*/  FFMA.FTZ R26, R2, R26, -R20 ;  /* 0x0000001a021a7223 */ /* 0x000fe20000010814 */
[----:B------:R-:W-:Y:S01]  /*3150*/  FMUL.FTZ R23, R7, R23 ;  /* 0x0000001707177220 */ /* 0x000fe20000410000 */
[----:B------:R-:W-:Y:S01]  /*3160*/  FFMA.FTZ R15, R0, R15, -R18 ;  /* 0x0000000f000f7223 */ /* 0x000fe20000010812 */
[----:B------:R-:W-:Y:S01]  /*3170*/  SHF.L.U64.HI R36, R36, 0x1, R22 ;  /* 0x0000000124247819 */ /* 0x000fe20000010216 */
[----:B------:R-:W-:Y:S01]  /*3180*/  FMUL.FTZ R24, R5, R24 ;  /* 0x0000001805187220 */ /* 0x000fe20000410000 */
[----:B------:R-:W-:Y:S01]  /*3190*/  IADD3 R22, P1, R8, UR18, RZ ;  /* 0x0000001208167c10 */ /* 0x000fe2000ff3e0ff */
[----:B------:R-:W-:-:S02]  /*31a0*/  FFMA.FTZ R26, R21, -R23, R26 ;  /* 0x80000017151a7223 */ /* 0x000fc4000001001a */
[----:B------:R-:W-:Y:S01]  /*31b0*/  FFMA.FTZ R15, R19, -R24, R15 ;  /* 0x80000018130f7223 */ /* 0x000fe2000001000f */
[----:B------:R-:W-:Y:S02]  /*31c0*/  IADD3.X R23, R36, UR19, RZ, P1, !PT ;  /* 0x0000001324177c10 */ /* 0x000fe40008ffe4ff */
[----:B------:R-:W-:-:S04]  /*31d0*/  IADD3 R24, P1, R8, UR20, RZ ;  /* 0x0000001408187c10 */ /* 0x000fc8000ff3e0ff */
[----:B------:R-:W-:Y:S01]  /*31e0*/  IADD3.X R25, R36, UR21, RZ, P1, !PT ;  /* 0x0000001524197c10 */ /* 0x000fe20008ffe4ff */
[----:B------:R-:W2:Y:S05]  /*31f0*/  LDG.E.64.CONSTANT R22, desc[UR12][R22.64] ;  /* 0x0000000c16167981 */ /* 0x000eaa000c1e9b00 */
[----:B------:R-:W3:Y:S01]  /*3200*/  LDG.E.64.CONSTANT R24, desc[UR12][R24.64] ;  /* 0x0000000c18187981 */ /* 0x000ee2000c1e9b00 */
[----:B------:R-:W-:Y:S02]  /*3210*/  PRMT R27, R27, 0x7632, R27 ;  /* 0x000076321b1b7816 */ /* 0x000fe4000000001b */
[----:B------:R-:W-:Y:S02]  /*3220*/  PRMT R29, R29, 0x7632, R29 ;  /* 0x000076321d1d7816 */ /* 0x000fe4000000001d */
[----:B------:R-:W-:-:S02]  /*3230*/  SHF.L.U32 R27, R27, 0x10, RZ ;  /* 0x000000101b1b7819 */ /* 0x000fc400000006ff */
[----:B------:R-:W-:-:S03]  /*3240*/  SHF.L.U32 R29, R29, 0x10, RZ ;  /* 0x000000101d1d7819 */ /* 0x000fc600000006ff */
[----:B------:R-:W-:Y:S02]  /*3250*/  FADD.FTZ R27, -R14, R27 ;  /* 0x0000001b0e1b7221 */ /* 0x000fe40000010100 */
[----:B------:R-:W-:Y:S02]  /*3260*/  FFMA.FTZ R29, R4, R29, -R20 ;  /* 0x0000001d041d7223 */ /* 0x000fe40000010814 */
[----:B------:R-:W-:Y:S01]  /*3270*/  FMUL.FTZ R27, R7, R27 ;  /* 0x0000001b071b7220 */ /* 0x000fe20000410000 */
[C---:B------:R-:W-:Y:S01]  /*3280*/  FMUL.FTZ R15, R5.reuse, R15 ;  /* 0x0000000f050f7220 */ /* 0x040fe20000410000 */
[----:B------:R-:W-:Y:S02]  /*3290*/  FMUL.FTZ R28, R5, R28 ;  /* 0x0000001c051c7220 */ /* 0x000fe40000410000 */
[----:B------:R-:W-:Y:S01]  /*32a0*/  FFMA.FTZ R27, R21, -R27, R29 ;  /* 0x8000001b151b7223 */ /* 0x000fe2000001001d */
[----:B------:R-:W-:Y:S01]  /*32b0*/  IADD3 R32, P1, R9, UR16, RZ ;  /* 0x0000001009207c10 */ /* 0x000fe2000ff3e0ff */
[C---:B------:R-:W-:Y:S01]  /*32c0*/  FMUL.FTZ R26, R7.reuse, R26 ;  /* 0x0000001a071a7220 */ /* 0x040fe20000410000 */
[----:B------:R-:W-:Y:S01]  /*32d0*/  F2FP.BF16.F32.PACK_AB R15, R28, R15 ;  /* 0x0000000f1c0f723e */ /* 0x000fe200000010ff */
[----:B------:R-:W-:Y:S01]  /*32e0*/  FMUL.FTZ R27, R7, R27 ;  /* 0x0000001b071b7220 */ /* 0x000fe20000410000 */
[----:B------:R-:W-:Y:S01]  /*32f0*/  IADD3.X R33, R37, UR17, RZ, P1, !PT ;  /* 0x0000001125217c10 */ /* 0x000fe20008ffe4ff */
[----:B------:R-:W-:Y:S01]  /*3300*/  VIADD R13, R13, 0x1680 ;  /* 0x000016800d0d7836 */ /* 0x000fe20000000000 */
[----:B------:R4:W5:Y:S02]  /*3310*/  LDL.LU R9, [R1+0x24] ;  /* 0x0000240001097983 */ /* 0x0009640000300800 */
[----:B------:R-:W-:-:S02]  /*3320*/  F2FP.BF16.F32.PACK_AB R26, R27, R26 ;  /* 0x0000001a1b1a723e */ /* 0x000fc400000010ff */
[----:B------:R-:W-:Y:S01]  /*3330*/  PRMT R27, R15, 0x7632, R27 ;  /* 0x000076320f1b7816 */ /* 0x000fe2000000001b */
[----:B------:R0:W-:Y:S01]  /*3340*/  STG.E.U16 desc[UR12][R32.64], R15 ;  /* 0x0000000f20007986 */ /* 0x0001e2000c10150c */
[----:B------:R-:W-:-:S03]  /*3350*/  IADD3 R13, P1, R13, R16, RZ ;  /* 0x000000100d0d7210 */ /* 0x000fc60007f3e0ff */
[----:B------:R1:W-:Y:S01]  /*3360*/  STG.E.U16 desc[UR12][R32.64+0x4], R26 ;  /* 0x0000041a20007986 */ /* 0x0003e2000c10150c */
[----:B0-----:R-:W-:Y:S02]  /*3370*/  PRMT R15, R26, 0x7632, R15 ;  /* 0x000076321a0f7816 */ /* 0x001fe4000000000f */
[----:B-1----:R-:W-:-:S03]  /*3380*/  IADD3.X R26, RZ, R6, RZ, P1, !PT ;  /* 0x00000006ff1a7210 */ /* 0x002fc60000ffe4ff */
[----:B------:R0:W-:Y:S02]  /*3390*/  STG.E.U16 desc[UR12][R32.64+0x6], R15 ;  /* 0x0000060f20007986 */ /* 0x0001e4000c10150c */
[C---:B0-----:R-:W-:Y:S02]  /*33a0*/  SHF.L.U32 R15, R13.reuse, 0x1, RZ ;  /* 0x000000010d0f7819 */ /* 0x041fe400000006ff */
[----:B------:R-:W-:Y:S02]  /*33b0*/  SHF.L.U64.HI R13, R13, 0x1, R26 ;  /* 0x000000010d0d7819 */ /* 0x000fe4000001021a */
[C---:B------:R-:W-:Y:S02]  /*33c0*/  IADD3 R28, P1, R15.reuse, UR18, RZ ;  /* 0x000000120f1c7c10 */ /* 0x040fe4000ff3e0ff */
[----:B------:R-:W-:Y:S02]  /*33d0*/  IADD3 R26, P2, R15, UR20, RZ ;  /* 0x000000140f1a7c10 */ /* 0x000fe4000ff5e0ff */
[C---:B------:R-:W-:Y:S01]  /*33e0*/  IADD3.X R29, R13.reuse, UR19, RZ, P1, !PT ;  /* 0x000000130d1d7c10 */ /* 0x040fe20008ffe4ff */
[----:B------:R0:W-:Y:S05]  /*33f0*/  STG.E.U16 desc[UR12][R32.64+0x2], R27 ;  /* 0x0000021b20007986 */ /* 0x0001ea000c10150c */
[----:B------:R-:W4:Y:S01]  /*3400*/  LDG.E.64.CONSTANT R28, desc[UR12][R28.64] ;  /* 0x0000000c1c1c7981 */ /* 0x000f22000c1e9b00 */
[----:B0-----:R-:W-:-:S06]  /*3410*/  IADD3.X R27, R13, UR21, RZ, P2, !PT ;  /* 0x000000150d1b7c10 */ /* 0x001fcc00097fe4ff */
[----:B------:R-:W4:Y:S01]  /*3420*/  LDG.E.64.CONSTANT R26, desc[UR12][R26.64] ;  /* 0x0000000c1a1a7981 */ /* 0x000f22000c1e9b00 */
[C---:B--2---:R-:W-:Y:S01]  /*3430*/  PRMT R32, R22.reuse, 0x7632, R32 ;  /* 0x0000763216207816 */ /* 0x044fe20000000020 */
[----:B------:R-:W-:-:S03]  /*3440*/  IMAD.U32 R33, R22, 0x10000, RZ ;  /* 0x0001000016217824 */ /* 0x000fc600078e00ff */
[----:B------:R-:W-:Y:S02]  /*3450*/  SHF.L.U32 R22, R32, 0x10, RZ ;  /* 0x0000001020167819 */ /* 0x000fe400000006ff */
[----:B---3--:R-:W-:Y:S01]  /*3460*/  PRMT R32, R24, 0x7632, R32 ;  /* 0x0000763218207816 */ /* 0x008fe20000000020 */
[----:B------:R-:W-:Y:S01]  /*3470*/  FADD.FTZ R33, -R12, R33 ;  /* 0x000000210c217221 */ /* 0x000fe20000010100 */
[----:B------:R-:W-:Y:S01]  /*3480*/  SHF.L.U32 R24, R24, 0x10, RZ ;  /* 0x0000001018187819 */ /* 0x000fe200000006ff */
[----:B------:R-:W-:Y:S02]  /*3490*/  FADD.FTZ R22, -R12, R22 ;  /* 0x000000160c167221 */ /* 0x000fe40000010100 */
[----:B------:R-:W-:Y:S02]  /*34a0*/  IMAD.U32 R32, R32, 0x10000, RZ ;  /* 0x0001000020207824 */ /* 0x000fe400078e00ff */
[C---:B------:R-:W-:Y:S01]  /*34b0*/  FMUL.FTZ R33, R5.reuse, R33 ;  /* 0x0000002105217220 */ /* 0x040fe20000410000 */
[--C-:B------:R-:W-:Y:S01]  /*34c0*/  FFMA.FTZ R24, R0, R24, -R18.reuse ;  /* 0x0000001800187223 */ /* 0x100fe20000010812 */
[----:B------:R-:W-:Y:S01]  /*34d0*/  FMUL.FTZ R22, R5, R22 ;  /* 0x0000001605167220 */ /* 0x000fe20000410000 */
[----:B------:R-:W-:-:S02]  /*34e0*/  FFMA.FTZ R32, R3, R32, -R18 ;  /* 0x0000002003207223 */ /* 0x000fc40000010812 */
[C---:B------:R-:W-:Y:S02]  /*34f0*/  FFMA.FTZ R24, R19.reuse, -R33, R24 ;  /* 0x8000002113187223 */ /* 0x040fe40000010018 */
[----:B------:R-:W-:Y:S01]  /*3500*/  FFMA.FTZ R33, R19, -R22, R32 ;  /* 0x8000001613217223 */ /* 0x000fe20000010020 */
[----:B------:R-:W-:Y:S02]  /*3510*/  SHF.L.U32 R22, R23, 0x10, RZ ;  /* 0x0000001017167819 */ /* 0x000fe400000006ff */
[----:B------:R-:W-:-:S03]  /*3520*/  SHF.L.U32 R32, R25, 0x10, RZ ;  /* 0x0000001019207819 */ /* 0x000fc600000006ff */
[----:B------:R-:W-:Y:S02]  /*3530*/  FADD.FTZ R22, -R14, R22 ;  /* 0x000000160e167221 */ /* 0x000fe40000010100 */
[----:B------:R-:W-:Y:S02]  /*3540*/  FFMA.FTZ R32, R2, R32, -R20 ;  /* 0x0000002002207223 */ /* 0x000fe40000010814 */
[----:B------:R-:W-:-:S04]  /*3550*/  FMUL.FTZ R22, R7, R22 ;  /* 0x0000001607167220 */ /* 0x000fc80000410000 */
[----:B------:R-:W-:Y:S01]  /*3560*/  FFMA.FTZ R32, R21, -R22, R32 ;  /* 0x8000001615207223 */ /* 0x000fe20000010020 */
[----:B------:R-:W-:Y:S02]  /*3570*/  IADD3 R22, P1, R8, UR16, RZ ;  /* 0x0000001008167c10 */ /* 0x000fe4000ff3e0ff */
[----:B------:R2:W5:Y:S01]  /*3580*/  LDL.LU R8, [R1+0x20] ;  /* 0x0000200001087983 */ /* 0x0005620000300800 */
[----:B------:R-:W-:Y:S02]  /*3590*/  PRMT R23, R23, 0x7632, R23 ;  /* 0x0000763217177816 */ /* 0x000fe40000000017 */
[----:B------:R-:W-:-:S03]  /*35a0*/  PRMT R25, R25, 0x7632, R25 ;  /* 0x0000763219197816 */ /* 0x000fc60000000019 */
[----:B------:R-:W-:Y:S01]  /*35b0*/  IMAD.U32 R23, R23, 0x10000, RZ ;  /* 0x0001000017177824 */ /* 0x000fe200078e00ff */
[----:B------:R-:W-:Y:S01]  /*35c0*/  SHF.L.U32 R25, R25, 0x10, RZ ;  /* 0x0000001019197819 */ /* 0x000fe200000006ff */
[C---:B------:R-:W-:Y:S01]  /*35d0*/  FMUL.FTZ R24, R5.reuse, R24 ;  /* 0x0000001805187220 */ /* 0x040fe20000410000 */
[----:B------:R-:W-:Y:S01]  /*35e0*/  FMUL.FTZ R33, R5, R33 ;  /* 0x0000002105217220 */ /* 0x000fe20000410000 */
[----:B------:R-:W-:Y:S02]  /*35f0*/  FADD.FTZ R23, -R14, R23 ;  /* 0x000000170e177221 */ /* 0x000fe40000010100 */
[----:B------:R-:W-:Y:S02]  /*3600*/  FFMA.FTZ R25, R4, R25, -R20 ;  /* 0x0000001904197223 */ /* 0x000fe40000010814 */
[----:B------:R-:W-:Y:S01]  /*3610*/  FMUL.FTZ R23, R7, R23 ;  /* 0x0000001707177220 */ /* 0x000fe20000410000 */
[----:B------:R-:W-:-:S03]  /*3620*/  F2FP.BF16.F32.PACK_AB R24, R33, R24 ;  /* 0x000000182118723e */ /* 0x000fc600000010ff */
[----:B------:R-:W-:Y:S01]  /*3630*/  FFMA.FTZ R25, R21, -R23, R25 ;  /* 0x8000001715197223 */ /* 0x000fe20000010019 */
[----:B------:R-:W-:Y:S02]  /*3640*/  IADD3.X R23, R36, UR17, RZ, P1, !PT ;  /* 0x0000001124177c10 */ /* 0x000fe40008ffe4ff */
[----:B------:R-:W-:-:S05]  /*3650*/  PRMT R33, R24, 0x7632, R33 ;  /* 0x0000763218217816 */ /* 0x000fca0000000021 */
[----:B------:R4:W-:Y:S04]  /*3660*/  STG.E.U16 desc[UR12][R22.64+0x2], R33 ;  /* 0x0000022116007986 */ /* 0x0009e8000c10150c */
[----:B------:R0:W-:Y:S01]  /*3670*/  STG.E.U16 desc[UR12][R22.64], R24 ;  /* 0x0000001816007986 */ /* 0x0001e2000c10150c */
[----:B----4-:R-:W-:Y:S01]  /*3680*/  IMAD.U32 R33, R29, 0x10000, RZ ;  /* 0x000100001d217824 */ /* 0x010fe200078e00ff */
[C---:B------:R-:W-:Y:S02]  /*3690*/  PRMT R29, R28.reuse, 0x7632, R29 ;  /* 0x000076321c1d7816 */ /* 0x040fe4000000001d */
[----:B0-----:R-:W-:Y:S02]  /*36a0*/  SHF.L.U32 R24, R28, 0x10, RZ ;  /* 0x000000101c187819 */ /* 0x001fe400000006ff */
[----:B------:R-:W-:-:S02]  /*36b0*/  SHF.L.U32 R36, R26, 0x10, RZ ;  /* 0x000000101a247819 */ /* 0x000fc400000006ff */
[----:B------:R-:W-:Y:S02]  /*36c0*/  PRMT R26, R29, 0x7632, R26 ;  /* 0x000076321d1a7816 */ /* 0x000fe4000000001a */
[----:B------:R-:W-:Y:S02]  /*36d0*/  SHF.L.U32 R37, R27, 0x10, RZ ;  /* 0x000000101b257819 */ /* 0x000fe400000006ff */
[C---:B------:R-:W-:Y:S01]  /*36e0*/  PRMT R28, R26.reuse, 0x7632, R28 ;  /* 0x000076321a1c7816 */ /* 0x040fe2000000001c */
[----:B------:R-:W-:Y:S01]  /*36f0*/  IMAD.U32 R29, R29, 0x10000, RZ ;  /* 0x000100001d1d7824 */ /* 0x000fe200078e00ff */
[----:B------:R-:W-:Y:S02]  /*3700*/  PRMT R27, R27, 0x7632, R27 ;  /* 0x000076321b1b7816 */ /* 0x000fe4000000001b */
[----:B------:R-:W-:Y:S01]  /*3710*/  SHF.L.U32 R26, R26, 0x10, RZ ;  /* 0x000000101a1a7819 */ /* 0x000fe200000006ff */
[----:B------:R-:W-:Y:S01]  /*3720*/  FADD.FTZ R24, -R12, R24 ;  /* 0x000000180c187221 */ /* 0x000fe20000010100 */
[----:B------:R-:W-:Y:S01]  /*3730*/  SHF.L.U32 R28, R28, 0x10, RZ ;  /* 0x000000101c1c7819 */ /* 0x000fe200000006ff */
[----:B------:R-:W-:Y:S01]  /*3740*/  FADD.FTZ R33, -R14, R33 ;  /* 0x000000210e217221 */ /* 0x000fe20000010100 */
[----:B------:R-:W-:-:S02]  /*3750*/  IMAD.U32 R27, R27, 0x10000, RZ ;  /* 0x000100001b1b7824 */ /* 0x000fc400078e00ff */
[----:B------:R-:W-:Y:S01]  /*3760*/  FADD.FTZ R29, -R12, R29 ;  /* 0x0000001d0c1d7221 */ /* 0x000fe20000010100 */
[----:B------:R-:W-:Y:S01]  /*3770*/  FADD.FTZ R26, -R14, R26 ;  /* 0x0000001a0e1a7221 */ /* 0x000fe20000010100 */
[----:B------:R-:W-:Y:S01]  /*3780*/  FFMA.FTZ R36, R0, R36, -R18 ;  /* 0x0000002400247223 */ /* 0x000fe20000010812 */
[----:B------:R-:W-:Y:S01]  /*3790*/  FMUL.FTZ R24, R5, R24 ;  /* 0x0000001805187220 */ /* 0x000fe20000410000 */
[C---:B------:R-:W-:Y:S01]  /*37a0*/  FMUL.FTZ R32, R7.reuse, R32 ;  /* 0x0000002007207220 */ /* 0x040fe20000410000 */
[C---:B------:R-:W-:Y:S01]  /*37b0*/  FMUL.FTZ R25, R7.reuse, R25 ;  /* 0x0000001907197220 */ /* 0x040fe20000410000 */
[----:B------:R-:W-:Y:S01]  /*37c0*/  FFMA.FTZ R37, R2, R37, -R20 ;  /* 0x0000002502257223 */ /* 0x000fe20000010814 */
[----:B------:R-:W-:Y:S01]  /*37d0*/  FMUL.FTZ R33, R7, R33 ;  /* 0x0000002107217220 */ /* 0x000fe20000410000 */
[----:B------:R-:W-:Y:S01]  /*37e0*/  FFMA.FTZ R28, R3, R28, -R18 ;  /* 0x0000001c031c7223 */ /* 0x000fe20000010812 */
[----:B------:R-:W-:Y:S01]  /*37f0*/  FFMA.FTZ R27, R4, R27, -R20 ;  /* 0x0000001b041b7223 */ /* 0x000fe20000010814 */
[----:B------:R-:W-:Y:S01]  /*3800*/  FMUL.FTZ R29, R5, R29 ;  /* 0x0000001d051d7220 */ /* 0x000fe20000410000 */
[----:B------:R-:W-:Y:S01]  /*3810*/  FMUL.FTZ R26, R7, R26 ;  /* 0x0000001a071a7220 */ /* 0x000fe20000410000 */
[----:B------:R-:W-:Y:S01]  /*3820*/  FFMA.FTZ R24, R19, -R24, R36 ;  /* 0x8000001813187223 */ /* 0x000fe20000010024 */
[----:B------:R-:W-:Y:S01]  /*3830*/  F2FP.BF16.F32.PACK_AB R25, R25, R32 ;  /* 0x000000201919723e */ /* 0x000fe200000010ff */
[----:B------:R-:W-:Y:S01]  /*3840*/  FFMA.FTZ R33, R21, -R33, R37 ;  /* 0x8000002115217223 */ /* 0x000fe20000010025 */
[----:B------:R-:W-:Y:S01]  /*3850*/  FFMA.FTZ R28, R19, -R29, R28 ;  /* 0x8000001d131c7223 */ /* 0x000fe2000001001c */
[----:B------:R-:W-:Y:S01]  /*3860*/  FFMA.FTZ R27, R21, -R26, R27 ;  /* 0x8000001a151b7223 */ /* 0x000fe2000001001b */
[----:B------:R-:W-:Y:S01]  /*3870*/  FMUL.FTZ R26, R5, R24 ;  /* 0x00000018051a7220 */ /* 0x000fe20000410000 */
[----:B------:R-:W-:Y:S01]  /*3880*/  PRMT R24, R25, 0x7610, R24 ;  /* 0x0000761019187816 */ /* 0x000fe20000000018 */
[----:B------:R-:W-:Y:S01]  /*3890*/  FMUL.FTZ R33, R7, R33 ;  /* 0x0000002107217220 */ /* 0x000fe20000410000 */
[----:B------:R-:W-:Y:S01]  /*38a0*/  FMUL.FTZ R28, R5, R28 ;  /* 0x0000001c051c7220 */ /* 0x000fe20000410000 */
[----:B------:R-:W-:Y:S01]  /*38b0*/  FMUL.FTZ R27, R7, R27 ;  /* 0x0000001b071b7220 */ /* 0x000fe20000410000 */
[----:B------:R-:W-:Y:S01]  /*38c0*/  PRMT R25, R25, 0x7632, R25 ;  /* 0x0000763219197816 */ /* 0x000fe20000000019 */
[----:B------:R0:W-:Y:S02]  /*38d0*/  STG.E.U16 desc[UR12][R22.64+0x4], R24 ;  /* 0x0000041816007986 */ /* 0x0001e4000c10150c */
[----:B------:R-:W-:-:S02]  /*38e0*/  F2FP.BF16.F32.PACK_AB R26, R28, R26 ;  /* 0x0000001a1c1a723e */ /* 0x000fc400000010ff */
[----:B------:R-:W-:Y:S01]  /*38f0*/  F2FP.BF16.F32.PACK_AB R27, R27, R33 ;  /* 0x000000211b1b723e */ /* 0x000fe200000010ff */
[----:B------:R1:W-:Y:S01]  /*3900*/  STG.E.U16 desc[UR12][R22.64+0x6], R25 ;  /* 0x0000061916007986 */ /* 0x0003e2000c10150c */
[----:B------:R-:W-:Y:S01]  /*3910*/  UIADD3 UR5, UR5, 0x4, URZ ;  /* 0x0000000405057890 */ /* 0x000fe2000fffe03f */
[----:B0-----:R-:W-:Y:S02]  /*3920*/  IADD3 R24, P1, R15, UR16, RZ ;  /* 0x000000100f187c10 */ /* 0x001fe4000ff3e0ff */
[----:B------:R-:W-:Y:S02]  /*3930*/  PRMT R15, R27, 0x7632, R15 ;  /* 0x000076321b0f7816 */ /* 0x000fe4000000000f */
[----:B-1----:R-:W-:Y:S02]  /*3940*/  IADD3.X R25, R13, UR17, RZ, P1, !PT ;  /* 0x000000110d197c10 */ /* 0x002fe40008ffe4ff */
[----:B------:R-:W-:Y:S01]  /*3950*/  PRMT R13, R26, 0x7632, R13 ;  /* 0x000076321a0d7816 */ /* 0x000fe2000000000d */
[----:B------:R-:W-:-:S02]  /*3960*/  UISETP.NE.AND UP0, UPT, UR5, 0x10, UPT ;  /* 0x000000100500788c */ /* 0x000fc4000bf05270 */
[----:B------:R2:W-:Y:S04]  /*3970*/  STG.E.U16 desc[UR12][R24.64], R26 ;  /* 0x0000001a18007986 */ /* 0x0005e8000c10150c */
[----:B------:R2:W-:Y:S04]  /*3980*/  STG.E.U16 desc[UR12][R24.64+0x2], R13 ;  /* 0x0000020d18007986 */ /* 0x0005e8000c10150c */
[----:B------:R2:W-:Y:S04]  /*3990*/  STG.E.U16 desc[UR12][R24.64+0x4], R27 ;  /* 0x0000041b18007986 */ /* 0x0005e8000c10150c */
[----:B------:R2:W-:Y:S01]  /*39a0*/  STG.E.U16 desc[UR12][R24.64+0x6], R15 ;  /* 0x0000060f18007986 */ /* 0x0005e2000c10150c */
[----:B------:R-:W-:-:S13]  /*39b0*/  PLOP3.LUT P1, PT, PT, PT, UP0, 0x80, 0x0 ;  /* 0x000000000000781c */ /* 0x000fda0003f2f008 */
[----:B--2---:R-:W-:Y:S05]  /*39c0*/  @P1 BRA `(.L_x_221) ;  /* 0xfffffff0007c1947 */ /* 0x004fea000383ffff */
[----:B------:R-:W-:Y:S01]  /*39d0*/  ULOP3.LUT UR4, UR4, 0x1, URZ, 0x3c, !UPT ;  /* 0x0000000104047892 */ /* 0x000fe2000f8e3c3f */
[----:B------:R-:W-:Y:S11]  /*39e0*/  @!P0 BRA `(.L_x_222) ;  /* 0xffffffcc00308947 */ /* 0x000ff6000383ffff */
.L_x_204:
[----:B------:R-:W-:-:S04]  /*39f0*/  ULEA UR5, UR9, UR11, 0x7 ;  /* 0x0000000b09057291 */ /* 0x000fc8000f8e383f */
[----:B------:R-:W-:-:S04]  /*3a00*/  USHF.L.U32 UR5, UR5, 0x5, URZ ;  /* 0x0000000505057899 */ /* 0x000fc8000800063f */
[----:B------:R-:W-:-:S06]  /*3a10*/  UISETP.GT.AND UP0, UPT, UR5, 0x3bf, UPT ;  /* 0x000003bf0500788c */ /* 0x000fcc000bf04270 */
[----:B------:R-:W-:-:S13]  /*3a20*/  PLOP3.LUT P0, PT, PT, PT, UP0, 0x80, 0x0 ;  /* 0x000000000000781c */ /* 0x000fda0003f0f008 */
[----:B------:R-:W-:Y:S05]  /*3a30*/  @P0 EXIT ;  /* 0x000000000000094d */ /* 0x000fea0003800000 */
[----:B------:R-:W1:Y:S01]  /*3a40*/  S2R R14, SR_TID.X ;  /* 0x00000000000e7919 */ /* 0x000e620000002100 */
[----:B------:R-:W-:Y:S01]  /*3a50*/  LOP3.LUT R26, RZ, UR14, RZ, 0x33, !PT ;  /* 0x0000000eff1a7c12 */ /* 0x000fe2000f8e33ff */
[----:B------:R-:W2:Y:S01]  /*3a60*/  S2UR UR6, SR_CgaCtaId ;  /* 0x00000000000679c3 */ /* 0x000ea20000008800 */
[----:B0-----:R-:W-:Y:S01]  /*3a70*/  LOP3.LUT R3, RZ, UR15, RZ, 0x33, !PT ;  /* 0x0000000fff037c12 */ /* 0x001fe2000f8e33ff */
[----:B------:R-:W-:Y:S01]  /*3a80*/  UMOV UR4, 0x400 ;  /* 0x0000040000047882 */ /* 0x000fe20000000000 */
[----:B------:R-:W-:Y:S01]  /*3a90*/  ISETP.GT.U32.AND P0, PT, R26, -0x3, PT ;  /* 0xfffffffd1a00780c */ /* 0x000fe20003f04070 */
[----:B------:R-:W-:-:S03]  /*3aa0*/  UISETP.LT.U32.AND UP0, UPT, UR14, 0x2, UPT ;  /* 0x000000020e00788c */ /* 0x000fc6000bf01070 */
[----:B------:R-:W-:Y:S01]  /*3ab0*/  ISETP.GT.AND.EX P0, PT, R3, -0x1, PT, P0 ;  /* 0xffffffff0300780c */ /* 0x000fe20003f04300 */
[----:B------:R-:W-:-:S03]  /*3ac0*/  UISETP.LT.AND.EX UP0, UPT, UR15, URZ, UPT, UP0 ;  /* 0x0000003f0f00728c */ /* 0x000fc6000bf01300 */
[----:B------:R-:W-:Y:S02]  /*3ad0*/  SEL R26, R26, 0xfffffffd, P0 ;  /* 0xfffffffd1a1a7807 */ /* 0x000fe40000000000 */
[----:B------:R-:W-:Y:S02]  /*3ae0*/  SEL R3, R3, 0xffffffff, P0 ;  /* 0xffffffff03037807 */ /* 0x000fe40000000000 */
[C---:B------:R-:W-:Y:S02]  /*3af0*/  SHF.L.U32 R0, R26.reuse, 0x7, RZ ;  /* 0x000000071a007819 */ /* 0x040fe400000006ff */
[----:B------:R-:W-:Y:S02]  /*3b00*/  SHF.L.U64.HI R26, R26, 0x7, R3 ;  /* 0x000000071a1a7819 */ /* 0x000fe40000010203 */
[----:B------:R-:W-:Y:S01]  /*3b10*/  MOV R3, 0xffffffff ;  /* 0xffffffff00037802 */ /* 0x000fe20000000f00 */
[----:B--2---:R-:W-:-:S03]  /*3b20*/  ULEA UR8, UR6, UR4, 0x18 ;  /* 0x0000000406087291 */ /* 0x004fc6000f8ec03f */
[----:B------:R-:W-:Y:S02]  /*3b30*/  ULDC.64 UR6, c[0x0][0x260] ;  /* 0x0000980000067ab9 */ /* 0x000fe40000000a00 */
[----:B------:R-:W-:Y:S01]  /*3b40*/  UIADD3 UR4, UP1, UR6, 0x3c200, URZ ;  /* 0x0003c20006047890 */ /* 0x000fe2000ff3e03f */
[--C-:B-1----:R-:W-:Y:S01]  /*3b50*/  SHF.R.U32.HI R35, RZ, 0x5, R14.reuse ;  /* 0x00000005ff237819 */ /* 0x102fe2000001160e */
[----:B------:R-:W-:Y:S01]  /*3b60*/  IMAD.SHL.U32 R34, R14, 0x2, RZ ;  /* 0x000000020e227824 */ /* 0x000fe200078e00ff */
[----:B------:R-:W-:Y:S01]  /*3b70*/  SHF.R.U32.HI R37, RZ, 0x4, R14 ;  /* 0x00000004ff257819 */ /* 0x000fe2000001160e */
[----:B------:R-:W-:Y:S01]  /*3b80*/  UIADD3.X UR6, URZ, UR7, URZ, UP1, !UPT ;  /* 0x000000073f067290 */ /* 0x000fe20008ffe43f */
[----:B------:R-:W-:Y:S01]  /*3b90*/  IADD3 R13, P0, P1, -R0, -0x81, -R35 ;  /* 0xffffff7f000d7810 */ /* 0x000fe2000791e923 */
[C---:B------:R-:W-:Y:S01]  /*3ba0*/  IMAD.SHL.U32 R0, R35.reuse, 0x2, RZ ;  /* 0x0000000223007824 */ /* 0x040fe200078e00ff */
[----:B------:R-:W-:Y:S01]  /*3bb0*/  LEA R5, R35, UR8, 0x7 ;  /* 0x0000000823057c11 */ /* 0x000fe2000f8e38ff */
[----:B------:R-:W-:Y:S01]  /*3bc0*/  USEL UR7, UR15, URZ, UP0 ;  /* 0x0000003f0f077287 */ /* 0x000fe20008000000 */
[----:B------:R-:W-:-:S02]  /*3bd0*/  IADD3.X R26, ~R26, -0x1, R3, P0, P1 ;  /* 0xffffffff1a1a7810 */ /* 0x000fc400007e2503 */
[----:B------:R-:W-:Y:S02]  /*3be0*/  LOP3.LUT R0, R0, 0x1f, R14, 0x78, !PT ;  /* 0x0000001f00007812 */ /* 0x000fe400078e780e */
[C---:B------:R-:W-:Y:S01]  /*3bf0*/  IADD3 R11, R37.reuse, 0x1e, RZ ;  /* 0x0000001e250b7810 */ /* 0x040fe20007ffe0ff */
[----:B------:R-:W-:Y:S01]  /*3c00*/  IMAD.WIDE.U32 R2, R26, -0x77777777, RZ ;  /* 0x888888891a027825 */ /* 0x000fe200078e00ff */
[----:B------:R-:W-:Y:S02]  /*3c10*/  LOP3.LUT R6, RZ, R37, RZ, 0x33, !PT ;  /* 0x00000025ff067212 */ /* 0x000fe400078e33ff */
[----:B------:R-:W-:Y:S02]  /*3c20*/  LOP3.LUT R34, R34, 0x1e, RZ, 0xc0, !PT ;  /* 0x0000001e22227812 */ /* 0x000fe400078ec0ff */
[----:B------:R-:W-:Y:S01]  /*3c30*/  IADD3 R10, R37, 0x3c, RZ ;  /* 0x0000003c250a7810 */ /* 0x000fe20007ffe0ff */
[----:B-----5:R-:W-:Y:S01]  /*3c40*/  IMAD.WIDE.U32 R8, P0, R13, -0x77777778, R2 ;  /* 0x888888880d087825 */ /* 0x020fe20007800002 */
[----:B------:R-:W-:-:S02]  /*3c50*/  LEA R2, R0, R5, 0x2 ;  /* 0x0000000500027211 */ /* 0x000fc400078e10ff */
[----:B------:R-:W-:Y:S01]  /*3c60*/  SHF.L.U32 R0, R14, 0x7, RZ ;  /* 0x000000070e007819 */ /* 0x000fe200000006ff */
[----:B------:R-:W-:Y:S01]  /*3c70*/  IMAD.WIDE.U32 R4, R13, -0x77777777, RZ ;  /* 0x888888890d047825 */ /* 0x000fe200078e00ff */
[----:B------:R-:W-:Y:S02]  /*3c80*/  VIMNMX.U32 R3, R11, 0x20, !PT ;  /* 0x000000200b037848 */ /* 0x000fe40007fe0000 */
[----:B------:R-:W-:Y:S01]  /*3c90*/  LOP3.LUT R0, R0, 0x780, RZ, 0xc0, !PT ;  /* 0x0000078000007812 */ /* 0x000fe200078ec0ff */
[----:B------:R-:W-:Y:S01]  /*3ca0*/  IMAD.X R7, RZ, RZ, RZ, P0 ;  /* 0x000000ffff077224 */ /* 0x000fe200000e06ff */
[----:B------:R-:W-:Y:S02]  /*3cb0*/  IADD3 R3, R3, R6, RZ ;  /* 0x0000000603037210 */ /* 0x000fe40007ffe0ff */
[----:B------:R-:W-:Y:S01]  /*3cc0*/  IADD3 RZ, P0, R5, R8, RZ ;  /* 0x0000000805ff7210 */ /* 0x000fe20007f1e0ff */
[----:B------:R-:W-:Y:S01]  /*3cd0*/  VIADD R15, R0, UR8 ;  /* 0x00000008000f7c36 */ /* 0x000fe20008000000 */
[----:B------:R-:W-:Y:S01]  /*3ce0*/  MOV R6, R9 ;  /* 0x0000000900067202 */ /* 0x000fe20000000f00 */
[----:B------:R-:W-:Y:S01]  /*3cf0*/  IMAD.WIDE.U32 R8, R3, -0x77777777, RZ ;  /* 0x8888888903087825 */ /* 0x000fe200078e00ff */
[----:B------:R-:W-:-:S02]  /*3d00*/  LOP3.LUT R0, R11, R34, RZ, 0x3c, !PT ;  /* 0x000000220b007212 */ /* 0x000fc400078e3cff */
[-C--:B------:R-:W-:Y:S01]  /*3d10*/  LOP3.LUT R12, R10, R34.reuse, RZ, 0x3c, !PT ;  /* 0x000000220a0c7212 */ /* 0x080fe200078e3cff */
[----:B------:R-:W-:Y:S01]  /*3d20*/  IMAD.WIDE.U32.X R10, R26, -0x77777778, R6, P0 ;  /* 0x888888881a0a7825 */ /* 0x000fe200000e0406 */
[----:B------:R-:W-:Y:S02]  /*3d30*/  LEA.HI R8, R9, 0x1, RZ, 0x1c ;  /* 0x0000000109087811 */ /* 0x000fe400078fe0ff */
[----:B------:R-:W-:Y:S01]  /*3d40*/  LOP3.LUT R4, R37, R34, RZ, 0x3c, !PT ;  /* 0x0000002225047212 */ /* 0x000fe200078e3cff */
[----:B------:R-:W-:Y:S01]  /*3d50*/  IMAD R6, R12, 0x4, R15 ;  /* 0x000000040c067824 */ /* 0x000fe200078e020f */
[----:B------:R-:W-:Y:S02]  /*3d60*/  SHF.R.U64 R9, R10, 0x3, R11 ;  /* 0x000000030a097819 */ /* 0x000fe4000000120b */
[C---:B------:R-:W-:Y:S02]  /*3d70*/  IADD3 R29, P0, R35.reuse, 0xf, RZ ;  /* 0x0000000f231d7810 */ /* 0x040fe40007f1e0ff */
[----:B------:R-:W-:Y:S01]  /*3d80*/  IADD3 R31, P1, R35, 0x1e, RZ ;  /* 0x0000001e231f7810 */ /* 0x000fe20007f3e0ff */
[----:B------:R-:W-:Y:S01]  /*3d90*/  VIADD R9, R9, 0x1 ;  /* 0x0000000109097836 */ /* 0x000fe20000000000 */
[----:B------:R-:W-:-:S02]  /*3da0*/  IADD3 R33, P2, R35, 0x2d, RZ ;  /* 0x0000002d23217810 */ /* 0x000fc40007f5e0ff */
[----:B------:R-:W-:Y:S01]  /*3db0*/  MOV R7, UR5 ;  /* 0x0000000500077c02 */ /* 0x000fe20008000f00 */
[----:B------:R-:W-:Y:S01]  /*3dc0*/  USEL UR5, UR14, 0x2, UP0 ;  /* 0x000000020e057887 */ /* 0x000fe20008000000 */
[-C--:B------:R-:W-:Y:S02]  /*3dd0*/  LEA R4, R4, R15.reuse, 0x2 ;  /* 0x0000000f04047211 */ /* 0x080fe400078e10ff */
[----:B------:R-:W-:Y:S01]  /*3de0*/  LEA R5, R0, R15, 0x2 ;  /* 0x0000000f00057211 */ /* 0x000fe200078e10ff */
[----:B------:R-:W-:Y:S01]  /*3df0*/  USHF.L.U64.HI UR7, UR5, 0x7, UR7 ;  /* 0x0000000705077899 */ /* 0x000fe20008010207 */
[----:B------:R-:W-:Y:S01]  /*3e00*/  LOP3.LUT R27, R14, 0xf, RZ, 0xc0, !PT ;  /* 0x0000000f0e1b7812 */ /* 0x000fe200078ec0ff */
[----:B------:R-:W-:Y:S01]  /*3e10*/  USHF.L.U32 UR5, UR5, 0x7, URZ ;  /* 0x0000000705057899 */ /* 0x000fe2000800063f */
[----:B------:R-:W-:Y:S02]  /*3e20*/  IADD3.X R28, RZ, RZ, RZ, P0, !PT ;  /* 0x000000ffff1c7210 */ /* 0x000fe400007fe4ff */
[----:B------:R-:W-:-:S02]  /*3e30*/  IADD3.X R30, RZ, RZ, RZ, P1, !PT ;  /* 0x000000ffff1e7210 */ /* 0x000fc40000ffe4ff */
[----:B------:R-:W-:Y:S02]  /*3e40*/  IADD3.X R32, RZ, RZ, RZ, P2, !PT ;  /* 0x000000ffff207210 */ /* 0x000fe400017fe4ff */
[----:B------:R-:W-:Y:S02]  /*3e50*/  LOP3.LUT R8, R8, 0x3, RZ, 0xc0, !PT ;  /* 0x0000000308087812 */ /* 0x000fe400078ec0ff */
[----:B------:R-:W-:-:S07]  /*3e60*/  LOP3.LUT R9, R9, 0x3, RZ, 0xc0, !PT ;  /* 0x0000000309097812 */ /* 0x000fce00078ec0ff */
.L_x_239:
[----:B0-----:R-:W-:Y:S01]  /*3e70*/  IMAD.U32 R0, RZ, RZ, UR7 ;  /* 0x00000007ff007e24 */ /* 0x001fe2000f8e00ff */
[----:B------:R-:W-:Y:S01]  /*3e80*/  ISETP.LT.U32.AND P0, PT, R35, UR5, PT ;  /* 0x0000000523007c0c */ /* 0x000fe2000bf01070 */
[----:B------:R-:W-:Y:S01]  /*3e90*/  BSSY B0, `(.L_x_223) ;  /* 0x00000aa000007945 */ /* 0x000fe20003800000 */
[----:B------:R-:W-:Y:S02]  /*3ea0*/  CS2R R24, SRZ ;  /* 0x0000000000187805 */ /* 0x000fe4000001ff00 */
[----:B------:R-:W-:-:S13]  /*3eb0*/  ISETP.GT.AND.EX P0, PT, R0, RZ, PT, P0 ;  /* 0x000000ff0000720c */ /* 0x000fda0003f04300 */
[----:B-1234-:R-:W-:Y:S05]  /*3ec0*/  @!P0 BRA `(.L_x_224) ;  /* 0x0000000800988947 */ /* 0x01efea0003800000 */
[----:B------:R-:W0:Y:S01]  /*3ed0*/  S2R R10, SR_TID.X ;  /* 0x00000000000a7919 */ /* 0x000e220000002100 */
[----:B------:R-:W-:Y:S01]  /*3ee0*/  ISETP.NE.U32.AND P1, PT, R9, RZ, PT ;  /* 0x000000ff0900720c */ /* 0x000fe20003f25070 */
[----:B------:R-:W-:Y:S01]  /*3ef0*/  BSSY B1, `(.L_x_225) ;  /* 0x0000023000017945 */ /* 0x000fe20003800000 */
[----:B------:R-:W-:Y:S01]  /*3f00*/  ISETP.GE.U32.AND P0, PT, R13, 0x2d, PT ;  /* 0x0000002d0d00780c */ /* 0x000fe20003f06070 */
[----:B------:R-:W-:Y:S01]  /*3f10*/  HFMA2.MMA R12, -RZ, RZ, 0, 0 ;  /* 0x00000000ff0c7435 */ /* 0x000fe200000001ff */
[----:B------:R-:W-:Y:S02]  /*3f20*/  ISETP.NE.AND.EX P1, PT, RZ, RZ, PT, P1 ;  /* 0x000000ffff00720c */ /* 0x000fe40003f25310 */
[----:B------:R-:W-:Y:S02]  /*3f30*/  CS2R R24, SRZ ;  /* 0x0000000000187805 */ /* 0x000fe4000001ff00 */
        /* <DEDUP_REMOVED lines=22> */
[----:B------:R-:W-:Y:S01]  /*40a0*/  MOV R0, R31 ;  /* 0x0000001f00007202 */ /* 0x000fe20000000f00 */
[----:B------:R-:W-:Y:S01]  /*40b0*/  IMAD.MOV.U32 R12, RZ, RZ, R30 ;  /* 0x000000ffff0c7224 */ /* 0x000fe200078e001e */
[----:B------:R-:W-:Y:S02]  /*40c0*/  @P1 MOV R0, R33 ;  /* 0x0000002100001202 */ /* 0x000fe40000000f00 */
[----:B------:R-:W-:Y:S01]  /*40d0*/  @P1 MOV R12, R32 ;  /* 0x00000020000c1202 */ /* 0x000fe20000000f00 */
[----:B--2---:R-:W-:Y:S01]  /*40e0*/  FADD.FTZ R24, R24, R16 ;  /* 0x0000001018187221 */ /* 0x004fe20000010000 */
[----:B------:R-:W-:-:S03]  /*40f0*/  FADD.FTZ R25, R25, R17 ;  /* 0x0000001119197221 */ /* 0x000fc60000010000 */
[----:B---3--:R-:W-:Y:S01]  /*4100*/  @P1 FADD.FTZ R24, R24, R14 ;  /* 0x0000000e18181221 */ /* 0x008fe20000010000 */
[----:B------:R-:W-:-:S07]  /*4110*/  @P1 FADD.FTZ R25, R25, R15 ;  /* 0x0000000f19191221 */ /* 0x000fce0000010000 */
.L_x_226:
[----:B------:R-:W-:Y:S05]  /*4120*/  BSYNC B1 ;  /* 0x0000000000017941 */ /* 0x000fea0003800000 */
.L_x_225:
[----:B------:R-:W-:Y:S05]  /*4130*/  @!P0 BRA `(.L_x_224) ;  /* 0x0000000400fc8947 */ /* 0x000fea0003800000 */
[----:B------:R-:W-:Y:S01]  /*4140*/  IADD3 R14, P0, -R0, UR5, RZ ;  /* 0x00000005000e7c10 */ /* 0x000fe2000ff1e1ff */
[----:B------:R-:W-:Y:S01]  /*4150*/  IMAD R15, R12, 0x780, RZ ;  /* 0x000007800c0f7824 */ /* 0x000fe200078e02ff */
[C---:B------:R-:W-:Y:S01]  /*4160*/  SHF.L.U64.HI R11, R10.reuse, 0x1, R11 ;  /* 0x000000010a0b7819 */ /* 0x040fe2000001020b */
[----:B------:R-:W-:Y:S01]  /*4170*/  IMAD.SHL.U32 R10, R10, 0x2, RZ ;  /* 0x000000020a0a7824 */ /* 0x000fe200078e00ff */
[----:B------:R-:W-:Y:S01]  /*4180*/  ISETP.GT.U32.AND P1, PT, R14, 0xb4, PT ;  /* 0x000000b40e00780c */ /* 0x000fe20003f24070 */
[----:B------:R-:W-:Y:S01]  /*4190*/  BSSY B1, `(.L_x_227) ;  /* 0x0000045000017945 */ /* 0x000fe20003800000 */
[----:B------:R-:W-:Y:S01]  /*41a0*/  IADD3.X R14, ~R12, UR7, RZ, P0, !PT ;  /* 0x000000070c0e7c10 */ /* 0x000fe200087fe5ff */
[----:B------:R-:W-:-:S03]  /*41b0*/  IMAD.WIDE.U32 R10, R0, 0x780, R10 ;  /* 0x00000780000a7825 */ /* 0x000fc600078e000a */
[----:B------:R-:W-:Y:S02]  /*41c0*/  ISETP.GT.AND.EX P1, PT, R14, RZ, PT, P1 ;  /* 0x000000ff0e00720c */ /* 0x000fe40003f24310 */
[----:B------:R-:W-:Y:S02]  /*41d0*/  IADD3 R11, R11, R15, RZ ;  /* 0x0000000f0b0b7210 */ /* 0x000fe40007ffe0ff */
[----:B------:R-:W-:-:S04]  /*41e0*/  LEA R18, P0, R10, UR4, 0x2 ;  /* 0x000000040a127c11 */ /* 0x000fc8000f8010ff */
[----:B------:R-:W-:Y:S02]  /*41f0*/  LEA.HI.X R19, R10, UR6, R11, 0x2, P0 ;  /* 0x000000060a137c11 */ /* 0x000fe400080f140b */
[----:B------:R-:W-:-:S03]  /*4200*/  PLOP3.LUT P0, PT, PT, PT, PT, 0x80, 0x0 ;  /* 0x000000000000781c */ /* 0x000fc60003f0f070 */
[----:B------:R-:W-:Y:S10]  /*4210*/  @!P1 BRA `(.L_x_228) ;  /* 0x0000000000f09947 */ /* 0x000ff40003800000 */
[----:B------:R-:W-:Y:S01]  /*4220*/  MOV R11, UR5 ;  /* 0x00000005000b7c02 */ /* 0x000fe20008000f00 */
[----:B------:R-:W-:Y:S01]  /*4230*/  IMAD.U32 R10, RZ, RZ, UR7 ;  /* 0x00000007ff0a7e24 */ /* 0x000fe2000f8e00ff */
[----:B------:R-:W-:Y:S02]  /*4240*/  PLOP3.LUT P0, PT, PT, PT, PT, 0x8, 0x0 ;  /* 0x000000000000781c */ /* 0x000fe40003f0e170 */
[----:B------:R-:W-:-:S04]  /*4250*/  IADD3 R11, P1, R11, -0xb4, RZ ;  /* 0xffffff4c0b0b7810 */ /* 0x000fc80007f3e0ff */
[----:B------:R-:W-:-:S09]  /*4260*/  IADD3.X R10, R10, -0x1, RZ, P1, !PT ;  /* 0xffffffff0a0a7810 */ /* 0x000fd20000ffe4ff */
.L_x_229:
        /* <DEDUP_REMOVED lines=55> */
.L_x_228:
[----:B------:R-:W-:Y:S05]  /*45e0*/  BSYNC B1 ;  /* 0x0000000000017941 */ /* 0x000fea0003800000 */
.L_x_227:
        /* <DEDUP_REMOVED lines=32> */
[----:B0-----:R-:W-:Y:S01]  /*47f0*/  MOV R18, R10 ;  /* 0x0000000a00127202 */ /* 0x001fe20000000f00 */
[----:B------:R-:W-:Y:S02]  /*4800*/  IMAD.X R19, RZ, RZ, R19, P1 ;  /* 0x000000ffff137224 */ /* 0x000fe400008e0613 */
[----:B-----5:R-:W-:Y:S01]  /*4810*/  FADD.FTZ R24, R11, R22 ;  /* 0x000000160b187221 */ /* 0x020fe20000010000 */
[----:B------:R-:W-:-:S07]  /*4820*/  FADD.FTZ R25, R14, R23 ;  /* 0x000000170e197221 */ /* 0x000fce0000010000 */
.L_x_231:
[----:B------:R-:W-:Y:S05]  /*4830*/  BSYNC B1 ;  /* 0x0000000000017941 */ /* 0x000fea0003800000 */
.L_x_230:
        /* <DEDUP_REMOVED lines=15> */
.L_x_224:
[----:B------:R-:W-:Y:S05]  /*4930*/  BSYNC B0 ;  /* 0x0000000000007941 */ /* 0x000fea0003800000 */
.L_x_223:
        /* <DEDUP_REMOVED lines=8> */
[----:B------:R-:W-:-:S11]  /*49c0*/  IMAD.MOV.U32 R0, RZ, RZ, R37 ;  /* 0x000000ffff007224 */ /* 0x000fd600078e0025 */
[----:B------:R-:W-:Y:S05]  /*49d0*/  @!P0 BRA `(.L_x_234) ;  /* 0x0000000400dc8947 */ /* 0x000fea0003800000 */
[----:B------:R-:W-:Y:S01]  /*49e0*/  ISETP.NE.AND P0, PT, R27, 0xf, PT ;  /* 0x0000000f1b00780c */ /* 0x000fe20003f05270 */
[----:B------:R-:W-:Y:S01]  /*49f0*/  HFMA2.MMA R17, -RZ, RZ, 0, 0 ;  /* 0x00000000ff117435 */ /* 0x000fe200000001ff */
[----:B------:R-:W-:Y:S01]  /*4a00*/  MOV R0, RZ ;  /* 0x000000ff00007202 */ /* 0x000fe20000000f00 */
[----:B------:R-:W-:-:S10]  /*4a10*/  UMOV UR9, 0xffff ;  /* 0x0000ffff00097882 */ /* 0x000fd40000000000 */
[----:B------:R0:W1:Y:S04]  /*4a20*/  @P0 LDS R17, [R4] ;  /* 0x0000000004110984 */ /* 0x0000680000000800 */
[----:B------:R0:W2:Y:S01]  /*4a30*/  @P0 LDS R0, [R4+0x780] ;  /* 0x0007800004000984 */ /* 0x0000a20000000800 */
[----:B------:R-:W-:Y:S05]  /*4a40*/  BRA.DIV UR9, `(.L_x_235) ;  /* 0x0000001209387947 */ /* 0x000fea000b800000 */
[----:B------:R-:W-:Y:S01]  /*4a50*/  IMAD.MOV.U32 R16, RZ, RZ, 0xffff ;  /* 0x0000ffffff107424 */ /* 0x000fe200078e00ff */
[----:B------:R-:W-:Y:S01]  /*4a60*/  MOV R15, 0xffff ;  /* 0x0000ffff000f7802 */ /* 0x000fe20000000f00 */
[----:B------:R-:W-:Y:S01]  /*4a70*/  IMAD.MOV.U32 R12, RZ, RZ, 0xffff ;  /* 0x0000ffffff0c7424 */ /* 0x000fe200078e00ff */
[----:B------:R-:W-:Y:S01]  /*4a80*/  MOV R19, 0xffff ;  /* 0x0000ffff00137802 */ /* 0x000fe20000000f00 */
[----:B------:R-:W-:Y:S01]  /*4a90*/  IMAD.MOV.U32 R21, RZ, RZ, 0xffff ;  /* 0x0000ffffff157424 */ /* 0x000fe200078e00ff */
[----:B-1----:R-:W1:Y:S01]  /*4aa0*/  SHFL.BFLY PT, R22, R17, 0x8, 0x101f ;  /* 0x0d101f0011167f89 */ /* 0x002e6200000e0000 */
[----:B------:R-:W-:-:S03]  /*4ab0*/  MOV R23, 0xffff ;  /* 0x0000ffff00177802 */ /* 0x000fc60000000f00 */
[----:B--2---:R-:W2:Y:S01]  /*4ac0*/  SHFL.BFLY PT, R11, R0, 0x8, 0x101f ;  /* 0x0d101f00000b7f89 */ /* 0x004ea200000e0000 */
[----:B-1----:R-:W-:Y:S01]  /*4ad0*/  FADD.FTZ R10, R22, R17 ;  /* 0x00000011160a7221 */ /* 0x002fe20000010000 */
[----:B------:R-:W-:Y:S01]  /*4ae0*/  MOV R17, 0xffff ;  /* 0x0000ffff00117802 */ /* 0x000fe20000000f00 */
[----:B--2---:R-:W-:-:S03]  /*4af0*/  FADD.FTZ R11, R11, R0 ;  /* 0x000000000b0b7221 */ /* 0x004fc60000010000 */
        /* <DEDUP_REMOVED lines=11> */
.L_x_248:
[----:B------:R-:W1:Y:S01]  /*4bb0*/  LDC.64 R10, c[0x0][0x218] ;  /* 0x00008600ff0a7b82 */ /* 0x000e620000000a00 */
[----:B------:R-:W-:Y:S01]  /*4bc0*/  ISETP.NE.AND P1, PT, R27, RZ, PT ;  /* 0x000000ff1b00720c */ /* 0x000fe20003f25270 */
[----:B---3--:R-:W-:Y:S01]  /*4bd0*/  FADD.FTZ R0, R0, R21 ;  /* 0x0000001500007221 */ /* 0x008fe20000010000 */
[C---:B------:R-:W-:Y:S02]  /*4be0*/  IADD3 R17, R37.reuse, R7, RZ ;  /* 0x0000000725117210 */ /* 0x040fe40007ffe0ff */
[----:B------:R-:W-:Y:S02]  /*4bf0*/  ISETP.NE.AND P2, PT, R8, 0x1, PT ;  /* 0x000000010800780c */ /* 0x000fe40003f45270 */
[----:B------:R-:W-:Y:S01]  /*4c00*/  IADD3 R18, R37, 0x1e, RZ ;  /* 0x0000001e25127810 */ /* 0x000fe20007ffe0ff */
[----:B------:R-:W2:Y:S06]  /*4c10*/  LDC.64 R14, c[0x0][0x220] ;  /* 0x00008800ff0e7b82 */ /* 0x000eac0000000a00 */
[----:B------:R-:W-:-:S02]  /*4c20*/  @!P1 F2FP.BF16.F32.PACK_AB R0, RZ, R0 ;  /* 0x00000000ff00923e */ /* 0x000fc400000010ff */
[----:B------:R-:W-:Y:S02]  /*4c30*/  @!P1 F2FP.BF16.F32.PACK_AB R12, RZ, R12 ;  /* 0x0000000cff0c923e */ /* 0x000fe400000010ff */
[----:B------:R-:W-:Y:S01]  /*4c40*/  PRMT R16, R0, 0x7610, R16 ;  /* 0x0000761000107816 */ /* 0x000fe20000000010 */
[----:B------:R-:W-:Y:S02]  /*4c50*/  IMAD.MOV.U32 R0, RZ, RZ, R18 ;  /* 0x000000ffff007224 */ /* 0x000fe400078e0012 */
[----:B-1----:R-:W-:-:S05]  /*4c60*/  IMAD.WIDE R10, R17, 0x2, R10 ;  /* 0x00000002110a7825 */ /* 0x002fca00078e020a */
[----:B------:R1:W-:Y:S01]  /*4c70*/  @!P1 STG.E.U16 desc[UR12][R10.64], R12 ;  /* 0x0000000c0a009986 */ /* 0x0003e2000c10150c */
[----:B--2---:R-:W-:-:S05]  /*4c80*/  IMAD.WIDE R14, R17, 0x2, R14 ;  /* 0x00000002110e7825 */ /* 0x004fca00078e020e */
[----:B------:R1:W-:Y:S01]  /*4c90*/  @!P1 STG.E.U16 desc[UR12][R14.64], R16 ;  /* 0x000000100e009986 */ /* 0x0003e2000c10150c */
[----:B------:R-:W-:Y:S05]  /*4ca0*/  @!P2 BRA `(.L_x_234) ;  /* 0x000000040028a947 */ /* 0x000fea0003800000 */
[----:B------:R-:W-:Y:S01]  /*4cb0*/  HFMA2.MMA R17, -RZ, RZ, 0, 0 ;  /* 0x00000000ff117435 */ /* 0x000fe200000001ff */
[----:B------:R-:W-:Y:S01]  /*4cc0*/  MOV R0, RZ ;  /* 0x000000ff00007202 */ /* 0x000fe20000000f00 */
[----:B------:R-:W-:-:S05]  /*4cd0*/  UMOV UR9, 0xffff ;  /* 0x0000ffff00097882 */ /* 0x000fca0000000000 */
[----:B------:R2:W3:Y:S04]  /*4ce0*/  @P0 LDS R0, [R5+0x780] ;  /* 0x0007800005000984 */ /* 0x0004e80000000800 */
[----:B------:R2:W4:Y:S01]  /*4cf0*/  @P0 LDS R17, [R5] ;  /* 0x0000000005110984 */ /* 0x0005220000000800 */
[----:B------:R-:W-:Y:S05]  /*4d00*/  BRA.DIV UR9, `(.L_x_236) ;  /* 0x00000012094c7947 */ /* 0x000fea000b800000 */
[----:B------:R-:W-:Y:S01]  /*4d10*/  IMAD.MOV.U32 R18, RZ, RZ, 0xffff ;  /* 0x0000ffffff127424 */ /* 0x000fe200078e00ff */
[----:B------:R-:W-:Y:S01]  /*4d20*/  MOV R19, 0xffff ;  /* 0x0000ffff00137802 */ /* 0x000fe20000000f00 */
[----:B------:R-:W-:Y:S01]  /*4d30*/  IMAD.MOV.U32 R20, RZ, RZ, 0xffff ;  /* 0x0000ffffff147424 */ /* 0x000fe200078e00ff */
[----:B------:R-:W-:Y:S01]  /*4d40*/  MOV R25, 0xffff ;  /* 0x0000ffff00197802 */ /* 0x000fe20000000f00 */
[----:B----4-:R-:W1:Y:S01]  /*4d50*/  SHFL.BFLY PT, R22, R17, 0x8, 0x101f ;  /* 0x0d101f0011167f89 */ /* 0x010e6200000e0000 */
[----:B------:R-:W-:Y:S02]  /*4d60*/  MOV R36, 0xffff ;  /* 0x0000ffff00247802 */ /* 0x000fe40000000f00 */
[----:B------:R-:W-:Y:S01]  /*4d70*/  MOV R24, 0xffff ;  /* 0x0000ffff00187802 */ /* 0x000fe20000000f00 */
[----:B---3--:R-:W3:Y:S01]  /*4d80*/  SHFL.BFLY PT, R21, R0, 0x8, 0x101f ;  /* 0x0d101f0000157f89 */ /* 0x008ee200000e0000 */
[----:B-1----:R-:W-:Y:S01]  /*4d90*/  FADD.FTZ R12, R22, R17 ;  /* 0x00000011160c7221 */ /* 0x002fe20000010000 */
[----:B------:R-:W-:-:S02]  /*4da0*/  IMAD.MOV.U32 R17, RZ, RZ, 0xffff ;  /* 0x0000ffffff117424 */ /* 0x000fc400078e00ff */
[----:B---3--:R-:W-:Y:S02]  /*4db0*/  FADD.FTZ R16, R21, R0 ;  /* 0x0000000015107221 */ /* 0x008fe40000010000 */
        /* <DEDUP_REMOVED lines=11> */
.L_x_258:
[----:B----4-:R-:W-:Y:S01]  /*4e70*/  FADD.FTZ R0, R12, R25 ;  /* 0x000000190c007221 */ /* 0x010fe20000010000 */
[----:B------:R-:W-:Y:S02]  /*4e80*/  @!P1 F2FP.BF16.F32.PACK_AB R16, RZ, R16 ;  /* 0x00000010ff10923e */ /* 0x000fe400000010ff */
[----:B------:R-:W-:Y:S02]  /*4e90*/  ISETP.NE.AND P2, PT, R8, 0x2, PT ;  /* 0x000000020800780c */ /* 0x000fe40003f45270 */
[----:B------:R-:W-:Y:S01]  /*4ea0*/  @!P1 F2FP.BF16.F32.PACK_AB R0, RZ, R0 ;  /* 0x00000000ff00923e */ /* 0x000fe200000010ff */
[----:B------:R3:W-:Y:S01]  /*4eb0*/  @!P1 STG.E.U16 desc[UR12][R10.64+0x3c], R16 ;  /* 0x00003c100a009986 */ /* 0x0007e2000c10150c */
[----:B------:R-:W-:Y:S02]  /*4ec0*/  IADD3 R17, R37, 0x3c, RZ ;  /* 0x0000003c25117810 */ /* 0x000fe40007ffe0ff */
[----:B------:R-:W-:Y:S02]  /*4ed0*/  PRMT R12, R0, 0x7610, R12 ;  /* 0x00007610000c7816 */ /* 0x000fe4000000000c */
[----:B------:R-:W-:-:S03]  /*4ee0*/  MOV R0, R17 ;  /* 0x0000001100007202 */ /* 0x000fc60000000f00 */
[----:B------:R3:W-:Y:S02]  /*4ef0*/  @!P1 STG.E.U16 desc[UR12][R14.64+0x3c], R12 ;  /* 0x00003c0c0e009986 */ /* 0x0007e4000c10150c */
[----:B------:R-:W-:Y:S05]  /*4f00*/  @!P2 BRA `(.L_x_234) ;  /* 0x000000000090a947 */ /* 0x000fea0003800000 */
[----:B------:R-:W-:Y:S01]  /*4f10*/  HFMA2.MMA R0, -RZ, RZ, 0, 0 ;  /* 0x00000000ff007435 */ /* 0x000fe200000001ff */
[----:B------:R-:W-:Y:S01]  /*4f20*/  IMAD.MOV.U32 R17, RZ, RZ, RZ ;  /* 0x000000ffff117224 */ /* 0x000fe200078e00ff */
[----:B------:R-:W-:-:S05]  /*4f30*/  UMOV UR9, 0xffff ;  /* 0x0000ffff00097882 */ /* 0x000fca0000000000 */
[----:B------:R1:W4:Y:S04]  /*4f40*/  @P0 LDS R17, [R6] ;  /* 0x0000000006110984 */ /* 0x0003280000000800 */
[----:B------:R1:W0:Y:S01]  /*4f50*/  @P0 LDS R0, [R6+0x780] ;  /* 0x0007800006000984 */ /* 0x0002220000000800 */
[----:B------:R-:W-:Y:S05]  /*4f60*/  BRA.DIV UR9, `(.L_x_237) ;  /* 0x00000012098c7947 */ /* 0x000fea000b800000 */
[----:B------:R-:W-:Y:S01]  /*4f70*/  MOV R18, 0xffff ;  /* 0x0000ffff00127802 */ /* 0x000fe20000000f00 */
[----:B------:R-:W-:Y:S01]  /*4f80*/  IMAD.MOV.U32 R19, RZ, RZ, 0xffff ;  /* 0x0000ffffff137424 */ /* 0x000fe200078e00ff */
[----:B------:R-:W-:Y:S01]  /*4f90*/  MOV R25, 0xffff ;  /* 0x0000ffff00197802 */ /* 0x000fe20000000f00 */
[----:B------:R-:W-:Y:S01]  /*4fa0*/  IMAD.MOV.U32 R36, RZ, RZ, 0xffff ;  /* 0x0000ffffff247424 */ /* 0x000fe200078e00ff */
[----:B------:R-:W-:Y:S01]  /*4fb0*/  MOV R20, 0xffff ;  /* 0x0000ffff00147802 */ /* 0x000fe20000000f00 */
[----:B----4-:R-:W3:Y:S01]  /*4fc0*/  SHFL.BFLY PT, R22, R17, 0x8, 0x101f ;  /* 0x0d101f0011167f89 */ /* 0x010ee200000e0000 */
[----:B------:R-:W-:-:S03]  /*4fd0*/  MOV R24, 0xffff ;  /* 0x0000ffff00187802 */ /* 0x000fc60000000f00 */
[----:B0-----:R-:W0:Y:S01]  /*4fe0*/  SHFL.BFLY PT, R21, R0, 0x8, 0x101f ;  /* 0x0d101f0000157f89 */ /* 0x001e2200000e0000 */
[----:B---3--:R-:W-:Y:S01]  /*4ff0*/  FADD.FTZ R12, R22, R17 ;  /* 0x00000011160c7221 */ /* 0x008fe20000010000 */
[----:B------:R-:W-:Y:S01]  /*5000*/  MOV R17, 0xffff ;  /* 0x0000ffff00117802 */ /* 0x000fe20000000f00 */
[----:B0-----:R-:W-:-:S03]  /*5010*/  FADD.FTZ R16, R21, R0 ;  /* 0x0000000015107221 */ /* 0x001fc60000010000 */
        /* <DEDUP_REMOVED lines=11> */
.L_x_268:
[----:B----4-:R-:W-:Y:S01]  /*50d0*/  FADD.FTZ R0, R12, R25 ;  /* 0x000000190c007221 */ /* 0x010fe20000010000 */
[----:B------:R-:W-:Y:S01]  /*50e0*/  @!P1 F2FP.BF16.F32.PACK_AB R16, RZ, R16 ;  /* 0x00000010ff10923e */ /* 0x000fe200000010ff */
[----:B------:R-:W-:-:S03]  /*50f0*/  VIADD R17, R37, 0x5a ;  /* 0x0000005a25117836 */ /* 0x000fc60000000000 */
[----:B------:R-:W-:Y:S01]  /*5100*/  @!P1 F2FP.BF16.F32.PACK_AB R0, RZ, R0 ;  /* 0x00000000ff00923e */ /* 0x000fe200000010ff */
[----:B------:R4:W-:Y:S03]  /*5110*/  @!P1 STG.E.U16 desc[UR12][R10.64+0x78], R16 ;  /* 0x000078100a009986 */ /* 0x0009e6000c10150c */
[----:B------:R-:W-:Y:S02]  /*5120*/  PRMT R12, R0, 0x7610, R12 ;  /* 0x00007610000c7816 */ /* 0x000fe4000000000c */
[----:B------:R-:W-:-:S03]  /*5130*/  MOV R0, R17 ;  /* 0x0000001100007202 */ /* 0x000fc60000000f00 */
[----:B------:R4:W-:Y:S04]  /*5140*/  @!P1 STG.E.U16 desc[UR12][R14.64+0x78], R12 ;  /* 0x0000780c0e009986 */ /* 0x0009e8000c10150c */
.L_x_234:
[----:B------:R-:W-:Y:S05]  /*5150*/  BSYNC B0 ;  /* 0x0000000000007941 */ /* 0x000fea0003800000 */
.L_x_233:
[----:B------:R-:W-:-:S13]  /*5160*/  ISETP.GE.U32.AND P0, PT, R3, 0x5a, PT ;  /* 0x0000005a0300780c */ /* 0x000fda0003f06070 */
[----:B------:R-:W-:Y:S05]  /*5170*/  @!P0 BRA `(.L_x_232) ;  /* 0x0000000800548947 */ /* 0x000fea0003800000 */
[----:B------:R-:W-:Y:S01]  /*5180*/  ISETP.NE.AND P0, PT, R27, 0xf, PT ;  /* 0x0000000f1b00780c */ /* 0x000fe20003f05270 */
[----:B------:R-:W-:Y:S01]  /*5190*/  HFMA2.MMA R17, -RZ, RZ, 0, 0 ;  /* 0x00000000ff117435 */ /* 0x000fe200000001ff */
[----:B-1-34-:R-:W-:Y:S01]  /*51a0*/  MOV R14, RZ ;  /* 0x000000ff000e7202 */ /* 0x01afe20000000f00 */
[----:B------:R-:W-:-:S10]  /*51b0*/  UMOV UR9, 0xffff ;  /* 0x0000ffff00097882 */ /* 0x000fd40000000000 */
[----:B------:R-:W-:Y:S02]  /*51c0*/  @P0 LOP3.LUT R10, R0, R34, RZ, 0x3c, !PT ;  /* 0x00000022000a0212 */ /* 0x000fe400078e3cff */
[----:B------:R-:W-:-:S05]  /*51d0*/  @P0 LEA R11, R27, UR8, 0x7 ;  /* 0x000000081b0b0c11 */ /* 0x000fca000f8e38ff */
[----:B------:R-:W-:-:S05]  /*51e0*/  @P0 IMAD R10, R10, 0x4, R11 ;  /* 0x000000040a0a0824 */ /* 0x000fca00078e020b */
[----:B------:R1:W3:Y:S04]  /*51f0*/  @P0 LDS R17, [R10] ;  /* 0x000000000a110984 */ /* 0x0002e80000000800 */
[----:B------:R1:W4:Y:S01]  /*5200*/  @P0 LDS R14, [R10+0x780] ;  /* 0x000780000a0e0984 */ /* 0x0003220000000800 */
[----:B------:R-:W-:Y:S05]  /*5210*/  BRA.DIV UR9, `(.L_x_238) ;  /* 0x0000001209b87947 */ /* 0x000fea000b800000 */
[----:B------:R-:W-:Y:S01]  /*5220*/  @P0 IADD3 R11, R0, 0x1e, RZ ;  /* 0x0000001e000b0810 */ /* 0x000fe20007ffe0ff */
[----:B------:R-:W-:Y:S01]  /*5230*/  IMAD.MOV.U32 R22, RZ, RZ, 0xffff ;  /* 0x0000ffffff167424 */ /* 0x000fe200078e00ff */
[----:B-1----:R-:W-:Y:S01]  /*5240*/  @P0 LEA R10, R27, UR8, 0x7 ;  /* 0x000000081b0a0c11 */ /* 0x002fe2000f8e38ff */
[----:B------:R-:W-:Y:S01]  /*5250*/  IMAD.MOV.U32 R36, RZ, RZ, 0xffff ;  /* 0x0000ffffff247424 */ /* 0x000fe200078e00ff */
[----:B------:R-:W-:Y:S02]  /*5260*/  @P0 LOP3.LUT R11, R11, R34, RZ, 0x3c, !PT ;  /* 0x000000220b0b0212 */ /* 0x000fe400078e3cff */
[----:B------:R-:W-:Y:S02]  /*5270*/  MOV R19, 0xffff ;  /* 0x0000ffff00137802 */ /* 0x000fe40000000f00 */
[----:B------:R-:W-:Y:S01]  /*5280*/  MOV R24, 0xffff ;  /* 0x0000ffff00187802 */ /* 0x000fe20000000f00 */
[----:B------:R-:W-:Y:S01]  /*5290*/  @P0 IMAD R21, R11, 0x4, R10 ;  /* 0x000000040b150824 */ /* 0x000fe200078e020a */
[----:B------:R-:W-:-:S02]  /*52a0*/  CS2R R10, SRZ ;  /* 0x00000000000a7805 */ /* 0x000fc4000001ff00 */
[----:B------:R-:W-:Y:S02]  /*52b0*/  MOV R20, 0xffff ;  /* 0x0000ffff00147802 */ /* 0x000fe40000000f00 */
[----:B------:R-:W-:Y:S01]  /*52c0*/  MOV R25, 0xffff ;  /* 0x0000ffff00197802 */ /* 0x000fe20000000f00 */
[----:B------:R-:W1:Y:S01]  /*52d0*/  @P0 LDS R18, [R21+0x780] ;  /* 0x0007800015120984 */ /* 0x000e620000000800 */
[----:B------:R-:W-:-:S03]  /*52e0*/  ISETP.NE.AND P1, PT, R27, RZ, PT ;  /* 0x000000ff1b00720c */ /* 0x000fc60003f25270 */
[----:B------:R-:W5:Y:S01]  /*52f0*/  @P0 LDS R15, [R21] ;  /* 0x00000000150f0984 */ /* 0x000f620000000800 */
[----:B-1----:R-:W-:Y:S01]  /*5300*/  @P0 MOV R10, R18 ;  /* 0x00000012000a0202 */ /* 0x002fe20000000f00 */
[----:B------:R-:W-:Y:S01]  /*5310*/  IMAD.MOV.U32 R18, RZ, RZ, 0xffff ;  /* 0x0000ffffff127424 */ /* 0x000fe200078e00ff */
[----:B-----5:R-:W-:-:S03]  /*5320*/  @P0 MOV R11, R15 ;  /* 0x0000000f000b0202 */ /* 0x020fc60000000f00 */
        /* <DEDUP_REMOVED lines=8> */
[----:B------:R-:W-:Y:S01]  /*53b0*/  IMAD.MOV.U32 R24, RZ, RZ, 0xffff ;  /* 0x0000ffffff187424 */ /* 0x000fe200078e00ff */
[----:B------:R-:W1:Y:S01]  /*53c0*/  SHFL.BFLY PT, R11, R12, 0x4, 0x101f ;  /* 0x0c901f000c0b7f89 */ /* 0x000e6200000e0000 */
[----:B---3--:R-:W-:Y:S01]  /*53d0*/  FADD.FTZ R16, R16, R17 ;  /* 0x0000001110107221 */ /* 0x008fe20000010000 */
[----:B------:R-:W-:-:S02]  /*53e0*/  MOV R17, 0xffff ;  /* 0x0000ffff00117802 */ /* 0x000fc40000000f00 */
        /* <DEDUP_REMOVED lines=21> */
[----:B------:R-:W-:Y:S01]  /*5540*/  IADD3 R19, R0, R7, RZ ;  /* 0x0000000700137210 */ /* 0x000fe20007ffe0ff */
[----:B---3--:R-:W-:-:S04]  /*5550*/  FADD.FTZ R18, R12, R11 ;  /* 0x0000000b0c127221 */ /* 0x008fc80000010000 */
[----:B-1----:R-:W-:Y:S01]  /*5560*/  IMAD.WIDE R14, R19, 0x2, R14 ;  /* 0x00000002130e7825 */ /* 0x002fe200078e020e */
[----:B------:R-:W-:-:S03]  /*5570*/  @!P1 F2FP.BF16.F32.PACK_AB R12, RZ, R18 ;  /* 0x00000012ff0c923e */ /* 0x000fc600000010ff */
[----:B----4-:R-:W-:Y:S02]  /*5580*/  FADD.FTZ R17, R23, R10 ;  /* 0x0000000a17117221 */ /* 0x010fe40000010000 */
[----:B------:R-:W1:Y:S01]  /*5590*/  LDC.64 R10, c[0x0][0x218] ;  /* 0x00008600ff0a7b82 */ /* 0x000e620000000a00 */
[----:B------:R-:W-:Y:S01]  /*55a0*/  PRMT R20, R12, 0x7610, R20 ;  /* 0x000076100c147816 */ /* 0x000fe20000000014 */
[----:B-----5:R-:W-:Y:S01]  /*55b0*/  FADD.FTZ R22, R16, R22 ;  /* 0x0000001610167221 */ /* 0x020fe20000010000 */
[----:B------:R-:W-:Y:S02]  /*55c0*/  @P0 LEA R12, R27, UR8, 0x7 ;  /* 0x000000081b0c0c11 */ /* 0x000fe4000f8e38ff */
[----:B------:R-:W-:Y:S01]  /*55d0*/  @!P1 F2FP.BF16.F32.PACK_AB R17, RZ, R17 ;  /* 0x00000011ff11923e */ /* 0x000fe200000010ff */
[----:B0-----:R-:W-:Y:S01]  /*55e0*/  FADD.FTZ R21, R24, R21 ;  /* 0x0000001518157221 */ /* 0x001fe20000010000 */
[----:B------:R-:W-:Y:S02]  /*55f0*/  @!P1 F2FP.BF16.F32.PACK_AB R16, RZ, R22 ;  /* 0x00000016ff10923e */ /* 0x000fe400000010ff */
[----:B------:R-:W-:Y:S01]  /*5600*/  PRMT R36, R17, 0x7610, R36 ;  /* 0x0000761011247816 */ /* 0x000fe20000000024 */
[----:B------:R-:W-:Y:S01]  /*5610*/  IMAD.MOV.U32 R17, RZ, RZ, 0xffff ;  /* 0x0000ffffff117424 */ /* 0x000fe200078e00ff */
[----:B------:R-:W-:-:S02]  /*5620*/  PRMT R18, R16, 0x7610, R18 ;  /* 0x0000761010127816 */ /* 0x000fc40000000012 */
[----:B------:R-:W-:Y:S02]  /*5630*/  MOV R16, RZ ;  /* 0x000000ff00107202 */ /* 0x000fe40000000f00 */
[----:B------:R-:W-:-:S04]  /*5640*/  @!P1 F2FP.BF16.F32.PACK_AB R21, RZ, R21 ;  /* 0x00000015ff15923e */ /* 0x000fc800000010ff */
[----:B------:R-:W-:Y:S01]  /*5650*/  PRMT R24, R21, 0x7610, R24 ;  /* 0x0000761015187816 */ /* 0x000fe20000000018 */
[----:B-1----:R-:W-:-:S04]  /*5660*/  IMAD.WIDE R10, R19, 0x2, R10 ;  /* 0x00000002130a7825 */ /* 0x002fc800078e020a */
[----:B------:R-:W-:Y:S01]  /*5670*/  @P0 VIADD R19, R0, 0x3c ;  /* 0x0000003c00130836 */ /* 0x000fe20000000000 */
[----:B------:R-:W-:Y:S04]  /*5680*/  @!P1 STG.E.U16 desc[UR12][R10.64], R18 ;  /* 0x000000120a009986 */ /* 0x000fe8000c10150c */
[----:B------:R-:W-:Y:S01]  /*5690*/  @P0 LOP3.LUT R19, R19, R34, RZ, 0x3c, !PT ;  /* 0x0000002213130212 */ /* 0x000fe200078e3cff */
[----:B------:R0:W-:Y:S03]  /*56a0*/  @!P1 STG.E.U16 desc[UR12][R14.64], R20 ;  /* 0x000000140e009986 */ /* 0x0001e6000c10150c */
[----:B------:R-:W-:Y:S01]  /*56b0*/  @P0 LEA R23, R19, R12, 0x2 ;  /* 0x0000000c13170211 */ /* 0x000fe200078e10ff */
[----:B------:R-:W-:Y:S01]  /*56c0*/  @!P1 STG.E.U16 desc[UR12][R10.64+0x3c], R24 ;  /* 0x00003c180a009986 */ /* 0x000fe2000c10150c */
[----:B------:R-:W-:-:S03]  /*56d0*/  MOV R19, 0xffff ;  /* 0x0000ffff00137802 */ /* 0x000fc60000000f00 */
[----:B------:R-:W1:Y:S04]  /*56e0*/  @P0 LDS R12, [R23] ;  /* 0x00000000170c0984 */ /* 0x000e680000000800 */
[----:B------:R-:W3:Y:S01]  /*56f0*/  @P0 LDS R18, [R23+0x780] ;  /* 0x0007800017120984 */ /* 0x000ee20000000800 */
[----:B0-----:R-:W-:-:S03]  /*5700*/  MOV R20, 0xffff ;  /* 0x0000ffff00147802 */ /* 0x001fc60000000f00 */
[----:B------:R0:W-:Y:S02]  /*5710*/  @!P1 STG.E.U16 desc[UR12][R14.64+0x3c], R36 ;  /* 0x00003c240e009986 */ /* 0x0001e4000c10150c */
[----:B0-----:R-:W-:Y:S02]  /*5720*/  IMAD.MOV.U32 R36, RZ, RZ, 0xffff ;  /* 0x0000ffffff247424 */ /* 0x001fe400078e00ff */
[----:B-1----:R-:W-:Y:S02]  /*5730*/  @P0 IMAD.MOV.U32 R16, RZ, RZ, R12 ;  /* 0x000000ffff100224 */ /* 0x002fe400078e000c */
[----:B------:R-:W-:Y:S01]  /*5740*/  IMAD.MOV.U32 R12, RZ, RZ, RZ ;  /* 0x000000ffff0c7224 */ /* 0x000fe200078e00ff */
[----:B---3--:R-:W-:Y:S02]  /*5750*/  @P0 MOV R12, R18 ;  /* 0x00000012000c0202 */ /* 0x008fe40000000f00 */
[----:B------:R-:W0:Y:S01]  /*5760*/  SHFL.BFLY PT, R22, R16, 0x8, 0x101f ;  /* 0x0d101f0010167f89 */ /* 0x000e2200000e0000 */
[----:B------:R-:W-:Y:S01]  /*5770*/  MOV R18, 0xffff ;  /* 0x0000ffff00127802 */ /* 0x000fe20000000f00 */
        /* <DEDUP_REMOVED lines=15> */
[----:B------:R-:W-:Y:S02]  /*5870*/  @!P1 F2FP.BF16.F32.PACK_AB R22, RZ, R22 ;  /* 0x00000016ff16923e */ /* 0x000fe400000010ff */
[----:B------:R-:W-:Y:S02]  /*5880*/  @P0 LEA R25, R23, R0, 0x2 ;  /* 0x0000000017190211 */ /* 0x000fe400078e10ff */
[----:B------:R-:W-:-:S03]  /*5890*/  MOV R23, RZ ;  /* 0x000000ff00177202 */ /* 0x000fc60000000f00 */
[----:B------:R-:W-:Y:S04]  /*58a0*/  @P0 LDS R0, [R25] ;  /* 0x0000000019000984 */ /* 0x000fe80000000800 */
[----:B------:R1:W-:Y:S02]  /*58b0*/  @P0 LDS R16, [R25+0x780] ;  /* 0x0007800019100984 */ /* 0x0003e40000000800 */
[----:B-1----:R-:W-:Y:S01]  /*58c0*/  MOV R25, 0xffff ;  /* 0x0000ffff00197802 */ /* 0x002fe20000000f00 */
[----:B0-----:R-:W-:-:S05]  /*58d0*/  FADD.FTZ R21, R12, R21 ;  /* 0x000000150c157221 */ /* 0x001fca0000010000 */
[----:B------:R-:W0:Y:S02]  /*58e0*/  SHFL.BFLY PT, R24, R21, 0x1, 0x101f ;  /* 0x0c301f0015187f89 */ /* 0x000e2400000e0000 */
[----:B0-----:R-:W-:Y:S01]  /*58f0*/  FADD.FTZ R17, R21, R24 ;  /* 0x0000001815117221 */ /* 0x001fe20000010000 */
[----:B------:R-:W-:Y:S01]  /*5900*/  IMAD.MOV.U32 R24, RZ, RZ, RZ ;  /* 0x000000ffff187224 */ /* 0x000fe200078e00ff */
[----:B------:R-:W-:Y:S01]  /*5910*/  @P0 MOV R24, R0 ;  /* 0x0000000000180202 */ /* 0x000fe20000000f00 */
[----:B------:R-:W-:-:S04]  /*5920*/  @P0 IMAD.MOV.U32 R23, RZ, RZ, R16 ;  /* 0x000000ffff170224 */ /* 0x000fc800078e0010 */
[----:B------:R-:W0:Y:S04]  /*5930*/  SHFL.BFLY PT, R16, R24, 0x8, 0x101f ;  /* 0x0d101f0018107f89 */ /* 0x000e2800000e0000 */
[----:B------:R-:W1:Y:S01]  /*5940*/  SHFL.BFLY PT, R0, R23, 0x8, 0x101f ;  /* 0x0d101f0017007f89 */ /* 0x000e6200000e0000 */
[----:B------:R-:W-:-:S05]  /*5950*/  PRMT R20, R22, 0x7610, R20 ;  /* 0x0000761016147816 */ /* 0x000fca0000000014 */
[----:B------:R-:W-:Y:S01]  /*5960*/  @!P1 STG.E.U16 desc[UR12][R10.64+0x78], R20 ;  /* 0x000078140a009986 */ /* 0x000fe2000c10150c */
[----:B0-----:R-:W-:Y:S01]  /*5970*/  FADD.FTZ R16, R16, R24 ;  /* 0x0000001810107221 */ /* 0x001fe20000010000 */
[----:B------:R-:W-:Y:S02]  /*5980*/  @!P1 F2FP.BF16.F32.PACK_AB R24, RZ, R17 ;  /* 0x00000011ff18923e */ /* 0x000fe400000010ff */
[----:B------:R-:W-:Y:S01]  /*5990*/  MOV R17, 0xffff ;  /* 0x0000ffff00117802 */ /* 0x000fe20000000f00 */
        /* <DEDUP_REMOVED lines=14> */
.L_x_302:
[----:B01----:R-:W-:Y:S01]  /*5a80*/  FADD.FTZ R0, R0, R23 ;  /* 0x0000001700007221 */ /* 0x003fe20000010000 */
[----:B------:R-:W-:-:S04]  /*5a90*/  @!P1 F2FP.BF16.F32.PACK_AB R12, RZ, R12 ;  /* 0x0000000cff0c923e */ /* 0x000fc800000010ff */
[----:B------:R-:W-:Y:S01]  /*5aa0*/  @!P1 F2FP.BF16.F32.PACK_AB R0, RZ, R0 ;  /* 0x00000000ff00923e */ /* 0x000fe200000010ff */
[----:B------:R0:W-:Y:S04]  /*5ab0*/  @!P1 STG.E.U16 desc[UR12][R10.64+0xb4], R12 ;  /* 0x0000b40c0a009986 */ /* 0x0001e8000c10150c */
[----:B------:R0:W-:Y:S02]  /*5ac0*/  @!P1 STG.E.U16 desc[UR12][R14.64+0xb4], R0 ;  /* 0x0000b4000e009986 */ /* 0x0001e4000c10150c */
.L_x_232:
[----:B------:R-:W-:Y:S05]  /*5ad0*/  WARPSYNC.ALL ;  /* 0x0000000000007948 */ /* 0x000fea0003800000 */
[----:B------:R-:W-:Y:S01]  /*5ae0*/  BAR.SYNC.DEFER_BLOCKING 0x0 ;  /* 0x0000000000007b1d */ /* 0x000fe20000010000 */
[C---:B------:R-:W-:Y:S02]  /*5af0*/  ISETP.GE.AND P0, PT, R7.reuse, -0x1c40, PT ;  /* 0xffffe3c00700780c */ /* 0x040fe40003f06270 */
[----:B------:R-:W-:-:S11]  /*5b00*/  IADD3 R7, R7, 0x2000, RZ ;  /* 0x0000200007077810 */ /* 0x000fd60007ffe0ff */
[----:B------:R-:W-:Y:S05]  /*5b10*/  @!P0 BRA `(.L_x_239) ;  /* 0xffffffe000d48947 */ /* 0x000fea000383ffff */
[----:B------:R-:W-:Y:S05]  /*5b20*/  EXIT ;  /* 0x000000000000794d */ /* 0x000fea0003800000 */
.L_x_235:
[----:B------:R-:W-:Y:S01]  /*5b30*/  IMAD.MOV.U32 R18, RZ, RZ, 0x8 ;  /* 0x00000008ff127424 */ /* 0x000fe200078e00ff */
[----:B------:R-:W-:Y:S02]  /*5b40*/  MOV R19, 0x101f ;  /* 0x0000101f00137802 */ /* 0x000fe40000000f00 */
[----:B------:R-:W-:-:S07]  /*5b50*/  MOV R20, 0xffff ;  /* 0x0000ffff00147802 */ /* 0x000fce0000000f00 */
[----:B012---:R-:W-:Y:S05]  /*5b60*/  WARPSYNC.COLLECTIVE R20, `(.L_x_240) ;  /* 0x0000000014087348 */ /* 0x007fea0003c00000 */
[----:B-1----:R1:W3:Y:S02]  /*5b70*/  SHFL.BFLY P2, R22, R17, R18, R19 ;  /* 0x0c00001211167389 */ /* 0x0022e40000040013 */
[----:B0123--:R-:W-:Y:S01]  /*5b80*/  ENDCOLLECTIVE ;  /* 0x000000000000791b */ /* 0x00ffe20003800000 */
.L_x_240:
[----:B------:R-:W-:Y:S01]  /*5b90*/  FADD.FTZ R10, R22, R17 ;  /* 0x00000011160a7221 */ /* 0x000fe20000010000 */
[----:B------:R-:W-:-:S07]  /*5ba0*/  IMAD.MOV.U32 R17, RZ, RZ, R0 ;  /* 0x000000ffff117224 */ /* 0x000fce00078e0000 */
[----:B------:R-:W-:Y:S05]  /*5bb0*/  WARPSYNC.COLLECTIVE R20, `(.L_x_241) ;  /* 0x0000000014087348 */ /* 0x000fea0003c00000 */
[----:B------:R0:W1:Y:S02]  /*5bc0*/  SHFL.BFLY P2, R22, R17, R18, R19 ;  /* 0x0c00001211167389 */ /* 0x0000640000040013 */
[----:B01----:R-:W-:Y:S01]  /*5bd0*/  ENDCOLLECTIVE ;  /* 0x000000000000791b */ /* 0x003fe20003800000 */
.L_x_241:
[----:B------:R-:W-:Y:S01]  /*5be0*/  MOV R17, R10 ;  /* 0x0000000a00117202 */ /* 0x000fe20000000f00 */
[----:B------:R-:W-:Y:S01]  /*5bf0*/  IMAD.MOV.U32 R18, RZ, RZ, 0x4 ;  /* 0x00000004ff127424 */ /* 0x000fe200078e00ff */
[----:B------:R-:W-:-:S07]  /*5c00*/  MOV R11, R22 ;  /* 0x00000016000b7202 */ /* 0x000fce0000000f00 */
[----:B------:R-:W-:Y:S05]  /*5c10*/  WARPSYNC.COLLECTIVE R20, `(.L_x_242) ;  /* 0x0000000014087348 */ /* 0x000fea0003c00000 */
[----:B------:R0:W1:Y:S02]  /*5c20*/  SHFL.BFLY P2, R22, R17, R18, R19 ;  /* 0x0c00001211167389 */ /* 0x0000640000040013 */
[----:B01----:R-:W-:Y:S01]  /*5c30*/  ENDCOLLECTIVE ;  /* 0x000000000000791b */ /* 0x003fe20003800000 */
.L_x_242:
[----:B------:R-:W-:-:S05]  /*5c40*/  FADD.FTZ R11, R11, R0 ;  /* 0x000000000b0b7221 */ /* 0x000fca0000010000 */
[----:B------:R-:W-:Y:S01]  /*5c50*/  MOV R17, R11 ;  /* 0x0000000b00117202 */ /* 0x000fe20000000f00 */
[----:B------:R-:W-:-:S07]  /*5c60*/  FADD.FTZ R14, R10, R22 ;  /* 0x000000160a0e7221 */ /* 0x000fce0000010000 */
[----:B------:R-:W-:Y:S05]  /*5c70*/  WARPSYNC.COLLECTIVE R20, `(.L_x_243) ;  /* 0x0000000014087348 */ /* 0x000fea0003c00000 */
[----:B------:R0:W1:Y:S02]  /*5c80*/  SHFL.BFLY P2, R22, R17, R18, R19 ;  /* 0x0c00001211167389 */ /* 0x0000640000040013 */
[----:B01----:R-:W-:Y:S01]  /*5c90*/  ENDCOLLECTIVE ;  /* 0x000000000000791b */ /* 0x003fe20003800000 */
.L_x_243:
[----:B------:R-:W-:Y:S01]  /*5ca0*/  IMAD.MOV.U32 R17, RZ, RZ, R14 ;  /* 0x000000ffff117224 */ /* 0x000fe200078e000e */
[----:B------:R-:W-:Y:S02]  /*5cb0*/  MOV R18, 0x2 ;  /* 0x0000000200127802 */ /* 0x000fe40000000f00 */
[----:B------:R-:W-:-:S07]  /*5cc0*/  MOV R12, R22 ;  /* 0x00000016000c7202 */ /* 0x000fce0000000f00 */
[----:B------:R-:W-:Y:S05]  /*5cd0*/  WARPSYNC.COLLECTIVE R20, `(.L_x_244) ;  /* 0x0000000014087348 */ /* 0x000fea0003c00000 */
[----:B------:R0:W1:Y:S02]  /*5ce0*/  SHFL.BFLY P2, R22, R17, R18, R19 ;  /* 0x0c00001211167389 */ /* 0x0000640000040013 */
[----:B01----:R-:W-:Y:S01]  /*5cf0*/  ENDCOLLECTIVE ;  /* 0x000000000000791b */ /* 0x003fe20003800000 */
.L_x_244:
[----:B------:R-:W-:-:S05]  /*5d00*/  FADD.FTZ R15, R11, R12 ;  /* 0x0000000c0b0f7221 */ /* 0x000fca0000010000 */
[----:B------:R-:W-:Y:S01]  /*5d10*/  MOV R17, R15 ;  /* 0x0000000f00117202 */ /* 0x000fe20000000f00 */
[----:B------:R-:W-:-:S07]  /*5d20*/  FADD.FTZ R10, R14, R22 ;  /* 0x000000160e0a7221 */ /* 0x000fce0000010000 */
[----:B------:R-:W-:Y:S05]  /*5d30*/  WARPSYNC.COLLECTIVE R20, `(.L_x_245) ;  /* 0x0000000014087348 */ /* 0x000fea0003c00000 */
[----:B------:R0:W1:Y:S02]  /*5d40*/  SHFL.BFLY P2, R22, R17, R18, R19 ;  /* 0x0c00001211167389 */ /* 0x0000640000040013 */
[----:B01----:R-:W-:Y:S01]  /*5d50*/  ENDCOLLECTIVE ;  /* 0x000000000000791b */ /* 0x003fe20003800000 */
.L_x_245:
[----:B------:R-:W-:Y:S02]  /*5d60*/  MOV R17, R10 ;  /* 0x0000000a00117202 */ /* 0x000fe40000000f00 */
[----:B------:R-:W-:Y:S01]  /*5d70*/  MOV R18, 0x1 ;  /* 0x0000000100127802 */ /* 0x000fe20000000f00 */
[----:B------:R-:W-:-:S07]  /*5d80*/  IMAD.MOV.U32 R0, RZ, RZ, R22 ;  /* 0x000000ffff007224 */ /* 0x000fce00078e0016 */
[----:B------:R-:W-:Y:S05]  /*5d90*/  WARPSYNC.COLLECTIVE R20, `(.L_x_246) ;  /* 0x0000000014087348 */ /* 0x000fea0003c00000 */
[----:B------:R0:W1:Y:S02]  /*5da0*/  SHFL.BFLY P2, R22, R17, R18, R19 ;  /* 0x0c00001211167389 */ /* 0x0000640000040013 */
[----:B01----:R-:W-:Y:S01]  /*5db0*/  ENDCOLLECTIVE ;  /* 0x000000000000791b */ /* 0x003fe20003800000 */
.L_x_246:
[----:B------:R-:W-:-:S04]  /*5dc0*/  FADD.FTZ R0, R15, R0 ;  /* 0x000000000f007221 */ /* 0x000fc80000010000 */
[----:B------:R-:W-:Y:S02]  /*5dd0*/  IMAD.MOV.U32 R17, RZ, RZ, R0 ;  /* 0x000000ffff117224 */ /* 0x000fe400078e0000 */
[----:B------:R-:W-:-:S07]  /*5de0*/  FADD.FTZ R12, R10, R22 ;  /* 0x000000160a0c7221 */ /* 0x000fce0000010000 */
[----:B------:R-:W-:Y:S05]  /*5df0*/  WARPSYNC.COLLECTIVE R20, `(.L_x_247) ;  /* 0x0000000014087348 */ /* 0x000fea0003c00000 */
[----:B------:R0:W1:Y:S02]  /*5e00*/  SHFL.BFLY P2, R22, R17, R18, R19 ;  /* 0x0c00001211167389 */ /* 0x0000640000040013 */
[----:B01----:R-:W-:Y:S01]  /*5e10*/  ENDCOLLECTIVE ;  /* 0x000000000000791b */ /* 0x003fe20003800000 */
.L_x_247:
[----:B------:R-:W-:Y:S01]  /*5e20*/  MOV R21, R22 ;  /* 0x0000001600157202 */ /* 0x000fe20000000f00 */
[----:B------:R-:W-:Y:S06]  /*5e30*/  BRA `(.L_x_248) ;  /* 0xffffffec005c7947 */ /* 0x000fec000383ffff */
.L_x_236:
[----:B------:R-:W-:Y:S01]  /*5e40*/  BSSY B1, `(.L_x_249) ;  /* 0x0000007000017945 */ /* 0x000fe20003800000 */
[----:B------:R-:W-:Y:S01]  /*5e50*/  MOV R18, 0x8 ;  /* 0x0000000800127802 */ /* 0x000fe20000000f00 */
[----:B------:R-:W-:Y:S01]  /*5e60*/  IMAD.MOV.U32 R19, RZ, RZ, 0x101f ;  /* 0x0000101fff137424 */ /* 0x000fe200078e00ff */
[----:B------:R-:W-:-:S07]  /*5e70*/  MOV R20, 0xffff ;  /* 0x0000ffff00147802 */ /* 0x000fce0000000f00 */
[----:B01234-:R-:W-:Y:S05]  /*5e80*/  WARPSYNC.COLLECTIVE R20, `(.L_x_250) ;  /* 0x0000000014087348 */ /* 0x01ffea0003c00000 */
[----:B----4-:R4:W0:Y:S02]  /*5e90*/  SHFL.BFLY P2, R22, R17, R18, R19 ;  /* 0x0c00001211167389 */ /* 0x0108240000040013 */
[----:B01234-:R-:W-:Y:S01]  /*5ea0*/  ENDCOLLECTIVE ;  /* 0x000000000000791b */ /* 0x01ffe20003800000 */
.L_x_250:
[----:B------:R-:W-:Y:S05]  /*5eb0*/  BSYNC B1 ;  /* 0x0000000000017941 */ /* 0x000fea0003800000 */
.L_x_249:
        /* <DEDUP_REMOVED lines=8> */
.L_x_251:
[----:B------:R-:W-:Y:S01]  /*5f40*/  HFMA2.MMA R18, -RZ, RZ, 0, 2.384185791015625e-07 ;  /* 0x00000004ff127435 */ /* 0x000fe200000001ff */
[----:B------:R-:W-:Y:S01]  /*5f50*/  MOV R17, R12 ;  /* 0x0000000c00117202 */ /* 0x000fe20000000f00 */
[----:B------:R-:W-:-:S09]  /*5f60*/  IMAD.MOV.U32 R21, RZ, RZ, R22 ;  /* 0x000000ffff157224 */ /* 0x000fd200078e0016 */
[----:B------:R-:W-:Y:S05]  /*5f70*/  WARPSYNC.COLLECTIVE R20, `(.L_x_252) ;  /* 0x0000000014087348 */ /* 0x000fea0003c00000 */
[----:B------:R0:W1:Y:S02]  /*5f80*/  SHFL.BFLY P2, R22, R17, R18, R19 ;  /* 0x0c00001211167389 */ /* 0x0000640000040013 */
[----:B01----:R-:W-:Y:S01]  /*5f90*/  ENDCOLLECTIVE ;  /* 0x000000000000791b */ /* 0x003fe20003800000 */
.L_x_252:
[----:B------:R-:W-:-:S04]  /*5fa0*/  FADD.FTZ R16, R21, R0 ;  /* 0x0000000015107221 */ /* 0x000fc80000010000 */
[----:B------:R-:W-:Y:S02]  /*5fb0*/  IMAD.MOV.U32 R17, RZ, RZ, R16 ;  /* 0x000000ffff117224 */ /* 0x000fe400078e0010 */
[----:B------:R-:W-:-:S07]  /*5fc0*/  FADD.FTZ R21, R12, R22 ;  /* 0x000000160c157221 */ /* 0x000fce0000010000 */
[----:B------:R-:W-:Y:S05]  /*5fd0*/  WARPSYNC.COLLECTIVE R20, `(.L_x_253) ;  /* 0x0000000014087348 */ /* 0x000fea0003c00000 */
[----:B------:R0:W1:Y:S02]  /*5fe0*/  SHFL.BFLY P2, R22, R17, R18, R19 ;  /* 0x0c00001211167389 */ /* 0x0000640000040013 */
[----:B01----:R-:W-:Y:S01]  /*5ff0*/  ENDCOLLECTIVE ;  /* 0x000000000000791b */ /* 0x003fe20003800000 */
.L_x_253:
[----:B------:R-:W-:Y:S01]  /*6000*/  MOV R17, R21 ;  /* 0x0000001500117202 */ /* 0x000fe20000000f00 */
[----:B------:R-:W-:Y:S01]  /*6010*/  IMAD.MOV.U32 R18, RZ, RZ, 0x2 ;  /* 0x00000002ff127424 */ /* 0x000fe200078e00ff */
[----:B------:R-:W-:-:S07]  /*6020*/  MOV R23, R22 ;  /* 0x0000001600177202 */ /* 0x000fce0000000f00 */
[----:B------:R-:W-:Y:S05]  /*6030*/  WARPSYNC.COLLECTIVE R20, `(.L_x_254) ;  /* 0x0000000014087348 */ /* 0x000fea0003c00000 */
[----:B------:R0:W1:Y:S02]  /*6040*/  SHFL.BFLY P2, R22, R17, R18, R19 ;  /* 0x0c00001211167389 */ /* 0x0000640000040013 */
[----:B01----:R-:W-:Y:S01]  /*6050*/  ENDCOLLECTIVE ;  /* 0x000000000000791b */ /* 0x003fe20003800000 */
.L_x_254:
[----:B------:R-:W-:-:S05]  /*6060*/  FADD.FTZ R23, R16, R23 ;  /* 0x0000001710177221 */ /* 0x000fca0000010000 */
[----:B------:R-:W-:Y:S01]  /*6070*/  MOV R17, R23 ;  /* 0x0000001700117202 */ /* 0x000fe20000000f00 */
[----:B------:R-:W-:-:S07]  /*6080*/  FADD.FTZ R0, R21, R22 ;  /* 0x0000001615007221 */ /* 0x000fce0000010000 */
[----:B------:R-:W-:Y:S05]  /*6090*/  WARPSYNC.COLLECTIVE R20, `(.L_x_255) ;  /* 0x0000000014087348 */ /* 0x000fea0003c00000 */
[----:B------:R0:W1:Y:S02]  /*60a0*/  SHFL.BFLY P2, R22, R17, R18, R19 ;  /* 0x0c00001211167389 */ /* 0x0000640000040013 */
[----:B01----:R-:W-:Y:S01]  /*60b0*/  ENDCOLLECTIVE ;  /* 0x000000000000791b */ /* 0x003fe20003800000 */
.L_x_255:
[----:B------:R-:W-:Y:S01]  /*60c0*/  HFMA2.MMA R18, -RZ, RZ, 0, 5.9604644775390625e-08 ;  /* 0x00000001ff127435 */ /* 0x000fe200000001ff */
[----:B------:R-:W-:Y:S01]  /*60d0*/  IMAD.MOV.U32 R17, RZ, RZ, R0 ;  /* 0x000000ffff117224 */ /* 0x000fe200078e0000 */
[----:B------:R-:W-:-:S09]  /*60e0*/  MOV R24, R22 ;  /* 0x0000001600187202 */ /* 0x000fd20000000f00 */
[----:B------:R-:W-:Y:S05]  /*60f0*/  WARPSYNC.COLLECTIVE R20, `(.L_x_256) ;  /* 0x0000000014087348 */ /* 0x000fea0003c00000 */
[----:B------:R0:W1:Y:S02]  /*6100*/  SHFL.BFLY P2, R22, R17, R18, R19 ;  /* 0x0c00001211167389 */ /* 0x0000640000040013 */
[----:B01----:R-:W-:Y:S01]  /*6110*/  ENDCOLLECTIVE ;  /* 0x000000000000791b */ /* 0x003fe20003800000 */
.L_x_256:
[----:B------:R-:W-:-:S05]  /*6120*/  FADD.FTZ R12, R23, R24 ;  /* 0x00000018170c7221 */ /* 0x000fca0000010000 */
[----:B------:R-:W-:Y:S01]  /*6130*/  MOV R17, R12 ;  /* 0x0000000c00117202 */ /* 0x000fe20000000f00 */
[----:B------:R-:W-:-:S07]  /*6140*/  FADD.FTZ R16, R0, R22 ;  /* 0x0000001600107221 */ /* 0x000fce0000010000 */
[----:B------:R-:W-:Y:S05]  /*6150*/  WARPSYNC.COLLECTIVE R20, `(.L_x_257) ;  /* 0x0000000014087348 */ /* 0x000fea0003c00000 */
[----:B------:R0:W1:Y:S02]  /*6160*/  SHFL.BFLY P2, R22, R17, R18, R19 ;  /* 0x0c00001211167389 */ /* 0x0000640000040013 */
[----:B01----:R-:W-:Y:S01]  /*6170*/  ENDCOLLECTIVE ;  /* 0x000000000000791b */ /* 0x003fe20003800000 */
.L_x_257:
[----:B------:R-:W-:Y:S01]  /*6180*/  IMAD.MOV.U32 R25, RZ, RZ, R22 ;  /* 0x000000ffff197224 */ /* 0x000fe200078e0016 */
[----:B------:R-:W-:Y:S06]  /*6190*/  BRA `(.L_x_258) ;  /* 0xffffffec00347947 */ /* 0x000fec000383ffff */
.L_x_237:
[----:B------:R-:W-:Y:S01]  /*61a0*/  BSSY B1, `(.L_x_259) ;  /* 0x0000007000017945 */ /* 0x000fe20003800000 */
[----:B------:R-:W-:Y:S01]  /*61b0*/  MOV R18, 0x8 ;  /* 0x0000000800127802 */ /* 0x000fe20000000f00 */
[----:B------:R-:W-:Y:S01]  /*61c0*/  IMAD.MOV.U32 R20, RZ, RZ, 0xffff ;  /* 0x0000ffffff147424 */ /* 0x000fe200078e00ff */
[----:B------:R-:W-:-:S07]  /*61d0*/  MOV R19, 0x101f ;  /* 0x0000101f00137802 */ /* 0x000fce0000000f00 */
[----:B01234-:R-:W-:Y:S05]  /*61e0*/  WARPSYNC.COLLECTIVE R20, `(.L_x_260) ;  /* 0x0000000014087348 */ /* 0x01ffea0003c00000 */
[----:B----4-:R4:W0:Y:S02]  /*61f0*/  SHFL.BFLY P2, R22, R17, R18, R19 ;  /* 0x0c00001211167389 */ /* 0x0108240000040013 */
[----:B01234-:R-:W-:Y:S01]  /*6200*/  ENDCOLLECTIVE ;  /* 0x000000000000791b */ /* 0x01ffe20003800000 */
.L_x_260:
[----:B------:R-:W-:Y:S05]  /*6210*/  BSYNC B1 ;  /* 0x0000000000017941 */ /* 0x000fea0003800000 */
.L_x_259:
[----:B------:R-:W-:Y:S01]  /*6220*/  HFMA2.MMA R18, -RZ, RZ, 0, 4.76837158203125e-07 ;  /* 0x00000008ff127435 */ /* 0x000fe200000001ff */
[----:B------:R-:W-:Y:S01]  /*6230*/  FADD.FTZ R12, R22, R17 ;  /* 0x00000011160c7221 */ /* 0x000fe20000010000 */
[----:B------:R-:W-:Y:S01]  /*6240*/  MOV R17, R0 ;  /* 0x0000000000117202 */ /* 0x000fe20000000f00 */
[----:B------:R-:W-:Y:S01]  /*6250*/  IMAD.MOV.U32 R19, RZ, RZ, 0x101f ;  /* 0x0000101fff137424 */ /* 0x000fe200078e00ff */
[----:B------:R-:W-:-:S07]  /*6260*/  MOV R20, 0xffff ;  /* 0x0000ffff00147802 */ /* 0x000fce0000000f00 */
[----:B------:R-:W-:Y:S05]  /*6270*/  WARPSYNC.COLLECTIVE R20, `(.L_x_261) ;  /* 0x0000000014087348 */ /* 0x000fea0003c00000 */
[----:B------:R0:W1:Y:S02]  /*6280*/  SHFL.BFLY P2, R22, R17, R18, R19 ;  /* 0x0c00001211167389 */ /* 0x0000640000040013 */
[----:B01----:R-:W-:Y:S01]  /*6290*/  ENDCOLLECTIVE ;  /* 0x000000000000791b */ /* 0x003fe20003800000 */
.L_x_261:
[----:B------:R-:W-:Y:S01]  /*62a0*/  HFMA2.MMA R18, -RZ, RZ, 0, 2.384185791015625e-07 ;  /* 0x00000004ff127435 */ /* 0x000fe200000001ff */
[----:B------:R-:W-:Y:S01]  /*62b0*/  IMAD.MOV.U32 R17, RZ, RZ, R12 ;  /* 0x000000ffff117224 */ /* 0x000fe200078e000c */
[----:B------:R-:W-:-:S09]  /*62c0*/  MOV R21, R22 ;  /* 0x0000001600157202 */ /* 0x000fd20000000f00 */
[----:B------:R-:W-:Y:S05]  /*62d0*/  WARPSYNC.COLLECTIVE R20, `(.L_x_262) ;  /* 0x0000000014087348 */ /* 0x000fea0003c00000 */
[----:B------:R0:W1:Y:S02]  /*62e0*/  SHFL.BFLY P2, R22, R17, R18, R19 ;  /* 0x0c00001211167389 */ /* 0x0000640000040013 */
[----:B01----:R-:W-:Y:S01]  /*62f0*/  ENDCOLLECTIVE ;  /* 0x000000000000791b */ /* 0x003fe20003800000 */
.L_x_262:
[----:B------:R-:W-:-:S05]  /*6300*/  FADD.FTZ R16, R21, R0 ;  /* 0x0000000015107221 */ /* 0x000fca0000010000 */
[----:B------:R-:W-:Y:S01]  /*6310*/  MOV R17, R16 ;  /* 0x0000001000117202 */ /* 0x000fe20000000f00 */
[----:B------:R-:W-:-:S07]  /*6320*/  FADD.FTZ R21, R12, R22 ;  /* 0x000000160c157221 */ /* 0x000fce0000010000 */
[----:B------:R-:W-:Y:S05]  /*6330*/  WARPSYNC.COLLECTIVE R20, `(.L_x_263) ;  /* 0x0000000014087348 */ /* 0x000fea0003c00000 */
[----:B------:R0:W1:Y:S02]  /*6340*/  SHFL.BFLY P2, R22, R17, R18, R19 ;  /* 0x0c00001211167389 */ /* 0x0000640000040013 */
[----:B01----:R-:W-:Y:S01]  /*6350*/  ENDCOLLECTIVE ;  /* 0x000000000000791b */ /* 0x003fe20003800000 */
.L_x_263:
[----:B------:R-:W-:Y:S01]  /*6360*/  HFMA2.MMA R18, -RZ, RZ, 0, 1.1920928955078125e-07 ;  /* 0x00000002ff127435 */ /* 0x000fe200000001ff */
[----:B------:R-:W-:Y:S01]  /*6370*/  MOV R17, R21 ;  /* 0x0000001500117202 */ /* 0x000fe20000000f00 */
[----:B------:R-:W-:-:S09]  /*6380*/  IMAD.MOV.U32 R23, RZ, RZ, R22 ;  /* 0x000000ffff177224 */ /* 0x000fd200078e0016 */
[----:B------:R-:W-:Y:S05]  /*6390*/  WARPSYNC.COLLECTIVE R20, `(.L_x_264) ;  /* 0x0000000014087348 */ /* 0x000fea0003c00000 */
[----:B------:R0:W1:Y:S02]  /*63a0*/  SHFL.BFLY P2, R22, R17, R18, R19 ;  /* 0x0c00001211167389 */ /* 0x0000640000040013 */
[----:B01----:R-:W-:Y:S01]  /*63b0*/  ENDCOLLECTIVE ;  /* 0x000000000000791b */ /* 0x003fe20003800000 */
.L_x_264:
[----:B------:R-:W-:-:S04]  /*63c0*/  FADD.FTZ R23, R16, R23 ;  /* 0x0000001710177221 */ /* 0x000fc80000010000 */
[----:B------:R-:W-:Y:S02]  /*63d0*/  IMAD.MOV.U32 R17, RZ, RZ, R23 ;  /* 0x000000ffff117224 */ /* 0x000fe400078e0017 */
[----:B------:R-:W-:-:S07]  /*63e0*/  FADD.FTZ R0, R21, R22 ;  /* 0x0000001615007221 */ /* 0x000fce0000010000 */
[----:B------:R-:W-:Y:S05]  /*63f0*/  WARPSYNC.COLLECTIVE R20, `(.L_x_265) ;  /* 0x0000000014087348 */ /* 0x000fea0003c00000 */
[----:B------:R0:W1:Y:S02]  /*6400*/  SHFL.BFLY P2, R22, R17, R18, R19 ;  /* 0x0c00001211167389 */ /* 0x0000640000040013 */
[----:B01----:R-:W-:Y:S01]  /*6410*/  ENDCOLLECTIVE ;  /* 0x000000000000791b */ /* 0x003fe20003800000 */
.L_x_265:
[----:B------:R-:W-:Y:S01]  /*6420*/  MOV R17, R0 ;  /* 0x0000000000117202 */ /* 0x000fe20000000f00 */
[----:B------:R-:W-:Y:S01]  /*6430*/  IMAD.MOV.U32 R18, RZ, RZ, 0x1 ;  /* 0x00000001ff127424 */ /* 0x000fe200078e00ff */
[----:B------:R-:W-:-:S07]  /*6440*/  MOV R24, R22 ;  /* 0x0000001600187202 */ /* 0x000fce0000000f00 */
[----:B------:R-:W-:Y:S05]  /*6450*/  WARPSYNC.COLLECTIVE R20, `(.L_x_266) ;  /* 0x0000000014087348 */ /* 0x000fea0003c00000 */
[----:B------:R0:W1:Y:S02]  /*6460*/  SHFL.BFLY P2, R22, R17, R18, R19 ;  /* 0x0c00001211167389 */ /* 0x0000640000040013 */
[----:B01----:R-:W-:Y:S01]  /*6470*/  ENDCOLLECTIVE ;  /* 0x000000000000791b */ /* 0x003fe20003800000 */
.L_x_266:
[----:B------:R-:W-:-:S05]  /*6480*/  FADD.FTZ R12, R23, R24 ;  /* 0x00000018170c7221 */ /* 0x000fca0000010000 */
[----:B------:R-:W-:Y:S01]  /*6490*/  MOV R17, R12 ;  /* 0x0000000c00117202 */ /* 0x000fe20000000f00 */
[----:B------:R-:W-:-:S07]  /*64a0*/  FADD.FTZ R16, R0, R22 ;  /* 0x0000001600107221 */ /* 0x000fce0000010000 */
[----:B------:R-:W-:Y:S05]  /*64b0*/  WARPSYNC.COLLECTIVE R20, `(.L_x_267) ;  /* 0x0000000014087348 */ /* 0x000fea0003c00000 */
[----:B------:R0:W1:Y:S02]  /*64c0*/  SHFL.BFLY P2, R22, R17, R18, R19 ;  /* 0x0c00001211167389 */ /* 0x0000640000040013 */
[----:B01----:R-:W-:Y:S01]  /*64d0*/  ENDCOLLECTIVE ;  /* 0x000000000000791b */ /* 0x003fe20003800000 */
.L_x_267:
[----:B------:R-:W-:Y:S01]  /*64e0*/  MOV R25, R22 ;  /* 0x0000001600197202 */ /* 0x000fe20000000f00 */
[----:B------:R-:W-:Y:S06]  /*64f0*/  BRA `(.L_x_268) ;  /* 0xffffffe800f47947 */ /* 0x000fec000383ffff */
.L_x_238:
[----:B------:R-:W-:Y:S01]  /*6500*/  BSSY B0, `(.L_x_269) ;  /* 0x0000007000007945 */ /* 0x000fe20003800000 */
[----:B------:R-:W-:Y:S01]  /*6510*/  IMAD.MOV.U32 R18, RZ, RZ, 0x8 ;  /* 0x00000008ff127424 */ /* 0x000fe200078e00ff */
[----:B------:R-:W-:Y:S02]  /*6520*/  MOV R19, 0x101f ;  /* 0x0000101f00137802 */ /* 0x000fe40000000f00 */
[----:B------:R-:W-:-:S07]  /*6530*/  MOV R20, 0xffff ;  /* 0x0000ffff00147802 */ /* 0x000fce0000000f00 */
[----:B01234-:R-:W-:Y:S05]  /*6540*/  WARPSYNC.COLLECTIVE R20, `(.L_x_270) ;  /* 0x0000000014087348 */ /* 0x01ffea0003c00000 */
[----:B---3--:R3:W0:Y:S02]  /*6550*/  SHFL.BFLY P2, R22, R17, R18, R19 ;  /* 0x0c00001211167389 */ /* 0x0086240000040013 */
[----:B01234-:R-:W-:Y:S01]  /*6560*/  ENDCOLLECTIVE ;  /* 0x000000000000791b */ /* 0x01ffe20003800000 */
.L_x_270:
[----:B------:R-:W-:Y:S05]  /*6570*/  BSYNC B0 ;  /* 0x0000000000007941 */ /* 0x000fea0003800000 */
.L_x_269:
[----:B------:R-:W-:Y:S01]  /*6580*/  IMAD.MOV.U32 R16, RZ, RZ, R22 ;  /* 0x000000ffff107224 */ /* 0x000fe200078e0016 */
[----:B------:R-:W-:Y:S01]  /*6590*/  HFMA2.MMA R18, -RZ, RZ, 0, 4.76837158203125e-07 ;  /* 0x00000008ff127435 */ /* 0x000fe200000001ff */
[----:B------:R-:W-:Y:S01]  /*65a0*/  IMAD.MOV.U32 R19, RZ, RZ, 0x101f ;  /* 0x0000101fff137424 */ /* 0x000fe200078e00ff */
[----:B------:R-:W-:Y:S01]  /*65b0*/  MOV R20, 0xffff ;  /* 0x0000ffff00147802 */ /* 0x000fe20000000f00 */
[----:B------:R-:W-:Y:S01]  /*65c0*/  FADD.FTZ R16, R16, R17 ;  /* 0x0000001110107221 */ /* 0x000fe20000010000 */
[----:B------:R-:W-:Y:S02]  /*65d0*/  MOV R17, R14 ;  /* 0x0000000e00117202 */ /* 0x000fe40000000f00 */
[C---:B------:R-:W-:Y:S02]  /*65e0*/  ISETP.NE.AND P1, PT, R27.reuse, RZ, PT ;  /* 0x000000ff1b00720c */ /* 0x040fe40003f25270 */
[----:B------:R-:W-:-:S11]  /*65f0*/  @P0 LEA R10, R27, UR8, 0x7 ;  /* 0x000000081b0a0c11 */ /* 0x000fd6000f8e38ff */
[----:B------:R-:W-:Y:S05]  /*6600*/  WARPSYNC.COLLECTIVE R20, `(.L_x_271) ;  /* 0x0000000014087348 */ /* 0x000fea0003c00000 */
[----:B------:R0:W1:Y:S02]  /*6610*/  SHFL.BFLY P2, R22, R17, R18, R19 ;  /* 0x0c00001211167389 */ /* 0x0000640000040013 */
[----:B01----:R-:W-:Y:S01]  /*6620*/  ENDCOLLECTIVE ;  /* 0x000000000000791b */ /* 0x003fe20003800000 */
.L_x_271:
[----:B------:R-:W-:Y:S01]  /*6630*/  HFMA2.MMA R18, -RZ, RZ, 0, 2.384185791015625e-07 ;  /* 0x00000004ff127435 */ /* 0x000fe200000001ff */
[----:B------:R-:W-:Y:S01]  /*6640*/  IMAD.MOV.U32 R17, RZ, RZ, R16 ;  /* 0x000000ffff117224 */ /* 0x000fe200078e0010 */
[----:B------:R-:W-:-:S09]  /*6650*/  MOV R15, R22 ;  /* 0x00000016000f7202 */ /* 0x000fd20000000f00 */
[----:B------:R-:W-:Y:S05]  /*6660*/  WARPSYNC.COLLECTIVE R20, `(.L_x_272) ;  /* 0x0000000014087348 */ /* 0x000fea0003c00000 */
[----:B------:R0:W1:Y:S02]  /*6670*/  SHFL.BFLY P2, R22, R17, R18, R19 ;  /* 0x0c00001211167389 */ /* 0x0000640000040013 */
[----:B01----:R-:W-:Y:S01]  /*6680*/  ENDCOLLECTIVE ;  /* 0x000000000000791b */ /* 0x003fe20003800000 */
.L_x_272:
[----:B------:R-:W-:-:S04]  /*6690*/  FADD.FTZ R12, R15, R14 ;  /* 0x0000000e0f0c7221 */ /* 0x000fc80000010000 */
[----:B------:R-:W-:Y:S01]  /*66a0*/  IMAD.MOV.U32 R17, RZ, RZ, R12 ;  /* 0x000000ffff117224 */ /* 0x000fe200078e000c */
[----:B------:R-:W-:-:S07]  /*66b0*/  MOV R21, R22 ;  /* 0x0000001600157202 */ /* 0x000fce0000000f00 */
[----:B------:R-:W-:Y:S05]  /*66c0*/  WARPSYNC.COLLECTIVE R20, `(.L_x_273) ;  /* 0x0000000014087348 */ /* 0x000fea0003c00000 */
[----:B------:R0:W1:Y:S02]  /*66d0*/  SHFL.BFLY P2, R22, R17, R18, R19 ;  /* 0x0c00001211167389 */ /* 0x0000640000040013 */
[----:B01----:R-:W-:Y:S01]  /*66e0*/  ENDCOLLECTIVE ;  /* 0x000000000000791b */ /* 0x003fe20003800000 */
.L_x_273:
[----:B------:R-:W-:-:S05]  /*66f0*/  FADD.FTZ R21, R16, R21 ;  /* 0x0000001510157221 */ /* 0x000fca0000010000 */
[----:B------:R-:W-:Y:S01]  /*6700*/  MOV R17, R21 ;  /* 0x0000001500117202 */ /* 0x000fe20000000f00 */
[----:B------:R-:W-:Y:S01]  /*6710*/  IMAD.MOV.U32 R18, RZ, RZ, 0x2 ;  /* 0x00000002ff127424 */ /* 0x000fe200078e00ff */
[----:B------:R-:W-:-:S07]  /*6720*/  MOV R11, R22 ;  /* 0x00000016000b7202 */ /* 0x000fce0000000f00 */
[----:B------:R-:W-:Y:S05]  /*6730*/  WARPSYNC.COLLECTIVE R20, `(.L_x_274) ;  /* 0x0000000014087348 */ /* 0x000fea0003c00000 */
[----:B------:R0:W1:Y:S02]  /*6740*/  SHFL.BFLY P2, R22, R17, R18, R19 ;  /* 0x0c00001211167389 */ /* 0x0000640000040013 */
[----:B01----:R-:W-:Y:S01]  /*6750*/  ENDCOLLECTIVE ;  /* 0x000000000000791b */ /* 0x003fe20003800000 */
.L_x_274:
[----:B------:R-:W-:-:S05]  /*6760*/  FADD.FTZ R14, R12, R11 ;  /* 0x0000000b0c0e7221 */ /* 0x000fca0000010000 */
[----:B------:R-:W-:Y:S02]  /*6770*/  MOV R17, R14 ;  /* 0x0000000e00117202 */ /* 0x000fe40000000f00 */
[----:B------:R-:W-:-:S07]  /*6780*/  MOV R16, R22 ;  /* 0x0000001600107202 */ /* 0x000fce0000000f00 */
[----:B------:R-:W-:Y:S05]  /*6790*/  WARPSYNC.COLLECTIVE R20, `(.L_x_275) ;  /* 0x0000000014087348 */ /* 0x000fea0003c00000 */
[----:B------:R0:W1:Y:S02]  /*67a0*/  SHFL.BFLY P2, R22, R17, R18, R19 ;  /* 0x0c00001211167389 */ /* 0x0000640000040013 */
[----:B01----:R-:W-:Y:S01]  /*67b0*/  ENDCOLLECTIVE ;  /* 0x000000000000791b */ /* 0x003fe20003800000 */
.L_x_275:
[----:B------:R-:W-:Y:S01]  /*67c0*/  FADD.FTZ R16, R21, R16 ;  /* 0x0000001015107221 */ /* 0x000fe20000010000 */
[----:B------:R-:W-:-:S04]  /*67d0*/  HFMA2.MMA R18, -RZ, RZ, 0, 5.9604644775390625e-08 ;  /* 0x00000001ff127435 */ /* 0x000fc800000001ff */
[----:B------:R-:W-:Y:S01]  /*67e0*/  MOV R17, R16 ;  /* 0x0000001000117202 */ /* 0x000fe20000000f00 */
[----:B------:R-:W-:-:S07]  /*67f0*/  IMAD.MOV.U32 R23, RZ, RZ, R22 ;  /* 0x000000ffff177224 */ /* 0x000fce00078e0016 */
[----:B------:R-:W-:Y:S05]  /*6800*/  WARPSYNC.COLLECTIVE R20, `(.L_x_276) ;  /* 0x0000000014087348 */ /* 0x000fea0003c00000 */
[----:B------:R0:W1:Y:S02]  /*6810*/  SHFL.BFLY P2, R22, R17, R18, R19 ;  /* 0x0c00001211167389 */ /* 0x0000640000040013 */
[----:B01----:R-:W-:Y:S01]  /*6820*/  ENDCOLLECTIVE ;  /* 0x000000000000791b */ /* 0x003fe20003800000 */
.L_x_276:
[----:B------:R-:W-:-:S04]  /*6830*/  FADD.FTZ R12, R14, R23 ;  /* 0x000000170e0c7221 */ /* 0x000fc80000010000 */
[----:B------:R-:W-:Y:S02]  /*6840*/  IMAD.MOV.U32 R17, RZ, RZ, R12 ;  /* 0x000000ffff117224 */ /* 0x000fe400078e000c */
[----:B------:R-:W-:-:S05]  /*6850*/  FADD.FTZ R22, R16, R22 ;  /* 0x0000001610167221 */ /* 0x000fca0000010000 */
[----:B------:R-:W-:-:S07]  /*6860*/  @!P1 F2FP.BF16.F32.PACK_AB R16, RZ, R22 ;  /* 0x00000016ff10923e */ /* 0x000fce00000010ff */
[----:B------:R-:W-:Y:S05]  /*6870*/  WARPSYNC.COLLECTIVE R20, `(.L_x_277) ;  /* 0x0000000014087348 */ /* 0x000fea0003c00000 */
[----:B------:R0:W1:Y:S02]  /*6880*/  SHFL.BFLY P2, R22, R17, R18, R19 ;  /* 0x0c00001211167389 */ /* 0x0000640000040013 */
[----:B01----:R-:W-:Y:S01]  /*6890*/  ENDCOLLECTIVE ;  /* 0x000000000000791b */ /* 0x003fe20003800000 */
.L_x_277:
[----:B------:R-:W-:-:S05]  /*68a0*/  MOV R11, R22 ;  /* 0x00000016000b7202 */ /* 0x000fca0000000f00 */
[----:B------:R-:W-:Y:S01]  /*68b0*/  FADD.FTZ R12, R12, R11 ;  /* 0x0000000b0c0c7221 */ /* 0x000fe20000010000 */
[----:B------:R-:W-:-:S04]  /*68c0*/  @P0 IADD3 R11, R0, 0x1e, RZ ;  /* 0x0000001e000b0810 */ /* 0x000fc80007ffe0ff */
[----:B------:R-:W-:Y:S02]  /*68d0*/  @P0 LOP3.LUT R11, R11, R34, RZ, 0x3c, !PT ;  /* 0x000000220b0b0212 */ /* 0x000fe400078e3cff */
[----:B------:R-:W-:-:S03]  /*68e0*/  @!P1 F2FP.BF16.F32.PACK_AB R12, RZ, R12 ;  /* 0x0000000cff0c923e */ /* 0x000fc600000010ff */
[----:B------:R-:W-:Y:S01]  /*68f0*/  @P0 IMAD R21, R11, 0x4, R10 ;  /* 0x000000040b150824 */ /* 0x000fe200078e020a */
[----:B------:R-:W-:-:S04]  /*6900*/  CS2R R10, SRZ ;  /* 0x00000000000a7805 */ /* 0x000fc8000001ff00 */
[----:B------:R-:W0:Y:S04]  /*6910*/  @P0 LDS R15, [R21] ;  /* 0x00000000150f0984 */ /* 0x000e280000000800 */
[----:B------:R-:W1:Y:S01]  /*6920*/  @P0 LDS R18, [R21+0x780] ;  /* 0x0007800015120984 */ /* 0x000e620000000800 */
[----:B0-----:R-:W-:Y:S02]  /*6930*/  @P0 MOV R11, R15 ;  /* 0x0000000f000b0202 */ /* 0x001fe40000000f00 */
[----:B-1----:R-:W-:Y:S01]  /*6940*/  @P0 MOV R10, R18 ;  /* 0x00000012000a0202 */ /* 0x002fe20000000f00 */
[----:B------:R-:W-:Y:S02]  /*6950*/  HFMA2.MMA R18, -RZ, RZ, 0, 4.76837158203125e-07 ;  /* 0x00000008ff127435 */ /* 0x000fe400000001ff */
[----:B------:R-:W-:-:S09]  /*6960*/  IMAD.MOV.U32 R17, RZ, RZ, R11 ;  /* 0x000000ffff117224 */ /* 0x000fd200078e000b */
[----:B------:R-:W-:Y:S05]  /*6970*/  WARPSYNC.COLLECTIVE R20, `(.L_x_278) ;  /* 0x0000000014087348 */ /* 0x000fea0003c00000 */
[----:B------:R0:W1:Y:S02]  /*6980*/  SHFL.BFLY P2, R22, R17, R18, R19 ;  /* 0x0c00001211167389 */ /* 0x0000640000040013 */
[----:B01----:R-:W-:Y:S01]  /*6990*/  ENDCOLLECTIVE ;  /* 0x000000000000791b */ /* 0x003fe20003800000 */
.L_x_278:
[----:B------:R-:W-:Y:S01]  /*69a0*/  IMAD.MOV.U32 R17, RZ, RZ, R10 ;  /* 0x000000ffff117224 */ /* 0x000fe200078e000a */
[----:B------:R-:W-:-:S07]  /*69b0*/  MOV R24, R22 ;  /* 0x0000001600187202 */ /* 0x000fce0000000f00 */
[----:B------:R-:W-:Y:S05]  /*69c0*/  WARPSYNC.COLLECTIVE R20, `(.L_x_279) ;  /* 0x0000000014087348 */ /* 0x000fea0003c00000 */
[----:B------:R0:W1:Y:S02]  /*69d0*/  SHFL.BFLY P2, R22, R17, R18, R19 ;  /* 0x0c00001211167389 */ /* 0x0000640000040013 */
[----:B01----:R-:W-:Y:S01]  /*69e0*/  ENDCOLLECTIVE ;  /* 0x000000000000791b */ /* 0x003fe20003800000 */
.L_x_279:
[----:B------:R-:W-:Y:S01]  /*69f0*/  FADD.FTZ R23, R24, R11 ;  /* 0x0000000b18177221 */ /* 0x000fe20000010000 */
[----:B------:R-:W-:-:S04]  /*6a00*/  HFMA2.MMA R18, -RZ, RZ, 0, 2.384185791015625e-07 ;  /* 0x00000004ff127435 */ /* 0x000fc800000001ff */
[----:B------:R-:W-:Y:S01]  /*6a10*/  MOV R17, R23 ;  /* 0x0000001700117202 */ /* 0x000fe20000000f00 */
[----:B------:R-:W-:-:S07]  /*6a20*/  FADD.FTZ R15, R22, R10 ;  /* 0x0000000a160f7221 */ /* 0x000fce0000010000 */
[----:B------:R-:W-:Y:S05]  /*6a30*/  WARPSYNC.COLLECTIVE R20, `(.L_x_280) ;  /* 0x0000000014087348 */ /* 0x000fea0003c00000 */
[----:B------:R0:W1:Y:S02]  /*6a40*/  SHFL.BFLY P2, R22, R17, R18, R19 ;  /* 0x0c00001211167389 */ /* 0x0000640000040013 */
[----:B01----:R-:W-:Y:S01]  /*6a50*/  ENDCOLLECTIVE ;  /* 0x000000000000791b */ /* 0x003fe20003800000 */
.L_x_280:
[----:B------:R-:W-:Y:S01]  /*6a60*/  MOV R17, R15 ;  /* 0x0000000f00117202 */ /* 0x000fe20000000f00 */
[----:B------:R-:W-:-:S07]  /*6a70*/  IMAD.MOV.U32 R10, RZ, RZ, R22 ;  /* 0x000000ffff0a7224 */ /* 0x000fce00078e0016 */
[----:B------:R-:W-:Y:S05]  /*6a80*/  WARPSYNC.COLLECTIVE R20, `(.L_x_281) ;  /* 0x0000000014087348 */ /* 0x000fea0003c00000 */
[----:B------:R0:W1:Y:S02]  /*6a90*/  SHFL.BFLY P2, R22, R17, R18, R19 ;  /* 0x0c00001211167389 */ /* 0x0000640000040013 */
[----:B01----:R-:W-:Y:S01]  /*6aa0*/  ENDCOLLECTIVE ;  /* 0x000000000000791b */ /* 0x003fe20003800000 */
.L_x_281:
[----:B------:R-:W-:-:S05]  /*6ab0*/  FADD.FTZ R11, R23, R10 ;  /* 0x0000000a170b7221 */ /* 0x000fca0000010000 */
[----:B------:R-:W-:Y:S01]  /*6ac0*/  MOV R17, R11 ;  /* 0x0000000b00117202 */ /* 0x000fe20000000f00 */
[----:B------:R-:W-:Y:S02]  /*6ad0*/  IMAD.MOV.U32 R18, RZ, RZ, 0x2 ;  /* 0x00000002ff127424 */ /* 0x000fe400078e00ff */
[----:B------:R-:W-:-:S07]  /*6ae0*/  FADD.FTZ R10, R15, R22 ;  /* 0x000000160f0a7221 */ /* 0x000fce0000010000 */
[----:B------:R-:W-:Y:S05]  /*6af0*/  WARPSYNC.COLLECTIVE R20, `(.L_x_282) ;  /* 0x0000000014087348 */ /* 0x000fea0003c00000 */
[----:B------:R0:W1:Y:S02]  /*6b00*/  SHFL.BFLY P2, R22, R17, R18, R19 ;  /* 0x0c00001211167389 */ /* 0x0000640000040013 */
[----:B01----:R-:W-:Y:S01]  /*6b10*/  ENDCOLLECTIVE ;  /* 0x000000000000791b */ /* 0x003fe20003800000 */
.L_x_282:
[----:B------:R-:W0:Y:S01]  /*6b20*/  LDC.64 R14, c[0x0][0x220] ;  /* 0x00008800ff0e7b82 */ /* 0x000e220000000a00 */
[----:B------:R-:W-:Y:S02]  /*6b30*/  MOV R17, R10 ;  /* 0x0000000a00117202 */ /* 0x000fe40000000f00 */
[----:B------:R-:W-:-:S07]  /*6b40*/  MOV R24, R22 ;  /* 0x0000001600187202 */ /* 0x000fce0000000f00 */
[----:B0-----:R-:W-:Y:S05]  /*6b50*/  WARPSYNC.COLLECTIVE R20, `(.L_x_283) ;  /* 0x0000000014087348 */ /* 0x001fea0003c00000 */
[----:B------:R1:W2:Y:S02]  /*6b60*/  SHFL.BFLY P2, R22, R17, R18, R19 ;  /* 0x0c00001211167389 */ /* 0x0002a40000040013 */
[----:B012---:R-:W-:Y:S01]  /*6b70*/  ENDCOLLECTIVE ;  /* 0x000000000000791b */ /* 0x007fe20003800000 */
.L_x_283:
[----:B------:R-:W-:Y:S01]  /*6b80*/  FADD.FTZ R24, R11, R24 ;  /* 0x000000180b187221 */ /* 0x000fe20000010000 */
[----:B------:R-:W-:-:S03]  /*6b90*/  HFMA2.MMA R18, -RZ, RZ, 0, 5.9604644775390625e-08 ;  /* 0x00000001ff127435 */ /* 0x000fc600000001ff */
[----:B------:R-:W-:Y:S02]  /*6ba0*/  IMAD.MOV.U32 R17, RZ, RZ, R24 ;  /* 0x000000ffff117224 */ /* 0x000fe400078e0018 */
[----:B------:R-:W-:-:S07]  /*6bb0*/  FADD.FTZ R23, R10, R22 ;  /* 0x000000160a177221 */ /* 0x000fce0000010000 */
[----:B------:R-:W-:Y:S05]  /*6bc0*/  WARPSYNC.COLLECTIVE R20, `(.L_x_284) ;  /* 0x0000000014087348 */ /* 0x000fea0003c00000 */
[----:B------:R0:W1:Y:S02]  /*6bd0*/  SHFL.BFLY P2, R22, R17, R18, R19 ;  /* 0x0c00001211167389 */ /* 0x0000640000040013 */
[----:B01----:R-:W-:Y:S01]  /*6be0*/  ENDCOLLECTIVE ;  /* 0x000000000000791b */ /* 0x003fe20003800000 */
.L_x_284:
[----:B------:R-:W-:Y:S01]  /*6bf0*/  IMAD.MOV.U32 R17, RZ, RZ, R23 ;  /* 0x000000ffff117224 */ /* 0x000fe200078e0017 */
[----:B------:R-:W-:-:S07]  /*6c00*/  MOV R21, R22 ;  /* 0x0000001600157202 */ /* 0x000fce0000000f00 */
[----:B------:R-:W-:Y:S05]  /*6c10*/  WARPSYNC.COLLECTIVE R20, `(.L_x_285) ;  /* 0x0000000014087348 */ /* 0x000fea0003c00000 */
[----:B------:R0:W1:Y:S02]  /*6c20*/  SHFL.BFLY P2, R22, R17, R18, R19 ;  /* 0x0c00001211167389 */ /* 0x0000640000040013 */
[----:B01----:R-:W-:Y:S01]  /*6c30*/  ENDCOLLECTIVE ;  /* 0x000000000000791b */ /* 0x003fe20003800000 */
.L_x_285:
        /* <DEDUP_REMOVED lines=13> */
[----:B------:R-:W-:Y:S02]  /*6d10*/  @P0 LEA R23, R19, R12, 0x2 ;  /* 0x0000000c13170211 */ /* 0x000fe400078e10ff */
[----:B------:R-:W-:Y:S02]  /*6d20*/  MOV R19, 0x101f ;  /* 0x0000101f00137802 */ /* 0x000fe40000000f00 */
[----:B------:R0:W-:Y:S04]  /*6d30*/  @!P1 STG.E.U16 desc[UR12][R10.64], R16 ;  /* 0x000000100a009986 */ /* 0x0001e8000c10150c */
[----:B------:R-:W1:Y:S04]  /*6d40*/  @P0 LDS R12, [R23] ;  /* 0x00000000170c0984 */ /* 0x000e680000000800 */
[----:B------:R-:W2:Y:S01]  /*6d50*/  @P0 LDS R18, [R23+0x780] ;  /* 0x0007800017120984 */ /* 0x000ea20000000800 */
[----:B0-----:R-:W-:-:S03]  /*6d60*/  HFMA2.MMA R16, -RZ, RZ, 0, 0 ;  /* 0x00000000ff107435 */ /* 0x001fc600000001ff */
[----:B------:R0:W-:Y:S04]  /*6d70*/  @!P1 STG.E.U16 desc[UR12][R14.64], R20 ;  /* 0x000000140e009986 */ /* 0x0001e8000c10150c */
[----:B------:R-:W-:Y:S04]  /*6d80*/  @!P1 STG.E.U16 desc[UR12][R10.64+0x3c], R21 ;  /* 0x00003c150a009986 */ /* 0x000fe8000c10150c */
[----:B------:R3:W-:Y:S01]  /*6d90*/  @!P1 STG.E.U16 desc[UR12][R14.64+0x3c], R17 ;  /* 0x00003c110e009986 */ /* 0x0007e2000c10150c */
[----:B0-----:R-:W-:Y:S02]  /*6da0*/  IMAD.MOV.U32 R20, RZ, RZ, 0xffff ;  /* 0x0000ffffff147424 */ /* 0x001fe400078e00ff */
[----:B-1----:R-:W-:Y:S01]  /*6db0*/  @P0 IMAD.MOV.U32 R16, RZ, RZ, R12 ;  /* 0x000000ffff100224 */ /* 0x002fe200078e000c */
[----:B------:R-:W-:-:S02]  /*6dc0*/  MOV R12, RZ ;  /* 0x000000ff000c7202 */ /* 0x000fc40000000f00 */
[----:B--2---:R-:W-:Y:S01]  /*6dd0*/  @P0 MOV R12, R18 ;  /* 0x00000012000c0202 */ /* 0x004fe20000000f00 */
[----:B------:R-:W-:Y:S01]  /*6de0*/  HFMA2.MMA R18, -RZ, RZ, 0, 4.76837158203125e-07 ;  /* 0x00000008ff127435 */ /* 0x000fe200000001ff */
[----:B---3--:R-:W-:-:S10]  /*6df0*/  IMAD.MOV.U32 R17, RZ, RZ, R16 ;  /* 0x000000ffff117224 */ /* 0x008fd400078e0010 */
[----:B------:R-:W-:Y:S05]  /*6e00*/  WARPSYNC.COLLECTIVE R20, `(.L_x_286) ;  /* 0x0000000014087348 */ /* 0x000fea0003c00000 */
[----:B------:R0:W1:Y:S02]  /*6e10*/  SHFL.BFLY P2, R22, R17, R18, R19 ;  /* 0x0c00001211167389 */ /* 0x0000640000040013 */
[----:B01----:R-:W-:Y:S01]  /*6e20*/  ENDCOLLECTIVE ;  /* 0x000000000000791b */ /* 0x003fe20003800000 */
.L_x_286:
[----:B------:R-:W-:Y:S01]  /*6e30*/  MOV R17, R12 ;  /* 0x0000000c00117202 */ /* 0x000fe20000000f00 */
[----:B------:R-:W-:-:S07]  /*6e40*/  FADD.FTZ R16, R22, R16 ;  /* 0x0000001016107221 */ /* 0x000fce0000010000 */
[----:B------:R-:W-:Y:S05]  /*6e50*/  WARPSYNC.COLLECTIVE R20, `(.L_x_287) ;  /* 0x0000000014087348 */ /* 0x000fea0003c00000 */
[----:B------:R0:W1:Y:S02]  /*6e60*/  SHFL.BFLY P2, R22, R17, R18, R19 ;  /* 0x0c00001211167389 */ /* 0x0000640000040013 */
[----:B01----:R-:W-:Y:S01]  /*6e70*/  ENDCOLLECTIVE ;  /* 0x000000000000791b */ /* 0x003fe20003800000 */
.L_x_287:
[----:B------:R-:W-:Y:S01]  /*6e80*/  MOV R17, R16 ;  /* 0x0000001000117202 */ /* 0x000fe20000000f00 */
[----:B------:R-:W-:Y:S02]  /*6e90*/  IMAD.MOV.U32 R18, RZ, RZ, 0x4 ;  /* 0x00000004ff127424 */ /* 0x000fe400078e00ff */
[----:B------:R-:W-:-:S07]  /*6ea0*/  FADD.FTZ R12, R22, R12 ;  /* 0x0000000c160c7221 */ /* 0x000fce0000010000 */
[----:B------:R-:W-:Y:S05]  /*6eb0*/  WARPSYNC.COLLECTIVE R20, `(.L_x_288) ;  /* 0x0000000014087348 */ /* 0x000fea0003c00000 */
[----:B------:R0:W1:Y:S02]  /*6ec0*/  SHFL.BFLY P2, R22, R17, R18, R19 ;  /* 0x0c00001211167389 */ /* 0x0000640000040013 */
[----:B01----:R-:W-:Y:S01]  /*6ed0*/  ENDCOLLECTIVE ;  /* 0x000000000000791b */ /* 0x003fe20003800000 */
.L_x_288:
[----:B------:R-:W-:Y:S01]  /*6ee0*/  MOV R17, R12 ;  /* 0x0000000c00117202 */ /* 0x000fe20000000f00 */
[----:B------:R-:W-:-:S07]  /*6ef0*/  FADD.FTZ R16, R16, R22 ;  /* 0x0000001610107221 */ /* 0x000fce0000010000 */
[----:B------:R-:W-:Y:S05]  /*6f00*/  WARPSYNC.COLLECTIVE R20, `(.L_x_289) ;  /* 0x0000000014087348 */ /* 0x000fea0003c00000 */
[----:B------:R0:W1:Y:S02]  /*6f10*/  SHFL.BFLY P2, R22, R17, R18, R19 ;  /* 0x0c00001211167389 */ /* 0x0000640000040013 */
[----:B01----:R-:W-:Y:S01]  /*6f20*/  ENDCOLLECTIVE ;  /* 0x000000000000791b */ /* 0x003fe20003800000 */
.L_x_289:
[----:B------:R-:W-:Y:S01]  /*6f30*/  HFMA2.MMA R18, -RZ, RZ, 0, 1.1920928955078125e-07 ;  /* 0x00000002ff127435 */ /* 0x000fe200000001ff */
[----:B------:R-:W-:Y:S01]  /*6f40*/  IMAD.MOV.U32 R17, RZ, RZ, R16 ;  /* 0x000000ffff117224 */ /* 0x000fe200078e0010 */
[----:B------:R-:W-:-:S09]  /*6f50*/  MOV R23, R22 ;  /* 0x0000001600177202 */ /* 0x000fd20000000f00 */
[----:B------:R-:W-:Y:S05]  /*6f60*/  WARPSYNC.COLLECTIVE R20, `(.L_x_290) ;  /* 0x0000000014087348 */ /* 0x000fea0003c00000 */
[----:B------:R0:W1:Y:S02]  /*6f70*/  SHFL.BFLY P2, R22, R17, R18, R19 ;  /* 0x0c00001211167389 */ /* 0x0000640000040013 */
[----:B01----:R-:W-:Y:S01]  /*6f80*/  ENDCOLLECTIVE ;  /* 0x000000000000791b */ /* 0x003fe20003800000 */
.L_x_290:
[----:B------:R-:W-:Y:S01]  /*6f90*/  FADD.FTZ R12, R12, R23 ;  /* 0x000000170c0c7221 */ /* 0x000fe20000010000 */
[----:B------:R-:W-:Y:S02]  /*6fa0*/  @P0 IADD3 R23, R0, 0x5a, RZ ;  /* 0x0000005a00170810 */ /* 0x000fe40007ffe0ff */
[----:B------:R-:W-:Y:S02]  /*6fb0*/  @P0 LEA R0, R27, UR8, 0x7 ;  /* 0x000000081b000c11 */ /* 0x000fe4000f8e38ff */
[----:B------:R-:W-:-:S05]  /*6fc0*/  @P0 LOP3.LUT R23, R23, R34, RZ, 0x3c, !PT ;  /* 0x0000002217170212 */ /* 0x000fca00078e3cff */
[----:B------:R-:W-:Y:S01]  /*6fd0*/  @P0 IMAD R25, R23, 0x4, R0 ;  /* 0x0000000417190824 */ /* 0x000fe200078e0200 */
[----:B------:R-:W-:Y:S01]  /*6fe0*/  MOV R17, R12 ;  /* 0x0000000c00117202 */ /* 0x000fe20000000f00 */
[----:B------:R-:W-:-:S03]  /*6ff0*/  IMAD.MOV.U32 R23, RZ, RZ, RZ ;  /* 0x000000ffff177224 */ /* 0x000fc600078e00ff */
[----:B------:R0:W1:Y:S01]  /*7000*/  @P0 LDS R0, [R25] ;  /* 0x0000000019000984 */ /* 0x0000620000000800 */
[----:B------:R-:W-:-:S07]  /*7010*/  FADD.FTZ R16, R16, R22 ;  /* 0x0000001610107221 */ /* 0x000fce0000010000 */
[----:B01----:R-:W-:Y:S05]  /*7020*/  WARPSYNC.COLLECTIVE R20, `(.L_x_291) ;  /* 0x0000000014087348 */ /* 0x003fea0003c00000 */
[----:B------:R2:W3:Y:S02]  /*7030*/  SHFL.BFLY P2, R22, R17, R18, R19 ;  /* 0x0c00001211167389 */ /* 0x0004e40000040013 */
[----:B0123--:R-:W-:Y:S01]  /*7040*/  ENDCOLLECTIVE ;  /* 0x000000000000791b */ /* 0x00ffe20003800000 */
.L_x_291:
[----:B------:R-:W-:Y:S01]  /*7050*/  HFMA2.MMA R18, -RZ, RZ, 0, 5.9604644775390625e-08 ;  /* 0x00000001ff127435 */ /* 0x000fe200000001ff */
[----:B------:R-:W-:Y:S01]  /*7060*/  MOV R17, R16 ;  /* 0x0000001000117202 */ /* 0x000fe20000000f00 */
[----:B------:R-:W-:-:S09]  /*7070*/  IMAD.MOV.U32 R21, RZ, RZ, R22 ;  /* 0x000000ffff157224 */ /* 0x000fd200078e0016 */
[----:B------:R-:W-:Y:S05]  /*7080*/  WARPSYNC.COLLECTIVE R20, `(.L_x_292) ;  /* 0x0000000014087348 */ /* 0x000fea0003c00000 */
[----:B------:R0:W1:Y:S02]  /*7090*/  SHFL.BFLY P2, R22, R17, R18, R19 ;  /* 0x0c00001211167389 */ /* 0x0000640000040013 */
[----:B01----:R-:W-:Y:S01]  /*70a0*/  ENDCOLLECTIVE ;  /* 0x000000000000791b */ /* 0x003fe20003800000 */
.L_x_292:
[----:B------:R-:W-:-:S04]  /*70b0*/  FADD.FTZ R21, R12, R21 ;  /* 0x000000150c157221 */ /* 0x000fc80000010000 */
[----:B------:R-:W-:Y:S02]  /*70c0*/  IMAD.MOV.U32 R17, RZ, RZ, R21 ;  /* 0x000000ffff117224 */ /* 0x000fe400078e0015 */
[----:B------:R-:W-:Y:S02]  /*70d0*/  FADD.FTZ R22, R16, R22 ;  /* 0x0000001610167221 */ /* 0x000fe40000010000 */
[----:B------:R0:W1:Y:S03]  /*70e0*/  @P0 LDS R16, [R25+0x780] ;  /* 0x0007800019100984 */ /* 0x0000660000000800 */
[----:B------:R-:W-:-:S04]  /*70f0*/  @!P1 F2FP.BF16.F32.PACK_AB R22, RZ, R22 ;  /* 0x00000016ff16923e */ /* 0x000fc800000010ff */
[----:B------:R-:W-:-:S07]  /*7100*/  PRMT R12, R22, 0x7610, R12 ;  /* 0x00007610160c7816 */ /* 0x000fce000000000c */
[----:B01----:R-:W-:Y:S05]  /*7110*/  WARPSYNC.COLLECTIVE R20, `(.L_x_293) ;  /* 0x0000000014087348 */ /* 0x003fea0003c00000 */
[----:B------:R2:W3:Y:S02]  /*7120*/  SHFL.BFLY P2, R22, R17, R18, R19 ;  /* 0x0c00001211167389 */ /* 0x0004e40000040013 */
[----:B0123--:R-:W-:Y:S01]  /*7130*/  ENDCOLLECTIVE ;  /* 0x000000000000791b */ /* 0x00ffe20003800000 */
.L_x_293:
[----:B------:R0:W-:Y:S01]  /*7140*/  @!P1 STG.E.U16 desc[UR12][R10.64+0x78], R12 ;  /* 0x0000780c0a009986 */ /* 0x0001e2000c10150c */
[----:B------:R-:W-:Y:S01]  /*7150*/  IMAD.MOV.U32 R18, RZ, RZ, 0x8 ;  /* 0x00000008ff127424 */ /* 0x000fe200078e00ff */
[----:B------:R-:W-:-:S05]  /*7160*/  MOV R24, R22 ;  /* 0x0000001600187202 */ /* 0x000fca0000000f00 */
[----:B------:R-:W-:Y:S01]  /*7170*/  FADD.FTZ R24, R21, R24 ;  /* 0x0000001815187221 */ /* 0x000fe20000010000 */
[----:B------:R-:W-:-:S04]  /*7180*/  @P0 MOV R23, R16 ;  /* 0x0000001000170202 */ /* 0x000fc80000000f00 */
        /* <DEDUP_REMOVED lines=9> */
.L_x_294:
[----:B------:R-:W-:Y:S02]  /*7220*/  MOV R17, R23 ;  /* 0x0000001700117202 */ /* 0x000fe40000000f00 */
[----:B------:R-:W-:-:S07]  /*7230*/  MOV R16, R22 ;  /* 0x0000001600107202 */ /* 0x000fce0000000f00 */
[----:B------:R-:W-:Y:S05]  /*7240*/  WARPSYNC.COLLECTIVE R20, `(.L_x_295) ;  /* 0x0000000014087348 */ /* 0x000fea0003c00000 */
[----:B------:R0:W1:Y:S02]  /*7250*/  SHFL.BFLY P2, R22, R17, R18, R19 ;  /* 0x0c00001211167389 */ /* 0x0000640000040013 */
[----:B01----:R-:W-:Y:S01]  /*7260*/  ENDCOLLECTIVE ;  /* 0x000000000000791b */ /* 0x003fe20003800000 */
.L_x_295:
[----:B------:R-:W-:Y:S01]  /*7270*/  FADD.FTZ R16, R16, R24 ;  /* 0x0000001810107221 */ /* 0x000fe20000010000 */
[----:B------:R-:W-:-:S04]  /*7280*/  HFMA2.MMA R18, -RZ, RZ, 0, 2.384185791015625e-07 ;  /* 0x00000004ff127435 */ /* 0x000fc800000001ff */
[----:B------:R-:W-:Y:S01]  /*7290*/  MOV R17, R16 ;  /* 0x0000001000117202 */ /* 0x000fe20000000f00 */
[----:B------:R-:W-:-:S07]  /*72a0*/  IMAD.MOV.U32 R0, RZ, RZ, R22 ;  /* 0x000000ffff007224 */ /* 0x000fce00078e0016 */
[----:B------:R-:W-:Y:S05]  /*72b0*/  WARPSYNC.COLLECTIVE R20, `(.L_x_296) ;  /* 0x0000000014087348 */ /* 0x000fea0003c00000 */
[----:B------:R0:W1:Y:S02]  /*72c0*/  SHFL.BFLY P2, R22, R17, R18, R19 ;  /* 0x0c00001211167389 */ /* 0x0000640000040013 */
[----:B01----:R-:W-:Y:S01]  /*72d0*/  ENDCOLLECTIVE ;  /* 0x000000000000791b */ /* 0x003fe20003800000 */
.L_x_296:
[----:B------:R-:W-:-:S05]  /*72e0*/  FADD.FTZ R0, R0, R23 ;  /* 0x0000001700007221 */ /* 0x000fca0000010000 */
[----:B------:R-:W-:Y:S01]  /*72f0*/  MOV R17, R0 ;  /* 0x0000000000117202 */ /* 0x000fe20000000f00 */
[----:B------:R-:W-:-:S07]  /*7300*/  IMAD.MOV.U32 R21, RZ, RZ, R22 ;  /* 0x000000ffff157224 */ /* 0x000fce00078e0016 */
[----:B------:R-:W-:Y:S05]  /*7310*/  WARPSYNC.COLLECTIVE R20, `(.L_x_297) ;  /* 0x0000000014087348 */ /* 0x000fea0003c00000 */
[----:B------:R0:W1:Y:S02]  /*7320*/  SHFL.BFLY P2, R22, R17, R18, R19 ;  /* 0x0c00001211167389 */ /* 0x0000640000040013 */
[----:B01----:R-:W-:Y:S01]  /*7330*/  ENDCOLLECTIVE ;  /* 0x000000000000791b */ /* 0x003fe20003800000 */
.L_x_297:
[----:B------:R-:W-:Y:S01]  /*7340*/  FADD.FTZ R12, R16, R21 ;  /* 0x00000015100c7221 */ /* 0x000fe20000010000 */
[----:B------:R-:W-:-:S03]  /*7350*/  HFMA2.MMA R18, -RZ, RZ, 0, 1.1920928955078125e-07 ;  /* 0x00000002ff127435 */ /* 0x000fc600000001ff */
[----:B------:R-:W-:Y:S01]  /*7360*/  IMAD.MOV.U32 R17, RZ, RZ, R12 ;  /* 0x000000ffff117224 */ /* 0x000fe200078e000c */
[----:B------:R-:W-:-:S07]  /*7370*/  MOV R21, R22 ;  /* 0x0000001600157202 */ /* 0x000fce0000000f00 */
[----:B------:R-:W-:Y:S05]  /*7380*/  WARPSYNC.COLLECTIVE R20, `(.L_x_298) ;  /* 0x0000000014087348 */ /* 0x000fea0003c00000 */
[----:B------:R0:W1:Y:S02]  /*7390*/  SHFL.BFLY P2, R22, R17, R18, R19 ;  /* 0x0c00001211167389 */ /* 0x0000640000040013 */
[----:B01----:R-:W-:Y:S01]  /*73a0*/  ENDCOLLECTIVE ;  /* 0x000000000000791b */ /* 0x003fe20003800000 */
.L_x_298:
[----:B------:R-:W-:-:S04]  /*73b0*/  FADD.FTZ R21, R0, R21 ;  /* 0x0000001500157221 */ /* 0x000fc80000010000 */
[----:B------:R-:W-:Y:S01]  /*73c0*/  IMAD.MOV.U32 R17, RZ, RZ, R21 ;  /* 0x000000ffff117224 */ /* 0x000fe200078e0015 */
[----:B------:R-:W-:-:S07]  /*73d0*/  MOV R23, R22 ;  /* 0x0000001600177202 */ /* 0x000fce0000000f00 */
[----:B------:R-:W-:Y:S05]  /*73e0*/  WARPSYNC.COLLECTIVE R20, `(.L_x_299) ;  /* 0x0000000014087348 */ /* 0x000fea0003c00000 */
[----:B------:R0:W1:Y:S02]  /*73f0*/  SHFL.BFLY P2, R22, R17, R18, R19 ;  /* 0x0c00001211167389 */ /* 0x0000640000040013 */
[----:B01----:R-:W-:Y:S01]  /*7400*/  ENDCOLLECTIVE ;  /* 0x000000000000791b */ /* 0x003fe20003800000 */
.L_x_299:
[----:B------:R-:W-:-:S05]  /*7410*/  FADD.FTZ R16, R12, R23 ;  /* 0x000000170c107221 */ /* 0x000fca0000010000 */
[----:B------:R-:W-:Y:S01]  /*7420*/  MOV R17, R16 ;  /* 0x0000001000117202 */ /* 0x000fe20000000f00 */
[----:B------:R-:W-:Y:S01]  /*7430*/  IMAD.MOV.U32 R18, RZ, RZ, 0x1 ;  /* 0x00000001ff127424 */ /* 0x000fe200078e00ff */
[----:B------:R-:W-:-:S07]  /*7440*/  MOV R36, R22 ;  /* 0x0000001600247202 */ /* 0x000fce0000000f00 */
[----:B------:R-:W-:Y:S05]  /*7450*/  WARPSYNC.COLLECTIVE R20, `(.L_x_300) ;  /* 0x0000000014087348 */ /* 0x000fea0003c00000 */
[----:B------:R0:W1:Y:S02]  /*7460*/  SHFL.BFLY P2, R22, R17, R18, R19 ;  /* 0x0c00001211167389 */ /* 0x0000640000040013 */
[----:B01----:R-:W-:Y:S01]  /*7470*/  ENDCOLLECTIVE ;  /* 0x000000000000791b */ /* 0x003fe20003800000 */
.L_x_300:
[----:B------:R-:W-:-:S05]  /*7480*/  FADD.FTZ R0, R21, R36 ;  /* 0x0000002415007221 */ /* 0x000fca0000010000 */
[----:B------:R-:W-:Y:S01]  /*7490*/  MOV R17, R0 ;  /* 0x0000000000117202 */ /* 0x000fe20000000f00 */
[----:B------:R-:W-:-:S07]  /*74a0*/  FADD.FTZ R12, R16, R22 ;  /* 0x00000016100c7221 */ /* 0x000fce0000010000 */
[----:B------:R-:W-:Y:S05]  /*74b0*/  WARPSYNC.COLLECTIVE R20, `(.L_x_301) ;  /* 0x0000000014087348 */ /* 0x000fea0003c00000 */
[----:B------:R0:W1:Y:S02]  /*74c0*/  SHFL.BFLY P2, R22, R17, R18, R19 ;  /* 0x0c00001211167389 */ /* 0x0000640000040013 */
[----:B01----:R-:W-:Y:S01]  /*74d0*/  ENDCOLLECTIVE ;  /* 0x000000000000791b */ /* 0x003fe20003800000 */
.L_x_301:
[----:B------:R-:W-:Y:S01]  /*74e0*/  MOV R23, R22 ;  /* 0x0000001600177202 */ /* 0x000fe20000000f00 */
[----:B------:R-:W-:Y:S06]  /*74f0*/  BRA `(.L_x_302) ;  /* 0xffffffe400607947 */ /* 0x000fec000383ffff */
.L_x_303:
        /* <DEDUP_REMOVED lines=16> */
.L_x_3011:


//--------------------- .text._ZN13group_norm_v218gn_bwd_cuda_kernelI13__nv_bfloat16Li480ELi3ELi32ELi30ELi4096ELb0ELb1ELi64ELi960ELi960ELi4ELb1ELi5ELb1ELb0ELNS_15WgradSyncMethodE3ENS_16CompileConditionILi900EEEEEvPT_S6_S6_PKS5_S8_S8_S8_PKfflPfPj --------------------------
	.section	.text._ZN13group_norm_v218gn_bwd_cuda_kernelI13__nv_bfloat16Li480ELi3ELi32ELi30ELi4096ELb0ELb1ELi64ELi960ELi960ELi4ELb1ELi5ELb1ELb0ELNS_15WgradSyncMethodE3ENS_16CompileConditionILi900EEEEEvPT_S6_S6_PKS5_S8_S8_S8_PKfflPfPj,"ax",@progbits
	.align	128
        .global         _ZN13group_norm_v218gn_bwd_cuda_kernelI13__nv_bfloat16Li480ELi3ELi32ELi30ELi4096ELb0ELb1ELi64ELi960ELi960ELi4ELb1ELi5ELb1ELb0ELNS_15WgradSyncMethodE3ENS_16CompileConditionILi900EEEEEvPT_S6_S6_PKS5_S8_S8_S8_PKfflPfPj
        .type           _ZN13group_norm_v218gn_bwd_cuda_kernelI13__nv_bfloat16Li480ELi3ELi32ELi30ELi4096ELb0ELb1ELi64ELi960ELi960ELi4ELb1ELi5ELb1ELb0ELNS_15WgradSyncMethodE3ENS_16CompileConditionILi900EEEEEvPT_S6_S6_PKS5_S8_S8_S8_PKfflPfPj,@function
        .size           _ZN13group_norm_v218gn_bwd_cuda_kernelI13__nv_bfloat16Li480ELi3ELi32ELi30ELi4096ELb0ELb1ELi64ELi960ELi960ELi4ELb1ELi5ELb1ELb0ELNS_15WgradSyncMethodE3ENS_16CompileConditionILi900EEEEEvPT_S6_S6_PKS5_S8_S8_S8_PKfflPfPj,(.L_x_3012 - _ZN13group_norm_v218gn_bwd_cuda_kernelI13__nv_bfloat16Li480ELi3ELi32ELi30ELi4096ELb0ELb1ELi64ELi960ELi960ELi4ELb1ELi5ELb1ELb0ELNS_15WgradSyncMethodE3ENS_16CompileConditionILi900EEEEEvPT_S6_S6_PKS5_S8_S8_S8_PKfflPfPj)
        .other          _ZN13group_norm_v218gn_bwd_cuda_kernelI13__nv_bfloat16Li480ELi3ELi32ELi30ELi4096ELb0ELb1ELi64ELi960ELi960ELi4ELb1ELi5ELb1ELb0ELNS_15WgradSyncMethodE3ENS_16CompileConditionILi900EEEEEvPT_S6_S6_PKS5_S8_S8_S8_PKfflPfPj,@"STO_CUDA_ENTRY STV_DEFAULT"
_ZN13group_norm_v218gn_bwd_cuda_kernelI13__nv_bfloat16Li480ELi3ELi32ELi30ELi4096ELb0ELb1ELi64ELi960ELi960ELi4ELb1ELi5ELb1ELb0ELNS_15WgradSyncMethodE3ENS_16CompileConditionILi900EEEEEvPT_S6_S6_PKS5_S8_S8_S8_PKfflPfPj:
.text._ZN13group_norm_v218gn_bwd_cuda_kernelI13__nv_bfloat16Li480ELi3ELi32ELi30ELi4096ELb0ELb1ELi64ELi960ELi960ELi4ELb1ELi5ELb1ELb0ELNS_15WgradSyncMethodE3ENS_16CompileConditionILi900EEEEEvPT_S6_S6_PKS5_S8_S8_S8_PKfflPfPj:
        /* <DEDUP_REMOVED lines=29> */
.L_x_306:
[----:B------:R-:W2:Y:S04]  /*01d0*/  LD.E.STRONG.GPU R0, desc[UR10][R2.64] ;  /* 0x0000000a02007980 */ /* 0x000ea8000c10f900 */
[----:B--2---:R-:W-:Y:S01]  /*01e0*/  CCTL.IVALL ;  /* 0x00000000ff00798f */ /* 0x004fe20002000000 */
[----:B------:R-:W-:Y:S05]  /*01f0*/  YIELD ;  /* 0x0000000000007946 */ /* 0x000fea0003800000 */
[----:B-----5:R-:W-:-:S04]  /*0200*/  LOP3.LUT R0, R0, R5, RZ, 0x3c, !PT ;  /* 0x0000000500007212 */ /* 0x020fc800078e3cff */
[----:B------:R-:W-:-:S13]  /*0210*/  ISETP.GT.AND P0, PT, R0, -0x1, PT ;  /* 0xffffffff0000780c */ /* 0x000fda0003f04270 */
[----:B------:R-:W-:Y:S05]  /*0220*/  @P0 BRA `(.L_x_306) ;  /* 0xfffffffc00e80947 */ /* 0x000fea000383ffff */
.L_x_305:
[----:B------:R-:W-:Y:S05]  /*0230*/  WARPSYNC.ALL ;  /* 0x0000000000007948 */ /* 0x000fea0003800000 */
[----:B------:R-:W-:Y:S06]  /*0240*/  BAR.SYNC.DEFER_BLOCKING 0x0 ;  /* 0x0000000000007b1d */ /* 0x000fec0000010000 */
[----:B------:R-:W-:Y:S05]  /*0250*/  BRA `(.L_x_307) ;  /* 0x0000003400447947 */ /* 0x000fea0003800000 */
.L_x_304:
        /* <DEDUP_REMOVED lines=69> */
.L_x_325:
        /* <DEDUP_REMOVED lines=39> */
.L_x_308:
        /* <DEDUP_REMOVED lines=177> */
.L_x_309:
        /* <DEDUP_REMOVED lines=149> */
[----:B------:R-:W-:Y:S01]  /*1d80*/  FADD.FTZ R21, R21, R18 ;  /* 0x0000001215157221 */ /* 0x000fe20000010000 */
[----:B------:R-:W-:Y:S02]  /*1d90*/  VIADD R13, R13, 0x1c ;  /* 0x0000001c0d0d7836 */ /* 0x000fe40000000000 */
        /* <DEDUP_REMOVED lines=20> */
.L_x_311:
[----:B------:R-:W-:Y:S05]  /*1ee0*/  BSYNC B0 ;  /* 0x0000000000007941 */ /* 0x000fea0003800000 */
.L_x_310:
        /* <DEDUP_REMOVED lines=9> */
[----:B------:R-:W-:Y:S01]  /*1f80*/  IMAD.U32 R20, RZ, RZ, UR13 ;  /* 0x0000000dff147e24 */ /* 0x000fe2000f8e00ff */
[----:B------:R-:W-:Y:S01]  /*1f90*/  UIMAD UR5, UR5, UR4, UR9 ;  /* 0x00000004050572a4 */ /* 0x000fe2000f8e0209 */
[----:B------:R-:W-:-:S04]  /*1fa0*/  SHF.L.U32 R13, R13, 0x6, RZ ;  /* 0x000000060d0d7819 */ /* 0x000fc800000006ff */
[----:B------:R-:W-:Y:S02]  /*1fb0*/  LOP3.LUT R13, R13, 0xffffffc0, R20, 0xe2, !PT ;  /* 0xffffffc00d0d7812 */ /* 0x000fe400078ee214 */
[----:B------:R-:W-:-:S05]  /*1fc0*/  MOV R20, UR5 ;  /* 0x0000000500147c02 */ /* 0x000fca0008000f00 */
[----:B------:R-:W-:Y:S02]  /*1fd0*/  IMAD R13, R20, 0x800, R13 ;  /* 0x00000800140d7824 */ /* 0x000fe400078e020d */
[----:B------:R-:W1:Y:S03]  /*1fe0*/  LDC.64 R20, c[0x0][0x260] ;  /* 0x00009800ff147b82 */ /* 0x000e660000000a00 */
[----:B------:R-:W-:-:S05]  /*1ff0*/  SHF.L.U32 R13, R13, 0x1, RZ ;  /* 0x000000010d0d7819 */ /* 0x000fca00000006ff */
[----:B-1----:R-:W-:-:S05]  /*2000*/  IMAD.WIDE.U32 R20, R13, 0x4, R20 ;  /* 0x000000040d147825 */ /* 0x002fca00078e0014 */
[----:B------:R1:W-:Y:S02]  /*2010*/  STG.E.64 desc[UR10][R20.64], R18 ;  /* 0x0000001214007986 */ /* 0x0003e4000c101b0a */
.L_x_313:
[----:B------:R-:W-:Y:S05]  /*2020*/  BSYNC B0 ;  /* 0x0000000000007941 */ /* 0x000fea0003800000 */
.L_x_312:
        /* <DEDUP_REMOVED lines=17> */
.L_x_316:
[----:B------:R-:W2:Y:S04]  /*2140*/  LD.E.STRONG.GPU R20, desc[UR10][R18.64] ;  /* 0x0000000a12147980 */ /* 0x000ea8000c10f900 */
[----:B--2---:R-:W-:Y:S01]  /*2150*/  CCTL.IVALL ;  /* 0x00000000ff00798f */ /* 0x004fe20002000000 */
[----:B------:R-:W-:Y:S05]  /*2160*/  YIELD ;  /* 0x0000000000007946 */ /* 0x000fea0003800000 */
[----:B-----5:R-:W-:-:S04]  /*2170*/  LOP3.LUT R20, R20, R13, RZ, 0x3c, !PT ;  /* 0x0000000d14147212 */ /* 0x020fc800078e3cff */
[----:B------:R-:W-:-:S13]  /*2180*/  ISETP.GT.AND P1, PT, R20, -0x1, PT ;  /* 0xffffffff1400780c */ /* 0x000fda0003f24270 */
[----:B------:R-:W-:Y:S05]  /*2190*/  @P1 BRA `(.L_x_316) ;  /* 0xfffffffc00e81947 */ /* 0x000fea000383ffff */
.L_x_315:
[----:B------:R-:W-:Y:S05]  /*21a0*/  WARPSYNC.ALL ;  /* 0x0000000000007948 */ /* 0x000fea0003800000 */
[----:B------:R-:W-:Y:S06]  /*21b0*/  BAR.SYNC.DEFER_BLOCKING 0x0 ;  /* 0x0000000000007b1d */ /* 0x000fec0000010000 */
[----:B------:R-:W-:Y:S05]  /*21c0*/  BRA `(.L_x_317) ;  /* 0x0000000000687947 */ /* 0x000fea0003800000 */
.L_x_314:
[----:B------:R-:W2:Y:S01]  /*21d0*/  S2R R13, SR_TID.X ;  /* 0x00000000000d7919 */ /* 0x000ea20000002100 */
[----:B------:R-:W-:Y:S01]  /*21e0*/  BAR.SYNC.DEFER_BLOCKING 0x0 ;  /* 0x0000000000007b1d */ /* 0x000fe20000010000 */
[----:B--2---:R-:W-:-:S13]  /*21f0*/  ISETP.NE.AND P1, PT, R13, RZ, PT ;  /* 0x000000ff0d00720c */ /* 0x004fda0003f25270 */
[----:B------:R-:W-:Y:S05]  /*2200*/  @P1 BRA `(.L_x_318) ;  /* 0x0000000000501947 */ /* 0x000fea0003800000 */
[----:B------:R-:W-:Y:S01]  /*2210*/  ULDC.64 UR16, c[0x0][0x268] ;  /* 0x00009a0000107ab9 */ /* 0x000fe20000000a00 */
[----:B------:R-:W-:Y:S01]  /*2220*/  IMAD R13, RZ, RZ, -UR9 ;  /* 0x80000009ff0d7e24 */ /* 0x000fe2000f8e02ff */
[----:B------:R-:W-:-:S04]  /*2230*/  UIADD3 UR16, UP0, UR16, 0x14, URZ ;  /* 0x0000001410107890 */ /* 0x000fc8000ff1e03f */
[----:B------:R-:W-:Y:S01]  /*2240*/  ISETP.NE.AND P1, PT, R13, UR13, PT ;  /* 0x0000000d0d007c0c */ /* 0x000fe2000bf25270 */
[----:B------:R-:W-:Y:S01]  /*2250*/  UIADD3.X UR17, URZ, UR17, URZ, UP0, !UPT ;  /* 0x000000113f117290 */ /* 0x000fe200087fe43f */
[----:B------:R-:W-:Y:S01]  /*2260*/  MOV R13, 0x7ffffec1 ;  /* 0x7ffffec1000d7802 */ /* 0x000fe20000000f00 */
[----:B-1----:R-:W-:-:S03]  /*2270*/  IMAD.U32 R18, RZ, RZ, UR16 ;  /* 0x00000010ff127e24 */ /* 0x002fc6000f8e00ff */
[----:B------:R-:W-:Y:S02]  /*2280*/  SEL R13, R13, 0x1, !P1 ;  /* 0x000000010d0d7807 */ /* 0x000fe40004800000 */
[----:B------:R-:W-:Y:S01]  /*2290*/  MOV R19, UR17 ;  /* 0x0000001100137c02 */ /* 0x000fe20008000f00 */
[----:B------:R-:W-:Y:S06]  /*22a0*/  MEMBAR.ALL.GPU ;  /* 0x0000000000007992 */ /* 0x000fec000000a000 */
[----:B------:R-:W-:-:S00]  /*22b0*/  ERRBAR ;  /* 0x00000000000079ab */ /* 0x000fc00000000000 */
[----:B------:R-:W-:Y:S06]  /*22c0*/  CGAERRBAR ;  /* 0x00000000000075ab */ /* 0x000fec0000000000 */
[----:B------:R1:W5:Y:S02]  /*22d0*/  ATOM.E.ADD.STRONG.GPU PT, R13, desc[UR10][R18.64], R13 ;  /* 0x0000000d120d798a */ /* 0x00036400081ee1ca */
[----:B-1----:R-:W1:Y:S02]  /*22e0*/  LDC.64 R18, c[0x0][0x268] ;  /* 0x00009a00ff127b82 */ /* 0x002e640000000a00 */
.L_x_319:
[----:B-1----:R-:W2:Y:S04]  /*22f0*/  LD.E.STRONG.GPU R20, desc[UR10][R18.64+0x14] ;  /* 0x0000140a12147980 */ /* 0x002ea8000c10f900 */
[----:B--2---:R-:W-:Y:S01]  /*2300*/  CCTL.IVALL ;  /* 0x00000000ff00798f */ /* 0x004fe20002000000 */
[----:B------:R-:W-:Y:S05]  /*2310*/  YIELD ;  /* 0x0000000000007946 */ /* 0x000fea0003800000 */
[----:B-----5:R-:W-:-:S04]  /*2320*/  LOP3.LUT R20, R20, R13, RZ, 0x3c, !PT ;  /* 0x0000000d14147212 */ /* 0x020fc800078e3cff */
[----:B------:R-:W-:-:S13]  /*2330*/  ISETP.GT.AND P1, PT, R20, -0x1, PT ;  /* 0xffffffff1400780c */ /* 0x000fda0003f24270 */
[----:B------:R-:W-:Y:S05]  /*2340*/  @P1 BRA `(.L_x_319) ;  /* 0xfffffffc00e81947 */ /* 0x000fea000383ffff */
.L_x_318:
[----:B------:R-:W-:Y:S05]  /*2350*/  WARPSYNC.ALL ;  /* 0x0000000000007948 */ /* 0x000fea0003800000 */
[----:B------:R-:W-:Y:S06]  /*2360*/  BAR.SYNC.DEFER_BLOCKING 0x0 ;  /* 0x0000000000007b1d */ /* 0x000fec0000010000 */
.L_x_317:
[----:B------:R-:W2:Y:S01]  /*2370*/  S2R R32, SR_TID.X ;  /* 0x0000000000207919 */ /* 0x000ea20000002100 */
[----:B------:R-:W-:Y:S01]  /*2380*/  BSSY B0, `(.L_x_320) ;  /* 0x0000036000007945 */ /* 0x000fe20003800000 */
[----:B------:R-:W-:Y:S01]  /*2390*/  HFMA2.MMA R15, -RZ, RZ, 0, 0 ;  /* 0x00000000ff0f7435 */ /* 0x000fe200000001ff */
[----:B------:R-:W-:Y:S01]  /*23a0*/  IMAD.MOV.U32 R13, RZ, RZ, RZ ;  /* 0x000000ffff0d7224 */ /* 0x000fe200078e00ff */
[----:B--2---:R-:W-:-:S13]  /*23b0*/  ISETP.GT.U32.AND P1, PT, R32, 0xff, PT ;  /* 0x000000ff2000780c */ /* 0x004fda0003f24070 */
[----:B------:R-:W-:Y:S05]  /*23c0*/  @P1 BRA `(.L_x_321) ;  /* 0x0000000000c41947 */ /* 0x000fea0003800000 */
[----:B------:R-:W-:Y:S01]  /*23d0*/  ULDC UR5, c[0x0][0x10] ;  /* 0x0000040000057ab9 */ /* 0x000fe20000000800 */
[C---:B------:R-:W-:Y:S01]  /*23e0*/  IMAD.SHL.U32 R13, R32.reuse, 0x8, RZ ;  /* 0x00000008200d7824 */ /* 0x040fe200078e00ff */
[----:B------:R-:W-:Y:S01]  /*23f0*/  UIMAD UR5, UR5, UR4, UR9 ;  /* 0x00000004050572a4 */ /* 0x000fe2000f8e0209 */
[----:B------:R-:W0:Y:S01]  /*2400*/  LDC.64 R28, c[0x0][0x260] ;  /* 0x00009800ff1c7b82 */ /* 0x000e220000000a00 */
[----:B-1----:R-:W-:Y:S02]  /*2410*/  LOP3.LUT R18, R32, 0x7, RZ, 0xc0, !PT ;  /* 0x0000000720127812 */ /* 0x002fe400078ec0ff */
[----:B------:R-:W-:Y:S02]  /*2420*/  LOP3.LUT R13, R13, 0x7fffffc0, RZ, 0xc0, !PT ;  /* 0x7fffffc00d0d7812 */ /* 0x000fe400078ec0ff */
[----:B------:R-:W-:-:S05]  /*2430*/  MOV R20, UR5 ;  /* 0x0000000500147c02 */ /* 0x000fca0008000f00 */
[----:B------:R-:W-:-:S05]  /*2440*/  IMAD R13, R20, 0x800, R13 ;  /* 0x00000800140d7824 */ /* 0x000fca00078e020d */
[----:B------:R-:W-:-:S05]  /*2450*/  IADD3 R13, R13, R18, RZ ;  /* 0x000000120d0d7210 */ /* 0x000fca0007ffe0ff */
[----:B------:R-:W-:-:S04]  /*2460*/  IMAD.SHL.U32 R13, R13, 0x2, RZ ;  /* 0x000000020d0d7824 */ /* 0x000fc800078e00ff */
[C---:B0-----:R-:W-:Y:S01]  /*2470*/  IMAD.WIDE.U32 R22, R13.reuse, 0x4, R28 ;  /* 0x000000040d167825 */ /* 0x041fe200078e001c */
[----:B------:R-:W-:-:S03]  /*2480*/  IADD3 R21, R13, 0x10, RZ ;  /* 0x000000100d157810 */ /* 0x000fc60007ffe0ff */
[----:B------:R-:W-:Y:S02]  /*2490*/  VIADD R18, R13, 0x20 ;  /* 0x000000200d127836 */ /* 0x000fe40000000000 */
[--C-:B------:R-:W-:Y:S01]  /*24a0*/  IMAD.WIDE.U32 R20, R21, 0x4, R28.reuse ;  /* 0x0000000415147825 */ /* 0x100fe200078e001c */
[----:B------:R-:W2:Y:S01]  /*24b0*/  LDG.E.64 R22, desc[UR10][R22.64] ;  /* 0x0000000a16167981 */ /* 0x000ea2000c1e1b00 */
[----:B------:R-:W-:Y:S02]  /*24c0*/  IADD3 R26, R13, 0x30, RZ ;  /* 0x000000300d1a7810 */ /* 0x000fe40007ffe0ff */
[--C-:B------:R-:W-:Y:S02]  /*24d0*/  IMAD.WIDE.U32 R18, R18, 0x4, R28.reuse ;  /* 0x0000000412127825 */ /* 0x100fe400078e001c */
[----:B------:R-:W3:Y:S02]  /*24e0*/  LDG.E.64 R20, desc[UR10][R20.64] ;  /* 0x0000000a14147981 */ /* 0x000ee4000c1e1b00 */
[----:B------:R-:W-:-:S02]  /*24f0*/  IMAD.WIDE.U32 R26, R26, 0x4, R28 ;  /* 0x000000041a1a7825 */ /* 0x000fc400078e001c */
[----:B------:R-:W4:Y:S04]  /*2500*/  LDG.E.64 R18, desc[UR10][R18.64] ;  /* 0x0000000a12127981 */ /* 0x000f28000c1e1b00 */
[----:B------:R-:W5:Y:S01]  /*2510*/  LDG.E.64 R26, desc[UR10][R26.64] ;  /* 0x0000000a1a1a7981 */ /* 0x000f62000c1e1b00 */
[----:B------:R-:W-:-:S04]  /*2520*/  VIADD R24, R13, 0x40 ;  /* 0x000000400d187836 */ /* 0x000fc80000000000 */
[----:B------:R-:W-:-:S06]  /*2530*/  IMAD.WIDE.U32 R24, R24, 0x4, R28 ;  /* 0x0000000418187825 */ /* 0x000fcc00078e001c */
[----:B------:R-:W5:Y:S01]  /*2540*/  LDG.E.64 R24, desc[UR10][R24.64] ;  /* 0x0000000a18187981 */ /* 0x000f62000c1e1b00 */
[----:B--2---:R-:W-:Y:S01]  /*2550*/  FADD.FTZ R22, RZ, R22 ;  /* 0x00000016ff167221 */ /* 0x004fe20000010000 */
[----:B------:R-:W-:-:S03]  /*2560*/  FADD.FTZ R15, RZ, R23 ;  /* 0x00000017ff0f7221 */ /* 0x000fc60000010000 */
[----:B---3--:R-:W-:Y:S01]  /*2570*/  FADD.FTZ R20, R20, R22 ;  /* 0x0000001614147221 */ /* 0x008fe20000010000 */
[----:B------:R-:W-:-:S03]  /*2580*/  FADD.FTZ R15, R21, R15 ;  /* 0x0000000f150f7221 */ /* 0x000fc60000010000 */
[----:B----4-:R-:W-:Y:S01]  /*2590*/  FADD.FTZ R20, R18, R20 ;  /* 0x0000001412147221 */ /* 0x010fe20000010000 */
[----:B------:R-:W-:Y:S01]  /*25a0*/  IADD3 R18, R13, 0x50, RZ ;  /* 0x000000500d127810 */ /* 0x000fe20007ffe0ff */
[----:B------:R-:W-:Y:S02]  /*25b0*/  FADD.FTZ R15, R19, R15 ;  /* 0x0000000f130f7221 */ /* 0x000fe40000010000 */
[----:B-----5:R-:W-:Y:S01]  /*25c0*/  FADD.FTZ R26, R26, R20 ;  /* 0x000000141a1a7221 */ /* 0x020fe20000010000 */
[C---:B------:R-:W-:Y:S02]  /*25d0*/  VIADD R20, R13.reuse, 0x60 ;  /* 0x000000600d147836 */ /* 0x040fe40000000000 */
[----:B------:R-:W-:Y:S01]  /*25e0*/  IMAD.WIDE.U32 R18, R18, 0x4, R28 ;  /* 0x0000000412127825 */ /* 0x000fe200078e001c */
[----:B------:R-:W-:-:S03]  /*25f0*/  IADD3 R22, R13, 0x70, RZ ;  /* 0x000000700d167810 */ /* 0x000fc60007ffe0ff */
[--C-:B------:R-:W-:Y:S02]  /*2600*/  IMAD.WIDE.U32 R20, R20, 0x4, R28.reuse ;  /* 0x0000000414147825 */ /* 0x100fe400078e001c */
[----:B------:R-:W2:Y:S02]  /*2610*/  LDG.E.64 R18, desc[UR10][R18.64] ;  /* 0x0000000a12127981 */ /* 0x000ea4000c1e1b00 */
[----:B------:R-:W-:Y:S02]  /*2620*/  IMAD.WIDE.U32 R22, R22, 0x4, R28 ;  /* 0x0000000416167825 */ /* 0x000fe400078e001c */
[----:B------:R-:W3:Y:S04]  /*2630*/  LDG.E.64 R20, desc[UR10][R20.64] ;  /* 0x0000000a14147981 */ /* 0x000ee8000c1e1b00 */
[----:B------:R-:W4:Y:S01]  /*2640*/  LDG.E.64 R22, desc[UR10][R22.64] ;  /* 0x0000000a16167981 */ /* 0x000f22000c1e1b00 */
[----:B------:R-:W-:Y:S01]  /*2650*/  FADD.FTZ R15, R27, R15 ;  /* 0x0000000f1b0f7221 */ /* 0x000fe20000010000 */
[----:B------:R-:W-:-:S03]  /*2660*/  FADD.FTZ R24, R24, R26 ;  /* 0x0000001a18187221 */ /* 0x000fc60000010000 */
[----:B------:R-:W-:Y:S01]  /*2670*/  FADD.FTZ R15, R25, R15 ;  /* 0x0000000f190f7221 */ /* 0x000fe20000010000 */
[----:B--2---:R-:W-:-:S03]  /*2680*/  FADD.FTZ R13, R18, R24 ;  /* 0x00000018120d7221 */ /* 0x004fc60000010000 */
[----:B------:R-:W-:Y:S01]  /*2690*/  FADD.FTZ R24, R19, R15 ;  /* 0x0000000f13187221 */ /* 0x000fe20000010000 */
[----:B---3--:R-:W-:-:S03]  /*26a0*/  FADD.FTZ R13, R20, R13 ;  /* 0x0000000d140d7221 */ /* 0x008fc60000010000 */
[----:B------:R-:W-:Y:S01]  /*26b0*/  FADD.FTZ R24, R21, R24 ;  /* 0x0000001815187221 */ /* 0x000fe20000010000 */
[----:B----4-:R-:W-:-:S03]  /*26c0*/  FADD.FTZ R13, R22, R13 ;  /* 0x0000000d160d7221 */ /* 0x010fc60000010000 */
[----:B------:R-:W-:-:S07]  /*26d0*/  FADD.FTZ R15, R23, R24 ;  /* 0x00000018170f7221 */ /* 0x000fce0000010000 */
.L_x_321:
[----:B------:R-:W-:Y:S05]  /*26e0*/  BSYNC B0 ;  /* 0x0000000000007941 */ /* 0x000fea0003800000 */
.L_x_320:
[----:B-1----:R-:W1:Y:S01]  /*26f0*/  SHFL.BFLY PT, R18, R13, 0x4, 0x1f ;  /* 0x0c801f000d127f89 */ /* 0x002e6200000e0000 */
[----:B------:R-:W-:Y:S01]  /*2700*/  LOP3.LUT P1, RZ, R32, 0xffffff07, RZ, 0xc0, !PT ;  /* 0xffffff0720ff7812 */ /* 0x000fe2000782c0ff */
[----:B------:R-:W-:Y:S02]  /*2710*/  BSSY B0, `(.L_x_322) ;  /* 0x0000015000007945 */ /* 0x000fe40003800000 */
[----:B------:R-:W2:Y:S01]  /*2720*/  SHFL.BFLY PT, R20, R15, 0x4, 0x1f ;  /* 0x0c801f000f147f89 */ /* 0x000ea200000e0000 */
[----:B-1----:R-:W-:Y:S01]  /*2730*/  FADD.FTZ R18, R18, R13 ;  /* 0x0000000d12127221 */ /* 0x002fe20000010000 */
[----:B--2---:R-:W-:-:S04]  /*2740*/  FADD.FTZ R20, R20, R15 ;  /* 0x0000000f14147221 */ /* 0x004fc80000010000 */
[----:B------:R-:W1:Y:S04]  /*2750*/  SHFL.BFLY PT, R19, R18, 0x2, 0x1f ;  /* 0x0c401f0012137f89 */ /* 0x000e6800000e0000 */
[----:B------:R-:W2:Y:S01]  /*2760*/  SHFL.BFLY PT, R21, R20, 0x2, 0x1f ;  /* 0x0c401f0014157f89 */ /* 0x000ea200000e0000 */
[----:B-1----:R-:W-:Y:S01]  /*2770*/  FADD.FTZ R19, R18, R19 ;  /* 0x0000001312137221 */ /* 0x002fe20000010000 */
[----:B--2---:R-:W-:-:S04]  /*2780*/  FADD.FTZ R21, R20, R21 ;  /* 0x0000001514157221 */ /* 0x004fc80000010000 */
[----:B0-----:R-:W0:Y:S04]  /*2790*/  SHFL.BFLY PT, R22, R19, 0x1, 0x1f ;  /* 0x0c201f0013167f89 */ /* 0x001e2800000e0000 */
        /* <DEDUP_REMOVED lines=12> */
.L_x_323:
[----:B------:R-:W-:Y:S05]  /*2860*/  BSYNC B0 ;  /* 0x0000000000007941 */ /* 0x000fea0003800000 */
.L_x_322:
        /* <DEDUP_REMOVED lines=13> */
.L_x_324:
[----:B------:R-:W2:Y:S01]  /*2940*/  LDL R15, [R1] ;  /* 0x00000000010f7983 */ /* 0x000ea20000100800 */
[----:B------:R-:W-:-:S03]  /*2950*/  IMAD.U32 R13, RZ, RZ, UR5 ;  /* 0x00000005ff0d7e24 */ /* 0x000fc6000f8e00ff */
        /* <DEDUP_REMOVED lines=14> */
[----:B------:R-:W-:-:S05]  /*2a40*/  VIADD R37, R13, 0x780 ;  /* 0x000007800d257836 */ /* 0x000fca0000000000 */
[----:B------:R-:W-:-:S04]  /*2a50*/  IADD3 R37, P1, R37, R16, RZ ;  /* 0x0000001025257210 */ /* 0x000fc80007f3e0ff */
[----:B---3--:R-:W-:Y:S02]  /*2a60*/  SHF.L.U32 R9, R37, 0x1, RZ ;  /* 0x0000000125097819 */ /* 0x008fe400000006ff */
[C---:B--2---:R-:W-:Y:S01]  /*2a70*/  PRMT R26, R22.reuse, 0x7632, R26 ;  /* 0x00007632161a7816 */ /* 0x044fe2000000001a */
[----:B------:R-:W-:Y:S01]  /*2a80*/  IMAD.U32 R28, R22, 0x10000, RZ ;  /* 0x00010000161c7824 */ /* 0x000fe200078e00ff */
[----:B------:R-:W-:Y:S02]  /*2a90*/  SHF.L.U32 R27, R23, 0x10, RZ ;  /* 0x00000010171b7819 */ /* 0x000fe400000006ff */
[----:B----4-:R-:W-:Y:S01]  /*2aa0*/  SHF.L.U32 R15, R24, 0x10, RZ ;  /* 0x00000010180f7819 */ /* 0x010fe200000006ff */
[----:B------:R-:W-:Y:S01]  /*2ab0*/  FADD.FTZ R28, -R12, R28 ;  /* 0x0000001c0c1c7221 */ /* 0x000fe20000010100 */
[----:B------:R-:W-:Y:S01]  /*2ac0*/  PRMT R24, R24, 0x7632, R24 ;  /* 0x0000763218187816 */ /* 0x000fe20000000018 */
[----:B------:R-:W-:Y:S01]  /*2ad0*/  IMAD.U32 R22, R25, 0x10000, RZ ;  /* 0x0001000019167824 */ /* 0x000fe200078e00ff */
[----:B------:R-:W-:Y:S01]  /*2ae0*/  SHF.L.U32 R26, R26, 0x10, RZ ;  /* 0x000000101a1a7819 */ /* 0x000fe200000006ff */
[----:B------:R-:W-:Y:S01]  /*2af0*/  FADD.FTZ R27, -R14, R27 ;  /* 0x0000001b0e1b7221 */ /* 0x000fe20000010100 */
[----:B------:R-:W-:Y:S01]  /*2b00*/  SHF.L.U32 R24, R24, 0x10, RZ ;  /* 0x0000001018187819 */ /* 0x000fe200000006ff */
[----:B0-----:R-:W-:Y:S01]  /*2b10*/  FFMA.FTZ R15, R0, R15, -R18 ;  /* 0x0000000f000f7223 */ /* 0x001fe20000010812 */
[----:B------:R-:W-:Y:S01]  /*2b20*/  FMUL.FTZ R28, R5, R28 ;  /* 0x0000001c051c7220 */ /* 0x000fe20000410000 */
[----:B------:R-:W-:Y:S01]  /*2b30*/  FADD.FTZ R26, -R12, R26 ;  /* 0x0000001a0c1a7221 */ /* 0x000fe20000010100 */
[----:B-1----:R-:W-:Y:S01]  /*2b40*/  FFMA.FTZ R22, R2, R22, -R20 ;  /* 0x0000001602167223 */ /* 0x002fe20000010814 */
[----:B------:R-:W-:Y:S01]  /*2b50*/  FFMA.FTZ R24, R3, R24, -R18 ;  /* 0x0000001803187223 */ /* 0x000fe20000010812 */
[----:B------:R-:W-:Y:S01]  /*2b60*/  FMUL.FTZ R27, R7, R27 ;  /* 0x0000001b071b7220 */ /* 0x000fe20000410000 */
[----:B------:R-:W-:Y:S01]  /*2b70*/  FMUL.FTZ R26, R5, R26 ;  /* 0x0000001a051a7220 */ /* 0x000fe20000410000 */
[----:B------:R-:W-:Y:S01]  /*2b80*/  FFMA.FTZ R15, R19, -R28, R15 ;  /* 0x8000001c130f7223 */ /* 0x000fe2000001000f */
[----:B------:R-:W-:Y:S01]  /*2b90*/  IADD3 R28, P2, R9, UR20, RZ ;  /* 0x00000014091c7c10 */ /* 0x000fe2000ff5e0ff */
[----:B------:R-:W-:Y:S01]  /*2ba0*/  FFMA.FTZ R22, R21, -R27, R22 ;  /* 0x8000001b15167223 */ /* 0x000fe20000010016 */
[----:B------:R-:W-:Y:S01]  /*2bb0*/  FFMA.FTZ R24, R19, -R26, R24 ;  /* 0x8000001a13187223 */ /* 0x000fe20000010018 */
[----:B------:R-:W-:-:S04]  /*2bc0*/  IADD3.X R26, RZ, R6, RZ, P1, !PT ;  /* 0x00000006ff1a7210 */ /* 0x000fc80000ffe4ff */
[----:B------:R-:W-:Y:S02]  /*2bd0*/  SHF.L.U64.HI R37, R37, 0x1, R26 ;  /* 0x0000000125257819 */ /* 0x000fe4000001021a */
[----:B------:R-:W-:Y:S02]  /*2be0*/  IADD3 R26, P1, R9, UR18, RZ ;  /* 0x00000012091a7c10 */ /* 0x000fe4000ff3e0ff */
[C---:B------:R-:W-:Y:S02]  /*2bf0*/  IADD3.X R29, R37.reuse, UR21, RZ, P2, !PT ;  /* 0x00000015251d7c10 */ /* 0x040fe400097fe4ff */
[----:B------:R-:W-:-:S04]  /*2c00*/  IADD3.X R27, R37, UR19, RZ, P1, !PT ;  /* 0x00000013251b7c10 */ /* 0x000fc80008ffe4ff */
[----:B------:R-:W2:Y:S04]  /*2c10*/  LDG.E.64.CONSTANT R28, desc[UR10][R28.64] ;  /* 0x0000000a1c1c7981 */ /* 0x000ea8000c1e9b00 */
[----:B------:R-:W3:Y:S01]  /*2c20*/  LDG.E.64.CONSTANT R26, desc[UR10][R26.64] ;  /* 0x0000000a1a1a7981 */ /* 0x000ee2000c1e9b00 */
[----:B------:R-:W-:-:S04]  /*2c30*/  PRMT R25, R23, 0x7632, R25 ;  /* 0x0000763217197816 */ /* 0x000fc80000000019 */
[C---:B------:R-:W-:Y:S01]  /*2c40*/  PRMT R23, R25.reuse, 0x7632, R23 ;  /* 0x0000763219177816 */ /* 0x040fe20000000017 */
[----:B------:R-:W-:-:S03]  /*2c50*/  IMAD.U32 R25, R25, 0x10000, RZ ;  /* 0x0001000019197824 */ /* 0x000fc600078e00ff */
[----:B------:R-:W-:Y:S01]  /*2c60*/  SHF.L.U32 R23, R23, 0x10, RZ ;  /* 0x0000001017177819 */ /* 0x000fe200000006ff */
[----:B------:R-:W-:Y:S01]  /*2c70*/  FADD.FTZ R25, -R14, R25 ;  /* 0x000000190e197221 */ /* 0x000fe20000010100 */
[C---:B------:R-:W-:Y:S01]  /*2c80*/  FMUL.FTZ R15, R5.reuse, R15 ;  /* 0x0000000f050f7220 */ /* 0x040fe20000410000 */
[----:B------:R-:W-:Y:S02]  /*2c90*/  FMUL.FTZ R24, R5, R24 ;  /* 0x0000001805187220 */ /* 0x000fe40000410000 */
[----:B------:R-:W-:Y:S01]  /*2ca0*/  FFMA.FTZ R23, R4, R23, -R20 ;  /* 0x0000001704177223 */ /* 0x000fe20000010814 */
[----:B------:R-:W-:-:S04]  /*2cb0*/  FMUL.FTZ R25, R7, R25 ;  /* 0x0000001907197220 */ /* 0x000fc80000410000 */
[----:B------:R-:W-:Y:S01]  /*2cc0*/  FFMA.FTZ R23, R21, -R25, R23 ;  /* 0x8000001915177223 */ /* 0x000fe20000010017 */
[----:B------:R-:W-:Y:S01]  /*2cd0*/  F2FP.BF16.F32.PACK_AB R15, R24, R15 ;  /* 0x0000000f180f723e */ /* 0x000fe200000010ff */
[C---:B------:R-:W-:Y:S02]  /*2ce0*/  FMUL.FTZ R24, R7.reuse, R22 ;  /* 0x0000001607187220 */ /* 0x040fe40000410000 */
[----:B------:R-:W-:Y:S01]  /*2cf0*/  FMUL.FTZ R23, R7, R23 ;  /* 0x0000001707177220 */ /* 0x000fe20000410000 */
[----:B------:R-:W-:Y:S02]  /*2d00*/  IADD3 R22, P1, R33, UR16, RZ ;  /* 0x0000001021167c10 */ /* 0x000fe4000ff3e0ff */
[----:B------:R-:W-:Y:S02]  /*2d10*/  PRMT R25, R15, 0x7610, R25 ;  /* 0x000076100f197816 */ /* 0x000fe40000000019 */
[----:B------:R-:W-:Y:S02]  /*2d20*/  F2FP.BF16.F32.PACK_AB R24, R23, R24 ;  /* 0x000000181718723e */ /* 0x000fe400000010ff */
[----:B------:R-:W-:-:S02]  /*2d30*/  IADD3.X R23, R32, UR17, RZ, P1, !PT ;  /* 0x0000001120177c10 */ /* 0x000fc40008ffe4ff */
[----:B------:R-:W-:-:S05]  /*2d40*/  PRMT R15, R15, 0x7632, R15 ;  /* 0x000076320f0f7816 */ /* 0x000fca000000000f */
[----:B------:R0:W-:Y:S04]  /*2d50*/  STG.E.U16 desc[UR10][R22.64+0x2], R15 ;  /* 0x0000020f16007986 */ /* 0x0001e8000c10150a */
[----:B------:R-:W-:Y:S01]  /*2d60*/  STG.E.U16 desc[UR10][R22.64], R25 ;  /* 0x0000001916007986 */ /* 0x000fe2000c10150a */
[----:B0-----:R-:W-:-:S03]  /*2d70*/  PRMT R15, R24, 0x7632, R15 ;  /* 0x00007632180f7816 */ /* 0x001fc6000000000f */
[----:B------:R-:W-:Y:S04]  /*2d80*/  STG.E.U16 desc[UR10][R22.64+0x4], R24 ;  /* 0x0000041816007986 */ /* 0x000fe8000c10150a */
[----:B------:R2:W-:Y:S01]  /*2d90*/  STG.E.U16 desc[UR10][R22.64+0x6], R15 ;  /* 0x0000060f16007986 */ /* 0x0005e2000c10150a */
[----:B------:R-:W-:-:S04]  /*2da0*/  IADD3 R36, R13, 0xf00, RZ ;  /* 0x00000f000d247810 */ /* 0x000fc80007ffe0ff */
[----:B------:R-:W-:-:S04]  /*2db0*/  IADD3 R36, P1, R36, R16, RZ ;  /* 0x0000001024247210 */ /* 0x000fc80007f3e0ff */
[----:B------:R-:W-:Y:S01]  /*2dc0*/  SHF.L.U32 R8, R36, 0x1, RZ ;  /* 0x0000000124087819 */ /* 0x000fe200000006ff */
[----:B--2---:R-:W-:Y:S01]  /*2dd0*/  IMAD.U32 R15, R28, 0x10000, RZ ;  /* 0x000100001c0f7824 */ /* 0x004fe200078e00ff */
[----:B---3--:R-:W-:Y:S02]  /*2de0*/  PRMT R22, R26, 0x7632, R22 ;  /* 0x000076321a167816 */ /* 0x008fe40000000016 */
[----:B------:R-:W-:-:S03]  /*2df0*/  PRMT R28, R28, 0x7632, R28 ;  /* 0x000076321c1c7816 */ /* 0x000fc6000000001c */
[----:B------:R-:W-:Y:S01]  /*2e00*/  IMAD.U32 R22, R22, 0x10000, RZ ;  /* 0x0001000016167824 */ /* 0x000fe200078e00ff */
[----:B------:R-:W-:-:S03]  /*2e10*/  SHF.L.U32 R28, R28, 0x10, RZ ;  /* 0x000000101c1c7819 */ /* 0x000fc600000006ff */
[----:B------:R-:W-:Y:S01]  /*2e20*/  FADD.FTZ R22, -R12, R22 ;  /* 0x000000160c167221 */ /* 0x000fe20000010100 */
[----:B------:R-:W-:Y:S01]  /*2e30*/  SHF.L.U32 R23, R27, 0x10, RZ ;  /* 0x000000101b177819 */ /* 0x000fe200000006ff */
[----:B------:R-:W-:Y:S02]  /*2e40*/  FFMA.FTZ R28, R3, R28, -R18 ;  /* 0x0000001c031c7223 */ /* 0x000fe40000010812 */
[----:B------:R-:W-:Y:S01]  /*2e50*/  FMUL.FTZ R22, R5, R22 ;  /* 0x0000001605167220 */ /* 0x000fe20000410000 */
[----:B------:R-:W-:Y:S01]  /*2e60*/  SHF.L.U32 R24, R26, 0x10, RZ ;  /* 0x000000101a187819 */ /* 0x000fe200000006ff */
[----:B------:R-:W-:Y:S01]  /*2e70*/  FADD.FTZ R23, -R14, R23 ;  /* 0x000000170e177221 */ /* 0x000fe20000010100 */
[----:B------:R-:W-:Y:S01]  /*2e80*/  SHF.L.U32 R26, R29, 0x10, RZ ;  /* 0x000000101d1a7819 */ /* 0x000fe200000006ff */
[----:B------:R-:W-:Y:S01]  /*2e90*/  FFMA.FTZ R28, R19, -R22, R28 ;  /* 0x80000016131c7223 */ /* 0x000fe2000001001c */
[----:B------:R-:W-:Y:S02]  /*2ea0*/  IMAD.X R22, RZ, RZ, R6, P1 ;  /* 0x000000ffff167224 */ /* 0x000fe400008e0606 */
[----:B------:R-:W-:Y:S01]  /*2eb0*/  FADD.FTZ R24, -R12, R24 ;  /* 0x000000180c187221 */ /* 0x000fe20000010100 */
[----:B------:R-:W-:Y:S01]  /*2ec0*/  FMUL.FTZ R23, R7, R23 ;  /* 0x0000001707177220 */ /* 0x000fe20000410000 */
[----:B------:R-:W-:Y:S01]  /*2ed0*/  FFMA.FTZ R26, R2, R26, -R20 ;  /* 0x0000001a021a7223 */ /* 0x000fe20000010814 */
        /* <DEDUP_REMOVED lines=13> */
[----:B------:R-:W-:-:S03]  /*2fb0*/  SHF.L.U32 R27, R27, 0x10, RZ ;  /* 0x000000101b1b7819 */ /* 0x000fc600000006ff */
[----:B------:R-:W-:Y:S02]  /*2fc0*/  IMAD.U32 R29, R29, 0x10000, RZ ;  /* 0x000100001d1d7824 */ /* 0x000fe400078e00ff */
        /* <DEDUP_REMOVED lines=11> */
[----:B------:R4:W5:Y:S01]  /*3080*/  LDL.LU R9, [R1+0x24] ;  /* 0x0000240001097983 */ /* 0x0009620000300800 */
[----:B------:R-:W-:-:S02]  /*3090*/  IADD3 R13, R13, 0x1680, RZ ;  /* 0x000016800d0d7810 */ /* 0x000fc40007ffe0ff */
[----:B------:R-:W-:Y:S01]  /*30a0*/  F2FP.BF16.F32.PACK_AB R26, R27, R26 ;  /* 0x0000001a1b1a723e */ /* 0x000fe200000010ff */
[----:B------:R0:W-:Y:S01]  /*30b0*/  STG.E.U16 desc[UR10][R32.64], R15 ;  /* 0x0000000f20007986 */ /* 0x0001e2000c10150a */
[----:B------:R-:W-:Y:S02]  /*30c0*/  PRMT R27, R15, 0x7632, R27 ;  /* 0x000076320f1b7816 */ /* 0x000fe4000000001b */
[----:B------:R-:W-:Y:S01]  /*30d0*/  IADD3 R13, P1, R13, R16, RZ ;  /* 0x000000100d0d7210 */ /* 0x000fe20007f3e0ff */
[----:B------:R1:W-:Y:S01]  /*30e0*/  STG.E.U16 desc[UR10][R32.64+0x4], R26 ;  /* 0x0000041a20007986 */ /* 0x0003e2000c10150a */
[----:B0-----:R-:W-:-:S05]  /*30f0*/  PRMT R15, R26, 0x7632, R15 ;  /* 0x000076321a0f7816 */ /* 0x001fca000000000f */
[----:B------:R0:W-:Y:S01]  /*3100*/  STG.E.U16 desc[UR10][R32.64+0x6], R15 ;  /* 0x0000060f20007986 */ /* 0x0001e2000c10150a */
[----:B-1----:R-:W-:Y:S01]  /*3110*/  IADD3.X R26, RZ, R6, RZ, P1, !PT ;  /* 0x00000006ff1a7210 */ /* 0x002fe20000ffe4ff */
[----:B0-----:R-:W-:-:S03]  /*3120*/  IMAD.SHL.U32 R15, R13, 0x2, RZ ;  /* 0x000000020d0f7824 */ /* 0x001fc600078e00ff */
        /* <DEDUP_REMOVED lines=8> */
[C---:B--2---:R-:W-:Y:S02]  /*31b0*/  PRMT R32, R22.reuse, 0x7632, R32 ;  /* 0x0000763216207816 */ /* 0x044fe40000000020 */
[----:B------:R-:W-:Y:S02]  /*31c0*/  SHF.L.U32 R33, R22, 0x10, RZ ;  /* 0x0000001016217819 */ /* 0x000fe400000006ff */
[----:B------:R-:W-:Y:S02]  /*31d0*/  SHF.L.U32 R22, R32, 0x10, RZ ;  /* 0x0000001020167819 */ /* 0x000fe400000006ff */
[C---:B---3--:R-:W-:Y:S01]  /*31e0*/  PRMT R32, R24.reuse, 0x7632, R32 ;  /* 0x0000763218207816 */ /* 0x048fe20000000020 */
[----:B------:R-:W-:Y:S02]  /*31f0*/  IMAD.U32 R24, R24, 0x10000, RZ ;  /* 0x0001000018187824 */ /* 0x000fe400078e00ff */
[C---:B------:R-:W-:Y:S01]  /*3200*/  FADD.FTZ R33, -R12.reuse, R33 ;  /* 0x000000210c217221 */ /* 0x040fe20000010100 */
[----:B------:R-:W-:Y:S01]  /*3210*/  FADD.FTZ R22, -R12, R22 ;  /* 0x000000160c167221 */ /* 0x000fe20000010100 */
[----:B------:R-:W-:Y:S01]  /*3220*/  SHF.L.U32 R32, R32, 0x10, RZ ;  /* 0x0000001020207819 */ /* 0x000fe200000006ff */
[----:B------:R-:W-:Y:S01]  /*3230*/  FFMA.FTZ R24, R0, R24, -R18 ;  /* 0x0000001800187223 */ /* 0x000fe20000010812 */
[C---:B------:R-:W-:Y:S01]  /*3240*/  FMUL.FTZ R33, R5.reuse, R33 ;  /* 0x0000002105217220 */ /* 0x040fe20000410000 */
[----:B------:R-:W-:-:S02]  /*3250*/  FMUL.FTZ R22, R5, R22 ;  /* 0x0000001605167220 */ /* 0x000fc40000410000 */
[----:B------:R-:W-:Y:S01]  /*3260*/  FFMA.FTZ R32, R3, R32, -R18 ;  /* 0x0000002003207223 */ /* 0x000fe20000010812 */
[----:B------:R-:W-:-:S03]  /*3270*/  FFMA.FTZ R24, R19, -R33, R24 ;  /* 0x8000002113187223 */ /* 0x000fc60000010018 */
[----:B------:R-:W-:Y:S01]  /*3280*/  FFMA.FTZ R33, R19, -R22, R32 ;  /* 0x8000001613217223 */ /* 0x000fe20000010020 */
[----:B------:R-:W-:Y:S01]  /*3290*/  SHF.L.U32 R22, R23, 0x10, RZ ;  /* 0x0000001017167819 */ /* 0x000fe200000006ff */
[----:B------:R-:W-:-:S04]  /*32a0*/  IMAD.U32 R32, R25, 0x10000, RZ ;  /* 0x0001000019207824 */ /* 0x000fc800078e00ff */
[----:B------:R-:W-:Y:S01]  /*32b0*/  FADD.FTZ R22, -R14, R22 ;  /* 0x000000160e167221 */ /* 0x000fe20000010100 */
[----:B------:R-:W-:-:S03]  /*32c0*/  FFMA.FTZ R32, R2, R32, -R20 ;  /* 0x0000002002207223 */ /* 0x000fc60000010814 */
[----:B------:R-:W-:-:S04]  /*32d0*/  FMUL.FTZ R22, R7, R22 ;  /* 0x0000001607167220 */ /* 0x000fc80000410000 */
[----:B------:R-:W-:Y:S01]  /*32e0*/  FFMA.FTZ R32, R21, -R22, R32 ;  /* 0x8000001615207223 */ /* 0x000fe20000010020 */
[----:B------:R-:W-:Y:S02]  /*32f0*/  IADD3 R22, P1, R8, UR16, RZ ;  /* 0x0000001008167c10 */ /* 0x000fe4000ff3e0ff */
[----:B------:R2:W5:Y:S01]  /*3300*/  LDL.LU R8, [R1+0x20] ;  /* 0x0000200001087983 */ /* 0x0005620000300800 */
[----:B------:R-:W-:Y:S02]  /*3310*/  PRMT R23, R23, 0x7632, R23 ;  /* 0x0000763217177816 */ /* 0x000fe40000000017 */
[----:B------:R-:W-:Y:S02]  /*3320*/  PRMT R25, R25, 0x7632, R25 ;  /* 0x0000763219197816 */ /* 0x000fe40000000019 */
[----:B------:R-:W-:Y:S01]  /*3330*/  SHF.L.U32 R23, R23, 0x10, RZ ;  /* 0x0000001017177819 */ /* 0x000fe200000006ff */
[----:B------:R-:W-:Y:S01]  /*3340*/  FMUL.FTZ R24, R5, R24 ;  /* 0x0000001805187220 */ /* 0x000fe20000410000 */
[----:B------:R-:W-:Y:S01]  /*3350*/  SHF.L.U32 R25, R25, 0x10, RZ ;  /* 0x0000001019197819 */ /* 0x000fe200000006ff */
[----:B------:R-:W-:-:S02]  /*3360*/  FMUL.FTZ R33, R5, R33 ;  /* 0x0000002105217220 */ /* 0x000fc40000410000 */
[----:B------:R-:W-:Y:S02]  /*3370*/  FADD.FTZ R23, -R14, R23 ;  /* 0x000000170e177221 */ /* 0x000fe40000010100 */
[----:B------:R-:W-:Y:S01]  /*3380*/  FFMA.FTZ R25, R4, R25, -R20 ;  /* 0x0000001904197223 */ /* 0x000fe20000010814 */
[----:B------:R-:W-:Y:S01]  /*3390*/  F2FP.BF16.F32.PACK_AB R24, R33, R24 ;  /* 0x000000182118723e */ /* 0x000fe200000010ff */
[----:B------:R-:W-:-:S03]  /*33a0*/  FMUL.FTZ R23, R7, R23 ;  /* 0x0000001707177220 */ /* 0x000fc60000410000 */
[----:B------:R-:W-:Y:S01]  /*33b0*/  PRMT R33, R24, 0x7632, R33 ;  /* 0x0000763218217816 */ /* 0x000fe20000000021 */
[----:B------:R-:W-:Y:S01]  /*33c0*/  FFMA.FTZ R25, R21, -R23, R25 ;  /* 0x8000001715197223 */ /* 0x000fe20000010019 */
[----:B------:R-:W-:-:S05]  /*33d0*/  IADD3.X R23, R36, UR17, RZ, P1, !PT ;  /* 0x0000001124177c10 */ /* 0x000fca0008ffe4ff */
[----:B------:R4:W-:Y:S04]  /*33e0*/  STG.E.U16 desc[UR10][R22.64+0x2], R33 ;  /* 0x0000022116007986 */ /* 0x0009e8000c10150a */
[----:B------:R0:W-:Y:S01]  /*33f0*/  STG.E.U16 desc[UR10][R22.64], R24 ;  /* 0x0000001816007986 */ /* 0x0001e2000c10150a */
[----:B----4-:R-:W-:Y:S02]  /*3400*/  SHF.L.U32 R33, R29, 0x10, RZ ;  /* 0x000000101d217819 */ /* 0x010fe400000006ff */
[C---:B------:R-:W-:Y:S01]  /*3410*/  PRMT R29, R28.reuse, 0x7632, R29 ;  /* 0x000076321c1d7816 */ /* 0x040fe2000000001d */
[----:B0-----:R-:W-:Y:S01]  /*3420*/  IMAD.U32 R24, R28, 0x10000, RZ ;  /* 0x000100001c187824 */ /* 0x001fe200078e00ff */
[----:B------:R-:W-:Y:S02]  /*3430*/  SHF.L.U32 R36, R26, 0x10, RZ ;  /* 0x000000101a247819 */ /* 0x000fe400000006ff */
[----:B------:R-:W-:Y:S01]  /*3440*/  PRMT R26, R29, 0x7632, R26 ;  /* 0x000076321d1a7816 */ /* 0x000fe2000000001a */
[C---:B------:R-:W-:Y:S01]  /*3450*/  IMAD.U32 R37, R27.reuse, 0x10000, RZ ;  /* 0x000100001b257824 */ /* 0x040fe200078e00ff */
[----:B------:R-:W-:-:S02]  /*3460*/  PRMT R27, R27, 0x7632, R27 ;  /* 0x000076321b1b7816 */ /* 0x000fc4000000001b */
[C---:B------:R-:W-:Y:S02]  /*3470*/  PRMT R28, R26.reuse, 0x7632, R28 ;  /* 0x000076321a1c7816 */ /* 0x040fe4000000001c */
[----:B------:R-:W-:Y:S02]  /*3480*/  SHF.L.U32 R29, R29, 0x10, RZ ;  /* 0x000000101d1d7819 */ /* 0x000fe400000006ff */
[----:B------:R-:W-:Y:S01]  /*3490*/  SHF.L.U32 R26, R26, 0x10, RZ ;  /* 0x000000101a1a7819 */ /* 0x000fe200000006ff */
[----:B------:R-:W-:Y:S01]  /*34a0*/  FADD.FTZ R24, -R12, R24 ;  /* 0x000000180c187221 */ /* 0x000fe20000010100 */
[----:B------:R-:W-:Y:S01]  /*34b0*/  SHF.L.U32 R27, R27, 0x10, RZ ;  /* 0x000000101b1b7819 */ /* 0x000fe200000006ff */
[----:B------:R-:W-:Y:S01]  /*34c0*/  FADD.FTZ R33, -R14, R33 ;  /* 0x000000210e217221 */ /* 0x000fe20000010100 */
[----:B------:R-:W-:Y:S02]  /*34d0*/  IMAD.U32 R28, R28, 0x10000, RZ ;  /* 0x000100001c1c7824 */ /* 0x000fe400078e00ff */
        /* <DEDUP_REMOVED lines=41> */
.L_x_307:
        /* <DEDUP_REMOVED lines=8> */
[----:B------:R-:W-:Y:S01]  /*37f0*/  LOP3.LUT R0, RZ, UR15, RZ, 0x33, !PT ;  /* 0x0000000fff007c12 */ /* 0x000fe2000f8e33ff */
[----:B------:R-:W-:Y:S01]  /*3800*/  UMOV UR4, 0x400 ;  /* 0x0000040000047882 */ /* 0x000fe20000000000 */
[----:B------:R-:W-:Y:S01]  /*3810*/  ISETP.GT.U32.AND P0, PT, R13, -0x6, PT ;  /* 0xfffffffa0d00780c */ /* 0x000fe20003f04070 */
[----:B------:R-:W-:-:S03]  /*3820*/  UISETP.LT.U32.AND UP0, UPT, UR14, 0x5, UPT ;  /* 0x000000050e00788c */ /* 0x000fc6000bf01070 */
[----:B------:R-:W-:Y:S01]  /*3830*/  ISETP.GT.AND.EX P0, PT, R0, -0x1, PT, P0 ;  /* 0xffffffff0000780c */ /* 0x000fe20003f04300 */
[----:B------:R-:W-:-:S03]  /*3840*/  UISETP.LT.AND.EX UP0, UPT, UR15, URZ, UPT, UP0 ;  /* 0x0000003f0f00728c */ /* 0x000fc6000bf01300 */
[----:B------:R-:W-:Y:S01]  /*3850*/  SEL R13, R13, 0xfffffffa, P0 ;  /* 0xfffffffa0d0d7807 */ /* 0x000fe20000000000 */
[----:B------:R-:W-:Y:S01]  /*3860*/  USEL UR8, UR15, URZ, UP0 ;  /* 0x0000003f0f087287 */ /* 0x000fe20008000000 */
[----:B------:R-:W-:Y:S02]  /*3870*/  SEL R0, R0, 0xffffffff, P0 ;  /* 0xffffffff00007807 */ /* 0x000fe40000000000 */
[C---:B0-----:R-:W-:Y:S02]  /*3880*/  SHF.L.U32 R3, R13.reuse, 0x6, RZ ;  /* 0x000000060d037819 */ /* 0x041fe400000006ff */
[----:B------:R-:W-:Y:S01]  /*3890*/  SHF.L.U64.HI R13, R13, 0x6, R0 ;  /* 0x000000060d0d7819 */ /* 0x000fe20000010200 */
[----:B------:R-:W-:Y:S01]  /*38a0*/  IMAD.MOV.U32 R0, RZ, RZ, -0x1 ;  /* 0xffffffffff007424 */ /* 0x000fe200078e00ff */
[----:B--2---:R-:W-:-:S03]  /*38b0*/  ULEA UR9, UR6, UR4, 0x18 ;  /* 0x0000000406097291 */ /* 0x004fc6000f8ec03f */
[----:B------:R-:W-:Y:S02]  /*38c0*/  ULDC.64 UR6, c[0x0][0x260] ;  /* 0x0000980000067ab9 */ /* 0x000fe40000000a00 */
[----:B------:R-:W-:Y:S01]  /*38d0*/  UIADD3 UR4, UP1, UR6, 0x44200, URZ ;  /* 0x0004420006047890 */ /* 0x000fe2000ff3e03f */
[--C-:B-1----:R-:W-:Y:S02]  /*38e0*/  SHF.R.U32.HI R34, RZ, 0x5, R12.reuse ;  /* 0x00000005ff227819 */ /* 0x102fe4000001160c */
[----:B------:R-:W-:Y:S01]  /*38f0*/  SHF.R.U32.HI R35, RZ, 0x4, R12 ;  /* 0x00000004ff237819 */ /* 0x000fe2000001160c */
[----:B------:R-:W-:Y:S01]  /*3900*/  UIADD3.X UR6, URZ, UR7, URZ, UP1, !UPT ;  /* 0x000000073f067290 */ /* 0x000fe20008ffe43f */
[----:B------:R-:W-:Y:S01]  /*3910*/  IADD3 R2, P0, P1, -R3, -0x41, -R34 ;  /* 0xffffffbf03027810 */ /* 0x000fe2000791e922 */
[----:B------:R-:W-:Y:S01]  /*3920*/  USEL UR7, UR14, 0x5, UP0 ;  /* 0x000000050e077887 */ /* 0x000fe20008000000 */
[C---:B------:R-:W-:Y:S01]  /*3930*/  IADD3 R37, R35.reuse, 0x1e, RZ ;  /* 0x0000001e23257810 */ /* 0x040fe20007ffe0ff */
[----:B------:R-:W-:Y:S01]  /*3940*/  VIADD R10, R35, 0x3c ;  /* 0x0000003c230a7836 */ /* 0x000fe20000000000 */
[----:B------:R-:W-:Y:S01]  /*3950*/  IADD3.X R13, ~R13, -0x1, R0, P0, P1 ;  /* 0xffffffff0d0d7810 */ /* 0x000fe200007e2500 */
[----:B------:R-:W-:Y:S01]  /*3960*/  USHF.L.U64.HI UR8, UR7, 0x6, UR8 ;  /* 0x0000000607087899 */ /* 0x000fe20008010208 */
[----:B------:R-:W-:Y:S01]  /*3970*/  SHF.L.U32 R0, R34, 0x1, RZ ;  /* 0x0000000122007819 */ /* 0x000fe200000006ff */
[----:B------:R-:W-:Y:S01]  /*3980*/  USHF.L.U32 UR7, UR7, 0x6, URZ ;  /* 0x0000000607077899 */ /* 0x000fe2000800063f */
[----:B------:R-:W-:Y:S01]  /*3990*/  LOP3.LUT R11, RZ, R35, RZ, 0x33, !PT ;  /* 0x00000023ff0b7212 */ /* 0x000fe200078e33ff */
[----:B------:R-:W-:Y:S01]  /*39a0*/  IMAD.WIDE.U32 R4, R13, -0x77777777, RZ ;  /* 0x888888890d047825 */ /* 0x000fe200078e00ff */
[----:B-----5:R-:W-:-:S02]  /*39b0*/  VIMNMX.U32 R8, R37, 0x20, !PT ;  /* 0x0000002025087848 */ /* 0x020fc40007fe0000 */
[----:B------:R-:W-:Y:S02]  /*39c0*/  LEA R3, R34, UR9, 0x7 ;  /* 0x0000000922037c11 */ /* 0x000fe4000f8e38ff */
[----:B------:R-:W-:Y:S01]  /*39d0*/  LOP3.LUT R0, R0, 0x1f, R12, 0x78, !PT ;  /* 0x0000001f00007812 */ /* 0x000fe200078e780c */
[----:B------:R-:W-:Y:S01]  /*39e0*/  IMAD.WIDE.U32 R6, P0, R2, -0x77777778, R4 ;  /* 0x8888888802067825 */ /* 0x000fe20007800004 */
[----:B------:R-:W-:Y:S02]  /*39f0*/  SHF.L.U32 R33, R12, 0x1, RZ ;  /* 0x000000010c217819 */ /* 0x000fe400000006ff */
[----:B------:R-:W-:Y:S01]  /*3a00*/  IADD3 R30, P1, R34, 0x1e, RZ ;  /* 0x0000001e221e7810 */ /* 0x000fe20007f3e0ff */
[----:B------:R-:W-:Y:S01]  /*3a10*/  IMAD.WIDE.U32 R4, R2, -0x77777777, RZ ;  /* 0x8888888902047825 */ /* 0x000fe200078e00ff */
[----:B------:R-:W-:Y:S02]  /*3a20*/  IADD3.X R9, RZ, RZ, RZ, P0, !PT ;  /* 0x000000ffff097210 */ /* 0x000fe400007fe4ff */
[----:B------:R-:W-:Y:S01]  /*3a30*/  IADD3 R4, R8, R11, RZ ;  /* 0x0000000b08047210 */ /* 0x000fe20007ffe0ff */
[----:B------:R-:W-:Y:S01]  /*3a40*/  IMAD R3, R0, 0x4, R3 ;  /* 0x0000000400037824 */ /* 0x000fe200078e0203 */
[----:B------:R-:W-:Y:S01]  /*3a50*/  IADD3 RZ, P0, R5, R6, RZ ;  /* 0x0000000605ff7210 */ /* 0x000fe20007f1e0ff */
[----:B------:R-:W-:Y:S01]  /*3a60*/  IMAD.SHL.U32 R0, R12, 0x80, RZ ;  /* 0x000000800c007824 */ /* 0x000fe200078e00ff */
[----:B------:R-:W-:-:S02]  /*3a70*/  MOV R8, R7 ;  /* 0x0000000700087202 */ /* 0x000fc40000000f00 */
[----:B------:R-:W-:Y:S02]  /*3a80*/  LOP3.LUT R33, R33, 0x1e, RZ, 0xc0, !PT ;  /* 0x0000001e21217812 */ /* 0x000fe400078ec0ff */
[----:B------:R-:W-:Y:S01]  /*3a90*/  LOP3.LUT R0, R0, 0x780, RZ, 0xc0, !PT ;  /* 0x0000078000007812 */ /* 0x000fe200078ec0ff */
[----:B------:R-:W-:Y:S01]  /*3aa0*/  IMAD.WIDE.U32.X R8, R13, -0x77777778, R8, P0 ;  /* 0x888888880d087825 */ /* 0x000fe200000e0408 */
[-C--:B------:R-:W-:Y:S02]  /*3ab0*/  LOP3.LUT R15, R10, R33.reuse, RZ, 0x3c, !PT ;  /* 0x000000210a0f7212 */ /* 0x080fe400078e3cff */
[----:B------:R-:W-:Y:S01]  /*3ac0*/  IADD3 R0, R0, UR9, RZ ;  /* 0x0000000900007c10 */ /* 0x000fe2000fffe0ff */
[----:B------:R-:W-:Y:S01]  /*3ad0*/  IMAD.WIDE.U32 R10, R4, -0x77777777, RZ ;  /* 0x88888889040a7825 */ /* 0x000fe200078e00ff */
[----:B------:R-:W-:Y:S02]  /*3ae0*/  SHF.R.U64 R9, R8, 0x3, R9 ;  /* 0x0000000308097819 */ /* 0x000fe40000001209 */
[----:B------:R-:W-:-:S02]  /*3af0*/  LOP3.LUT R7, R37, R33, RZ, 0x3c, !PT ;  /* 0x0000002125077212 */ /* 0x000fc400078e3cff */
[----:B------:R-:W-:Y:S01]  /*3b00*/  LOP3.LUT R5, R35, R33, RZ, 0x3c, !PT ;  /* 0x0000002123057212 */ /* 0x000fe200078e3cff */
[----:B------:R-:W-:Y:S01]  /*3b10*/  VIADD R9, R9, 0x1 ;  /* 0x0000000109097836 */ /* 0x000fe20000000000 */
[----:B------:R-:W-:Y:S01]  /*3b20*/  LEA.HI R10, R11, 0x1, RZ, 0x1c ;  /* 0x000000010b0a7811 */ /* 0x000fe200078fe0ff */
[----:B------:R-:W-:Y:S01]  /*3b30*/  IMAD R6, R7, 0x4, R0 ;  /* 0x0000000407067824 */ /* 0x000fe200078e0200 */
[C---:B------:R-:W-:Y:S02]  /*3b40*/  IADD3 R28, P0, R34.reuse, 0xf, RZ ;  /* 0x0000000f221c7810 */ /* 0x040fe40007f1e0ff */
[----:B------:R-:W-:Y:S02]  /*3b50*/  IADD3 R32, P2, R34, 0x2d, RZ ;  /* 0x0000002d22207810 */ /* 0x000fe40007f5e0ff */
[-C--:B------:R-:W-:Y:S02]  /*3b60*/  LEA R5, R5, R0.reuse, 0x2 ;  /* 0x0000000005057211 */ /* 0x080fe400078e10ff */
[----:B------:R-:W-:-:S02]  /*3b70*/  LEA R7, R15, R0, 0x2 ;  /* 0x000000000f077211 */ /* 0x000fc400078e10ff */
[----:B------:R-:W-:Y:S02]  /*3b80*/  LOP3.LUT R26, R12, 0xf, RZ, 0xc0, !PT ;  /* 0x0000000f0c1a7812 */ /* 0x000fe400078ec0ff */
[----:B------:R-:W-:Y:S02]  /*3b90*/  IADD3.X R27, RZ, RZ, RZ, P0, !PT ;  /* 0x000000ffff1b7210 */ /* 0x000fe400007fe4ff */
[----:B------:R-:W-:Y:S02]  /*3ba0*/  IADD3.X R29, RZ, RZ, RZ, P1, !PT ;  /* 0x000000ffff1d7210 */ /* 0x000fe40000ffe4ff */
[----:B------:R-:W-:Y:S02]  /*3bb0*/  IADD3.X R31, RZ, RZ, RZ, P2, !PT ;  /* 0x000000ffff1f7210 */ /* 0x000fe400017fe4ff */
[----:B------:R-:W-:Y:S02]  /*3bc0*/  LOP3.LUT R8, R10, 0x3, RZ, 0xc0, !PT ;  /* 0x000000030a087812 */ /* 0x000fe400078ec0ff */
[----:B------:R-:W-:-:S07]  /*3bd0*/  LOP3.LUT R9, R9, 0x3, RZ, 0xc0, !PT ;  /* 0x0000000309097812 */ /* 0x000fce00078ec0ff */
.L_x_342:
[----:B-1----:R-:W-:Y:S01]  /*3be0*/  IMAD.U32 R0, RZ, RZ, UR8 ;  /* 0x00000008ff007e24 */ /* 0x002fe2000f8e00ff */
[----:B------:R-:W-:Y:S01]  /*3bf0*/  ISETP.LT.U32.AND P0, PT, R34, UR7, PT ;  /* 0x0000000722007c0c */ /* 0x000fe2000bf01070 */
[----:B------:R-:W-:Y:S01]  /*3c00*/  BSSY B0, `(.L_x_326) ;  /* 0x00000ab000007945 */ /* 0x000fe20003800000 */
[----:B------:R-:W-:Y:S02]  /*3c10*/  CS2R R24, SRZ ;  /* 0x0000000000187805 */ /* 0x000fe4000001ff00 */
[----:B------:R-:W-:-:S13]  /*3c20*/  ISETP.GT.AND.EX P0, PT, R0, RZ, PT, P0 ;  /* 0x000000ff0000720c */ /* 0x000fda0003f04300 */
[----:B0-234-:R-:W-:Y:S05]  /*3c30*/  @!P0 BRA `(.L_x_327) ;  /* 0x00000008009c8947 */ /* 0x01dfea0003800000 */
[----:B------:R-:W0:Y:S01]  /*3c40*/  S2R R10, SR_TID.X ;  /* 0x00000000000a7919 */ /* 0x000e220000002100 */
[----:B------:R-:W-:Y:S01]  /*3c50*/  ISETP.NE.U32.AND P1, PT, R9, RZ, PT ;  /* 0x000000ff0900720c */ /* 0x000fe20003f25070 */
[----:B------:R-:W-:Y:S01]  /*3c60*/  BSSY B1, `(.L_x_328) ;  /* 0x0000024000017945 */ /* 0x000fe20003800000 */
[----:B------:R-:W-:Y:S02]  /*3c70*/  ISETP.GE.U32.AND P0, PT, R2, 0x2d, PT ;  /* 0x0000002d0200780c */ /* 0x000fe40003f06070 */
[----:B------:R-:W-:Y:S02]  /*3c80*/  CS2R R24, SRZ ;  /* 0x0000000000187805 */ /* 0x000fe4000001ff00 */
[----:B------:R-:W-:Y:S01]  /*3c90*/  ISETP.NE.AND.EX P1, PT, RZ, RZ, PT, P1 ;  /* 0x000000ffff00720c */ /* 0x000fe20003f25310 */
[----:B------:R-:W-:Y:S01]  /*3ca0*/  IMAD.MOV.U32 R12, RZ, RZ, RZ ;  /* 0x000000ffff0c7224 */ /* 0x000fe200078e00ff */
[----:B------:R-:W-:Y:S02]  /*3cb0*/  MOV R11, UR5 ;  /* 0x00000005000b7c02 */ /* 0x000fe40008000f00 */
[----:B------:R-:W-:-:S02]  /*3cc0*/  ISETP.GE.U32.AND.EX P0, PT, R13, RZ, PT, P0 ;  /* 0x000000ff0d00720c */ /* 0x000fc40003f06100 */
[----:B------:R-:W-:Y:S02]  /*3cd0*/  MOV R0, R34 ;  /* 0x0000002200007202 */ /* 0x000fe40000000f00 */
[----:B0-----:R-:W-:-:S04]  /*3ce0*/  LOP3.LUT R10, R10, 0x1f, RZ, 0xc0, !PT ;  /* 0x0000001f0a0a7812 */ /* 0x001fc800078ec0ff */
[----:B------:R-:W-:-:S04]  /*3cf0*/  IADD3 R10, P2, R10, UR5, RZ ;  /* 0x000000050a0a7c10 */ /* 0x000fc8000ff5e0ff */
        /* <DEDUP_REMOVED lines=26> */
.L_x_329:
[----:B------:R-:W-:Y:S05]  /*3ea0*/  BSYNC B1 ;  /* 0x0000000000017941 */ /* 0x000fea0003800000 */
.L_x_328:
        /* <DEDUP_REMOVED lines=20> */
.L_x_332:
        /* <DEDUP_REMOVED lines=55> */
.L_x_331:
[----:B------:R-:W-:Y:S05]  /*4360*/  BSYNC B1 ;  /* 0x0000000000017941 */ /* 0x000fea0003800000 */
.L_x_330:
        /* <DEDUP_REMOVED lines=36> */
.L_x_334:
[----:B------:R-:W-:Y:S05]  /*45b0*/  BSYNC B1 ;  /* 0x0000000000017941 */ /* 0x000fea0003800000 */
.L_x_333:
        /* <DEDUP_REMOVED lines=15> */
.L_x_327:
[----:B------:R-:W-:Y:S05]  /*46b0*/  BSYNC B0 ;  /* 0x0000000000007941 */ /* 0x000fea0003800000 */
.L_x_326:
        /* <DEDUP_REMOVED lines=39> */
.L_x_351:
[----:B------:R-:W1:Y:S01]  /*4930*/  LDC.64 R10, c[0x0][0x218] ;  /* 0x00008600ff0a7b82 */ /* 0x000e620000000a00 */
[----:B------:R-:W-:Y:S01]  /*4940*/  ISETP.NE.AND P1, PT, R26, RZ, PT ;  /* 0x000000ff1a00720c */ /* 0x000fe20003f25270 */
[----:B---3--:R-:W-:Y:S01]  /*4950*/  FADD.FTZ R0, R0, R21 ;  /* 0x0000001500007221 */ /* 0x008fe20000010000 */
[----:B------:R-:W-:Y:S02]  /*4960*/  IADD3 R17, R35, UR5, RZ ;  /* 0x0000000523117c10 */ /* 0x000fe4000fffe0ff */
[----:B------:R-:W-:-:S03]  /*4970*/  ISETP.NE.AND P2, PT, R8, 0x1, PT ;  /* 0x000000010800780c */ /* 0x000fc60003f45270 */
[----:B------:R-:W2:Y:S06]  /*4980*/  LDC.64 R14, c[0x0][0x220] ;  /* 0x00008800ff0e7b82 */ /* 0x000eac0000000a00 */
[----:B------:R-:W-:Y:S02]  /*4990*/  @!P1 F2FP.BF16.F32.PACK_AB R0, RZ, R0 ;  /* 0x00000000ff00923e */ /* 0x000fe400000010ff */
[----:B------:R-:W-:Y:S02]  /*49a0*/  @!P1 F2FP.BF16.F32.PACK_AB R12, RZ, R12 ;  /* 0x0000000cff0c923e */ /* 0x000fe400000010ff */
[----:B------:R-:W-:Y:S01]  /*49b0*/  PRMT R16, R0, 0x7610, R16 ;  /* 0x0000761000107816 */ /* 0x000fe20000000010 */
[----:B------:R-:W-:-:S02]  /*49c0*/  IMAD.MOV.U32 R0, RZ, RZ, R37 ;  /* 0x000000ffff007224 */ /* 0x000fc400078e0025 */
        /* <DEDUP_REMOVED lines=33> */
.L_x_361:
[----:B----4-:R-:W-:Y:S01]  /*4be0*/  FADD.FTZ R12, R12, R25 ;  /* 0x000000190c0c7221 */ /* 0x010fe20000010000 */
[----:B------:R-:W-:Y:S02]  /*4bf0*/  @!P1 F2FP.BF16.F32.PACK_AB R0, RZ, R16 ;  /* 0x00000010ff00923e */ /* 0x000fe400000010ff */
[----:B------:R-:W-:Y:S02]  /*4c00*/  ISETP.NE.AND P2, PT, R8, 0x2, PT ;  /* 0x000000020800780c */ /* 0x000fe40003f45270 */
[----:B------:R-:W-:Y:S02]  /*4c10*/  PRMT R16, R0, 0x7610, R16 ;  /* 0x0000761000107816 */ /* 0x000fe40000000010 */
[----:B------:R-:W-:Y:S02]  /*4c20*/  @!P1 F2FP.BF16.F32.PACK_AB R12, RZ, R12 ;  /* 0x0000000cff0c923e */ /* 0x000fe400000010ff */
[----:B------:R-:W-:Y:S01]  /*4c30*/  IADD3 R17, R35, 0x3c, RZ ;  /* 0x0000003c23117810 */ /* 0x000fe20007ffe0ff */
[----:B------:R3:W-:Y:S03]  /*4c40*/  @!P1 STG.E.U16 desc[UR10][R10.64+0x3c], R16 ;  /* 0x00003c100a009986 */ /* 0x0007e6000c10150a */
[----:B------:R-:W-:Y:S01]  /*4c50*/  MOV R0, R17 ;  /* 0x0000001100007202 */ /* 0x000fe20000000f00 */
        /* <DEDUP_REMOVED lines=30> */
.L_x_371:
[----:B----4-:R-:W-:Y:S01]  /*4e40*/  FADD.FTZ R12, R12, R25 ;  /* 0x000000190c0c7221 */ /* 0x010fe20000010000 */
[----:B------:R-:W-:Y:S01]  /*4e50*/  @!P1 F2FP.BF16.F32.PACK_AB R0, RZ, R16 ;  /* 0x00000010ff00923e */ /* 0x000fe200000010ff */
[----:B------:R-:W-:-:S03]  /*4e60*/  VIADD R17, R35, 0x5a ;  /* 0x0000005a23117836 */ /* 0x000fc60000000000 */
[----:B------:R-:W-:Y:S02]  /*4e70*/  PRMT R16, R0, 0x7610, R16 ;  /* 0x0000761000107816 */ /* 0x000fe40000000010 */
[----:B------:R-:W-:Y:S02]  /*4e80*/  @!P1 F2FP.BF16.F32.PACK_AB R12, RZ, R12 ;  /* 0x0000000cff0c923e */ /* 0x000fe400000010ff */
[----:B------:R-:W-:Y:S01]  /*4e90*/  MOV R0, R17 ;  /* 0x0000001100007202 */ /* 0x000fe20000000f00 */
[----:B------:R4:W-:Y:S04]  /*4ea0*/  @!P1 STG.E.U16 desc[UR10][R10.64+0x78], R16 ;  /* 0x000078100a009986 */ /* 0x0009e8000c10150a */
[----:B------:R4:W-:Y:S02]  /*4eb0*/  @!P1 STG.E.U16 desc[UR10][R14.64+0x78], R12 ;  /* 0x0000780c0e009986 */ /* 0x0009e4000c10150a */
.L_x_337:
[----:B------:R-:W-:Y:S05]  /*4ec0*/  BSYNC B0 ;  /* 0x0000000000007941 */ /* 0x000fea0003800000 */
.L_x_336:
        /* <DEDUP_REMOVED lines=12> */
[----:B-1----:R-:W-:Y:S01]  /*4f90*/  @P0 IADD3 R10, R0, 0x1e, RZ ;  /* 0x0000001e000a0810 */ /* 0x002fe20007ffe0ff */
[----:B------:R-:W-:Y:S01]  /*4fa0*/  IMAD.MOV.U32 R14, RZ, RZ, RZ ;  /* 0x000000ffff0e7224 */ /* 0x000fe200078e00ff */
[----:B------:R-:W-:Y:S01]  /*4fb0*/  @P0 LEA R21, R26, UR9, 0x7 ;  /* 0x000000091a150c11 */ /* 0x000fe2000f8e38ff */
[----:B------:R-:W-:Y:S01]  /*4fc0*/  IMAD.MOV.U32 R25, RZ, RZ, 0xffff ;  /* 0x0000ffffff197424 */ /* 0x000fe200078e00ff */
[----:B------:R-:W-:Y:S02]  /*4fd0*/  @P0 LOP3.LUT R10, R10, R33, RZ, 0x3c, !PT ;  /* 0x000000210a0a0212 */ /* 0x000fe400078e3cff */
[----:B------:R-:W-:Y:S02]  /*4fe0*/  MOV R22, 0xffff ;  /* 0x0000ffff00167802 */ /* 0x000fe40000000f00 */
[----:B------:R-:W-:Y:S01]  /*4ff0*/  MOV R20, 0xffff ;  /* 0x0000ffff00147802 */ /* 0x000fe20000000f00 */
[----:B------:R-:W-:Y:S01]  /*5000*/  @P0 IMAD R21, R10, 0x4, R21 ;  /* 0x000000040a150824 */ /* 0x000fe200078e0215 */
[----:B------:R-:W-:-:S02]  /*5010*/  MOV R11, RZ ;  /* 0x000000ff000b7202 */ /* 0x000fc40000000f00 */
[----:B------:R-:W-:Y:S01]  /*5020*/  MOV R24, 0xffff ;  /* 0x0000ffff00187802 */ /* 0x000fe20000000f00 */
[----:B---3--:R-:W1:Y:S01]  /*5030*/  SHFL.BFLY PT, R22, R17, 0x8, 0x101f ;  /* 0x0d101f0011167f89 */ /* 0x008e6200000e0000 */
[----:B------:R-:W-:Y:S02]  /*5040*/  MOV R19, 0xffff ;  /* 0x0000ffff00137802 */ /* 0x000fe40000000f00 */
[----:B------:R-:W-:Y:S01]  /*5050*/  ISETP.NE.AND P1, PT, R26, RZ, PT ;  /* 0x000000ff1a00720c */ /* 0x000fe20003f25270 */
[----:B------:R-:W-:Y:S04]  /*5060*/  @P0 LDS R10, [R21] ;  /* 0x00000000150a0984 */ /* 0x000fe80000000800 */
[----:B------:R-:W-:Y:S04]  /*5070*/  @P0 LDS R18, [R21+0x780] ;  /* 0x0007800015120984 */ /* 0x000fe80000000800 */
[----:B----4-:R-:W3:Y:S01]  /*5080*/  SHFL.BFLY PT, R12, R15, 0x8, 0x101f ;  /* 0x0d101f000f0c7f89 */ /* 0x010ee200000e0000 */
[----:B-1----:R-:W-:Y:S01]  /*5090*/  FADD.FTZ R23, R22, R17 ;  /* 0x0000001116177221 */ /* 0x002fe20000010000 */
[----:B------:R-:W-:Y:S01]  /*50a0*/  MOV R17, 0xffff ;  /* 0x0000ffff00117802 */ /* 0x000fe20000000f00 */
[----:B---3--:R-:W-:Y:S01]  /*50b0*/  FADD.FTZ R12, R12, R15 ;  /* 0x0000000f0c0c7221 */ /* 0x008fe20000010000 */
[----:B------:R-:W-:Y:S01]  /*50c0*/  @P0 IMAD.MOV.U32 R11, RZ, RZ, R10 ;  /* 0x000000ffff0b0224 */ /* 0x000fe200078e000a */
[----:B------:R-:W-:-:S04]  /*50d0*/  @P0 MOV R14, R18 ;  /* 0x00000012000e0202 */ /* 0x000fc80000000f00 */
[----:B------:R-:W1:Y:S01]  /*50e0*/  SHFL.BFLY PT, R10, R11, 0x8, 0x101f ;  /* 0x0d101f000b0a7f89 */ /* 0x000e6200000e0000 */
[----:B------:R-:W-:-:S03]  /*50f0*/  MOV R18, 0xffff ;  /* 0x0000ffff00127802 */ /* 0x000fc60000000f00 */
[----:B------:R-:W3:Y:S04]  /*5100*/  SHFL.BFLY PT, R21, R14, 0x8, 0x101f ;  /* 0x0d101f000e157f89 */ /* 0x000ee800000e0000 */
[----:B------:R-:W4:Y:S01]  /*5110*/  SHFL.BFLY PT, R16, R23, 0x4, 0x101f ;  /* 0x0c901f0017107f89 */ /* 0x000f2200000e0000 */
[----:B-1----:R-:W-:-:S03]  /*5120*/  FADD.FTZ R10, R10, R11 ;  /* 0x0000000b0a0a7221 */ /* 0x002fc60000010000 */
[----:B------:R-:W1:Y:S01]  /*5130*/  SHFL.BFLY PT, R11, R12, 0x4, 0x101f ;  /* 0x0c901f000c0b7f89 */ /* 0x000e6200000e0000 */
[----:B---3--:R-:W-:-:S03]  /*5140*/  FADD.FTZ R21, R21, R14 ;  /* 0x0000000e15157221 */ /* 0x008fc60000010000 */
[----:B------:R-:W3:Y:S01]  /*5150*/  SHFL.BFLY PT, R22, R10, 0x4, 0x101f ;  /* 0x0c901f000a167f89 */ /* 0x000ee200000e0000 */
[----:B----4-:R-:W-:-:S03]  /*5160*/  FADD.FTZ R15, R23, R16 ;  /* 0x00000010170f7221 */ /* 0x010fc60000010000 */
[----:B------:R-:W4:Y:S04]  /*5170*/  SHFL.BFLY PT, R24, R21, 0x4, 0x101f ;  /* 0x0c901f0015187f89 */ /* 0x000f2800000e0000 */
[----:B------:R-:W5:Y:S01]  /*5180*/  SHFL.BFLY PT, R14, R15, 0x2, 0x101f ;  /* 0x0c501f000f0e7f89 */ /* 0x000f6200000e0000 */
[----:B-1----:R-:W-:Y:S01]  /*5190*/  FADD.FTZ R16, R12, R11 ;  /* 0x0000000b0c107221 */ /* 0x002fe20000010000 */
[----:B---3--:R-:W-:Y:S01]  /*51a0*/  FADD.FTZ R11, R10, R22 ;  /* 0x000000160a0b7221 */ /* 0x008fe20000010000 */
[----:B------:R-:W-:-:S03]  /*51b0*/  IMAD.MOV.U32 R22, RZ, RZ, 0xffff ;  /* 0x0000ffffff167424 */ /* 0x000fc600078e00ff */
[----:B------:R-:W1:Y:S01]  /*51c0*/  SHFL.BFLY PT, R25, R16, 0x2, 0x101f ;  /* 0x0c501f0010197f89 */ /* 0x000e6200000e0000 */
[----:B----4-:R-:W-:-:S03]  /*51d0*/  FADD.FTZ R10, R21, R24 ;  /* 0x00000018150a7221 */ /* 0x010fc60000010000 */
[----:B------:R-:W3:Y:S01]  /*51e0*/  SHFL.BFLY PT, R22, R11, 0x2, 0x101f ;  /* 0x0c501f000b167f89 */ /* 0x000ee200000e0000 */
[----:B-----5:R-:W-:Y:S01]  /*51f0*/  FADD.FTZ R14, R15, R14 ;  /* 0x0000000e0f0e7221 */ /* 0x020fe20000010000 */
[----:B------:R-:W-:Y:S02]  /*5200*/  MOV R15, 0xffff ;  /* 0x0000ffff000f7802 */ /* 0x000fe40000000f00 */
[----:B------:R-:W4:Y:S04]  /*5210*/  SHFL.BFLY PT, R23, R10, 0x2, 0x101f ;  /* 0x0c501f000a177f89 */ /* 0x000f2800000e0000 */
[----:B------:R-:W5:Y:S01]  /*5220*/  SHFL.BFLY PT, R15, R14, 0x1, 0x101f ;  /* 0x0c301f000e0f7f89 */ /* 0x000f6200000e0000 */
[----:B------:R-:W-:Y:S02]  /*5230*/  VIADD R19, R0, UR5 ;  /* 0x0000000500137c36 */ /* 0x000fe40008000000 */
[----:B-1----:R-:W-:Y:S01]  /*5240*/  FADD.FTZ R12, R16, R25 ;  /* 0x00000019100c7221 */ /* 0x002fe20000010000 */
[----:B------:R-:W-:Y:S01]  /*5250*/  MOV R25, 0xffff ;  /* 0x0000ffff00197802 */ /* 0x000fe20000000f00 */
[----:B---3--:R-:W-:Y:S01]  /*5260*/  FADD.FTZ R24, R11, R22 ;  /* 0x000000160b187221 */ /* 0x008fe20000010000 */
[----:B------:R-:W-:-:S02]  /*5270*/  MOV R22, 0xffff ;  /* 0x0000ffff00167802 */ /* 0x000fc40000000f00 */
[----:B------:R-:W1:Y:S01]  /*5280*/  SHFL.BFLY PT, R11, R12, 0x1, 0x101f ;  /* 0x0c301f000c0b7f89 */ /* 0x000e6200000e0000 */
[----:B----4-:R-:W-:-:S03]  /*5290*/  FADD.FTZ R23, R10, R23 ;  /* 0x000000170a177221 */ /* 0x010fc60000010000 */
[----:B------:R-:W3:Y:S01]  /*52a0*/  SHFL.BFLY PT, R21, R24, 0x1, 0x101f ;  /* 0x0c301f0018157f89 */ /* 0x000ee200000e0000 */
[----:B-----5:R-:W-:Y:S02]  /*52b0*/  FADD.FTZ R16, R14, R15 ;  /* 0x0000000f0e107221 */ /* 0x020fe40000010000 */
[----:B------:R-:W4:Y:S01]  /*52c0*/  LDC.64 R14, c[0x0][0x220] ;  /* 0x00008800ff0e7b82 */ /* 0x000f220000000a00 */
[----:B------:R-:W5:Y:S02]  /*52d0*/  SHFL.BFLY PT, R22, R23, 0x1, 0x101f ;  /* 0x0c301f0017167f89 */ /* 0x000f6400000e0000 */
[----:B------:R-:W-:Y:S01]  /*52e0*/  @!P1 F2FP.BF16.F32.PACK_AB R16, RZ, R16 ;  /* 0x00000010ff10923e */ /* 0x000fe200000010ff */
[----:B-1----:R-:W-:-:S04]  /*52f0*/  FADD.FTZ R18, R12, R11 ;  /* 0x0000000b0c127221 */ /* 0x002fc80000010000 */
[----:B------:R-:W1:Y:S01]  /*5300*/  LDC.64 R10, c[0x0][0x218] ;  /* 0x00008600ff0a7b82 */ /* 0x000e620000000a00 */
[----:B---3--:R-:W-:Y:S01]  /*5310*/  FADD.FTZ R21, R24, R21 ;  /* 0x0000001518157221 */ /* 0x008fe20000010000 */
[----:B------:R-:W-:Y:S02]  /*5320*/  @!P1 F2FP.BF16.F32.PACK_AB R12, RZ, R18 ;  /* 0x00000012ff0c923e */ /* 0x000fe400000010ff */
[----:B------:R-:W-:Y:S01]  /*5330*/  @P0 IADD3 R18, R0, 0x3c, RZ ;  /* 0x0000003c00120810 */ /* 0x000fe20007ffe0ff */
[----:B----4-:R-:W-:-:S04]  /*5340*/  IMAD.WIDE R14, R19, 0x2, R14 ;  /* 0x00000002130e7825 */ /* 0x010fc800078e020e */
[----:B-----5:R-:W-:Y:S01]  /*5350*/  FADD.FTZ R17, R23, R22 ;  /* 0x0000001617117221 */ /* 0x020fe20000010000 */
[----:B------:R-:W-:Y:S02]  /*5360*/  @!P1 F2FP.BF16.F32.PACK_AB R21, RZ, R21 ;  /* 0x00000015ff15923e */ /* 0x000fe400000010ff */
[----:B------:R-:W-:Y:S01]  /*5370*/  @P0 LOP3.LUT R18, R18, R33, RZ, 0x3c, !PT ;  /* 0x0000002112120212 */ /* 0x000fe200078e3cff */
[----:B------:R-:W-:Y:S01]  /*5380*/  IMAD.MOV.U32 R23, RZ, RZ, RZ ;  /* 0x000000ffff177224 */ /* 0x000fe200078e00ff */
[----:B------:R-:W-:Y:S02]  /*5390*/  @P0 IADD3 R0, R0, 0x5a, RZ ;  /* 0x0000005a00000810 */ /* 0x000fe40007ffe0ff */
[----:B------:R-:W-:Y:S02]  /*53a0*/  @!P1 F2FP.BF16.F32.PACK_AB R17, RZ, R17 ;  /* 0x00000011ff11923e */ /* 0x000fe400000010ff */
[----:B------:R-:W-:Y:S01]  /*53b0*/  @P0 LOP3.LUT R0, R0, R33, RZ, 0x3c, !PT ;  /* 0x0000002100000212 */ /* 0x000fe200078e3cff */
[----:B-1----:R-:W-:Y:S01]  /*53c0*/  IMAD.WIDE R10, R19, 0x2, R10 ;  /* 0x00000002130a7825 */ /* 0x002fe200078e020a */
[----:B------:R-:W-:-:S04]  /*53d0*/  @P0 LEA R19, R26, UR9, 0x7 ;  /* 0x000000091a130c11 */ /* 0x000fc8000f8e38ff */
[----:B------:R-:W-:Y:S01]  /*53e0*/  @P0 LEA R24, R18, R19, 0x2 ;  /* 0x0000001312180211 */ /* 0x000fe200078e10ff */
[----:B------:R1:W-:Y:S01]  /*53f0*/  @!P1 STG.E.U16 desc[UR10][R10.64], R16 ;  /* 0x000000100a009986 */ /* 0x0003e2000c10150a */
[----:B------:R-:W-:-:S03]  /*5400*/  PRMT R19, R12, 0x7610, R19 ;  /* 0x000076100c137816 */ /* 0x000fc60000000013 */
[----:B------:R-:W3:Y:S04]  /*5410*/  @P0 LDS R18, [R24] ;  /* 0x0000000018120984 */ /* 0x000ee80000000800 */
[----:B------:R4:W-:Y:S01]  /*5420*/  @!P1 STG.E.U16 desc[UR10][R14.64], R19 ;  /* 0x000000130e009986 */ /* 0x0009e2000c10150a */
[----:B-1----:R-:W-:Y:S01]  /*5430*/  IMAD.MOV.U32 R16, RZ, RZ, RZ ;  /* 0x000000ffff107224 */ /* 0x002fe200078e00ff */
[----:B----4-:R-:W-:Y:S02]  /*5440*/  MOV R19, 0xffff ;  /* 0x0000ffff00137802 */ /* 0x010fe40000000f00 */
[----:B---3--:R-:W-:Y:S02]  /*5450*/  @P0 MOV R23, R18 ;  /* 0x0000001200170202 */ /* 0x008fe40000000f00 */
[----:B------:R-:W-:Y:S04]  /*5460*/  @P0 LDS R18, [R24+0x780] ;  /* 0x0007800018120984 */ /* 0x000fe80000000800 */
[----:B------:R-:W1:Y:S01]  /*5470*/  SHFL.BFLY PT, R22, R23, 0x8, 0x101f ;  /* 0x0d101f0017167f89 */ /* 0x000e6200000e0000 */
[----:B------:R-:W-:-:S02]  /*5480*/  PRMT R20, R21, 0x7610, R20 ;  /* 0x0000761015147816 */ /* 0x000fc40000000014 */
[----:B------:R-:W-:-:S03]  /*5490*/  @P0 LEA R21, R26, UR9, 0x7 ;  /* 0x000000091a150c11 */ /* 0x000fc6000f8e38ff */
[----:B------:R3:W-:Y:S02]  /*54a0*/  @!P1 STG.E.U16 desc[UR10][R10.64+0x3c], R20 ;  /* 0x00003c140a009986 */ /* 0x0007e4000c10150a */
[----:B------:R-:W-:Y:S02]  /*54b0*/  @P0 IMAD R36, R0, 0x4, R21 ;  /* 0x0000000400240824 */ /* 0x000fe400078e0215 */
[----:B------:R-:W-:Y:S04]  /*54c0*/  @!P1 STG.E.U16 desc[UR10][R14.64+0x3c], R17 ;  /* 0x00003c110e009986 */ /* 0x000fe8000c10150a */
[----:B------:R-:W-:Y:S01]  /*54d0*/  @P0 LDS R0, [R36+0x780] ;  /* 0x0007800024000984 */ /* 0x000fe20000000800 */
[----:B-1----:R-:W-:Y:S01]  /*54e0*/  FADD.FTZ R12, R22, R23 ;  /* 0x00000017160c7221 */ /* 0x002fe20000010000 */
[----:B------:R-:W-:-:S02]  /*54f0*/  MOV R23, 0xffff ;  /* 0x0000ffff00177802 */ /* 0x000fc40000000f00 */
[----:B---3--:R-:W-:Y:S02]  /*5500*/  MOV R20, 0xffff ;  /* 0x0000ffff00147802 */ /* 0x008fe40000000f00 */
[----:B------:R-:W1:Y:S01]  /*5510*/  SHFL.BFLY PT, R22, R12, 0x4, 0x101f ;  /* 0x0c901f000c167f89 */ /* 0x000e6200000e0000 */
[----:B------:R-:W-:Y:S01]  /*5520*/  @P0 MOV R16, R18 ;  /* 0x0000001200100202 */ /* 0x000fe20000000f00 */
[----:B------:R-:W-:Y:S02]  /*5530*/  IMAD.MOV.U32 R18, RZ, RZ, 0xffff ;  /* 0x0000ffffff127424 */ /* 0x000fe400078e00ff */
[----:B-1----:R-:W-:Y:S02]  /*5540*/  FADD.FTZ R12, R12, R22 ;  /* 0x000000160c0c7221 */ /* 0x002fe40000010000 */
[----:B------:R-:W1:Y:S04]  /*5550*/  SHFL.BFLY PT, R22, R16, 0x8, 0x101f ;  /* 0x0d101f0010167f89 */ /* 0x000e6800000e0000 */
[----:B------:R-:W3:Y:S01]  /*5560*/  SHFL.BFLY PT, R23, R12, 0x2, 0x101f ;  /* 0x0c501f000c177f89 */ /* 0x000ee200000e0000 */
[----:B-1----:R-:W-:Y:S01]  /*5570*/  FADD.FTZ R16, R22, R16 ;  /* 0x0000001016107221 */ /* 0x002fe20000010000 */
[----:B---3--:R-:W-:-:S04]  /*5580*/  FADD.FTZ R24, R12, R23 ;  /* 0x000000170c187221 */ /* 0x008fc80000010000 */
[----:B------:R-:W1:Y:S02]  /*5590*/  SHFL.BFLY PT, R22, R16, 0x4, 0x101f ;  /* 0x0c901f0010167f89 */ /* 0x000e6400000e0000 */
[----:B-1----:R-:W-:-:S05]  /*55a0*/  FADD.FTZ R16, R16, R22 ;  /* 0x0000001610107221 */ /* 0x002fca0000010000 */
[----:B------:R-:W1:Y:S01]  /*55b0*/  SHFL.BFLY PT, R22, R16, 0x2, 0x101f ;  /* 0x0c501f0010167f89 */ /* 0x000e6200000e0000 */
[----:B------:R-:W-:Y:S01]  /*55c0*/  MOV R25, RZ ;  /* 0x000000ff00197202 */ /* 0x000fe20000000f00 */
[----:B-1----:R-:W-:Y:S02]  /*55d0*/  FADD.FTZ R12, R16, R22 ;  /* 0x00000016100c7221 */ /* 0x002fe40000010000 */
[----:B------:R1:W-:Y:S04]  /*55e0*/  @P0 LDS R16, [R36] ;  /* 0x0000000024100984 */ /* 0x0003e80000000800 */
[----:B------:R-:W3:Y:S04]  /*55f0*/  SHFL.BFLY PT, R23, R12, 0x1, 0x101f ;  /* 0x0c301f000c177f89 */ /* 0x000ee800000e0000 */
[----:B------:R-:W4:Y:S01]  /*5600*/  SHFL.BFLY PT, R22, R24, 0x1, 0x101f ;  /* 0x0c301f0018167f89 */ /* 0x000f2200000e0000 */
[----:B-1----:R-:W-:-:S02]  /*5610*/  IMAD.MOV.U32 R36, RZ, RZ, 0xffff ;  /* 0x0000ffffff247424 */ /* 0x002fc400078e00ff */
[----:B---3--:R-:W-:Y:S01]  /*5620*/  FADD.FTZ R17, R12, R23 ;  /* 0x000000170c117221 */ /* 0x008fe20000010000 */
[----:B------:R-:W-:Y:S01]  /*5630*/  IMAD.MOV.U32 R23, RZ, RZ, RZ ;  /* 0x000000ffff177224 */ /* 0x000fe200078e00ff */
[----:B------:R-:W-:Y:S01]  /*5640*/  @P0 MOV R23, R0 ;  /* 0x0000000000170202 */ /* 0x000fe20000000f00 */
[----:B----4-:R-:W-:-:S04]  /*5650*/  FADD.FTZ R21, R24, R22 ;  /* 0x0000001618157221 */ /* 0x010fc80000010000 */
[----:B------:R-:W1:Y:S01]  /*5660*/  SHFL.BFLY PT, R0, R23, 0x8, 0x101f ;  /* 0x0d101f0017007f89 */ /* 0x000e6200000e0000 */
[----:B------:R-:W-:Y:S02]  /*5670*/  @!P1 F2FP.BF16.F32.PACK_AB R21, RZ, R21 ;  /* 0x00000015ff15923e */ /* 0x000fe400000010ff */
[----:B------:R-:W-:-:S05]  /*5680*/  @P0 MOV R25, R16 ;  /* 0x0000001000190202 */ /* 0x000fca0000000f00 */
[----:B------:R-:W3:Y:S01]  /*5690*/  SHFL.BFLY PT, R22, R25, 0x8, 0x101f ;  /* 0x0d101f0019167f89 */ /* 0x000ee200000e0000 */
[----:B-1----:R-:W-:-:S05]  /*56a0*/  FADD.FTZ R12, R0, R23 ;  /* 0x00000017000c7221 */ /* 0x002fca0000010000 */
[----:B------:R-:W1:Y:S01]  /*56b0*/  SHFL.BFLY PT, R24, R12, 0x4, 0x101f ;  /* 0x0c901f000c187f89 */ /* 0x000e6200000e0000 */
[----:B---3--:R-:W-:-:S05]  /*56c0*/  FADD.FTZ R16, R22, R25 ;  /* 0x0000001916107221 */ /* 0x008fca0000010000 */
[----:B------:R-:W3:Y:S01]  /*56d0*/  SHFL.BFLY PT, R22, R16, 0x4, 0x101f ;  /* 0x0c901f0010167f89 */ /* 0x000ee200000e0000 */
[----:B-1----:R-:W-:Y:S01]  /*56e0*/  FADD.FTZ R24, R12, R24 ;  /* 0x000000180c187221 */ /* 0x002fe20000010000 */
[----:B---3--:R-:W-:Y:S01]  /*56f0*/  FADD.FTZ R0, R16, R22 ;  /* 0x0000001610007221 */ /* 0x008fe20000010000 */
[----:B------:R-:W-:-:S03]  /*5700*/  MOV R16, 0xffff ;  /* 0x0000ffff00107802 */ /* 0x000fc60000000f00 */
[----:B------:R-:W1:Y:S04]  /*5710*/  SHFL.BFLY PT, R22, R24, 0x2, 0x101f ;  /* 0x0c501f0018167f89 */ /* 0x000e6800000e0000 */
[----:B------:R-:W3:Y:S01]  /*5720*/  SHFL.BFLY PT, R25, R0, 0x2, 0x101f ;  /* 0x0c501f0000197f89 */ /* 0x000ee200000e0000 */
[----:B-1----:R-:W-:Y:S01]  /*5730*/  FADD.FTZ R12, R24, R22 ;  /* 0x00000016180c7221 */ /* 0x002fe20000010000 */
[----:B---3--:R-:W-:Y:S01]  /*5740*/  FADD.FTZ R23, R0, R25 ;  /* 0x0000001900177221 */ /* 0x008fe20000010000 */
[----:B------:R-:W-:Y:S02]  /*5750*/  @!P1 F2FP.BF16.F32.PACK_AB R25, RZ, R17 ;  /* 0x00000011ff19923e */ /* 0x000fe400000010ff */
[----:B------:R-:W-:Y:S02]  /*5760*/  PRMT R17, R21, 0x7610, R17 ;  /* 0x0000761015117816 */ /* 0x000fe40000000011 */
[----:B------:R-:W-:Y:S01]  /*5770*/  MOV R21, 0xffff ;  /* 0x0000ffff00157802 */ /* 0x000fe20000000f00 */
[----:B------:R-:W1:Y:S04]  /*5780*/  SHFL.BFLY PT, R22, R23, 0x1, 0x101f ;  /* 0x0c301f0017167f89 */ /* 0x000e6800000e0000 */
[----:B------:R3:W-:Y:S04]  /*5790*/  @!P1 STG.E.U16 desc[UR10][R10.64+0x78], R17 ;  /* 0x000078110a009986 */ /* 0x0007e8000c10150a */
[----:B------:R3:W-:Y:S04]  /*57a0*/  @!P1 STG.E.U16 desc[UR10][R14.64+0x78], R25 ;  /* 0x000078190e009986 */ /* 0x0007e8000c10150a */
[----:B------:R3:W4:Y:S02]  /*57b0*/  SHFL.BFLY PT, R21, R12, 0x1, 0x101f ;  /* 0x0c301f000c157f89 */ /* 0x00072400000e0000 */
[----:B-1-3--:R-:W-:-:S07]  /*57c0*/  FADD.FTZ R0, R23, R22 ;  /* 0x0000001617007221 */ /* 0x00afce0000010000 */
.L_x_405:
[----:B----4-:R-:W-:Y:S01]  /*57d0*/  FADD.FTZ R12, R12, R21 ;  /* 0x000000150c0c7221 */ /* 0x010fe20000010000 */
[----:B------:R-:W-:-:S04]  /*57e0*/  @!P1 F2FP.BF16.F32.PACK_AB R0, RZ, R0 ;  /* 0x00000000ff00923e */ /* 0x000fc800000010ff */
[----:B------:R-:W-:Y:S01]  /*57f0*/  @!P1 F2FP.BF16.F32.PACK_AB R12, RZ, R12 ;  /* 0x0000000cff0c923e */ /* 0x000fe200000010ff */
[----:B------:R1:W-:Y:S04]  /*5800*/  @!P1 STG.E.U16 desc[UR10][R10.64+0xb4], R0 ;  /* 0x0000b4000a009986 */ /* 0x0003e8000c10150a */
[----:B------:R1:W-:Y:S02]  /*5810*/  @!P1 STG.E.U16 desc[UR10][R14.64+0xb4], R12 ;  /* 0x0000b40c0e009986 */ /* 0x0003e4000c10150a */
.L_x_335:
[----:B------:R-:W-:Y:S05]  /*5820*/  WARPSYNC.ALL ;  /* 0x0000000000007948 */ /* 0x000fea0003800000 */
[----:B------:R-:W-:Y:S01]  /*5830*/  UISETP.GE.AND UP0, UPT, UR5, -0x2440, UPT ;  /* 0xffffdbc00500788c */ /* 0x000fe2000bf06270 */
[----:B------:R-:W-:Y:S01]  /*5840*/  BAR.SYNC.DEFER_BLOCKING 0x0 ;  /* 0x0000000000007b1d */ /* 0x000fe20000010000 */
[----:B------:R-:W-:-:S04]  /*5850*/  UIADD3 UR5, UR5, 0x2800, URZ ;  /* 0x0000280005057890 */ /* 0x000fc8000fffe03f */
[----:B------:R-:W-:-:S13]  /*5860*/  PLOP3.LUT P0, PT, PT, PT, UP0, 0x80, 0x0 ;  /* 0x000000000000781c */ /* 0x000fda0003f0f008 */
[----:B------:R-:W-:Y:S05]  /*5870*/  @!P0 BRA `(.L_x_342) ;  /* 0xffffffe000d88947 */ /* 0x000fea000383ffff */
[----:B------:R-:W-:Y:S05]  /*5880*/  EXIT ;  /* 0x000000000000794d */ /* 0x000fea0003800000 */
.L_x_338:
[----:B------:R-:W-:Y:S01]  /*5890*/  IMAD.MOV.U32 R18, RZ, RZ, 0x8 ;  /* 0x00000008ff127424 */ /* 0x000fe200078e00ff */
[----:B------:R-:W-:Y:S02]  /*58a0*/  MOV R19, 0x101f ;  /* 0x0000101f00137802 */ /* 0x000fe40000000f00 */
[----:B------:R-:W-:-:S07]  /*58b0*/  MOV R20, 0xffff ;  /* 0x0000ffff00147802 */ /* 0x000fce0000000f00 */
[----:B012---:R-:W-:Y:S05]  /*58c0*/  WARPSYNC.COLLECTIVE R20, `(.L_x_343) ;  /* 0x0000000014087348 */ /* 0x007fea0003c00000 */
[----:B-1----:R1:W3:Y:S02]  /*58d0*/  SHFL.BFLY P2, R22, R17, R18, R19 ;  /* 0x0c00001211167389 */ /* 0x0022e40000040013 */
[----:B0123--:R-:W-:Y:S01]  /*58e0*/  ENDCOLLECTIVE ;  /* 0x000000000000791b */ /* 0x00ffe20003800000 */
.L_x_343:
[----:B------:R-:W-:Y:S01]  /*58f0*/  FADD.FTZ R10, R22, R17 ;  /* 0x00000011160a7221 */ /* 0x000fe20000010000 */
[----:B------:R-:W-:-:S07]  /*5900*/  IMAD.MOV.U32 R17, RZ, RZ, R0 ;  /* 0x000000ffff117224 */ /* 0x000fce00078e0000 */
[----:B------:R-:W-:Y:S05]  /*5910*/  WARPSYNC.COLLECTIVE R20, `(.L_x_344) ;  /* 0x0000000014087348 */ /* 0x000fea0003c00000 */
[----:B------:R0:W1:Y:S02]  /*5920*/  SHFL.BFLY P2, R22, R17, R18, R19 ;  /* 0x0c00001211167389 */ /* 0x0000640000040013 */
[----:B01----:R-:W-:Y:S01]  /*5930*/  ENDCOLLECTIVE ;  /* 0x000000000000791b */ /* 0x003fe20003800000 */
.L_x_344:
[----:B------:R-:W-:Y:S01]  /*5940*/  MOV R17, R10 ;  /* 0x0000000a00117202 */ /* 0x000fe20000000f00 */
[----:B------:R-:W-:Y:S01]  /*5950*/  IMAD.MOV.U32 R18, RZ, RZ, 0x4 ;  /* 0x00000004ff127424 */ /* 0x000fe200078e00ff */
[----:B------:R-:W-:-:S07]  /*5960*/  MOV R11, R22 ;  /* 0x00000016000b7202 */ /* 0x000fce0000000f00 */
[----:B------:R-:W-:Y:S05]  /*5970*/  WARPSYNC.COLLECTIVE R20, `(.L_x_345) ;  /* 0x0000000014087348 */ /* 0x000fea0003c00000 */
[----:B------:R0:W1:Y:S02]  /*5980*/  SHFL.BFLY P2, R22, R17, R18, R19 ;  /* 0x0c00001211167389 */ /* 0x0000640000040013 */
[----:B01----:R-:W-:Y:S01]  /*5990*/  ENDCOLLECTIVE ;  /* 0x000000000000791b */ /* 0x003fe20003800000 */
.L_x_345:
[----:B------:R-:W-:-:S05]  /*59a0*/  FADD.FTZ R11, R11, R0 ;  /* 0x000000000b0b7221 */ /* 0x000fca0000010000 */
[----:B------:R-:W-:Y:S01]  /*59b0*/  MOV R17, R11 ;  /* 0x0000000b00117202 */ /* 0x000fe20000000f00 */
[----:B------:R-:W-:-:S07]  /*59c0*/  FADD.FTZ R14, R10, R22 ;  /* 0x000000160a0e7221 */ /* 0x000fce0000010000 */
[----:B------:R-:W-:Y:S05]  /*59d0*/  WARPSYNC.COLLECTIVE R20, `(.L_x_346) ;  /* 0x0000000014087348 */ /* 0x000fea0003c00000 */
[----:B------:R0:W1:Y:S02]  /*59e0*/  SHFL.BFLY P2, R22, R17, R18, R19 ;  /* 0x0c00001211167389 */ /* 0x0000640000040013 */
[----:B01----:R-:W-:Y:S01]  /*59f0*/  ENDCOLLECTIVE ;  /* 0x000000000000791b */ /* 0x003fe20003800000 */
.L_x_346:
[----:B------:R-:W-:Y:S01]  /*5a00*/  IMAD.MOV.U32 R17, RZ, RZ, R14 ;  /* 0x000000ffff117224 */ /* 0x000fe200078e000e */
[----:B------:R-:W-:Y:S02]  /*5a10*/  MOV R18, 0x2 ;  /* 0x0000000200127802 */ /* 0x000fe40000000f00 */
[----:B------:R-:W-:-:S07]  /*5a20*/  MOV R12, R22 ;  /* 0x00000016000c7202 */ /* 0x000fce0000000f00 */
[----:B------:R-:W-:Y:S05]  /*5a30*/  WARPSYNC.COLLECTIVE R20, `(.L_x_347) ;  /* 0x0000000014087348 */ /* 0x000fea0003c00000 */
[----:B------:R0:W1:Y:S02]  /*5a40*/  SHFL.BFLY P2, R22, R17, R18, R19 ;  /* 0x0c00001211167389 */ /* 0x0000640000040013 */
[----:B01----:R-:W-:Y:S01]  /*5a50*/  ENDCOLLECTIVE ;  /* 0x000000000000791b */ /* 0x003fe20003800000 */
.L_x_347:
[----:B------:R-:W-:-:S05]  /*5a60*/  FADD.FTZ R15, R11, R12 ;  /* 0x0000000c0b0f7221 */ /* 0x000fca0000010000 */
[----:B------:R-:W-:Y:S01]  /*5a70*/  MOV R17, R15 ;  /* 0x0000000f00117202 */ /* 0x000fe20000000f00 */
[----:B------:R-:W-:-:S07]  /*5a80*/  FADD.FTZ R10, R14, R22 ;  /* 0x000000160e0a7221 */ /* 0x000fce0000010000 */
[----:B------:R-:W-:Y:S05]  /*5a90*/  WARPSYNC.COLLECTIVE R20, `(.L_x_348) ;  /* 0x0000000014087348 */ /* 0x000fea0003c00000 */
[----:B------:R0:W1:Y:S02]  /*5aa0*/  SHFL.BFLY P2, R22, R17, R18, R19 ;  /* 0x0c00001211167389 */ /* 0x0000640000040013 */
[----:B01----:R-:W-:Y:S01]  /*5ab0*/  ENDCOLLECTIVE ;  /* 0x000000000000791b */ /* 0x003fe20003800000 */
.L_x_348:
[----:B------:R-:W-:Y:S02]  /*5ac0*/  MOV R17, R10 ;  /* 0x0000000a00117202 */ /* 0x000fe40000000f00 */
[----:B------:R-:W-:Y:S01]  /*5ad0*/  MOV R18, 0x1 ;  /* 0x0000000100127802 */ /* 0x000fe20000000f00 */
[----:B------:R-:W-:-:S07]  /*5ae0*/  IMAD.MOV.U32 R0, RZ, RZ, R22 ;  /* 0x000000ffff007224 */ /* 0x000fce00078e0016 */
[----:B------:R-:W-:Y:S05]  /*5af0*/  WARPSYNC.COLLECTIVE R20, `(.L_x_349) ;  /* 0x0000000014087348 */ /* 0x000fea0003c00000 */
[----:B------:R0:W1:Y:S02]  /*5b00*/  SHFL.BFLY P2, R22, R17, R18, R19 ;  /* 0x0c00001211167389 */ /* 0x0000640000040013 */
[----:B01----:R-:W-:Y:S01]  /*5b10*/  ENDCOLLECTIVE ;  /* 0x000000000000791b */ /* 0x003fe20003800000 */
.L_x_349:
[----:B------:R-:W-:-:S04]  /*5b20*/  FADD.FTZ R0, R15, R0 ;  /* 0x000000000f007221 */ /* 0x000fc80000010000 */
[----:B------:R-:W-:Y:S02]  /*5b30*/  IMAD.MOV.U32 R17, RZ, RZ, R0 ;  /* 0x000000ffff117224 */ /* 0x000fe400078e0000 */
[----:B------:R-:W-:-:S07]  /*5b40*/  FADD.FTZ R12, R10, R22 ;  /* 0x000000160a0c7221 */ /* 0x000fce0000010000 */
[----:B------:R-:W-:Y:S05]  /*5b50*/  WARPSYNC.COLLECTIVE R20, `(.L_x_350) ;  /* 0x0000000014087348 */ /* 0x000fea0003c00000 */
[----:B------:R0:W1:Y:S02]  /*5b60*/  SHFL.BFLY P2, R22, R17, R18, R19 ;  /* 0x0c00001211167389 */ /* 0x0000640000040013 */
[----:B01----:R-:W-:Y:S01]  /*5b70*/  ENDCOLLECTIVE ;  /* 0x000000000000791b */ /* 0x003fe20003800000 */
.L_x_350:
[----:B------:R-:W-:Y:S01]  /*5b80*/  MOV R21, R22 ;  /* 0x0000001600157202 */ /* 0x000fe20000000f00 */
[----:B------:R-:W-:Y:S06]  /*5b90*/  BRA `(.L_x_351) ;  /* 0xffffffec00647947 */ /* 0x000fec000383ffff */
.L_x_339:
[----:B------:R-:W-:Y:S01]  /*5ba0*/  BSSY B1, `(.L_x_352) ;  /* 0x0000007000017945 */ /* 0x000fe20003800000 */
[----:B------:R-:W-:Y:S01]  /*5bb0*/  MOV R18, 0x8 ;  /* 0x0000000800127802 */ /* 0x000fe20000000f00 */
[----:B------:R-:W-:Y:S01]  /*5bc0*/  IMAD.MOV.U32 R19, RZ, RZ, 0x101f ;  /* 0x0000101fff137424 */ /* 0x000fe200078e00ff */
[----:B------:R-:W-:-:S07]  /*5bd0*/  MOV R20, 0xffff ;  /* 0x0000ffff00147802 */ /* 0x000fce0000000f00 */
[----:B01234-:R-:W-:Y:S05]  /*5be0*/  WARPSYNC.COLLECTIVE R20, `(.L_x_353) ;  /* 0x0000000014087348 */ /* 0x01ffea0003c00000 */
[----:B----4-:R4:W0:Y:S02]  /*5bf0*/  SHFL.BFLY P2, R22, R17, R18, R19 ;  /* 0x0c00001211167389 */ /* 0x0108240000040013 */
[----:B01234-:R-:W-:Y:S01]  /*5c00*/  ENDCOLLECTIVE ;  /* 0x000000000000791b */ /* 0x01ffe20003800000 */
.L_x_353:
[----:B------:R-:W-:Y:S05]  /*5c10*/  BSYNC B1 ;  /* 0x0000000000017941 */ /* 0x000fea0003800000 */
.L_x_352:
        /* <DEDUP_REMOVED lines=8> */
.L_x_354:
[----:B------:R-:W-:Y:S01]  /*5ca0*/  HFMA2.MMA R18, -RZ, RZ, 0, 2.384185791015625e-07 ;  /* 0x00000004ff127435 */ /* 0x000fe200000001ff */
[----:B------:R-:W-:Y:S01]  /*5cb0*/  MOV R17, R12 ;  /* 0x0000000c00117202 */ /* 0x000fe20000000f00 */
[----:B------:R-:W-:-:S09]  /*5cc0*/  IMAD.MOV.U32 R21, RZ, RZ, R22 ;  /* 0x000000ffff157224 */ /* 0x000fd200078e0016 */
[----:B------:R-:W-:Y:S05]  /*5cd0*/  WARPSYNC.COLLECTIVE R20, `(.L_x_355) ;  /* 0x0000000014087348 */ /* 0x000fea0003c00000 */
[----:B------:R0:W1:Y:S02]  /*5ce0*/  SHFL.BFLY P2, R22, R17, R18, R19 ;  /* 0x0c00001211167389 */ /* 0x0000640000040013 */
[----:B01----:R-:W-:Y:S01]  /*5cf0*/  ENDCOLLECTIVE ;  /* 0x000000000000791b */ /* 0x003fe20003800000 */
.L_x_355:
[----:B------:R-:W-:-:S04]  /*5d00*/  FADD.FTZ R16, R21, R0 ;  /* 0x0000000015107221 */ /* 0x000fc80000010000 */
[----:B------:R-:W-:Y:S02]  /*5d10*/  IMAD.MOV.U32 R17, RZ, RZ, R16 ;  /* 0x000000ffff117224 */ /* 0x000fe400078e0010 */
[----:B------:R-:W-:-:S07]  /*5d20*/  FADD.FTZ R21, R12, R22 ;  /* 0x000000160c157221 */ /* 0x000fce0000010000 */
[----:B------:R-:W-:Y:S05]  /*5d30*/  WARPSYNC.COLLECTIVE R20, `(.L_x_356) ;  /* 0x0000000014087348 */ /* 0x000fea0003c00000 */
[----:B------:R0:W1:Y:S02]  /*5d40*/  SHFL.BFLY P2, R22, R17, R18, R19 ;  /* 0x0c00001211167389 */ /* 0x0000640000040013 */
[----:B01----:R-:W-:Y:S01]  /*5d50*/  ENDCOLLECTIVE ;  /* 0x000000000000791b */ /* 0x003fe20003800000 */
.L_x_356:
[----:B------:R-:W-:Y:S01]  /*5d60*/  MOV R17, R21 ;  /* 0x0000001500117202 */ /* 0x000fe20000000f00 */
[----:B------:R-:W-:Y:S01]  /*5d70*/  IMAD.MOV.U32 R18, RZ, RZ, 0x2 ;  /* 0x00000002ff127424 */ /* 0x000fe200078e00ff */
[----:B------:R-:W-:-:S07]  /*5d80*/  MOV R23, R22 ;  /* 0x0000001600177202 */ /* 0x000fce0000000f00 */
[----:B------:R-:W-:Y:S05]  /*5d90*/  WARPSYNC.COLLECTIVE R20, `(.L_x_357) ;  /* 0x0000000014087348 */ /* 0x000fea0003c00000 */
[----:B------:R0:W1:Y:S02]  /*5da0*/  SHFL.BFLY P2, R22, R17, R18, R19 ;  /* 0x0c00001211167389 */ /* 0x0000640000040013 */
[----:B01----:R-:W-:Y:S01]  /*5db0*/  ENDCOLLECTIVE ;  /* 0x000000000000791b */ /* 0x003fe20003800000 */
.L_x_357:
[----:B------:R-:W-:-:S05]  /*5dc0*/  FADD.FTZ R23, R16, R23 ;  /* 0x0000001710177221 */ /* 0x000fca0000010000 */
[----:B------:R-:W-:Y:S01]  /*5dd0*/  MOV R17, R23 ;  /* 0x0000001700117202 */ /* 0x000fe20000000f00 */
[----:B------:R-:W-:-:S07]  /*5de0*/  FADD.FTZ R0, R21, R22 ;  /* 0x0000001615007221 */ /* 0x000fce0000010000 */
[----:B------:R-:W-:Y:S05]  /*5df0*/  WARPSYNC.COLLECTIVE R20, `(.L_x_358) ;  /* 0x0000000014087348 */ /* 0x000fea0003c00000 */
[----:B------:R0:W1:Y:S02]  /*5e00*/  SHFL.BFLY P2, R22, R17, R18, R19 ;  /* 0x0c00001211167389 */ /* 0x0000640000040013 */
[----:B01----:R-:W-:Y:S01]  /*5e10*/  ENDCOLLECTIVE ;  /* 0x000000000000791b */ /* 0x003fe20003800000 */
.L_x_358:
[----:B------:R-:W-:Y:S01]  /*5e20*/  HFMA2.MMA R18, -RZ, RZ, 0, 5.9604644775390625e-08 ;  /* 0x00000001ff127435 */ /* 0x000fe200000001ff */
[----:B------:R-:W-:Y:S01]  /*5e30*/  IMAD.MOV.U32 R17, RZ, RZ, R0 ;  /* 0x000000ffff117224 */ /* 0x000fe200078e0000 */
[----:B------:R-:W-:-:S09]  /*5e40*/  MOV R24, R22 ;  /* 0x0000001600187202 */ /* 0x000fd20000000f00 */
[----:B------:R-:W-:Y:S05]  /*5e50*/  WARPSYNC.COLLECTIVE R20, `(.L_x_359) ;  /* 0x0000000014087348 */ /* 0x000fea0003c00000 */
[----:B------:R0:W1:Y:S02]  /*5e60*/  SHFL.BFLY P2, R22, R17, R18, R19 ;  /* 0x0c00001211167389 */ /* 0x0000640000040013 */
[----:B01----:R-:W-:Y:S01]  /*5e70*/  ENDCOLLECTIVE ;  /* 0x000000000000791b */ /* 0x003fe20003800000 */
.L_x_359:
[----:B------:R-:W-:-:S05]  /*5e80*/  FADD.FTZ R12, R23, R24 ;  /* 0x00000018170c7221 */ /* 0x000fca0000010000 */
[----:B------:R-:W-:Y:S01]  /*5e90*/  MOV R17, R12 ;  /* 0x0000000c00117202 */ /* 0x000fe20000000f00 */
[----:B------:R-:W-:-:S07]  /*5ea0*/  FADD.FTZ R16, R0, R22 ;  /* 0x0000001600107221 */ /* 0x000fce0000010000 */
[----:B------:R-:W-:Y:S05]  /*5eb0*/  WARPSYNC.COLLECTIVE R20, `(.L_x_360) ;  /* 0x0000000014087348 */ /* 0x000fea0003c00000 */
[----:B------:R0:W1:Y:S02]  /*5ec0*/  SHFL.BFLY P2, R22, R17, R18, R19 ;  /* 0x0c00001211167389 */ /* 0x0000640000040013 */
[----:B01----:R-:W-:Y:S01]  /*5ed0*/  ENDCOLLECTIVE ;  /* 0x000000000000791b */ /* 0x003fe20003800000 */
.L_x_360:
[----:B------:R-:W-:Y:S01]  /*5ee0*/  IMAD.MOV.U32 R25, RZ, RZ, R22 ;  /* 0x000000ffff197224 */ /* 0x000fe200078e0016 */
[----:B------:R-:W-:Y:S06]  /*5ef0*/  BRA `(.L_x_361) ;  /* 0xffffffec00387947 */ /* 0x000fec000383ffff */
.L_x_340:
[----:B------:R-:W-:Y:S01]  /*5f00*/  BSSY B1, `(.L_x_362) ;  /* 0x0000007000017945 */ /* 0x000fe20003800000 */
[----:B------:R-:W-:Y:S01]  /*5f10*/  MOV R18, 0x8 ;  /* 0x0000000800127802 */ /* 0x000fe20000000f00 */
[----:B------:R-:W-:Y:S01]  /*5f20*/  IMAD.MOV.U32 R20, RZ, RZ, 0xffff ;  /* 0x0000ffffff147424 */ /* 0x000fe200078e00ff */
[----:B------:R-:W-:-:S07]  /*5f30*/  MOV R19, 0x101f ;  /* 0x0000101f00137802 */ /* 0x000fce0000000f00 */
[----:B01234-:R-:W-:Y:S05]  /*5f40*/  WARPSYNC.COLLECTIVE R20, `(.L_x_363) ;  /* 0x0000000014087348 */ /* 0x01ffea0003c00000 */
[----:B----4-:R4:W0:Y:S02]  /*5f50*/  SHFL.BFLY P2, R22, R17, R18, R19 ;  /* 0x0c00001211167389 */ /* 0x0108240000040013 */
[----:B01234-:R-:W-:Y:S01]  /*5f60*/  ENDCOLLECTIVE ;  /* 0x000000000000791b */ /* 0x01ffe20003800000 */
.L_x_363:
[----:B------:R-:W-:Y:S05]  /*5f70*/  BSYNC B1 ;  /* 0x0000000000017941 */ /* 0x000fea0003800000 */
.L_x_362:
        /* <DEDUP_REMOVED lines=8> */
.L_x_364:
[----:B------:R-:W-:Y:S01]  /*6000*/  HFMA2.MMA R18, -RZ, RZ, 0, 2.384185791015625e-07 ;  /* 0x00000004ff127435 */ /* 0x000fe200000001ff */
[----:B------:R-:W-:Y:S01]  /*6010*/  IMAD.MOV.U32 R17, RZ, RZ, R12 ;  /* 0x000000ffff117224 */ /* 0x000fe200078e000c */
[----:B------:R-:W-:-:S09]  /*6020*/  MOV R21, R22 ;  /* 0x0000001600157202 */ /* 0x000fd20000000f00 */
[----:B------:R-:W-:Y:S05]  /*6030*/  WARPSYNC.COLLECTIVE R20, `(.L_x_365) ;  /* 0x0000000014087348 */ /* 0x000fea0003c00000 */
[----:B------:R0:W1:Y:S02]  /*6040*/  SHFL.BFLY P2, R22, R17, R18, R19 ;  /* 0x0c00001211167389 */ /* 0x0000640000040013 */
[----:B01----:R-:W-:Y:S01]  /*6050*/  ENDCOLLECTIVE ;  /* 0x000000000000791b */ /* 0x003fe20003800000 */
.L_x_365:
[----:B------:R-:W-:-:S05]  /*6060*/  FADD.FTZ R16, R21, R0 ;  /* 0x0000000015107221 */ /* 0x000fca0000010000 */
[----:B------:R-:W-:Y:S01]  /*6070*/  MOV R17, R16 ;  /* 0x0000001000117202 */ /* 0x000fe20000000f00 */
[----:B------:R-:W-:-:S07]  /*6080*/  FADD.FTZ R21, R12, R22 ;  /* 0x000000160c157221 */ /* 0x000fce0000010000 */
[----:B------:R-:W-:Y:S05]  /*6090*/  WARPSYNC.COLLECTIVE R20, `(.L_x_366) ;  /* 0x0000000014087348 */ /* 0x000fea0003c00000 */
[----:B------:R0:W1:Y:S02]  /*60a0*/  SHFL.BFLY P2, R22, R17, R18, R19 ;  /* 0x0c00001211167389 */ /* 0x0000640000040013 */
[----:B01----:R-:W-:Y:S01]  /*60b0*/  ENDCOLLECTIVE ;  /* 0x000000000000791b */ /* 0x003fe20003800000 */
.L_x_366:
[----:B------:R-:W-:Y:S01]  /*60c0*/  HFMA2.MMA R18, -RZ, RZ, 0, 1.1920928955078125e-07 ;  /* 0x00000002ff127435 */ /* 0x000fe200000001ff */
[----:B------:R-:W-:Y:S01]  /*60d0*/  MOV R17, R21 ;  /* 0x0000001500117202 */ /* 0x000fe20000000f00 */
[----:B------:R-:W-:-:S09]  /*60e0*/  IMAD.MOV.U32 R23, RZ, RZ, R22 ;  /* 0x000000ffff177224 */ /* 0x000fd200078e0016 */
[----:B------:R-:W-:Y:S05]  /*60f0*/  WARPSYNC.COLLECTIVE R20, `(.L_x_367) ;  /* 0x0000000014087348 */ /* 0x000fea0003c00000 */
[----:B------:R0:W1:Y:S02]  /*6100*/  SHFL.BFLY P2, R22, R17, R18, R19 ;  /* 0x0c00001211167389 */ /* 0x0000640000040013 */
[----:B01----:R-:W-:Y:S01]  /*6110*/  ENDCOLLECTIVE ;  /* 0x000000000000791b */ /* 0x003fe20003800000 */
.L_x_367:
[----:B------:R-:W-:-:S04]  /*6120*/  FADD.FTZ R23, R16, R23 ;  /* 0x0000001710177221 */ /* 0x000fc80000010000 */
[----:B------:R-:W-:Y:S02]  /*6130*/  IMAD.MOV.U32 R17, RZ, RZ, R23 ;  /* 0x000000ffff117224 */ /* 0x000fe400078e0017 */
[----:B------:R-:W-:-:S07]  /*6140*/  FADD.FTZ R0, R21, R22 ;  /* 0x0000001615007221 */ /* 0x000fce0000010000 */
[----:B------:R-:W-:Y:S05]  /*6150*/  WARPSYNC.COLLECTIVE R20, `(.L_x_368) ;  /* 0x0000000014087348 */ /* 0x000fea0003c00000 */
[----:B------:R0:W1:Y:S02]  /*6160*/  SHFL.BFLY P2, R22, R17, R18, R19 ;  /* 0x0c00001211167389 */ /* 0x0000640000040013 */
[----:B01----:R-:W-:Y:S01]  /*6170*/  ENDCOLLECTIVE ;  /* 0x000000000000791b */ /* 0x003fe20003800000 */
.L_x_368:
[----:B------:R-:W-:Y:S01]  /*6180*/  MOV R17, R0 ;  /* 0x0000000000117202 */ /* 0x000fe20000000f00 */
[----:B------:R-:W-:Y:S01]  /*6190*/  IMAD.MOV.U32 R18, RZ, RZ, 0x1 ;  /* 0x00000001ff127424 */ /* 0x000fe200078e00ff */
[----:B------:R-:W-:-:S07]  /*61a0*/  MOV R24, R22 ;  /* 0x0000001600187202 */ /* 0x000fce0000000f00 */
[----:B------:R-:W-:Y:S05]  /*61b0*/  WARPSYNC.COLLECTIVE R20, `(.L_x_369) ;  /* 0x0000000014087348 */ /* 0x000fea0003c00000 */
[----:B------:R0:W1:Y:S02]  /*61c0*/  SHFL.BFLY P2, R22, R17, R18, R19 ;  /* 0x0c00001211167389 */ /* 0x0000640000040013 */
[----:B01----:R-:W-:Y:S01]  /*61d0*/  ENDCOLLECTIVE ;  /* 0x000000000000791b */ /* 0x003fe20003800000 */
.L_x_369:
[----:B------:R-:W-:-:S05]  /*61e0*/  FADD.FTZ R12, R23, R24 ;  /* 0x00000018170c7221 */ /* 0x000fca0000010000 */
[----:B------:R-:W-:Y:S01]  /*61f0*/  MOV R17, R12 ;  /* 0x0000000c00117202 */ /* 0x000fe20000000f00 */
[----:B------:R-:W-:-:S07]  /*6200*/  FADD.FTZ R16, R0, R22 ;  /* 0x0000001600107221 */ /* 0x000fce0000010000 */
[----:B------:R-:W-:Y:S05]  /*6210*/  WARPSYNC.COLLECTIVE R20, `(.L_x_370) ;  /* 0x0000000014087348 */ /* 0x000fea0003c00000 */
[----:B------:R0:W1:Y:S02]  /*6220*/  SHFL.BFLY P2, R22, R17, R18, R19 ;  /* 0x0c00001211167389 */ /* 0x0000640000040013 */
[----:B01----:R-:W-:Y:S01]  /*6230*/  ENDCOLLECTIVE ;  /* 0x000000000000791b */ /* 0x003fe20003800000 */
.L_x_370:
[----:B------:R-:W-:Y:S01]  /*6240*/  MOV R25, R22 ;  /* 0x0000001600197202 */ /* 0x000fe20000000f00 */
[----:B------:R-:W-:Y:S06]  /*6250*/  BRA `(.L_x_371) ;  /* 0xffffffe800f87947 */ /* 0x000fec000383ffff */
.L_x_341:
[----:B------:R-:W-:Y:S01]  /*6260*/  BSSY B0, `(.L_x_372) ;  /* 0x0000007000007945 */ /* 0x000fe20003800000 */
[----:B------:R-:W-:Y:S01]  /*6270*/  IMAD.MOV.U32 R18, RZ, RZ, 0x8 ;  /* 0x00000008ff127424 */ /* 0x000fe200078e00ff */
[----:B------:R-:W-:Y:S02]  /*6280*/  MOV R19, 0x101f ;  /* 0x0000101f00137802 */ /* 0x000fe40000000f00 */
[----:B------:R-:W-:-:S07]  /*6290*/  MOV R20, 0xffff ;  /* 0x0000ffff00147802 */ /* 0x000fce0000000f00 */
[----:B01234-:R-:W-:Y:S05]  /*62a0*/  WARPSYNC.COLLECTIVE R20, `(.L_x_373) ;  /* 0x0000000014087348 */ /* 0x01ffea0003c00000 */
[----:B---3--:R3:W0:Y:S02]  /*62b0*/  SHFL.BFLY P2, R22, R17, R18, R19 ;  /* 0x0c00001211167389 */ /* 0x0086240000040013 */
[----:B01234-:R-:W-:Y:S01]  /*62c0*/  ENDCOLLECTIVE ;  /* 0x000000000000791b */ /* 0x01ffe20003800000 */
.L_x_373:
[----:B------:R-:W-:Y:S05]  /*62d0*/  BSYNC B0 ;  /* 0x0000000000007941 */ /* 0x000fea0003800000 */
.L_x_372:
[----:B------:R-:W-:Y:S01]  /*62e0*/  HFMA2.MMA R18, -RZ, RZ, 0, 4.76837158203125e-07 ;  /* 0x00000008ff127435 */ /* 0x000fe200000001ff */
[----:B------:R-:W-:Y:S01]  /*62f0*/  FADD.FTZ R23, R22, R17 ;  /* 0x0000001116177221 */ /* 0x000fe20000010000 */
[----:B------:R-:W-:Y:S01]  /*6300*/  IMAD.MOV.U32 R17, RZ, RZ, R15 ;  /* 0x000000ffff117224 */ /* 0x000fe200078e000f */
[----:B------:R-:W-:Y:S01]  /*6310*/  MOV R19, 0x101f ;  /* 0x0000101f00137802 */ /* 0x000fe20000000f00 */
[----:B------:R-:W-:Y:S01]  /*6320*/  IMAD.MOV.U32 R20, RZ, RZ, 0xffff ;  /* 0x0000ffffff147424 */ /* 0x000fe200078e00ff */
[----:B------:R-:W-:Y:S02]  /*6330*/  @P0 IADD3 R10, R0, 0x1e, RZ ;  /* 0x0000001e000a0810 */ /* 0x000fe40007ffe0ff */
[----:B------:R-:W-:-:S07]  /*6340*/  @P0 LEA R21, R26, UR9, 0x7 ;  /* 0x000000091a150c11 */ /* 0x000fce000f8e38ff */
[----:B------:R-:W-:Y:S05]  /*6350*/  WARPSYNC.COLLECTIVE R20, `(.L_x_374) ;  /* 0x0000000014087348 */ /* 0x000fea0003c00000 */
[----:B------:R0:W1:Y:S02]  /*6360*/  SHFL.BFLY P2, R22, R17, R18, R19 ;  /* 0x0c00001211167389 */ /* 0x0000640000040013 */
[----:B01----:R-:W-:Y:S01]  /*6370*/  ENDCOLLECTIVE ;  /* 0x000000000000791b */ /* 0x003fe20003800000 */
.L_x_374:
[----:B------:R-:W-:Y:S02]  /*6380*/  @P0 LOP3.LUT R10, R10, R33, RZ, 0x3c, !PT ;  /* 0x000000210a0a0212 */ /* 0x000fe400078e3cff */
[----:B------:R-:W-:-:S03]  /*6390*/  ISETP.NE.AND P1, PT, R26, RZ, PT ;  /* 0x000000ff1a00720c */ /* 0x000fc60003f25270 */
[----:B------:R-:W-:-:S05]  /*63a0*/  @P0 IMAD R21, R10, 0x4, R21 ;  /* 0x000000040a150824 */ /* 0x000fca00078e0215 */
[----:B------:R0:W1:Y:S01]  /*63b0*/  @P0 LDS R10, [R21] ;  /* 0x00000000150a0984 */ /* 0x0000620000000800 */
[----:B------:R-:W-:Y:S01]  /*63c0*/  MOV R17, R23 ;  /* 0x0000001700117202 */ /* 0x000fe20000000f00 */
[----:B------:R-:W-:Y:S01]  /*63d0*/  IMAD.MOV.U32 R18, RZ, RZ, 0x4 ;  /* 0x00000004ff127424 */ /* 0x000fe200078e00ff */
[----:B------:R-:W-:-:S07]  /*63e0*/  MOV R12, R22 ;  /* 0x00000016000c7202 */ /* 0x000fce0000000f00 */
[----:B01----:R-:W-:Y:S05]  /*63f0*/  WARPSYNC.COLLECTIVE R20, `(.L_x_375) ;  /* 0x0000000014087348 */ /* 0x003fea0003c00000 */
[----:B------:R2:W3:Y:S02]  /*6400*/  SHFL.BFLY P2, R22, R17, R18, R19 ;  /* 0x0c00001211167389 */ /* 0x0004e40000040013 */
[----:B0123--:R-:W-:Y:S01]  /*6410*/  ENDCOLLECTIVE ;  /* 0x000000000000791b */ /* 0x00ffe20003800000 */
.L_x_375:
[----:B------:R-:W-:-:S05]  /*6420*/  FADD.FTZ R12, R12, R15 ;  /* 0x0000000f0c0c7221 */ /* 0x000fca0000010000 */
[----:B------:R-:W-:Y:S02]  /*6430*/  MOV R17, R12 ;  /* 0x0000000c00117202 */ /* 0x000fe40000000f00 */
[----:B------:R-:W-:-:S07]  /*6440*/  MOV R16, R22 ;  /* 0x0000001600107202 */ /* 0x000fce0000000f00 */
[----:B------:R-:W-:Y:S05]  /*6450*/  WARPSYNC.COLLECTIVE R20, `(.L_x_376) ;  /* 0x0000000014087348 */ /* 0x000fea0003c00000 */
[----:B------:R0:W1:Y:S02]  /*6460*/  SHFL.BFLY P2, R22, R17, R18, R19 ;  /* 0x0c00001211167389 */ /* 0x0000640000040013 */
[----:B01----:R-:W-:Y:S01]  /*6470*/  ENDCOLLECTIVE ;  /* 0x000000000000791b */ /* 0x003fe20003800000 */
.L_x_376:
[----:B------:R-:W-:Y:S01]  /*6480*/  FADD.FTZ R15, R23, R16 ;  /* 0x00000010170f7221 */ /* 0x000fe20000010000 */
[----:B------:R-:W-:-:S04]  /*6490*/  HFMA2.MMA R18, -RZ, RZ, 0, 1.1920928955078125e-07 ;  /* 0x00000002ff127435 */ /* 0x000fc800000001ff */
[----:B------:R-:W-:Y:S01]  /*64a0*/  MOV R17, R15 ;  /* 0x0000000f00117202 */ /* 0x000fe20000000f00 */
[----:B------:R-:W-:-:S07]  /*64b0*/  IMAD.MOV.U32 R11, RZ, RZ, R22 ;  /* 0x000000ffff0b7224 */ /* 0x000fce00078e0016 */
[----:B------:R-:W-:Y:S05]  /*64c0*/  WARPSYNC.COLLECTIVE R20, `(.L_x_377) ;  /* 0x0000000014087348 */ /* 0x000fea0003c00000 */
[----:B------:R0:W1:Y:S02]  /*64d0*/  SHFL.BFLY P2, R22, R17, R18, R19 ;  /* 0x0c00001211167389 */ /* 0x0000640000040013 */
[----:B01----:R-:W-:Y:S01]  /*64e0*/  ENDCOLLECTIVE ;  /* 0x000000000000791b */ /* 0x003fe20003800000 */
.L_x_377:
[----:B------:R-:W-:-:S05]  /*64f0*/  FADD.FTZ R16, R12, R11 ;  /* 0x0000000b0c107221 */ /* 0x000fca0000010000 */
[----:B------:R-:W-:Y:S01]  /*6500*/  MOV R17, R16 ;  /* 0x0000001000117202 */ /* 0x000fe20000000f00 */
[----:B------:R-:W-:-:S07]  /*6510*/  IMAD.MOV.U32 R14, RZ, RZ, R22 ;  /* 0x000000ffff0e7224 */ /* 0x000fce00078e0016 */
[----:B------:R-:W-:Y:S05]  /*6520*/  WARPSYNC.COLLECTIVE R20, `(.L_x_378) ;  /* 0x0000000014087348 */ /* 0x000fea0003c00000 */
[----:B------:R0:W1:Y:S02]  /*6530*/  SHFL.BFLY P2, R22, R17, R18, R19 ;  /* 0x0c00001211167389 */ /* 0x0000640000040013 */
[----:B01----:R-:W-:Y:S01]  /*6540*/  ENDCOLLECTIVE ;  /* 0x000000000000791b */ /* 0x003fe20003800000 */
.L_x_378:
[----:B------:R-:W-:Y:S01]  /*6550*/  FADD.FTZ R14, R15, R14 ;  /* 0x0000000e0f0e7221 */ /* 0x000fe20000010000 */
[----:B------:R-:W-:-:S03]  /*6560*/  HFMA2.MMA R18, -RZ, RZ, 0, 5.9604644775390625e-08 ;  /* 0x00000001ff127435 */ /* 0x000fc600000001ff */
[----:B------:R-:W-:Y:S01]  /*6570*/  IMAD.MOV.U32 R17, RZ, RZ, R14 ;  /* 0x000000ffff117224 */ /* 0x000fe200078e000e */
[----:B------:R-:W-:-:S07]  /*6580*/  MOV R25, R22 ;  /* 0x0000001600197202 */ /* 0x000fce0000000f00 */
[----:B------:R-:W-:Y:S05]  /*6590*/  WARPSYNC.COLLECTIVE R20, `(.L_x_379) ;  /* 0x0000000014087348 */ /* 0x000fea0003c00000 */
[----:B------:R0:W1:Y:S02]  /*65a0*/  SHFL.BFLY P2, R22, R17, R18, R19 ;  /* 0x0c00001211167389 */ /* 0x0000640000040013 */
[----:B01----:R-:W-:Y:S01]  /*65b0*/  ENDCOLLECTIVE ;  /* 0x000000000000791b */ /* 0x003fe20003800000 */
.L_x_379:
[----:B------:R-:W-:-:S04]  /*65c0*/  FADD.FTZ R12, R16, R25 ;  /* 0x00000019100c7221 */ /* 0x000fc80000010000 */
[----:B------:R-:W-:Y:S01]  /*65d0*/  IMAD.MOV.U32 R17, RZ, RZ, R12 ;  /* 0x000000ffff117224 */ /* 0x000fe200078e000c */
[----:B------:R-:W-:-:S07]  /*65e0*/  MOV R15, R22 ;  /* 0x00000016000f7202 */ /* 0x000fce0000000f00 */
[----:B------:R-:W-:Y:S05]  /*65f0*/  WARPSYNC.COLLECTIVE R20, `(.L_x_380) ;  /* 0x0000000014087348 */ /* 0x000fea0003c00000 */
[----:B------:R0:W1:Y:S02]  /*6600*/  SHFL.BFLY P2, R22, R17, R18, R19 ;  /* 0x0c00001211167389 */ /* 0x0000640000040013 */
[----:B01----:R-:W-:Y:S01]  /*6610*/  ENDCOLLECTIVE ;  /* 0x000000000000791b */ /* 0x003fe20003800000 */
.L_x_380:
[----:B------:R-:W-:Y:S01]  /*6620*/  FADD.FTZ R16, R14, R15 ;  /* 0x0000000f0e107221 */ /* 0x000fe20000010000 */
[----:B------:R-:W0:Y:S01]  /*6630*/  @P0 LDS R18, [R21+0x780] ;  /* 0x0007800015120984 */ /* 0x000e220000000800 */
[----:B------:R-:W-:-:S03]  /*6640*/  IMAD.MOV.U32 R14, RZ, RZ, RZ ;  /* 0x000000ffff0e7224 */ /* 0x000fc600078e00ff */
[----:B------:R-:W-:Y:S02]  /*6650*/  @!P1 F2FP.BF16.F32.PACK_AB R16, RZ, R16 ;  /* 0x00000010ff10923e */ /* 0x000fe400000010ff */
[----:B------:R-:W-:-:S05]  /*6660*/  MOV R11, R22 ;  /* 0x00000016000b7202 */ /* 0x000fca0000000f00 */
[----:B------:R-:W-:Y:S01]  /*6670*/  FADD.FTZ R12, R12, R11 ;  /* 0x0000000b0c0c7221 */ /* 0x000fe20000010000 */
[----:B------:R-:W-:-:S04]  /*6680*/  HFMA2.MMA R11, -RZ, RZ, 0, 0 ;  /* 0x00000000ff0b7435 */ /* 0x000fc800000001ff */
[----:B------:R-:W-:Y:S02]  /*6690*/  @!P1 F2FP.BF16.F32.PACK_AB R12, RZ, R12 ;  /* 0x0000000cff0c923e */ /* 0x000fe400000010ff */
[----:B------:R-:W-:-:S04]  /*66a0*/  @P0 MOV R11, R10 ;  /* 0x0000000a000b0202 */ /* 0x000fc80000000f00 */
[----:B------:R-:W-:Y:S02]  /*66b0*/  MOV R17, R11 ;  /* 0x0000000b00117202 */ /* 0x000fe40000000f00 */
[----:B0-----:R-:W-:Y:S01]  /*66c0*/  @P0 MOV R14, R18 ;  /* 0x00000012000e0202 */ /* 0x001fe20000000f00 */
[----:B------:R-:W-:-:S07]  /*66d0*/  IMAD.MOV.U32 R18, RZ, RZ, 0x8 ;  /* 0x00000008ff127424 */ /* 0x000fce00078e00ff */
[----:B------:R-:W-:Y:S05]  /*66e0*/  WARPSYNC.COLLECTIVE R20, `(.L_x_381) ;  /* 0x0000000014087348 */ /* 0x000fea0003c00000 */
[----:B------:R0:W1:Y:S02]  /*66f0*/  SHFL.BFLY P2, R22, R17, R18, R19 ;  /* 0x0c00001211167389 */ /* 0x0000640000040013 */
[----:B01----:R-:W-:Y:S01]  /*6700*/  ENDCOLLECTIVE ;  /* 0x000000000000791b */ /* 0x003fe20003800000 */
.L_x_381:
[----:B------:R-:W-:Y:S02]  /*6710*/  MOV R17, R14 ;  /* 0x0000000e00117202 */ /* 0x000fe40000000f00 */
[----:B------:R-:W-:-:S07]  /*6720*/  MOV R10, R22 ;  /* 0x00000016000a7202 */ /* 0x000fce0000000f00 */
[----:B------:R-:W-:Y:S05]  /*6730*/  WARPSYNC.COLLECTIVE R20, `(.L_x_382) ;  /* 0x0000000014087348 */ /* 0x000fea0003c00000 */
[----:B------:R0:W1:Y:S02]  /*6740*/  SHFL.BFLY P2, R22, R17, R18, R19 ;  /* 0x0c00001211167389 */ /* 0x0000640000040013 */
[----:B01----:R-:W-:Y:S01]  /*6750*/  ENDCOLLECTIVE ;  /* 0x000000000000791b */ /* 0x003fe20003800000 */
.L_x_382:
[----:B------:R-:W-:Y:S01]  /*6760*/  FADD.FTZ R10, R10, R11 ;  /* 0x0000000b0a0a7221 */ /* 0x000fe20000010000 */
[----:B------:R-:W-:-:S04]  /*6770*/  HFMA2.MMA R18, -RZ, RZ, 0, 2.384185791015625e-07 ;  /* 0x00000004ff127435 */ /* 0x000fc800000001ff */
[----:B------:R-:W-:Y:S01]  /*6780*/  MOV R17, R10 ;  /* 0x0000000a00117202 */ /* 0x000fe20000000f00 */
[----:B------:R-:W-:-:S07]  /*6790*/  IMAD.MOV.U32 R21, RZ, RZ, R22 ;  /* 0x000000ffff157224 */ /* 0x000fce00078e0016 */
[----:B------:R-:W-:Y:S05]  /*67a0*/  WARPSYNC.COLLECTIVE R20, `(.L_x_383) ;  /* 0x0000000014087348 */ /* 0x000fea0003c00000 */
[----:B------:R0:W1:Y:S02]  /*67b0*/  SHFL.BFLY P2, R22, R17, R18, R19 ;  /* 0x0c00001211167389 */ /* 0x0000640000040013 */
[----:B01----:R-:W-:Y:S01]  /*67c0*/  ENDCOLLECTIVE ;  /* 0x000000000000791b */ /* 0x003fe20003800000 */
.L_x_383:
[----:B------:R-:W-:Y:S02]  /*67d0*/  FADD.FTZ R21, R21, R14 ;  /* 0x0000000e15157221 */ /* 0x000fe40000010000 */
[----:B------:R-:W0:Y:S02]  /*67e0*/  LDC.64 R14, c[0x0][0x220] ;  /* 0x00008800ff0e7b82 */ /* 0x000e240000000a00 */
[----:B------:R-:W-:Y:S02]  /*67f0*/  IMAD.MOV.U32 R17, RZ, RZ, R21 ;  /* 0x000000ffff117224 */ /* 0x000fe400078e0015 */
[----:B------:R-:W-:-:S07]  /*6800*/  FADD.FTZ R11, R10, R22 ;  /* 0x000000160a0b7221 */ /* 0x000fce0000010000 */
[----:B0-----:R-:W-:Y:S05]  /*6810*/  WARPSYNC.COLLECTIVE R20, `(.L_x_384) ;  /* 0x0000000014087348 */ /* 0x001fea0003c00000 */
[----:B------:R1:W2:Y:S02]  /*6820*/  SHFL.BFLY P2, R22, R17, R18, R19 ;  /* 0x0c00001211167389 */ /* 0x0002a40000040013 */
[----:B012---:R-:W-:Y:S01]  /*6830*/  ENDCOLLECTIVE ;  /* 0x000000000000791b */ /* 0x007fe20003800000 */
.L_x_384:
[----:B------:R-:W-:Y:S01]  /*6840*/  MOV R17, R11 ;  /* 0x0000000b00117202 */ /* 0x000fe20000000f00 */
[----:B------:R-:W-:Y:S01]  /*6850*/  IMAD.MOV.U32 R18, RZ, RZ, 0x2 ;  /* 0x00000002ff127424 */ /* 0x000fe200078e00ff */
[----:B------:R-:W-:-:S07]  /*6860*/  MOV R24, R22 ;  /* 0x0000001600187202 */ /* 0x000fce0000000f00 */
[----:B------:R-:W-:Y:S05]  /*6870*/  WARPSYNC.COLLECTIVE R20, `(.L_x_385) ;  /* 0x0000000014087348 */ /* 0x000fea0003c00000 */
[----:B------:R0:W1:Y:S02]  /*6880*/  SHFL.BFLY P2, R22, R17, R18, R19 ;  /* 0x0c00001211167389 */ /* 0x0000640000040013 */
[----:B01----:R-:W-:Y:S01]  /*6890*/  ENDCOLLECTIVE ;  /* 0x000000000000791b */ /* 0x003fe20003800000 */
.L_x_385:
[----:B------:R-:W-:-:S05]  /*68a0*/  FADD.FTZ R10, R21, R24 ;  /* 0x00000018150a7221 */ /* 0x000fca0000010000 */
[----:B------:R-:W-:Y:S01]  /*68b0*/  MOV R17, R10 ;  /* 0x0000000a00117202 */ /* 0x000fe20000000f00 */
[----:B------:R-:W-:-:S07]  /*68c0*/  FADD.FTZ R24, R11, R22 ;  /* 0x000000160b187221 */ /* 0x000fce0000010000 */
[----:B------:R-:W-:Y:S05]  /*68d0*/  WARPSYNC.COLLECTIVE R20, `(.L_x_386) ;  /* 0x0000000014087348 */ /* 0x000fea0003c00000 */
[----:B------:R0:W1:Y:S02]  /*68e0*/  SHFL.BFLY P2, R22, R17, R18, R19 ;  /* 0x0c00001211167389 */ /* 0x0000640000040013 */
[----:B01----:R-:W-:Y:S01]  /*68f0*/  ENDCOLLECTIVE ;  /* 0x000000000000791b */ /* 0x003fe20003800000 */
.L_x_386:
[----:B------:R-:W-:Y:S01]  /*6900*/  HFMA2.MMA R18, -RZ, RZ, 0, 5.9604644775390625e-08 ;  /* 0x00000001ff127435 */ /* 0x000fe200000001ff */
[----:B------:R-:W-:Y:S01]  /*6910*/  IMAD.MOV.U32 R17, RZ, RZ, R24 ;  /* 0x000000ffff117224 */ /* 0x000fe200078e0018 */
[----:B------:R-:W-:-:S09]  /*6920*/  MOV R23, R22 ;  /* 0x0000001600177202 */ /* 0x000fd20000000f00 */
[----:B------:R-:W-:Y:S05]  /*6930*/  WARPSYNC.COLLECTIVE R20, `(.L_x_387) ;  /* 0x0000000014087348 */ /* 0x000fea0003c00000 */
[----:B------:R0:W1:Y:S02]  /*6940*/  SHFL.BFLY P2, R22, R17, R18, R19 ;  /* 0x0c00001211167389 */ /* 0x0000640000040013 */
[----:B01----:R-:W-:Y:S01]  /*6950*/  ENDCOLLECTIVE ;  /* 0x000000000000791b */ /* 0x003fe20003800000 */
.L_x_387:
[----:B------:R-:W-:Y:S02]  /*6960*/  FADD.FTZ R23, R10, R23 ;  /* 0x000000170a177221 */ /* 0x000fe40000010000 */
[----:B------:R-:W0:Y:S02]  /*6970*/  LDC.64 R10, c[0x0][0x218] ;  /* 0x00008600ff0a7b82 */ /* 0x000e240000000a00 */
[----:B------:R-:W-:Y:S01]  /*6980*/  IMAD.MOV.U32 R17, RZ, RZ, R23 ;  /* 0x000000ffff117224 */ /* 0x000fe200078e0017 */
[----:B------:R-:W-:-:S07]  /*6990*/  MOV R21, R22 ;  /* 0x0000001600157202 */ /* 0x000fce0000000f00 */
[----:B0-----:R-:W-:Y:S05]  /*69a0*/  WARPSYNC.COLLECTIVE R20, `(.L_x_388) ;  /* 0x0000000014087348 */ /* 0x001fea0003c00000 */
[----:B------:R1:W2:Y:S02]  /*69b0*/  SHFL.BFLY P2, R22, R17, R18, R19 ;  /* 0x0c00001211167389 */ /* 0x0002a40000040013 */
[----:B012---:R-:W-:Y:S01]  /*69c0*/  ENDCOLLECTIVE ;  /* 0x000000000000791b */ /* 0x007fe20003800000 */
.L_x_388:
[----:B------:R-:W-:-:S05]  /*69d0*/  FADD.FTZ R21, R24, R21 ;  /* 0x0000001518157221 */ /* 0x000fca0000010000 */
[----:B------:R-:W-:Y:S02]  /*69e0*/  @!P1 F2FP.BF16.F32.PACK_AB R21, RZ, R21 ;  /* 0x00000015ff15923e */ /* 0x000fe400000010ff */
[----:B------:R-:W-:Y:S02]  /*69f0*/  @P0 IADD3 R18, R0, 0x3c, RZ ;  /* 0x0000003c00120810 */ /* 0x000fe40007ffe0ff */
[----:B------:R-:W-:Y:S02]  /*6a00*/  @P0 LEA R19, R26, UR9, 0x7 ;  /* 0x000000091a130c11 */ /* 0x000fe4000f8e38ff */
[----:B------:R-:W-:-:S05]  /*6a10*/  @P0 LOP3.LUT R18, R18, R33, RZ, 0x3c, !PT ;  /* 0x0000002112120212 */ /* 0x000fca00078e3cff */
[----:B------:R-:W-:Y:S02]  /*6a20*/  @P0 IMAD R24, R18, 0x4, R19 ;  /* 0x0000000412180824 */ /* 0x000fe400078e0213 */
[----:B------:R-:W-:Y:S01]  /*6a30*/  FADD.FTZ R22, R23, R22 ;  /* 0x0000001617167221 */ /* 0x000fe20000010000 */
[C---:B------:R-:W-:Y:S01]  /*6a40*/  IADD3 R23, R0.reuse, UR5, RZ ;  /* 0x0000000500177c10 */ /* 0x040fe2000fffe0ff */
[----:B------:R-:W-:Y:S01]  /*6a50*/  HFMA2.MMA R19, -RZ, RZ, 0, 0.000503063201904296875 ;  /* 0x0000101fff137435 */ /* 0x000fe200000001ff */
[----:B------:R-:W-:Y:S01]  /*6a60*/  @P0 IADD3 R0, R0, 0x5a, RZ ;  /* 0x0000005a00000810 */ /* 0x000fe20007ffe0ff */
[----:B------:R-:W0:Y:S01]  /*6a70*/  @P0 LDS R18, [R24] ;  /* 0x0000000018120984 */ /* 0x000e220000000800 */
[----:B------:R-:W-:Y:S01]  /*6a80*/  @!P1 F2FP.BF16.F32.PACK_AB R17, RZ, R22 ;  /* 0x00000016ff11923e */ /* 0x000fe200000010ff */
[----:B------:R-:W-:Y:S01]  /*6a90*/  IMAD.WIDE R10, R23, 0x2, R10 ;  /* 0x00000002170a7825 */ /* 0x000fe200078e020a */
[----:B------:R-:W-:-:S03]  /*6aa0*/  @P0 LOP3.LUT R0, R0, R33, RZ, 0x3c, !PT ;  /* 0x0000002100000212 */ /* 0x000fc600078e3cff */
[----:B------:R-:W-:Y:S01]  /*6ab0*/  IMAD.WIDE R14, R23, 0x2, R14 ;  /* 0x00000002170e7825 */ /* 0x000fe200078e020e */
[----:B------:R-:W-:Y:S01]  /*6ac0*/  HFMA2.MMA R23, -RZ, RZ, 0, 0 ;  /* 0x00000000ff177435 */ /* 0x000fe200000001ff */
[----:B------:R1:W-:Y:S04]  /*6ad0*/  @!P1 STG.E.U16 desc[UR10][R10.64], R16 ;  /* 0x000000100a009986 */ /* 0x0003e8000c10150a */
[----:B------:R-:W-:Y:S04]  /*6ae0*/  @!P1 STG.E.U16 desc[UR10][R14.64], R12 ;  /* 0x0000000c0e009986 */ /* 0x000fe8000c10150a */
[----:B------:R-:W-:Y:S01]  /*6af0*/  @!P1 STG.E.U16 desc[UR10][R10.64+0x3c], R21 ;  /* 0x00003c150a009986 */ /* 0x000fe2000c10150a */
[----:B-1----:R-:W-:-:S03]  /*6b00*/  IMAD.MOV.U32 R16, RZ, RZ, RZ ;  /* 0x000000ffff107224 */ /* 0x002fc600078e00ff */
[----:B------:R1:W-:Y:S01]  /*6b10*/  @!P1 STG.E.U16 desc[UR10][R14.64+0x3c], R17 ;  /* 0x00003c110e009986 */ /* 0x0003e2000c10150a */
[----:B0-----:R-:W-:-:S03]  /*6b20*/  @P0 MOV R23, R18 ;  /* 0x0000001200170202 */ /* 0x001fc60000000f00 */
[----:B------:R-:W0:Y:S01]  /*6b30*/  @P0 LDS R18, [R24+0x780] ;  /* 0x0007800018120984 */ /* 0x000e220000000800 */
[----:B-1----:R-:W-:Y:S02]  /*6b40*/  MOV R17, R23 ;  /* 0x0000001700117202 */ /* 0x002fe40000000f00 */
[----:B0-----:R-:W-:Y:S01]  /*6b50*/  @P0 MOV R16, R18 ;  /* 0x0000001200100202 */ /* 0x001fe20000000f00 */
[----:B------:R-:W-:-:S07]  /*6b60*/  IMAD.MOV.U32 R18, RZ, RZ, 0x8 ;  /* 0x00000008ff127424 */ /* 0x000fce00078e00ff */
[----:B------:R-:W-:Y:S05]  /*6b70*/  WARPSYNC.COLLECTIVE R20, `(.L_x_389) ;  /* 0x0000000014087348 */ /* 0x000fea0003c00000 */
[----:B------:R0:W1:Y:S02]  /*6b80*/  SHFL.BFLY P2, R22, R17, R18, R19 ;  /* 0x0c00001211167389 */ /* 0x0000640000040013 */
[----:B01----:R-:W-:Y:S01]  /*6b90*/  ENDCOLLECTIVE ;  /* 0x000000000000791b */ /* 0x003fe20003800000 */
.L_x_389:
[----:B------:R-:W-:Y:S01]  /*6ba0*/  MOV R17, R16 ;  /* 0x0000001000117202 */ /* 0x000fe20000000f00 */
[----:B------:R-:W-:-:S07]  /*6bb0*/  FADD.FTZ R12, R22, R23 ;  /* 0x00000017160c7221 */ /* 0x000fce0000010000 */
[----:B------:R-:W-:Y:S05]  /*6bc0*/  WARPSYNC.COLLECTIVE R20, `(.L_x_390) ;  /* 0x0000000014087348 */ /* 0x000fea0003c00000 */
[----:B------:R0:W1:Y:S02]  /*6bd0*/  SHFL.BFLY P2, R22, R17, R18, R19 ;  /* 0x0c00001211167389 */ /* 0x0000640000040013 */
[----:B01----:R-:W-:Y:S01]  /*6be0*/  ENDCOLLECTIVE ;  /* 0x000000000000791b */ /* 0x003fe20003800000 */
.L_x_390:
[----:B------:R-:W-:Y:S01]  /*6bf0*/  HFMA2.MMA R18, -RZ, RZ, 0, 2.384185791015625e-07 ;  /* 0x00000004ff127435 */ /* 0x000fe200000001ff */
[----:B------:R-:W-:Y:S02]  /*6c00*/  IMAD.MOV.U32 R17, RZ, RZ, R12 ;  /* 0x000000ffff117224 */ /* 0x000fe400078e000c */
[----:B------:R-:W-:-:S08]  /*6c10*/  FADD.FTZ R16, R22, R16 ;  /* 0x0000001016107221 */ /* 0x000fd00000010000 */
[----:B------:R-:W-:Y:S05]  /*6c20*/  WARPSYNC.COLLECTIVE R20, `(.L_x_391) ;  /* 0x0000000014087348 */ /* 0x000fea0003c00000 */
[----:B------:R0:W1:Y:S02]  /*6c30*/  SHFL.BFLY P2, R22, R17, R18, R19 ;  /* 0x0c00001211167389 */ /* 0x0000640000040013 */
[----:B01----:R-:W-:Y:S01]  /*6c40*/  ENDCOLLECTIVE ;  /* 0x000000000000791b */ /* 0x003fe20003800000 */
.L_x_391:
[----:B------:R-:W-:Y:S01]  /*6c50*/  MOV R17, R16 ;  /* 0x0000001000117202 */ /* 0x000fe20000000f00 */
[----:B------:R-:W-:-:S07]  /*6c60*/  FADD.FTZ R12, R12, R22 ;  /* 0x000000160c0c7221 */ /* 0x000fce0000010000 */
[----:B------:R-:W-:Y:S05]  /*6c70*/  WARPSYNC.COLLECTIVE R20, `(.L_x_392) ;  /* 0x0000000014087348 */ /* 0x000fea0003c00000 */
[----:B------:R0:W1:Y:S02]  /*6c80*/  SHFL.BFLY P2, R22, R17, R18, R19 ;  /* 0x0c00001211167389 */ /* 0x0000640000040013 */
[----:B01----:R-:W-:Y:S01]  /*6c90*/  ENDCOLLECTIVE ;  /* 0x000000000000791b */ /* 0x003fe20003800000 */
.L_x_392:
[----:B------:R-:W-:Y:S01]  /*6ca0*/  HFMA2.MMA R18, -RZ, RZ, 0, 1.1920928955078125e-07 ;  /* 0x00000002ff127435 */ /* 0x000fe200000001ff */
[----:B------:R-:W-:Y:S02]  /*6cb0*/  IMAD.MOV.U32 R17, RZ, RZ, R12 ;  /* 0x000000ffff117224 */ /* 0x000fe400078e000c */
[----:B------:R-:W-:-:S08]  /*6cc0*/  FADD.FTZ R16, R16, R22 ;  /* 0x0000001610107221 */ /* 0x000fd00000010000 */
[----:B------:R-:W-:Y:S05]  /*6cd0*/  WARPSYNC.COLLECTIVE R20, `(.L_x_393) ;  /* 0x0000000014087348 */ /* 0x000fea0003c00000 */
[----:B------:R0:W1:Y:S02]  /*6ce0*/  SHFL.BFLY P2, R22, R17, R18, R19 ;  /* 0x0c00001211167389 */ /* 0x0000640000040013 */
[----:B01----:R-:W-:Y:S01]  /*6cf0*/  ENDCOLLECTIVE ;  /* 0x000000000000791b */ /* 0x003fe20003800000 */
.L_x_393:
[----:B------:R-:W-:Y:S01]  /*6d00*/  IMAD.MOV.U32 R17, RZ, RZ, R16 ;  /* 0x000000ffff117224 */ /* 0x000fe200078e0010 */
[----:B------:R-:W-:-:S07]  /*6d10*/  MOV R23, R22 ;  /* 0x0000001600177202 */ /* 0x000fce0000000f00 */
[----:B------:R-:W-:Y:S05]  /*6d20*/  WARPSYNC.COLLECTIVE R20, `(.L_x_394) ;  /* 0x0000000014087348 */ /* 0x000fea0003c00000 */
[----:B------:R0:W1:Y:S02]  /*6d30*/  SHFL.BFLY P2, R22, R17, R18, R19 ;  /* 0x0c00001211167389 */ /* 0x0000640000040013 */
[----:B01----:R-:W-:Y:S01]  /*6d40*/  ENDCOLLECTIVE ;  /* 0x000000000000791b */ /* 0x003fe20003800000 */
.L_x_394:
[----:B------:R-:W-:Y:S01]  /*6d50*/  FADD.FTZ R24, R12, R23 ;  /* 0x000000170c187221 */ /* 0x000fe20000010000 */
[----:B------:R-:W-:-:S04]  /*6d60*/  HFMA2.MMA R18, -RZ, RZ, 0, 5.9604644775390625e-08 ;  /* 0x00000001ff127435 */ /* 0x000fc800000001ff */
[----:B------:R-:W-:Y:S01]  /*6d70*/  MOV R17, R24 ;  /* 0x0000001800117202 */ /* 0x000fe20000000f00 */
[----:B------:R-:W-:-:S07]  /*6d80*/  FADD.FTZ R12, R16, R22 ;  /* 0x00000016100c7221 */ /* 0x000fce0000010000 */
[----:B------:R-:W-:Y:S05]  /*6d90*/  WARPSYNC.COLLECTIVE R20, `(.L_x_395) ;  /* 0x0000000014087348 */ /* 0x000fea0003c00000 */
[----:B------:R0:W1:Y:S02]  /*6da0*/  SHFL.BFLY P2, R22, R17, R18, R19 ;  /* 0x0c00001211167389 */ /* 0x0000640000040013 */
[----:B01----:R-:W-:Y:S01]  /*6db0*/  ENDCOLLECTIVE ;  /* 0x000000000000791b */ /* 0x003fe20003800000 */
.L_x_395:
[----:B------:R-:W-:Y:S02]  /*6dc0*/  IMAD.MOV.U32 R17, RZ, RZ, R12 ;  /* 0x000000ffff117224 */ /* 0x000fe400078e000c */
[----:B------:R-:W-:-:S07]  /*6dd0*/  FADD.FTZ R21, R24, R22 ;  /* 0x0000001618157221 */ /* 0x000fce0000010000 */
[----:B------:R-:W-:Y:S05]  /*6de0*/  WARPSYNC.COLLECTIVE R20, `(.L_x_396) ;  /* 0x0000000014087348 */ /* 0x000fea0003c00000 */
[----:B------:R0:W1:Y:S02]  /*6df0*/  SHFL.BFLY P2, R22, R17, R18, R19 ;  /* 0x0c00001211167389 */ /* 0x0000640000040013 */
[----:B01----:R-:W-:Y:S01]  /*6e00*/  ENDCOLLECTIVE ;  /* 0x000000000000791b */ /* 0x003fe20003800000 */
.L_x_396:
[----:B------:R-:W-:-:S05]  /*6e10*/  @!P1 F2FP.BF16.F32.PACK_AB R21, RZ, R21 ;  /* 0x00000015ff15923e */ /* 0x000fca00000010ff */
[----:B------:R0:W-:Y:S01]  /*6e20*/  @!P1 STG.E.U16 desc[UR10][R10.64+0x78], R21 ;  /* 0x000078150a009986 */ /* 0x0001e2000c10150a */
[----:B------:R-:W-:Y:S01]  /*6e30*/  IMAD.MOV.U32 R18, RZ, RZ, 0x8 ;  /* 0x00000008ff127424 */ /* 0x000fe200078e00ff */
[----:B0-----:R-:W-:Y:S02]  /*6e40*/  @P0 LEA R21, R26, UR9, 0x7 ;  /* 0x000000091a150c11 */ /* 0x001fe4000f8e38ff */
[----:B------:R-:W-:-:S03]  /*6e50*/  MOV R23, R22 ;  /* 0x0000001600177202 */ /* 0x000fc60000000f00 */
[----:B------:R-:W-:Y:S02]  /*6e60*/  @P0 IMAD R36, R0, 0x4, R21 ;  /* 0x0000000400240824 */ /* 0x000fe400078e0215 */
[----:B------:R-:W-:-:S03]  /*6e70*/  FADD.FTZ R25, R12, R23 ;  /* 0x000000170c197221 */ /* 0x000fc60000010000 */
[----:B------:R-:W0:Y:S01]  /*6e80*/  @P0 LDS R16, [R36] ;  /* 0x0000000024100984 */ /* 0x000e220000000800 */
[----:B------:R-:W-:-:S03]  /*6e90*/  IMAD.MOV.U32 R23, RZ, RZ, RZ ;  /* 0x000000ffff177224 */ /* 0x000fc600078e00ff */
[----:B------:R-:W1:Y:S01]  /*6ea0*/  @P0 LDS R0, [R36+0x780] ;  /* 0x0007800024000984 */ /* 0x000e620000000800 */
[----:B------:R-:W-:-:S04]  /*6eb0*/  @!P1 F2FP.BF16.F32.PACK_AB R25, RZ, R25 ;  /* 0x00000019ff19923e */ /* 0x000fc800000010ff */
[----:B------:R-:W-:Y:S01]  /*6ec0*/  PRMT R12, R25, 0x7610, R12 ;  /* 0x00007610190c7816 */ /* 0x000fe2000000000c */
[----:B------:R-:W-:-:S04]  /*6ed0*/  HFMA2.MMA R25, -RZ, RZ, 0, 0 ;  /* 0x00000000ff197435 */ /* 0x000fc800000001ff */
[----:B------:R2:W-:Y:S02]  /*6ee0*/  @!P1 STG.E.U16 desc[UR10][R14.64+0x78], R12 ;  /* 0x0000780c0e009986 */ /* 0x0005e4000c10150a */
[----:B0-----:R-:W-:-:S04]  /*6ef0*/  @P0 MOV R25, R16 ;  /* 0x0000001000190202 */ /* 0x001fc80000000f00 */
[----:B------:R-:W-:Y:S02]  /*6f00*/  MOV R17, R25 ;  /* 0x0000001900117202 */ /* 0x000fe40000000f00 */
[----:B-12---:R-:W-:-:S07]  /*6f10*/  @P0 MOV R23, R0 ;  /* 0x0000000000170202 */ /* 0x006fce0000000f00 */
[----:B------:R-:W-:Y:S05]  /*6f20*/  WARPSYNC.COLLECTIVE R20, `(.L_x_397) ;  /* 0x0000000014087348 */ /* 0x000fea0003c00000 */
[----:B------:R0:W1:Y:S02]  /*6f30*/  SHFL.BFLY P2, R22, R17, R18, R19 ;  /* 0x0c00001211167389 */ /* 0x0000640000040013 */
[----:B01----:R-:W-:Y:S01]  /*6f40*/  ENDCOLLECTIVE ;  /* 0x000000000000791b */ /* 0x003fe20003800000 */
.L_x_397:
[----:B------:R-:W-:Y:S01]  /*6f50*/  MOV R17, R23 ;  /* 0x0000001700117202 */ /* 0x000fe20000000f00 */
[----:B------:R-:W-:-:S07]  /*6f60*/  FADD.FTZ R16, R22, R25 ;  /* 0x0000001916107221 */ /* 0x000fce0000010000 */
[----:B------:R-:W-:Y:S05]  /*6f70*/  WARPSYNC.COLLECTIVE R20, `(.L_x_398) ;  /* 0x0000000014087348 */ /* 0x000fea0003c00000 */
[----:B------:R0:W1:Y:S02]  /*6f80*/  SHFL.BFLY P2, R22, R17, R18, R19 ;  /* 0x0c00001211167389 */ /* 0x0000640000040013 */
[----:B01----:R-:W-:Y:S01]  /*6f90*/  ENDCOLLECTIVE ;  /* 0x000000000000791b */ /* 0x003fe20003800000 */
.L_x_398:
[----:B------:R-:W-:Y:S01]  /*6fa0*/  HFMA2.MMA R18, -RZ, RZ, 0, 2.384185791015625e-07 ;  /* 0x00000004ff127435 */ /* 0x000fe200000001ff */
[----:B------:R-:W-:Y:S01]  /*6fb0*/  IMAD.MOV.U32 R17, RZ, RZ, R16 ;  /* 0x000000ffff117224 */ /* 0x000fe200078e0010 */
[----:B------:R-:W-:-:S09]  /*6fc0*/  MOV R0, R22 ;  /* 0x0000001600007202 */ /* 0x000fd20000000f00 */
[----:B------:R-:W-:Y:S05]  /*6fd0*/  WARPSYNC.COLLECTIVE R20, `(.L_x_399) ;  /* 0x0000000014087348 */ /* 0x000fea0003c00000 */
[----:B------:R0:W1:Y:S02]  /*6fe0*/  SHFL.BFLY P2, R22, R17, R18, R19 ;  /* 0x0c00001211167389 */ /* 0x0000640000040013 */
[----:B01----:R-:W-:Y:S01]  /*6ff0*/  ENDCOLLECTIVE ;  /* 0x000000000000791b */ /* 0x003fe20003800000 */
.L_x_399:
[----:B------:R-:W-:-:S05]  /*7000*/  FADD.FTZ R12, R0, R23 ;  /* 0x00000017000c7221 */ /* 0x000fca0000010000 */
[----:B------:R-:W-:Y:S01]  /*7010*/  MOV R17, R12 ;  /* 0x0000000c00117202 */ /* 0x000fe20000000f00 */
[----:B------:R-:W-:-:S07]  /*7020*/  FADD.FTZ R0, R16, R22 ;  /* 0x0000001610007221 */ /* 0x000fce0000010000 */
[----:B------:R-:W-:Y:S05]  /*7030*/  WARPSYNC.COLLECTIVE R20, `(.L_x_400) ;  /* 0x0000000014087348 */ /* 0x000fea0003c00000 */
[----:B------:R0:W1:Y:S02]  /*7040*/  SHFL.BFLY P2, R22, R17, R18, R19 ;  /* 0x0c00001211167389 */ /* 0x0000640000040013 */
[----:B01----:R-:W-:Y:S01]  /*7050*/  ENDCOLLECTIVE ;  /* 0x000000000000791b */ /* 0x003fe20003800000 */
.L_x_400:
[----:B------:R-:W-:Y:S01]  /*7060*/  HFMA2.MMA R18, -RZ, RZ, 0, 1.1920928955078125e-07 ;  /* 0x00000002ff127435 */ /* 0x000fe200000001ff */
[----:B------:R-:W-:Y:S01]  /*7070*/  MOV R17, R0 ;  /* 0x0000000000117202 */ /* 0x000fe20000000f00 */
[----:B------:R-:W-:-:S09]  /*7080*/  IMAD.MOV.U32 R24, RZ, RZ, R22 ;  /* 0x000000ffff187224 */ /* 0x000fd200078e0016 */
[----:B------:R-:W-:Y:S05]  /*7090*/  WARPSYNC.COLLECTIVE R20, `(.L_x_401) ;  /* 0x0000000014087348 */ /* 0x000fea0003c00000 */
[----:B------:R0:W1:Y:S02]  /*70a0*/  SHFL.BFLY P2, R22, R17, R18, R19 ;  /* 0x0c00001211167389 */ /* 0x0000640000040013 */
[----:B01----:R-:W-:Y:S01]  /*70b0*/  ENDCOLLECTIVE ;  /* 0x000000000000791b */ /* 0x003fe20003800000 */
.L_x_401:
[----:B------:R-:W-:-:S05]  /*70c0*/  FADD.FTZ R24, R12, R24 ;  /* 0x000000180c187221 */ /* 0x000fca0000010000 */
[----:B------:R-:W-:Y:S01]  /*70d0*/  MOV R17, R24 ;  /* 0x0000001800117202 */ /* 0x000fe20000000f00 */
[----:B------:R-:W-:-:S07]  /*70e0*/  IMAD.MOV.U32 R25, RZ, RZ, R22 ;  /* 0x000000ffff197224 */ /* 0x000fce00078e0016 */
[----:B------:R-:W-:Y:S05]  /*70f0*/  WARPSYNC.COLLECTIVE R20, `(.L_x_402) ;  /* 0x0000000014087348 */ /* 0x000fea0003c00000 */
[----:B------:R0:W1:Y:S02]  /*7100*/  SHFL.BFLY P2, R22, R17, R18, R19 ;  /* 0x0c00001211167389 */ /* 0x0000640000040013 */
[----:B01----:R-:W-:Y:S01]  /*7110*/  ENDCOLLECTIVE ;  /* 0x000000000000791b */ /* 0x003fe20003800000 */
.L_x_402:
[----:B------:R-:W-:-:S05]  /*7120*/  FADD.FTZ R23, R0, R25 ;  /* 0x0000001900177221 */ /* 0x000fca0000010000 */
[----:B------:R-:W-:Y:S01]  /*7130*/  MOV R17, R23 ;  /* 0x0000001700117202 */ /* 0x000fe20000000f00 */
[----:B------:R-:W-:Y:S02]  /*7140*/  IMAD.MOV.U32 R18, RZ, RZ, 0x1 ;  /* 0x00000001ff127424 */ /* 0x000fe400078e00ff */
[----:B------:R-:W-:-:S07]  /*7150*/  FADD.FTZ R12, R24, R22 ;  /* 0x00000016180c7221 */ /* 0x000fce0000010000 */
[----:B------:R-:W-:Y:S05]  /*7160*/  WARPSYNC.COLLECTIVE R20, `(.L_x_403) ;  /* 0x0000000014087348 */ /* 0x000fea0003c00000 */
[----:B------:R0:W1:Y:S02]  /*7170*/  SHFL.BFLY P2, R22, R17, R18, R19 ;  /* 0x0c00001211167389 */ /* 0x0000640000040013 */
[----:B01----:R-:W-:Y:S01]  /*7180*/  ENDCOLLECTIVE ;  /* 0x000000000000791b */ /* 0x003fe20003800000 */
.L_x_403:
[----:B------:R-:W-:Y:S01]  /*7190*/  MOV R17, R12 ;  /* 0x0000000c00117202 */ /* 0x000fe20000000f00 */
[----:B------:R-:W-:-:S07]  /*71a0*/  FADD.FTZ R0, R23, R22 ;  /* 0x0000001617007221 */ /* 0x000fce0000010000 */
[----:B------:R-:W-:Y:S05]  /*71b0*/  WARPSYNC.COLLECTIVE R20, `(.L_x_404) ;  /* 0x0000000014087348 */ /* 0x000fea0003c00000 */
[----:B------:R0:W1:Y:S02]  /*71c0*/  SHFL.BFLY P2, R22, R17, R18, R19 ;  /* 0x0c00001211167389 */ /* 0x0000640000040013 */
[----:B01----:R-:W-:Y:S01]  /*71d0*/  ENDCOLLECTIVE ;  /* 0x000000000000791b */ /* 0x003fe20003800000 */
.L_x_404:
[----:B------:R-:W-:Y:S01]  /*71e0*/  MOV R21, R22 ;  /* 0x0000001600157202 */ /* 0x000fe20000000f00 */
[----:B------:R-:W-:Y:S06]  /*71f0*/  BRA `(.L_x_405) ;  /* 0xffffffe400747947 */ /* 0x000fec000383ffff */
.L_x_406:
        /* <DEDUP_REMOVED lines=16> */
.L_x_3012:


//--------------------- .text._ZN13group_norm_v218gn_bwd_cuda_kernelI13__nv_bfloat16Li480ELi3ELi32ELi30ELi4096ELb0ELb1ELi128ELi960ELi960ELi4ELb1ELi10ELb1ELb0ELNS_15WgradSyncMethodE3ENS_16CompileConditionILi900EEEEEvPT_S6_S6_PKS5_S8_S8_S8_PKfflPfPj --------------------------
	.section	.text._ZN13group_norm_v218gn_bwd_cuda_kernelI13__nv_bfloat16Li480ELi3ELi32ELi30ELi4096ELb0ELb1ELi128ELi960ELi960ELi4ELb1ELi10ELb1ELb0ELNS_15WgradSyncMethodE3ENS_16CompileConditionILi900EEEEEvPT_S6_S6_PKS5_S8_S8_S8_PKfflPfPj,"ax",@progbits
	.align	128
        .global         _ZN13group_norm_v218gn_bwd_cuda_kernelI13__nv_bfloat16Li480ELi3ELi32ELi30ELi4096ELb0ELb1ELi128ELi960ELi960ELi4ELb1ELi10ELb1ELb0ELNS_15WgradSyncMethodE3ENS_16CompileConditionILi900EEEEEvPT_S6_S6_PKS5_S8_S8_S8_PKfflPfPj
        .type           _ZN13group_norm_v218gn_bwd_cuda_kernelI13__nv_bfloat16Li480ELi3ELi32ELi30ELi4096ELb0ELb1ELi128ELi960ELi960ELi4ELb1ELi10ELb1ELb0ELNS_15WgradSyncMethodE3ENS_16CompileConditionILi900EEEEEvPT_S6_S6_PKS5_S8_S8_S8_PKfflPfPj,@function
        .size           _ZN13group_norm_v218gn_bwd_cuda_kernelI13__nv_bfloat16Li480ELi3ELi32ELi30ELi4096ELb0ELb1ELi128ELi960ELi960ELi4ELb1ELi10ELb1ELb0ELNS_15WgradSyncMethodE3ENS_16CompileConditionILi900EEEEEvPT_S6_S6_PKS5_S8_S8_S8_PKfflPfPj,(.L_x_3013 - _ZN13group_norm_v218gn_bwd_cuda_kernelI13__nv_bfloat16Li480ELi3ELi32ELi30ELi4096ELb0ELb1ELi128ELi960ELi960ELi4ELb1ELi10ELb1ELb0ELNS_15WgradSyncMethodE3ENS_16CompileConditionILi900EEEEEvPT_S6_S6_PKS5_S8_S8_S8_PKfflPfPj)
        .other          _ZN13group_norm_v218gn_bwd_cuda_kernelI13__nv_bfloat16Li480ELi3ELi32ELi30ELi4096ELb0ELb1ELi128ELi960ELi960ELi4ELb1ELi10ELb1ELb0ELNS_15WgradSyncMethodE3ENS_16CompileConditionILi900EEEEEvPT_S6_S6_PKS5_S8_S8_S8_PKfflPfPj,@"STO_CUDA_ENTRY STV_DEFAULT"
_ZN13group_norm_v218gn_bwd_cuda_kernelI13__nv_bfloat16Li480ELi3ELi32ELi30ELi4096ELb0ELb1ELi128ELi960ELi960ELi4ELb1ELi10ELb1ELb0ELNS_15WgradSyncMethodE3ENS_16CompileConditionILi900EEEEEvPT_S6_S6_PKS5_S8_S8_S8_PKfflPfPj:
.text._ZN13group_norm_v218gn_bwd_cuda_kernelI13__nv_bfloat16Li480ELi3ELi32ELi30ELi4096ELb0ELb1ELi128ELi960ELi960ELi4ELb1ELi10ELb1ELb0ELNS_15WgradSyncMethodE3ENS_16CompileConditionILi900EEEEEvPT_S6_S6_PKS5_S8_S8_S8_PKfflPfPj:
        /* <DEDUP_REMOVED lines=29> */
.L_x_409:
[----:B------:R-:W2:Y:S04]  /*01d0*/  LD.E.STRONG.GPU R0, desc[UR10][R2.64] ;  /* 0x0000000a02007980 */ /* 0x000ea8000c10f900 */
[----:B--2---:R-:W-:Y:S01]  /*01e0*/  CCTL.IVALL ;  /* 0x00000000ff00798f */ /* 0x004fe20002000000 */
[----:B------:R-:W-:Y:S05]  /*01f0*/  YIELD ;  /* 0x0000000000007946 */ /* 0x000fea0003800000 */
[----:B-----5:R-:W-:-:S04]  /*0200*/  LOP3.LUT R0, R0, R5, RZ, 0x3c, !PT ;  /* 0x0000000500007212 */ /* 0x020fc800078e3cff */
[----:B------:R-:W-:-:S13]  /*0210*/  ISETP.GT.AND P0, PT, R0, -0x1, PT ;  /* 0xffffffff0000780c */ /* 0x000fda0003f04270 */
[----:B------:R-:W-:Y:S05]  /*0220*/  @P0 BRA `(.L_x_409) ;  /* 0xfffffffc00e80947 */ /* 0x000fea000383ffff */
.L_x_408:
[----:B------:R-:W-:Y:S05]  /*0230*/  WARPSYNC.ALL ;  /* 0x0000000000007948 */ /* 0x000fea0003800000 */
[----:B------:R-:W-:Y:S06]  /*0240*/  BAR.SYNC.DEFER_BLOCKING 0x0 ;  /* 0x0000000000007b1d */ /* 0x000fec0000010000 */
[----:B------:R-:W-:Y:S05]  /*0250*/  BRA `(.L_x_410) ;  /* 0x0000003000f47947 */ /* 0x000fea0003800000 */
.L_x_407:
        /* <DEDUP_REMOVED lines=69> */
.L_x_428:
        /* <DEDUP_REMOVED lines=39> */
.L_x_411:
        /* <DEDUP_REMOVED lines=177> */
.L_x_412:
        /* <DEDUP_REMOVED lines=171> */
.L_x_414:
[----:B------:R-:W-:Y:S05]  /*1ee0*/  BSYNC B0 ;  /* 0x0000000000007941 */ /* 0x000fea0003800000 */
.L_x_413:
        /* <DEDUP_REMOVED lines=19> */
.L_x_416:
[----:B------:R-:W-:Y:S05]  /*2020*/  BSYNC B0 ;  /* 0x0000000000007941 */ /* 0x000fea0003800000 */
.L_x_415:
        /* <DEDUP_REMOVED lines=17> */
.L_x_419:
[----:B------:R-:W2:Y:S04]  /*2140*/  LD.E.STRONG.GPU R20, desc[UR10][R18.64] ;  /* 0x0000000a12147980 */ /* 0x000ea8000c10f900 */
[----:B--2---:R-:W-:Y:S01]  /*2150*/  CCTL.IVALL ;  /* 0x00000000ff00798f */ /* 0x004fe20002000000 */
[----:B------:R-:W-:Y:S05]  /*2160*/  YIELD ;  /* 0x0000000000007946 */ /* 0x000fea0003800000 */
[----:B-----5:R-:W-:-:S04]  /*2170*/  LOP3.LUT R20, R20, R13, RZ, 0x3c, !PT ;  /* 0x0000000d14147212 */ /* 0x020fc800078e3cff */
[----:B------:R-:W-:-:S13]  /*2180*/  ISETP.GT.AND P1, PT, R20, -0x1, PT ;  /* 0xffffffff1400780c */ /* 0x000fda0003f24270 */
[----:B------:R-:W-:Y:S05]  /*2190*/  @P1 BRA `(.L_x_419) ;  /* 0xfffffffc00e81947 */ /* 0x000fea000383ffff */
.L_x_418:
[----:B------:R-:W-:Y:S05]  /*21a0*/  WARPSYNC.ALL ;  /* 0x0000000000007948 */ /* 0x000fea0003800000 */
[----:B------:R-:W-:Y:S06]  /*21b0*/  BAR.SYNC.DEFER_BLOCKING 0x0 ;  /* 0x0000000000007b1d */ /* 0x000fec0000010000 */
[----:B------:R-:W-:Y:S05]  /*21c0*/  BRA `(.L_x_420) ;  /* 0x0000000000687947 */ /* 0x000fea0003800000 */
.L_x_417:
        /* <DEDUP_REMOVED lines=18> */
.L_x_422:
[----:B-1----:R-:W2:Y:S04]  /*22f0*/  LD.E.STRONG.GPU R20, desc[UR10][R18.64+0x28] ;  /* 0x0000280a12147980 */ /* 0x002ea8000c10f900 */
[----:B--2---:R-:W-:Y:S01]  /*2300*/  CCTL.IVALL ;  /* 0x00000000ff00798f */ /* 0x004fe20002000000 */
[----:B------:R-:W-:Y:S05]  /*2310*/  YIELD ;  /* 0x0000000000007946 */ /* 0x000fea0003800000 */
[----:B-----5:R-:W-:-:S04]  /*2320*/  LOP3.LUT R20, R20, R13, RZ, 0x3c, !PT ;  /* 0x0000000d14147212 */ /* 0x020fc800078e3cff */
[----:B------:R-:W-:-:S13]  /*2330*/  ISETP.GT.AND P1, PT, R20, -0x1, PT ;  /* 0xffffffff1400780c */ /* 0x000fda0003f24270 */
[----:B------:R-:W-:Y:S05]  /*2340*/  @P1 BRA `(.L_x_422) ;  /* 0xfffffffc00e81947 */ /* 0x000fea000383ffff */
.L_x_421:
[----:B------:R-:W-:Y:S05]  /*2350*/  WARPSYNC.ALL ;  /* 0x0000000000007948 */ /* 0x000fea0003800000 */
[----:B------:R-:W-:Y:S06]  /*2360*/  BAR.SYNC.DEFER_BLOCKING 0x0 ;  /* 0x0000000000007b1d */ /* 0x000fec0000010000 */
.L_x_420:
        /* <DEDUP_REMOVED lines=9> */
[----:B-1----:R-:W1:Y:S01]  /*2400*/  LDC.64 R20, c[0x0][0x260] ;  /* 0x00009800ff147b82 */ /* 0x002e620000000a00 */
[----:B------:R-:W-:Y:S02]  /*2410*/  LOP3.LUT R18, R26, 0x7, RZ, 0xc0, !PT ;  /* 0x000000071a127812 */ /* 0x000fe400078ec0ff */
[----:B------:R-:W-:Y:S02]  /*2420*/  LOP3.LUT R13, R13, 0x7fffffe0, RZ, 0xc0, !PT ;  /* 0x7fffffe00d0d7812 */ /* 0x000fe400078ec0ff */
[----:B0-----:R-:W-:-:S05]  /*2430*/  MOV R22, UR5 ;  /* 0x0000000500167c02 */ /* 0x001fca0008000f00 */
[----:B------:R-:W-:-:S05]  /*2440*/  IMAD R13, R22, 0x400, R13 ;  /* 0x00000400160d7824 */ /* 0x000fca00078e020d */
[----:B------:R-:W-:-:S05]  /*2450*/  IADD3 R13, R13, R18, RZ ;  /* 0x000000120d0d7210 */ /* 0x000fca0007ffe0ff */
[----:B------:R-:W-:-:S04]  /*2460*/  IMAD.SHL.U32 R13, R13, 0x2, RZ ;  /* 0x000000020d0d7824 */ /* 0x000fc800078e00ff */
[C---:B-1----:R-:W-:Y:S01]  /*2470*/  IMAD.WIDE.U32 R24, R13.reuse, 0x4, R20 ;  /* 0x000000040d187825 */ /* 0x042fe200078e0014 */
[----:B------:R-:W-:-:S03]  /*2480*/  IADD3 R22, R13, 0x10, RZ ;  /* 0x000000100d167810 */ /* 0x000fc60007ffe0ff */
[C---:B------:R-:W-:Y:S02]  /*2490*/  VIADD R18, R13.reuse, 0x20 ;  /* 0x000000200d127836 */ /* 0x040fe40000000000 */
        /* <DEDUP_REMOVED lines=8> */
[----:B--2---:R-:W-:Y:S01]  /*2520*/  FADD.FTZ R15, RZ, R24 ;  /* 0x00000018ff0f7221 */ /* 0x004fe20000010000 */
[----:B------:R-:W-:-:S03]  /*2530*/  FADD.FTZ R24, RZ, R25 ;  /* 0x00000019ff187221 */ /* 0x000fc60000010000 */
[----:B---3--:R-:W-:Y:S01]  /*2540*/  FADD.FTZ R22, R22, R15 ;  /* 0x0000000f16167221 */ /* 0x008fe20000010000 */
[----:B------:R-:W-:-:S03]  /*2550*/  FADD.FTZ R24, R23, R24 ;  /* 0x0000001817187221 */ /* 0x000fc60000010000 */
[----:B----4-:R-:W-:Y:S01]  /*2560*/  FADD.FTZ R13, R18, R22 ;  /* 0x00000016120d7221 */ /* 0x010fe20000010000 */
[----:B------:R-:W-:-:S03]  /*2570*/  FADD.FTZ R24, R19, R24 ;  /* 0x0000001813187221 */ /* 0x000fc60000010000 */
[----:B-----5:R-:W-:Y:S01]  /*2580*/  FADD.FTZ R13, R20, R13 ;  /* 0x0000000d140d7221 */ /* 0x020fe20000010000 */
[----:B------:R-:W-:-:S07]  /*2590*/  FADD.FTZ R15, R21, R24 ;  /* 0x00000018150f7221 */ /* 0x000fce0000010000 */
.L_x_424:
[----:B------:R-:W-:Y:S05]  /*25a0*/  BSYNC B0 ;  /* 0x0000000000007941 */ /* 0x000fea0003800000 */
.L_x_423:
        /* <DEDUP_REMOVED lines=23> */
.L_x_426:
[----:B------:R-:W-:Y:S05]  /*2720*/  BSYNC B0 ;  /* 0x0000000000007941 */ /* 0x000fea0003800000 */
.L_x_425:
        /* <DEDUP_REMOVED lines=13> */
.L_x_427:
        /* <DEDUP_REMOVED lines=17> */
[----:B------:R-:W-:-:S05]  /*2910*/  IADD3 R37, P1, R37, R16, RZ ;  /* 0x0000001025257210 */ /* 0x000fca0007f3e0ff */
[----:B---3--:R-:W-:Y:S01]  /*2920*/  IMAD.SHL.U32 R9, R37, 0x2, RZ ;  /* 0x0000000225097824 */ /* 0x008fe200078e00ff */
[C---:B--2---:R-:W-:Y:S01]  /*2930*/  PRMT R26, R22.reuse, 0x7632, R26 ;  /* 0x00007632161a7816 */ /* 0x044fe2000000001a */
[----:B------:R-:W-:Y:S02]  /*2940*/  IMAD.U32 R28, R22, 0x10000, RZ ;  /* 0x00010000161c7824 */ /* 0x000fe400078e00ff */
[----:B------:R-:W-:Y:S01]  /*2950*/  IMAD.U32 R27, R23, 0x10000, RZ ;  /* 0x00010000171b7824 */ /* 0x000fe200078e00ff */
[----:B----4-:R-:W-:Y:S01]  /*2960*/  SHF.L.U32 R15, R24, 0x10, RZ ;  /* 0x00000010180f7819 */ /* 0x010fe200000006ff */
[----:B------:R-:W-:Y:S01]  /*2970*/  IMAD.U32 R26, R26, 0x10000, RZ ;  /* 0x000100001a1a7824 */ /* 0x000fe200078e00ff */
[----:B------:R-:W-:Y:S01]  /*2980*/  PRMT R24, R24, 0x7632, R24 ;  /* 0x0000763218187816 */ /* 0x000fe20000000018 */
[C---:B------:R-:W-:Y:S01]  /*2990*/  FADD.FTZ R28, -R12.reuse, R28 ;  /* 0x0000001c0c1c7221 */ /* 0x040fe20000010100 */
[----:B------:R-:W-:Y:S01]  /*29a0*/  SHF.L.U32 R22, R25, 0x10, RZ ;  /* 0x0000001019167819 */ /* 0x000fe200000006ff */
[----:B------:R-:W-:Y:S01]  /*29b0*/  FADD.FTZ R26, -R12, R26 ;  /* 0x0000001a0c1a7221 */ /* 0x000fe20000010100 */
[----:B------:R-:W-:Y:S01]  /*29c0*/  SHF.L.U32 R24, R24, 0x10, RZ ;  /* 0x0000001018187819 */ /* 0x000fe200000006ff */
[----:B------:R-:W-:Y:S01]  /*29d0*/  FADD.FTZ R27, -R14, R27 ;  /* 0x0000001b0e1b7221 */ /* 0x000fe20000010100 */
[--C-:B0-----:R-:W-:Y:S01]  /*29e0*/  FFMA.FTZ R15, R0, R15, -R18.reuse ;  /* 0x0000000f000f7223 */ /* 0x101fe20000010812 */
[C---:B------:R-:W-:Y:S01]  /*29f0*/  FMUL.FTZ R26, R5.reuse, R26 ;  /* 0x0000001a051a7220 */ /* 0x040fe20000410000 */
[----:B------:R-:W-:Y:S01]  /*2a00*/  FMUL.FTZ R28, R5, R28 ;  /* 0x0000001c051c7220 */ /* 0x000fe20000410000 */
[----:B------:R-:W-:Y:S01]  /*2a10*/  FFMA.FTZ R24, R3, R24, -R18 ;  /* 0x0000001803187223 */ /* 0x000fe20000010812 */
[----:B-1----:R-:W-:Y:S01]  /*2a20*/  FFMA.FTZ R22, R2, R22, -R20 ;  /* 0x0000001602167223 */ /* 0x002fe20000010814 */
[----:B------:R-:W-:Y:S01]  /*2a30*/  FMUL.FTZ R27, R7, R27 ;  /* 0x0000001b071b7220 */ /* 0x000fe20000410000 */
[C---:B------:R-:W-:Y:S01]  /*2a40*/  FFMA.FTZ R15, R19.reuse, -R28, R15 ;  /* 0x8000001c130f7223 */ /* 0x040fe2000001000f */
[----:B------:R-:W-:Y:S01]  /*2a50*/  FFMA.FTZ R24, R19, -R26, R24 ;  /* 0x8000001a13187223 */ /* 0x000fe20000010018 */
[----:B------:R-:W-:Y:S01]  /*2a60*/  IADD3.X R26, RZ, R6, RZ, P1, !PT ;  /* 0x00000006ff1a7210 */ /* 0x000fe20000ffe4ff */
[----:B------:R-:W-:Y:S01]  /*2a70*/  FFMA.FTZ R22, R21, -R27, R22 ;  /* 0x8000001b15167223 */ /* 0x000fe20000010016 */
[----:B------:R-:W-:-:S02]  /*2a80*/  IADD3 R28, P2, R9, UR20, RZ ;  /* 0x00000014091c7c10 */ /* 0x000fc4000ff5e0ff */
        /* <DEDUP_REMOVED lines=34> */
[----:B------:R-:W-:Y:S02]  /*2cb0*/  PRMT R28, R28, 0x7632, R28 ;  /* 0x000076321c1c7816 */ /* 0x000fe4000000001c */
[----:B------:R-:W-:-:S03]  /*2cc0*/  SHF.L.U32 R22, R22, 0x10, RZ ;  /* 0x0000001016167819 */ /* 0x000fc600000006ff */
[----:B------:R-:W-:Y:S02]  /*2cd0*/  IMAD.U32 R28, R28, 0x10000, RZ ;  /* 0x000100001c1c7824 */ /* 0x000fe400078e00ff */
[----:B------:R-:W-:Y:S01]  /*2ce0*/  FADD.FTZ R22, -R12, R22 ;  /* 0x000000160c167221 */ /* 0x000fe20000010100 */
[----:B------:R-:W-:Y:S01]  /*2cf0*/  SHF.L.U32 R23, R27, 0x10, RZ ;  /* 0x000000101b177819 */ /* 0x000fe200000006ff */
[----:B------:R-:W-:Y:S02]  /*2d00*/  FFMA.FTZ R28, R3, R28, -R18 ;  /* 0x0000001c031c7223 */ /* 0x000fe40000010812 */
[----:B------:R-:W-:Y:S01]  /*2d10*/  FMUL.FTZ R22, R5, R22 ;  /* 0x0000001605167220 */ /* 0x000fe20000410000 */
[----:B------:R-:W-:Y:S01]  /*2d20*/  SHF.L.U32 R24, R26, 0x10, RZ ;  /* 0x000000101a187819 */ /* 0x000fe200000006ff */
[----:B------:R-:W-:Y:S02]  /*2d30*/  IMAD.U32 R26, R29, 0x10000, RZ ;  /* 0x000100001d1a7824 */ /* 0x000fe400078e00ff */
[----:B------:R-:W-:Y:S01]  /*2d40*/  FFMA.FTZ R28, R19, -R22, R28 ;  /* 0x80000016131c7223 */ /* 0x000fe2000001001c */
[----:B------:R-:W-:-:S02]  /*2d50*/  IMAD.X R22, RZ, RZ, R6, P1 ;  /* 0x000000ffff167224 */ /* 0x000fc400008e0606 */
[----:B------:R-:W-:Y:S01]  /*2d60*/  FADD.FTZ R23, -R14, R23 ;  /* 0x000000170e177221 */ /* 0x000fe20000010100 */
[----:B------:R-:W-:Y:S01]  /*2d70*/  FADD.FTZ R24, -R12, R24 ;  /* 0x000000180c187221 */ /* 0x000fe20000010100 */
[----:B------:R-:W-:Y:S02]  /*2d80*/  FFMA.FTZ R26, R2, R26, -R20 ;  /* 0x0000001a021a7223 */ /* 0x000fe40000010814 */
[----:B------:R-:W-:Y:S01]  /*2d90*/  FMUL.FTZ R23, R7, R23 ;  /* 0x0000001707177220 */ /* 0x000fe20000410000 */
[----:B------:R-:W-:Y:S01]  /*2da0*/  SHF.L.U64.HI R36, R36, 0x1, R22 ;  /* 0x0000000124247819 */ /* 0x000fe20000010216 */
[----:B------:R-:W-:Y:S01]  /*2db0*/  FFMA.FTZ R15, R0, R15, -R18 ;  /* 0x0000000f000f7223 */ /* 0x000fe20000010812 */
[----:B------:R-:W-:Y:S01]  /*2dc0*/  IADD3 R22, P1, R8, UR18, RZ ;  /* 0x0000001208167c10 */ /* 0x000fe2000ff3e0ff */
[----:B------:R-:W-:Y:S01]  /*2dd0*/  FMUL.FTZ R24, R5, R24 ;  /* 0x0000001805187220 */ /* 0x000fe20000410000 */
[----:B------:R-:W-:Y:S02]  /*2de0*/  FFMA.FTZ R26, R21, -R23, R26 ;  /* 0x80000017151a7223 */ /* 0x000fe4000001001a */
[----:B------:R-:W-:Y:S01]  /*2df0*/  IADD3.X R23, R36, UR19, RZ, P1, !PT ;  /* 0x0000001324177c10 */ /* 0x000fe20008ffe4ff */
[----:B------:R-:W-:Y:S01]  /*2e00*/  FFMA.FTZ R15, R19, -R24, R15 ;  /* 0x80000018130f7223 */ /* 0x000fe2000001000f */
[----:B------:R-:W-:-:S04]  /*2e10*/  IADD3 R24, P1, R8, UR20, RZ ;  /* 0x0000001408187c10 */ /* 0x000fc8000ff3e0ff */
[----:B------:R-:W2:Y:S01]  /*2e20*/  LDG.E.64.CONSTANT R22, desc[UR10][R22.64] ;  /* 0x0000000a16167981 */ /* 0x000ea2000c1e9b00 */
[----:B------:R-:W-:-:S06]  /*2e30*/  IADD3.X R25, R36, UR21, RZ, P1, !PT ;  /* 0x0000001524197c10 */ /* 0x000fcc0008ffe4ff */
[----:B------:R-:W3:Y:S01]  /*2e40*/  LDG.E.64.CONSTANT R24, desc[UR10][R24.64] ;  /* 0x0000000a18187981 */ /* 0x000ee2000c1e9b00 */
[----:B------:R-:W-:Y:S02]  /*2e50*/  PRMT R27, R27, 0x7632, R27 ;  /* 0x000076321b1b7816 */ /* 0x000fe4000000001b */
[----:B------:R-:W-:-:S03]  /*2e60*/  PRMT R29, R29, 0x7632, R29 ;  /* 0x000076321d1d7816 */ /* 0x000fc6000000001d */
[----:B------:R-:W-:Y:S01]  /*2e70*/  IMAD.U32 R27, R27, 0x10000, RZ ;  /* 0x000100001b1b7824 */ /* 0x000fe200078e00ff */
        /* <DEDUP_REMOVED lines=32> */
[----:B------:R-:W-:-:S03]  /*3080*/  SHF.L.U32 R33, R22, 0x10, RZ ;  /* 0x0000001016217819 */ /* 0x000fc600000006ff */
[----:B------:R-:W-:Y:S01]  /*3090*/  IMAD.U32 R22, R32, 0x10000, RZ ;  /* 0x0001000020167824 */ /* 0x000fe200078e00ff */
        /* <DEDUP_REMOVED lines=22> */
[C---:B------:R-:W-:Y:S01]  /*3200*/  FMUL.FTZ R24, R5.reuse, R24 ;  /* 0x0000001805187220 */ /* 0x040fe20000410000 */
[----:B------:R-:W-:Y:S01]  /*3210*/  FMUL.FTZ R33, R5, R33 ;  /* 0x0000002105217220 */ /* 0x000fe20000410000 */
[----:B------:R-:W-:-:S02]  /*3220*/  IMAD.U32 R25, R25, 0x10000, RZ ;  /* 0x0001000019197824 */ /* 0x000fc400078e00ff */
        /* <DEDUP_REMOVED lines=9> */
[----:B----4-:R-:W-:Y:S01]  /*32c0*/  IMAD.U32 R33, R29, 0x10000, RZ ;  /* 0x000100001d217824 */ /* 0x010fe200078e00ff */
[C---:B------:R-:W-:Y:S02]  /*32d0*/  PRMT R29, R28.reuse, 0x7632, R29 ;  /* 0x000076321c1d7816 */ /* 0x040fe4000000001d */
[----:B0-----:R-:W-:Y:S02]  /*32e0*/  SHF.L.U32 R24, R28, 0x10, RZ ;  /* 0x000000101c187819 */ /* 0x001fe400000006ff */
[----:B------:R-:W-:-:S02]  /*32f0*/  SHF.L.U32 R36, R26, 0x10, RZ ;  /* 0x000000101a247819 */ /* 0x000fc400000006ff */
[----:B------:R-:W-:Y:S01]  /*3300*/  PRMT R26, R29, 0x7632, R26 ;  /* 0x000076321d1a7816 */ /* 0x000fe2000000001a */
[C---:B------:R-:W-:Y:S01]  /*3310*/  IMAD.U32 R37, R27.reuse, 0x10000, RZ ;  /* 0x000100001b257824 */ /* 0x040fe200078e00ff */
[----:B------:R-:W-:Y:S02]  /*3320*/  PRMT R27, R27, 0x7632, R27 ;  /* 0x000076321b1b7816 */ /* 0x000fe4000000001b */
[C---:B------:R-:W-:Y:S02]  /*3330*/  PRMT R28, R26.reuse, 0x7632, R28 ;  /* 0x000076321a1c7816 */ /* 0x040fe4000000001c */
[----:B------:R-:W-:Y:S02]  /*3340*/  SHF.L.U32 R29, R29, 0x10, RZ ;  /* 0x000000101d1d7819 */ /* 0x000fe400000006ff */
        /* <DEDUP_REMOVED lines=46> */
.L_x_410:
        /* <DEDUP_REMOVED lines=71> */
.L_x_445:
        /* <DEDUP_REMOVED lines=44> */
.L_x_432:
[----:B------:R-:W-:Y:S05]  /*3d60*/  BSYNC B1 ;  /* 0x0000000000017941 */ /* 0x000fea0003800000 */
.L_x_431:
        /* <DEDUP_REMOVED lines=20> */
.L_x_435:
        /* <DEDUP_REMOVED lines=55> */
.L_x_434:
[----:B------:R-:W-:Y:S05]  /*4220*/  BSYNC B1 ;  /* 0x0000000000017941 */ /* 0x000fea0003800000 */
.L_x_433:
        /* <DEDUP_REMOVED lines=36> */
.L_x_437:
[----:B------:R-:W-:Y:S05]  /*4470*/  BSYNC B1 ;  /* 0x0000000000017941 */ /* 0x000fea0003800000 */
.L_x_436:
        /* <DEDUP_REMOVED lines=15> */
.L_x_430:
[----:B------:R-:W-:Y:S05]  /*4570*/  BSYNC B0 ;  /* 0x0000000000007941 */ /* 0x000fea0003800000 */
.L_x_429:
        /* <DEDUP_REMOVED lines=39> */
.L_x_454:
        /* <DEDUP_REMOVED lines=43> */
.L_x_464:
        /* <DEDUP_REMOVED lines=38> */
.L_x_474:
        /* <DEDUP_REMOVED lines=8> */
.L_x_440:
[----:B------:R-:W-:Y:S05]  /*4d80*/  BSYNC B0 ;  /* 0x0000000000007941 */ /* 0x000fea0003800000 */
.L_x_439:
        /* <DEDUP_REMOVED lines=144> */
.L_x_508:
[----:B----4-:R-:W-:Y:S01]  /*5690*/  FADD.FTZ R12, R12, R21 ;  /* 0x000000150c0c7221 */ /* 0x010fe20000010000 */
[----:B------:R-:W-:-:S04]  /*56a0*/  @!P1 F2FP.BF16.F32.PACK_AB R0, RZ, R0 ;  /* 0x00000000ff00923e */ /* 0x000fc800000010ff */
[----:B------:R-:W-:Y:S01]  /*56b0*/  @!P1 F2FP.BF16.F32.PACK_AB R12, RZ, R12 ;  /* 0x0000000cff0c923e */ /* 0x000fe200000010ff */
[----:B------:R1:W-:Y:S04]  /*56c0*/  @!P1 STG.E.U16 desc[UR10][R10.64+0xb4], R0 ;  /* 0x0000b4000a009986 */ /* 0x0003e8000c10150a */
[----:B------:R1:W-:Y:S02]  /*56d0*/  @!P1 STG.E.U16 desc[UR10][R14.64+0xb4], R12 ;  /* 0x0000b40c0e009986 */ /* 0x0003e4000c10150a */
.L_x_438:
[----:B------:R-:W-:Y:S05]  /*56e0*/  WARPSYNC.ALL ;  /* 0x0000000000007948 */ /* 0x000fea0003800000 */
[----:B------:R-:W-:Y:S01]  /*56f0*/  UISETP.GE.AND UP0, UPT, UR5, -0x2440, UPT ;  /* 0xffffdbc00500788c */ /* 0x000fe2000bf06270 */
[----:B------:R-:W-:Y:S01]  /*5700*/  BAR.SYNC.DEFER_BLOCKING 0x0 ;  /* 0x0000000000007b1d */ /* 0x000fe20000010000 */
[----:B------:R-:W-:-:S04]  /*5710*/  UIADD3 UR5, UR5, 0x2800, URZ ;  /* 0x0000280005057890 */ /* 0x000fc8000fffe03f */
[----:B------:R-:W-:-:S13]  /*5720*/  PLOP3.LUT P0, PT, PT, PT, UP0, 0x80, 0x0 ;  /* 0x000000000000781c */ /* 0x000fda0003f0f008 */
[----:B------:R-:W-:Y:S05]  /*5730*/  @!P0 BRA `(.L_x_445) ;  /* 0xffffffe000d88947 */ /* 0x000fea000383ffff */
[----:B------:R-:W-:Y:S05]  /*5740*/  EXIT ;  /* 0x000000000000794d */ /* 0x000fea0003800000 */
.L_x_441:
[----:B------:R-:W-:Y:S01]  /*5750*/  IMAD.MOV.U32 R18, RZ, RZ, 0x8 ;  /* 0x00000008ff127424 */ /* 0x000fe200078e00ff */
[----:B------:R-:W-:Y:S02]  /*5760*/  MOV R19, 0x101f ;  /* 0x0000101f00137802 */ /* 0x000fe40000000f00 */
[----:B------:R-:W-:-:S07]  /*5770*/  MOV R20, 0xffff ;  /* 0x0000ffff00147802 */ /* 0x000fce0000000f00 */
[----:B012---:R-:W-:Y:S05]  /*5780*/  WARPSYNC.COLLECTIVE R20, `(.L_x_446) ;  /* 0x0000000014087348 */ /* 0x007fea0003c00000 */
[----:B-1----:R1:W3:Y:S02]  /*5790*/  SHFL.BFLY P2, R22, R17, R18, R19 ;  /* 0x0c00001211167389 */ /* 0x0022e40000040013 */
[----:B0123--:R-:W-:Y:S01]  /*57a0*/  ENDCOLLECTIVE ;  /* 0x000000000000791b */ /* 0x00ffe20003800000 */
.L_x_446:
[----:B------:R-:W-:Y:S01]  /*57b0*/  FADD.FTZ R10, R22, R17 ;  /* 0x00000011160a7221 */ /* 0x000fe20000010000 */
[----:B------:R-:W-:-:S07]  /*57c0*/  IMAD.MOV.U32 R17, RZ, RZ, R0 ;  /* 0x000000ffff117224 */ /* 0x000fce00078e0000 */
[----:B------:R-:W-:Y:S05]  /*57d0*/  WARPSYNC.COLLECTIVE R20, `(.L_x_447) ;  /* 0x0000000014087348 */ /* 0x000fea0003c00000 */
[----:B------:R0:W1:Y:S02]  /*57e0*/  SHFL.BFLY P2, R22, R17, R18, R19 ;  /* 0x0c00001211167389 */ /* 0x0000640000040013 */
[----:B01----:R-:W-:Y:S01]  /*57f0*/  ENDCOLLECTIVE ;  /* 0x000000000000791b */ /* 0x003fe20003800000 */
.L_x_447:
[----:B------:R-:W-:Y:S01]  /*5800*/  MOV R17, R10 ;  /* 0x0000000a00117202 */ /* 0x000fe20000000f00 */
[----:B------:R-:W-:Y:S01]  /*5810*/  IMAD.MOV.U32 R18, RZ, RZ, 0x4 ;  /* 0x00000004ff127424 */ /* 0x000fe200078e00ff */
[----:B------:R-:W-:-:S07]  /*5820*/  MOV R11, R22 ;  /* 0x00000016000b7202 */ /* 0x000fce0000000f00 */
[----:B------:R-:W-:Y:S05]  /*5830*/  WARPSYNC.COLLECTIVE R20, `(.L_x_448) ;  /* 0x0000000014087348 */ /* 0x000fea0003c00000 */
[----:B------:R0:W1:Y:S02]  /*5840*/  SHFL.BFLY P2, R22, R17, R18, R19 ;  /* 0x0c00001211167389 */ /* 0x0000640000040013 */
[----:B01----:R-:W-:Y:S01]  /*5850*/  ENDCOLLECTIVE ;  /* 0x000000000000791b */ /* 0x003fe20003800000 */
.L_x_448:
[----:B------:R-:W-:-:S05]  /*5860*/  FADD.FTZ R11, R11, R0 ;  /* 0x000000000b0b7221 */ /* 0x000fca0000010000 */
[----:B------:R-:W-:Y:S01]  /*5870*/  MOV R17, R11 ;  /* 0x0000000b00117202 */ /* 0x000fe20000000f00 */
[----:B------:R-:W-:-:S07]  /*5880*/  FADD.FTZ R14, R10, R22 ;  /* 0x000000160a0e7221 */ /* 0x000fce0000010000 */
[----:B------:R-:W-:Y:S05]  /*5890*/  WARPSYNC.COLLECTIVE R20, `(.L_x_449) ;  /* 0x0000000014087348 */ /* 0x000fea0003c00000 */
[----:B------:R0:W1:Y:S02]  /*58a0*/  SHFL.BFLY P2, R22, R17, R18, R19 ;  /* 0x0c00001211167389 */ /* 0x0000640000040013 */
[----:B01----:R-:W-:Y:S01]  /*58b0*/  ENDCOLLECTIVE ;  /* 0x000000000000791b */ /* 0x003fe20003800000 */
.L_x_449:
[----:B------:R-:W-:Y:S01]  /*58c0*/  IMAD.MOV.U32 R17, RZ, RZ, R14 ;  /* 0x000000ffff117224 */ /* 0x000fe200078e000e */
[----:B------:R-:W-:Y:S02]  /*58d0*/  MOV R18, 0x2 ;  /* 0x0000000200127802 */ /* 0x000fe40000000f00 */
[----:B------:R-:W-:-:S07]  /*58e0*/  MOV R12, R22 ;  /* 0x00000016000c7202 */ /* 0x000fce0000000f00 */
[----:B------:R-:W-:Y:S05]  /*58f0*/  WARPSYNC.COLLECTIVE R20, `(.L_x_450) ;  /* 0x0000000014087348 */ /* 0x000fea0003c00000 */
[----:B------:R0:W1:Y:S02]  /*5900*/  SHFL.BFLY P2, R22, R17, R18, R19 ;  /* 0x0c00001211167389 */ /* 0x0000640000040013 */
[----:B01----:R-:W-:Y:S01]  /*5910*/  ENDCOLLECTIVE ;  /* 0x000000000000791b */ /* 0x003fe20003800000 */
.L_x_450:
[----:B------:R-:W-:-:S05]  /*5920*/  FADD.FTZ R15, R11, R12 ;  /* 0x0000000c0b0f7221 */ /* 0x000fca0000010000 */
[----:B------:R-:W-:Y:S01]  /*5930*/  MOV R17, R15 ;  /* 0x0000000f00117202 */ /* 0x000fe20000000f00 */
[----:B------:R-:W-:-:S07]  /*5940*/  FADD.FTZ R10, R14, R22 ;  /* 0x000000160e0a7221 */ /* 0x000fce0000010000 */
[----:B------:R-:W-:Y:S05]  /*5950*/  WARPSYNC.COLLECTIVE R20, `(.L_x_451) ;  /* 0x0000000014087348 */ /* 0x000fea0003c00000 */
[----:B------:R0:W1:Y:S02]  /*5960*/  SHFL.BFLY P2, R22, R17, R18, R19 ;  /* 0x0c00001211167389 */ /* 0x0000640000040013 */
[----:B01----:R-:W-:Y:S01]  /*5970*/  ENDCOLLECTIVE ;  /* 0x000000000000791b */ /* 0x003fe20003800000 */
.L_x_451:
[----:B------:R-:W-:Y:S02]  /*5980*/  MOV R17, R10 ;  /* 0x0000000a00117202 */ /* 0x000fe40000000f00 */
[----:B------:R-:W-:Y:S01]  /*5990*/  MOV R18, 0x1 ;  /* 0x0000000100127802 */ /* 0x000fe20000000f00 */
[----:B------:R-:W-:-:S07]  /*59a0*/  IMAD.MOV.U32 R0, RZ, RZ, R22 ;  /* 0x000000ffff007224 */ /* 0x000fce00078e0016 */
[----:B------:R-:W-:Y:S05]  /*59b0*/  WARPSYNC.COLLECTIVE R20, `(.L_x_452) ;  /* 0x0000000014087348 */ /* 0x000fea0003c00000 */
[----:B------:R0:W1:Y:S02]  /*59c0*/  SHFL.BFLY P2, R22, R17, R18, R19 ;  /* 0x0c00001211167389 */ /* 0x0000640000040013 */
[----:B01----:R-:W-:Y:S01]  /*59d0*/  ENDCOLLECTIVE ;  /* 0x000000000000791b */ /* 0x003fe20003800000 */
.L_x_452:
[----:B------:R-:W-:-:S04]  /*59e0*/  FADD.FTZ R0, R15, R0 ;  /* 0x000000000f007221 */ /* 0x000fc80000010000 */
[----:B------:R-:W-:Y:S02]  /*59f0*/  IMAD.MOV.U32 R17, RZ, RZ, R0 ;  /* 0x000000ffff117224 */ /* 0x000fe400078e0000 */
[----:B------:R-:W-:-:S07]  /*5a00*/  FADD.FTZ R12, R10, R22 ;  /* 0x000000160a0c7221 */ /* 0x000fce0000010000 */
[----:B------:R-:W-:Y:S05]  /*5a10*/  WARPSYNC.COLLECTIVE R20, `(.L_x_453) ;  /* 0x0000000014087348 */ /* 0x000fea0003c00000 */
[----:B------:R0:W1:Y:S02]  /*5a20*/  SHFL.BFLY P2, R22, R17, R18, R19 ;  /* 0x0c00001211167389 */ /* 0x0000640000040013 */
[----:B01----:R-:W-:Y:S01]  /*5a30*/  ENDCOLLECTIVE ;  /* 0x000000000000791b */ /* 0x003fe20003800000 */
.L_x_453:
[----:B------:R-:W-:Y:S01]  /*5a40*/  MOV R21, R22 ;  /* 0x0000001600157202 */ /* 0x000fe20000000f00 */
[----:B------:R-:W-:Y:S06]  /*5a50*/  BRA `(.L_x_454) ;  /* 0xffffffec00647947 */ /* 0x000fec000383ffff */
.L_x_442:
[----:B------:R-:W-:Y:S01]  /*5a60*/  BSSY B1, `(.L_x_455) ;  /* 0x0000007000017945 */ /* 0x000fe20003800000 */
[----:B------:R-:W-:Y:S01]  /*5a70*/  MOV R18, 0x8 ;  /* 0x0000000800127802 */ /* 0x000fe20000000f00 */
[----:B------:R-:W-:Y:S01]  /*5a80*/  IMAD.MOV.U32 R19, RZ, RZ, 0x101f ;  /* 0x0000101fff137424 */ /* 0x000fe200078e00ff */
[----:B------:R-:W-:-:S07]  /*5a90*/  MOV R20, 0xffff ;  /* 0x0000ffff00147802 */ /* 0x000fce0000000f00 */
[----:B01234-:R-:W-:Y:S05]  /*5aa0*/  WARPSYNC.COLLECTIVE R20, `(.L_x_456) ;  /* 0x0000000014087348 */ /* 0x01ffea0003c00000 */
[----:B----4-:R4:W0:Y:S02]  /*5ab0*/  SHFL.BFLY P2, R22, R17, R18, R19 ;  /* 0x0c00001211167389 */ /* 0x0108240000040013 */
[----:B01234-:R-:W-:Y:S01]  /*5ac0*/  ENDCOLLECTIVE ;  /* 0x000000000000791b */ /* 0x01ffe20003800000 */
.L_x_456:
[----:B------:R-:W-:Y:S05]  /*5ad0*/  BSYNC B1 ;  /* 0x0000000000017941 */ /* 0x000fea0003800000 */
.L_x_455:
        /* <DEDUP_REMOVED lines=8> */
.L_x_457:
[----:B------:R-:W-:Y:S01]  /*5b60*/  HFMA2.MMA R18, -RZ, RZ, 0, 2.384185791015625e-07 ;  /* 0x00000004ff127435 */ /* 0x000fe200000001ff */
[----:B------:R-:W-:Y:S01]  /*5b70*/  MOV R17, R12 ;  /* 0x0000000c00117202 */ /* 0x000fe20000000f00 */
[----:B------:R-:W-:-:S09]  /*5b80*/  IMAD.MOV.U32 R21, RZ, RZ, R22 ;  /* 0x000000ffff157224 */ /* 0x000fd200078e0016 */
[----:B------:R-:W-:Y:S05]  /*5b90*/  WARPSYNC.COLLECTIVE R20, `(.L_x_458) ;  /* 0x0000000014087348 */ /* 0x000fea0003c00000 */
[----:B------:R0:W1:Y:S02]  /*5ba0*/  SHFL.BFLY P2, R22, R17, R18, R19 ;  /* 0x0c00001211167389 */ /* 0x0000640000040013 */
[----:B01----:R-:W-:Y:S01]  /*5bb0*/  ENDCOLLECTIVE ;  /* 0x000000000000791b */ /* 0x003fe20003800000 */
.L_x_458:
[----:B------:R-:W-:-:S04]  /*5bc0*/  FADD.FTZ R16, R21, R0 ;  /* 0x0000000015107221 */ /* 0x000fc80000010000 */
[----:B------:R-:W-:Y:S02]  /*5bd0*/  IMAD.MOV.U32 R17, RZ, RZ, R16 ;  /* 0x000000ffff117224 */ /* 0x000fe400078e0010 */
[----:B------:R-:W-:-:S07]  /*5be0*/  FADD.FTZ R21, R12, R22 ;  /* 0x000000160c157221 */ /* 0x000fce0000010000 */
[----:B------:R-:W-:Y:S05]  /*5bf0*/  WARPSYNC.COLLECTIVE R20, `(.L_x_459) ;  /* 0x0000000014087348 */ /* 0x000fea0003c00000 */
[----:B------:R0:W1:Y:S02]  /*5c00*/  SHFL.BFLY P2, R22, R17, R18, R19 ;  /* 0x0c00001211167389 */ /* 0x0000640000040013 */
[----:B01----:R-:W-:Y:S01]  /*5c10*/  ENDCOLLECTIVE ;  /* 0x000000000000791b */ /* 0x003fe20003800000 */
.L_x_459:
[----:B------:R-:W-:Y:S01]  /*5c20*/  MOV R17, R21 ;  /* 0x0000001500117202 */ /* 0x000fe20000000f00 */
[----:B------:R-:W-:Y:S01]  /*5c30*/  IMAD.MOV.U32 R18, RZ, RZ, 0x2 ;  /* 0x00000002ff127424 */ /* 0x000fe200078e00ff */
[----:B------:R-:W-:-:S07]  /*5c40*/  MOV R23, R22 ;  /* 0x0000001600177202 */ /* 0x000fce0000000f00 */
[----:B------:R-:W-:Y:S05]  /*5c50*/  WARPSYNC.COLLECTIVE R20, `(.L_x_460) ;  /* 0x0000000014087348 */ /* 0x000fea0003c00000 */
[----:B------:R0:W1:Y:S02]  /*5c60*/  SHFL.BFLY P2, R22, R17, R18, R19 ;  /* 0x0c00001211167389 */ /* 0x0000640000040013 */
[----:B01----:R-:W-:Y:S01]  /*5c70*/  ENDCOLLECTIVE ;  /* 0x000000000000791b */ /* 0x003fe20003800000 */
.L_x_460:
[----:B------:R-:W-:-:S05]  /*5c80*/  FADD.FTZ R23, R16, R23 ;  /* 0x0000001710177221 */ /* 0x000fca0000010000 */
[----:B------:R-:W-:Y:S01]  /*5c90*/  MOV R17, R23 ;  /* 0x0000001700117202 */ /* 0x000fe20000000f00 */
[----:B------:R-:W-:-:S07]  /*5ca0*/  FADD.FTZ R0, R21, R22 ;  /* 0x0000001615007221 */ /* 0x000fce0000010000 */
[----:B------:R-:W-:Y:S05]  /*5cb0*/  WARPSYNC.COLLECTIVE R20, `(.L_x_461) ;  /* 0x0000000014087348 */ /* 0x000fea0003c00000 */
[----:B------:R0:W1:Y:S02]  /*5cc0*/  SHFL.BFLY P2, R22, R17, R18, R19 ;  /* 0x0c00001211167389 */ /* 0x0000640000040013 */
[----:B01----:R-:W-:Y:S01]  /*5cd0*/  ENDCOLLECTIVE ;  /* 0x000000000000791b */ /* 0x003fe20003800000 */
.L_x_461:
[----:B------:R-:W-:Y:S01]  /*5ce0*/  HFMA2.MMA R18, -RZ, RZ, 0, 5.9604644775390625e-08 ;  /* 0x00000001ff127435 */ /* 0x000fe200000001ff */
[----:B------:R-:W-:Y:S01]  /*5cf0*/  IMAD.MOV.U32 R17, RZ, RZ, R0 ;  /* 0x000000ffff117224 */ /* 0x000fe200078e0000 */
[----:B------:R-:W-:-:S09]  /*5d00*/  MOV R24, R22 ;  /* 0x0000001600187202 */ /* 0x000fd20000000f00 */
[----:B------:R-:W-:Y:S05]  /*5d10*/  WARPSYNC.COLLECTIVE R20, `(.L_x_462) ;  /* 0x0000000014087348 */ /* 0x000fea0003c00000 */
[----:B------:R0:W1:Y:S02]  /*5d20*/  SHFL.BFLY P2, R22, R17, R18, R19 ;  /* 0x0c00001211167389 */ /* 0x0000640000040013 */
[----:B01----:R-:W-:Y:S01]  /*5d30*/  ENDCOLLECTIVE ;  /* 0x000000000000791b */ /* 0x003fe20003800000 */
.L_x_462:
[----:B------:R-:W-:-:S05]  /*5d40*/  FADD.FTZ R12, R23, R24 ;  /* 0x00000018170c7221 */ /* 0x000fca0000010000 */
[----:B------:R-:W-:Y:S01]  /*5d50*/  MOV R17, R12 ;  /* 0x0000000c00117202 */ /* 0x000fe20000000f00 */
[----:B------:R-:W-:-:S07]  /*5d60*/  FADD.FTZ R16, R0, R22 ;  /* 0x0000001600107221 */ /* 0x000fce0000010000 */
[----:B------:R-:W-:Y:S05]  /*5d70*/  WARPSYNC.COLLECTIVE R20, `(.L_x_463) ;  /* 0x0000000014087348 */ /* 0x000fea0003c00000 */
[----:B------:R0:W1:Y:S02]  /*5d80*/  SHFL.BFLY P2, R22, R17, R18, R19 ;  /* 0x0c00001211167389 */ /* 0x0000640000040013 */
[----:B01----:R-:W-:Y:S01]  /*5d90*/  ENDCOLLECTIVE ;  /* 0x000000000000791b */ /* 0x003fe20003800000 */
.L_x_463:
[----:B------:R-:W-:Y:S01]  /*5da0*/  IMAD.MOV.U32 R25, RZ, RZ, R22 ;  /* 0x000000ffff197224 */ /* 0x000fe200078e0016 */
[----:B------:R-:W-:Y:S06]  /*5db0*/  BRA `(.L_x_464) ;  /* 0xffffffec00387947 */ /* 0x000fec000383ffff */
.L_x_443:
[----:B------:R-:W-:Y:S01]  /*5dc0*/  BSSY B1, `(.L_x_465) ;  /* 0x0000007000017945 */ /* 0x000fe20003800000 */
[----:B------:R-:W-:Y:S01]  /*5dd0*/  MOV R18, 0x8 ;  /* 0x0000000800127802 */ /* 0x000fe20000000f00 */
[----:B------:R-:W-:Y:S01]  /*5de0*/  IMAD.MOV.U32 R20, RZ, RZ, 0xffff ;  /* 0x0000ffffff147424 */ /* 0x000fe200078e00ff */
[----:B------:R-:W-:-:S07]  /*5df0*/  MOV R19, 0x101f ;  /* 0x0000101f00137802 */ /* 0x000fce0000000f00 */
[----:B01234-:R-:W-:Y:S05]  /*5e00*/  WARPSYNC.COLLECTIVE R20, `(.L_x_466) ;  /* 0x0000000014087348 */ /* 0x01ffea0003c00000 */
[----:B----4-:R4:W0:Y:S02]  /*5e10*/  SHFL.BFLY P2, R22, R17, R18, R19 ;  /* 0x0c00001211167389 */ /* 0x0108240000040013 */
[----:B01234-:R-:W-:Y:S01]  /*5e20*/  ENDCOLLECTIVE ;  /* 0x000000000000791b */ /* 0x01ffe20003800000 */
.L_x_466:
[----:B------:R-:W-:Y:S05]  /*5e30*/  BSYNC B1 ;  /* 0x0000000000017941 */ /* 0x000fea0003800000 */
.L_x_465:
        /* <DEDUP_REMOVED lines=8> */
.L_x_467:
[----:B------:R-:W-:Y:S01]  /*5ec0*/  HFMA2.MMA R18, -RZ, RZ, 0, 2.384185791015625e-07 ;  /* 0x00000004ff127435 */ /* 0x000fe200000001ff */
[----:B------:R-:W-:Y:S01]  /*5ed0*/  IMAD.MOV.U32 R17, RZ, RZ, R12 ;  /* 0x000000ffff117224 */ /* 0x000fe200078e000c */
[----:B------:R-:W-:-:S09]  /*5ee0*/  MOV R21, R22 ;  /* 0x0000001600157202 */ /* 0x000fd20000000f00 */
[----:B------:R-:W-:Y:S05]  /*5ef0*/  WARPSYNC.COLLECTIVE R20, `(.L_x_468) ;  /* 0x0000000014087348 */ /* 0x000fea0003c00000 */
[----:B------:R0:W1:Y:S02]  /*5f00*/  SHFL.BFLY P2, R22, R17, R18, R19 ;  /* 0x0c00001211167389 */ /* 0x0000640000040013 */
[----:B01----:R-:W-:Y:S01]  /*5f10*/  ENDCOLLECTIVE ;  /* 0x000000000000791b */ /* 0x003fe20003800000 */
.L_x_468:
[----:B------:R-:W-:-:S05]  /*5f20*/  FADD.FTZ R16, R21, R0 ;  /* 0x0000000015107221 */ /* 0x000fca0000010000 */
[----:B------:R-:W-:Y:S01]  /*5f30*/  MOV R17, R16 ;  /* 0x0000001000117202 */ /* 0x000fe20000000f00 */
[----:B------:R-:W-:-:S07]  /*5f40*/  FADD.FTZ R21, R12, R22 ;  /* 0x000000160c157221 */ /* 0x000fce0000010000 */
[----:B------:R-:W-:Y:S05]  /*5f50*/  WARPSYNC.COLLECTIVE R20, `(.L_x_469) ;  /* 0x0000000014087348 */ /* 0x000fea0003c00000 */
[----:B------:R0:W1:Y:S02]  /*5f60*/  SHFL.BFLY P2, R22, R17, R18, R19 ;  /* 0x0c00001211167389 */ /* 0x0000640000040013 */
[----:B01----:R-:W-:Y:S01]  /*5f70*/  ENDCOLLECTIVE ;  /* 0x000000000000791b */ /* 0x003fe20003800000 */
.L_x_469:
[----:B------:R-:W-:Y:S01]  /*5f80*/  HFMA2.MMA R18, -RZ, RZ, 0, 1.1920928955078125e-07 ;  /* 0x00000002ff127435 */ /* 0x000fe200000001ff */
[----:B------:R-:W-:Y:S01]  /*5f90*/  MOV R17, R21 ;  /* 0x0000001500117202 */ /* 0x000fe20000000f00 */
[----:B------:R-:W-:-:S09]  /*5fa0*/  IMAD.MOV.U32 R23, RZ, RZ, R22 ;  /* 0x000000ffff177224 */ /* 0x000fd200078e0016 */
[----:B------:R-:W-:Y:S05]  /*5fb0*/  WARPSYNC.COLLECTIVE R20, `(.L_x_470) ;  /* 0x0000000014087348 */ /* 0x000fea0003c00000 */
[----:B------:R0:W1:Y:S02]  /*5fc0*/  SHFL.BFLY P2, R22, R17, R18, R19 ;  /* 0x0c00001211167389 */ /* 0x0000640000040013 */
[----:B01----:R-:W-:Y:S01]  /*5fd0*/  ENDCOLLECTIVE ;  /* 0x000000000000791b */ /* 0x003fe20003800000 */
.L_x_470:
[----:B------:R-:W-:-:S04]  /*5fe0*/  FADD.FTZ R23, R16, R23 ;  /* 0x0000001710177221 */ /* 0x000fc80000010000 */
[----:B------:R-:W-:Y:S02]  /*5ff0*/  IMAD.MOV.U32 R17, RZ, RZ, R23 ;  /* 0x000000ffff117224 */ /* 0x000fe400078e0017 */
[----:B------:R-:W-:-:S07]  /*6000*/  FADD.FTZ R0, R21, R22 ;  /* 0x0000001615007221 */ /* 0x000fce0000010000 */
[----:B------:R-:W-:Y:S05]  /*6010*/  WARPSYNC.COLLECTIVE R20, `(.L_x_471) ;  /* 0x0000000014087348 */ /* 0x000fea0003c00000 */
[----:B------:R0:W1:Y:S02]  /*6020*/  SHFL.BFLY P2, R22, R17, R18, R19 ;  /* 0x0c00001211167389 */ /* 0x0000640000040013 */
[----:B01----:R-:W-:Y:S01]  /*6030*/  ENDCOLLECTIVE ;  /* 0x000000000000791b */ /* 0x003fe20003800000 */
.L_x_471:
[----:B------:R-:W-:Y:S01]  /*6040*/  MOV R17, R0 ;  /* 0x0000000000117202 */ /* 0x000fe20000000f00 */
[----:B------:R-:W-:Y:S01]  /*6050*/  IMAD.MOV.U32 R18, RZ, RZ, 0x1 ;  /* 0x00000001ff127424 */ /* 0x000fe200078e00ff */
[----:B------:R-:W-:-:S07]  /*6060*/  MOV R24, R22 ;  /* 0x0000001600187202 */ /* 0x000fce0000000f00 */
[----:B------:R-:W-:Y:S05]  /*6070*/  WARPSYNC.COLLECTIVE R20, `(.L_x_472) ;  /* 0x0000000014087348 */ /* 0x000fea0003c00000 */
[----:B------:R0:W1:Y:S02]  /*6080*/  SHFL.BFLY P2, R22, R17, R18, R19 ;  /* 0x0c00001211167389 */ /* 0x0000640000040013 */
[----:B01----:R-:W-:Y:S01]  /*6090*/  ENDCOLLECTIVE ;  /* 0x000000000000791b */ /* 0x003fe20003800000 */
.L_x_472:
[----:B------:R-:W-:-:S05]  /*60a0*/  FADD.FTZ R12, R23, R24 ;  /* 0x00000018170c7221 */ /* 0x000fca0000010000 */
[----:B------:R-:W-:Y:S01]  /*60b0*/  MOV R17, R12 ;  /* 0x0000000c00117202 */ /* 0x000fe20000000f00 */
[----:B------:R-:W-:-:S07]  /*60c0*/  FADD.FTZ R16, R0, R22 ;  /* 0x0000001600107221 */ /* 0x000fce0000010000 */
[----:B------:R-:W-:Y:S05]  /*60d0*/  WARPSYNC.COLLECTIVE R20, `(.L_x_473) ;  /* 0x0000000014087348 */ /* 0x000fea0003c00000 */
[----:B------:R0:W1:Y:S02]  /*60e0*/  SHFL.BFLY P2, R22, R17, R18, R19 ;  /* 0x0c00001211167389 */ /* 0x0000640000040013 */
[----:B01----:R-:W-:Y:S01]  /*60f0*/  ENDCOLLECTIVE ;  /* 0x000000000000791b */ /* 0x003fe20003800000 */
.L_x_473:
[----:B------:R-:W-:Y:S01]  /*6100*/  MOV R25, R22 ;  /* 0x0000001600197202 */ /* 0x000fe20000000f00 */
[----:B------:R-:W-:Y:S06]  /*6110*/  BRA `(.L_x_474) ;  /* 0xffffffe800f87947 */ /* 0x000fec000383ffff */
.L_x_444:
[----:B------:R-:W-:Y:S01]  /*6120*/  BSSY B0, `(.L_x_475) ;  /* 0x0000007000007945 */ /* 0x000fe20003800000 */
[----:B------:R-:W-:Y:S01]  /*6130*/  IMAD.MOV.U32 R18, RZ, RZ, 0x8 ;  /* 0x00000008ff127424 */ /* 0x000fe200078e00ff */
[----:B------:R-:W-:Y:S02]  /*6140*/  MOV R19, 0x101f ;  /* 0x0000101f00137802 */ /* 0x000fe40000000f00 */
[----:B------:R-:W-:-:S07]  /*6150*/  MOV R20, 0xffff ;  /* 0x0000ffff00147802 */ /* 0x000fce0000000f00 */
[----:B01234-:R-:W-:Y:S05]  /*6160*/  WARPSYNC.COLLECTIVE R20, `(.L_x_476) ;  /* 0x0000000014087348 */ /* 0x01ffea0003c00000 */
[----:B---3--:R3:W0:Y:S02]  /*6170*/  SHFL.BFLY P2, R22, R17, R18, R19 ;  /* 0x0c00001211167389 */ /* 0x0086240000040013 */
[----:B01234-:R-:W-:Y:S01]  /*6180*/  ENDCOLLECTIVE ;  /* 0x000000000000791b */ /* 0x01ffe20003800000 */
.L_x_476:
[----:B------:R-:W-:Y:S05]  /*6190*/  BSYNC B0 ;  /* 0x0000000000007941 */ /* 0x000fea0003800000 */
.L_x_475:
        /* <DEDUP_REMOVED lines=10> */
.L_x_477:
        /* <DEDUP_REMOVED lines=10> */
.L_x_478:
[----:B------:R-:W-:-:S05]  /*62e0*/  FADD.FTZ R12, R12, R15 ;  /* 0x0000000f0c0c7221 */ /* 0x000fca0000010000 */
[----:B------:R-:W-:Y:S02]  /*62f0*/  MOV R17, R12 ;  /* 0x0000000c00117202 */ /* 0x000fe40000000f00 */
[----:B------:R-:W-:-:S07]  /*6300*/  MOV R16, R22 ;  /* 0x0000001600107202 */ /* 0x000fce0000000f00 */
[----:B------:R-:W-:Y:S05]  /*6310*/  WARPSYNC.COLLECTIVE R20, `(.L_x_479) ;  /* 0x0000000014087348 */ /* 0x000fea0003c00000 */
[----:B------:R0:W1:Y:S02]  /*6320*/  SHFL.BFLY P2, R22, R17, R18, R19 ;  /* 0x0c00001211167389 */ /* 0x0000640000040013 */
[----:B01----:R-:W-:Y:S01]  /*6330*/  ENDCOLLECTIVE ;  /* 0x000000000000791b */ /* 0x003fe20003800000 */
.L_x_479:
[----:B------:R-:W-:Y:S01]  /*6340*/  FADD.FTZ R15, R23, R16 ;  /* 0x00000010170f7221 */ /* 0x000fe20000010000 */
[----:B------:R-:W-:-:S04]  /*6350*/  HFMA2.MMA R18, -RZ, RZ, 0, 1.1920928955078125e-07 ;  /* 0x00000002ff127435 */ /* 0x000fc800000001ff */
[----:B------:R-:W-:Y:S01]  /*6360*/  MOV R17, R15 ;  /* 0x0000000f00117202 */ /* 0x000fe20000000f00 */
[----:B------:R-:W-:-:S07]  /*6370*/  IMAD.MOV.U32 R11, RZ, RZ, R22 ;  /* 0x000000ffff0b7224 */ /* 0x000fce00078e0016 */
[----:B------:R-:W-:Y:S05]  /*6380*/  WARPSYNC.COLLECTIVE R20, `(.L_x_480) ;  /* 0x0000000014087348 */ /* 0x000fea0003c00000 */
[----:B------:R0:W1:Y:S02]  /*6390*/  SHFL.BFLY P2, R22, R17, R18, R19 ;  /* 0x0c00001211167389 */ /* 0x0000640000040013 */
[----:B01----:R-:W-:Y:S01]  /*63a0*/  ENDCOLLECTIVE ;  /* 0x000000000000791b */ /* 0x003fe20003800000 */
.L_x_480:
[----:B------:R-:W-:-:S05]  /*63b0*/  FADD.FTZ R16, R12, R11 ;  /* 0x0000000b0c107221 */ /* 0x000fca0000010000 */
[----:B------:R-:W-:Y:S01]  /*63c0*/  MOV R17, R16 ;  /* 0x0000001000117202 */ /* 0x000fe20000000f00 */
[----:B------:R-:W-:-:S07]  /*63d0*/  IMAD.MOV.U32 R14, RZ, RZ, R22 ;  /* 0x000000ffff0e7224 */ /* 0x000fce00078e0016 */
[----:B------:R-:W-:Y:S05]  /*63e0*/  WARPSYNC.COLLECTIVE R20, `(.L_x_481) ;  /* 0x0000000014087348 */ /* 0x000fea0003c00000 */
[----:B------:R0:W1:Y:S02]  /*63f0*/  SHFL.BFLY P2, R22, R17, R18, R19 ;  /* 0x0c00001211167389 */ /* 0x0000640000040013 */
[----:B01----:R-:W-:Y:S01]  /*6400*/  ENDCOLLECTIVE ;  /* 0x000000000000791b */ /* 0x003fe20003800000 */
.L_x_481:
[----:B------:R-:W-:Y:S01]  /*6410*/  FADD.FTZ R14, R15, R14 ;  /* 0x0000000e0f0e7221 */ /* 0x000fe20000010000 */
[----:B------:R-:W-:-:S03]  /*6420*/  HFMA2.MMA R18, -RZ, RZ, 0, 5.9604644775390625e-08 ;  /* 0x00000001ff127435 */ /* 0x000fc600000001ff */
[----:B------:R-:W-:Y:S01]  /*6430*/  IMAD.MOV.U32 R17, RZ, RZ, R14 ;  /* 0x000000ffff117224 */ /* 0x000fe200078e000e */
[----:B------:R-:W-:-:S07]  /*6440*/  MOV R25, R22 ;  /* 0x0000001600197202 */ /* 0x000fce0000000f00 */
[----:B------:R-:W-:Y:S05]  /*6450*/  WARPSYNC.COLLECTIVE R20, `(.L_x_482) ;  /* 0x0000000014087348 */ /* 0x000fea0003c00000 */
[----:B------:R0:W1:Y:S02]  /*6460*/  SHFL.BFLY P2, R22, R17, R18, R19 ;  /* 0x0c00001211167389 */ /* 0x0000640000040013 */
[----:B01----:R-:W-:Y:S01]  /*6470*/  ENDCOLLECTIVE ;  /* 0x000000000000791b */ /* 0x003fe20003800000 */
.L_x_482:
[----:B------:R-:W-:-:S04]  /*6480*/  FADD.FTZ R12, R16, R25 ;  /* 0x00000019100c7221 */ /* 0x000fc80000010000 */
[----:B------:R-:W-:Y:S01]  /*6490*/  IMAD.MOV.U32 R17, RZ, RZ, R12 ;  /* 0x000000ffff117224 */ /* 0x000fe200078e000c */
[----:B------:R-:W-:-:S07]  /*64a0*/  MOV R15, R22 ;  /* 0x00000016000f7202 */ /* 0x000fce0000000f00 */
[----:B------:R-:W-:Y:S05]  /*64b0*/  WARPSYNC.COLLECTIVE R20, `(.L_x_483) ;  /* 0x0000000014087348 */ /* 0x000fea0003c00000 */
[----:B------:R0:W1:Y:S02]  /*64c0*/  SHFL.BFLY P2, R22, R17, R18, R19 ;  /* 0x0c00001211167389 */ /* 0x0000640000040013 */
[----:B01----:R-:W-:Y:S01]  /*64d0*/  ENDCOLLECTIVE ;  /* 0x000000000000791b */ /* 0x003fe20003800000 */
.L_x_483:
        /* <DEDUP_REMOVED lines=15> */
.L_x_484:
[----:B------:R-:W-:Y:S02]  /*65d0*/  MOV R17, R14 ;  /* 0x0000000e00117202 */ /* 0x000fe40000000f00 */
[----:B------:R-:W-:-:S07]  /*65e0*/  MOV R10, R22 ;  /* 0x00000016000a7202 */ /* 0x000fce0000000f00 */
[----:B------:R-:W-:Y:S05]  /*65f0*/  WARPSYNC.COLLECTIVE R20, `(.L_x_485) ;  /* 0x0000000014087348 */ /* 0x000fea0003c00000 */
[----:B------:R0:W1:Y:S02]  /*6600*/  SHFL.BFLY P2, R22, R17, R18, R19 ;  /* 0x0c00001211167389 */ /* 0x0000640000040013 */
[----:B01----:R-:W-:Y:S01]  /*6610*/  ENDCOLLECTIVE ;  /* 0x000000000000791b */ /* 0x003fe20003800000 */
.L_x_485:
[----:B------:R-:W-:Y:S01]  /*6620*/  FADD.FTZ R10, R10, R11 ;  /* 0x0000000b0a0a7221 */ /* 0x000fe20000010000 */
[----:B------:R-:W-:-:S04]  /*6630*/  HFMA2.MMA R18, -RZ, RZ, 0, 2.384185791015625e-07 ;  /* 0x00000004ff127435 */ /* 0x000fc800000001ff */
[----:B------:R-:W-:Y:S01]  /*6640*/  MOV R17, R10 ;  /* 0x0000000a00117202 */ /* 0x000fe20000000f00 */
[----:B------:R-:W-:-:S07]  /*6650*/  IMAD.MOV.U32 R21, RZ, RZ, R22 ;  /* 0x000000ffff157224 */ /* 0x000fce00078e0016 */
[----:B------:R-:W-:Y:S05]  /*6660*/  WARPSYNC.COLLECTIVE R20, `(.L_x_486) ;  /* 0x0000000014087348 */ /* 0x000fea0003c00000 */
[----:B------:R0:W1:Y:S02]  /*6670*/  SHFL.BFLY P2, R22, R17, R18, R19 ;  /* 0x0c00001211167389 */ /* 0x0000640000040013 */
[----:B01----:R-:W-:Y:S01]  /*6680*/  ENDCOLLECTIVE ;  /* 0x000000000000791b */ /* 0x003fe20003800000 */
.L_x_486:
[----:B------:R-:W-:Y:S02]  /*6690*/  FADD.FTZ R21, R21, R14 ;  /* 0x0000000e15157221 */ /* 0x000fe40000010000 */
[----:B------:R-:W0:Y:S02]  /*66a0*/  LDC.64 R14, c[0x0][0x220] ;  /* 0x00008800ff0e7b82 */ /* 0x000e240000000a00 */
[----:B------:R-:W-:Y:S02]  /*66b0*/  IMAD.MOV.U32 R17, RZ, RZ, R21 ;  /* 0x000000ffff117224 */ /* 0x000fe400078e0015 */
[----:B------:R-:W-:-:S07]  /*66c0*/  FADD.FTZ R11, R10, R22 ;  /* 0x000000160a0b7221 */ /* 0x000fce0000010000 */
[----:B0-----:R-:W-:Y:S05]  /*66d0*/  WARPSYNC.COLLECTIVE R20, `(.L_x_487) ;  /* 0x0000000014087348 */ /* 0x001fea0003c00000 */
[----:B------:R1:W2:Y:S02]  /*66e0*/  SHFL.BFLY P2, R22, R17, R18, R19 ;  /* 0x0c00001211167389 */ /* 0x0002a40000040013 */
[----:B012---:R-:W-:Y:S01]  /*66f0*/  ENDCOLLECTIVE ;  /* 0x000000000000791b */ /* 0x007fe20003800000 */
.L_x_487:
[----:B------:R-:W-:Y:S01]  /*6700*/  MOV R17, R11 ;  /* 0x0000000b00117202 */ /* 0x000fe20000000f00 */
[----:B------:R-:W-:Y:S01]  /*6710*/  IMAD.MOV.U32 R18, RZ, RZ, 0x2 ;  /* 0x00000002ff127424 */ /* 0x000fe200078e00ff */
[----:B------:R-:W-:-:S07]  /*6720*/  MOV R24, R22 ;  /* 0x0000001600187202 */ /* 0x000fce0000000f00 */
[----:B------:R-:W-:Y:S05]  /*6730*/  WARPSYNC.COLLECTIVE R20, `(.L_x_488) ;  /* 0x0000000014087348 */ /* 0x000fea0003c00000 */
[----:B------:R0:W1:Y:S02]  /*6740*/  SHFL.BFLY P2, R22, R17, R18, R19 ;  /* 0x0c00001211167389 */ /* 0x0000640000040013 */
[----:B01----:R-:W-:Y:S01]  /*6750*/  ENDCOLLECTIVE ;  /* 0x000000000000791b */ /* 0x003fe20003800000 */
.L_x_488:
[----:B------:R-:W-:-:S05]  /*6760*/  FADD.FTZ R10, R21, R24 ;  /* 0x00000018150a7221 */ /* 0x000fca0000010000 */
[----:B------:R-:W-:Y:S01]  /*6770*/  MOV R17, R10 ;  /* 0x0000000a00117202 */ /* 0x000fe20000000f00 */
[----:B------:R-:W-:-:S07]  /*6780*/  FADD.FTZ R24, R11, R22 ;  /* 0x000000160b187221 */ /* 0x000fce0000010000 */
[----:B------:R-:W-:Y:S05]  /*6790*/  WARPSYNC.COLLECTIVE R20, `(.L_x_489) ;  /* 0x0000000014087348 */ /* 0x000fea0003c00000 */
[----:B------:R0:W1:Y:S02]  /*67a0*/  SHFL.BFLY P2, R22, R17, R18, R19 ;  /* 0x0c00001211167389 */ /* 0x0000640000040013 */
[----:B01----:R-:W-:Y:S01]  /*67b0*/  ENDCOLLECTIVE ;  /* 0x000000000000791b */ /* 0x003fe20003800000 */
.L_x_489:
[----:B------:R-:W-:Y:S01]  /*67c0*/  HFMA2.MMA R18, -RZ, RZ, 0, 5.9604644775390625e-08 ;  /* 0x00000001ff127435 */ /* 0x000fe200000001ff */
[----:B------:R-:W-:Y:S01]  /*67d0*/  IMAD.MOV.U32 R17, RZ, RZ, R24 ;  /* 0x000000ffff117224 */ /* 0x000fe200078e0018 */
[----:B------:R-:W-:-:S09]  /*67e0*/  MOV R23, R22 ;  /* 0x0000001600177202 */ /* 0x000fd20000000f00 */
[----:B------:R-:W-:Y:S05]  /*67f0*/  WARPSYNC.COLLECTIVE R20, `(.L_x_490) ;  /* 0x0000000014087348 */ /* 0x000fea0003c00000 */
[----:B------:R0:W1:Y:S02]  /*6800*/  SHFL.BFLY P2, R22, R17, R18, R19 ;  /* 0x0c00001211167389 */ /* 0x0000640000040013 */
[----:B01----:R-:W-:Y:S01]  /*6810*/  ENDCOLLECTIVE ;  /* 0x000000000000791b */ /* 0x003fe20003800000 */
.L_x_490:
[----:B------:R-:W-:Y:S02]  /*6820*/  FADD.FTZ R23, R10, R23 ;  /* 0x000000170a177221 */ /* 0x000fe40000010000 */
[----:B------:R-:W0:Y:S02]  /*6830*/  LDC.64 R10, c[0x0][0x218] ;  /* 0x00008600ff0a7b82 */ /* 0x000e240000000a00 */
[----:B------:R-:W-:Y:S01]  /*6840*/  IMAD.MOV.U32 R17, RZ, RZ, R23 ;  /* 0x000000ffff117224 */ /* 0x000fe200078e0017 */
[----:B------:R-:W-:-:S07]  /*6850*/  MOV R21, R22 ;  /* 0x0000001600157202 */ /* 0x000fce0000000f00 */
[----:B0-----:R-:W-:Y:S05]  /*6860*/  WARPSYNC.COLLECTIVE R20, `(.L_x_491) ;  /* 0x0000000014087348 */ /* 0x001fea0003c00000 */
[----:B------:R1:W2:Y:S02]  /*6870*/  SHFL.BFLY P2, R22, R17, R18, R19 ;  /* 0x0c00001211167389 */ /* 0x0002a40000040013 */
[----:B012---:R-:W-:Y:S01]  /*6880*/  ENDCOLLECTIVE ;  /* 0x000000000000791b */ /* 0x007fe20003800000 */
.L_x_491:
        /* <DEDUP_REMOVED lines=29> */
.L_x_492:
[----:B------:R-:W-:Y:S01]  /*6a60*/  MOV R17, R16 ;  /* 0x0000001000117202 */ /* 0x000fe20000000f00 */
[----:B------:R-:W-:-:S07]  /*6a70*/  FADD.FTZ R12, R22, R23 ;  /* 0x00000017160c7221 */ /* 0x000fce0000010000 */
[----:B------:R-:W-:Y:S05]  /*6a80*/  WARPSYNC.COLLECTIVE R20, `(.L_x_493) ;  /* 0x0000000014087348 */ /* 0x000fea0003c00000 */
[----:B------:R0:W1:Y:S02]  /*6a90*/  SHFL.BFLY P2, R22, R17, R18, R19 ;  /* 0x0c00001211167389 */ /* 0x0000640000040013 */
[----:B01----:R-:W-:Y:S01]  /*6aa0*/  ENDCOLLECTIVE ;  /* 0x000000000000791b */ /* 0x003fe20003800000 */
.L_x_493:
[----:B------:R-:W-:Y:S01]  /*6ab0*/  HFMA2.MMA R18, -RZ, RZ, 0, 2.384185791015625e-07 ;  /* 0x00000004ff127435 */ /* 0x000fe200000001ff */
[----:B------:R-:W-:Y:S02]  /*6ac0*/  IMAD.MOV.U32 R17, RZ, RZ, R12 ;  /* 0x000000ffff117224 */ /* 0x000fe400078e000c */
[----:B------:R-:W-:-:S08]  /*6ad0*/  FADD.FTZ R16, R22, R16 ;  /* 0x0000001016107221 */ /* 0x000fd00000010000 */
[----:B------:R-:W-:Y:S05]  /*6ae0*/  WARPSYNC.COLLECTIVE R20, `(.L_x_494) ;  /* 0x0000000014087348 */ /* 0x000fea0003c00000 */
[----:B------:R0:W1:Y:S02]  /*6af0*/  SHFL.BFLY P2, R22, R17, R18, R19 ;  /* 0x0c00001211167389 */ /* 0x0000640000040013 */
[----:B01----:R-:W-:Y:S01]  /*6b00*/  ENDCOLLECTIVE ;  /* 0x000000000000791b */ /* 0x003fe20003800000 */
.L_x_494:
[----:B------:R-:W-:Y:S01]  /*6b10*/  MOV R17, R16 ;  /* 0x0000001000117202 */ /* 0x000fe20000000f00 */
[----:B------:R-:W-:-:S07]  /*6b20*/  FADD.FTZ R12, R12, R22 ;  /* 0x000000160c0c7221 */ /* 0x000fce0000010000 */
[----:B------:R-:W-:Y:S05]  /*6b30*/  WARPSYNC.COLLECTIVE R20, `(.L_x_495) ;  /* 0x0000000014087348 */ /* 0x000fea0003c00000 */
[----:B------:R0:W1:Y:S02]  /*6b40*/  SHFL.BFLY P2, R22, R17, R18, R19 ;  /* 0x0c00001211167389 */ /* 0x0000640000040013 */
[----:B01----:R-:W-:Y:S01]  /*6b50*/  ENDCOLLECTIVE ;  /* 0x000000000000791b */ /* 0x003fe20003800000 */
.L_x_495:
[----:B------:R-:W-:Y:S01]  /*6b60*/  HFMA2.MMA R18, -RZ, RZ, 0, 1.1920928955078125e-07 ;  /* 0x00000002ff127435 */ /* 0x000fe200000001ff */
[----:B------:R-:W-:Y:S02]  /*6b70*/  IMAD.MOV.U32 R17, RZ, RZ, R12 ;  /* 0x000000ffff117224 */ /* 0x000fe400078e000c */
[----:B------:R-:W-:-:S08]  /*6b80*/  FADD.FTZ R16, R16, R22 ;  /* 0x0000001610107221 */ /* 0x000fd00000010000 */
[----:B------:R-:W-:Y:S05]  /*6b90*/  WARPSYNC.COLLECTIVE R20, `(.L_x_496) ;  /* 0x0000000014087348 */ /* 0x000fea0003c00000 */
[----:B------:R0:W1:Y:S02]  /*6ba0*/  SHFL.BFLY P2, R22, R17, R18, R19 ;  /* 0x0c00001211167389 */ /* 0x0000640000040013 */
[----:B01----:R-:W-:Y:S01]  /*6bb0*/  ENDCOLLECTIVE ;  /* 0x000000000000791b */ /* 0x003fe20003800000 */
.L_x_496:
[----:B------:R-:W-:Y:S01]  /*6bc0*/  IMAD.MOV.U32 R17, RZ, RZ, R16 ;  /* 0x000000ffff117224 */ /* 0x000fe200078e0010 */
[----:B------:R-:W-:-:S07]  /*6bd0*/  MOV R23, R22 ;  /* 0x0000001600177202 */ /* 0x000fce0000000f00 */
[----:B------:R-:W-:Y:S05]  /*6be0*/  WARPSYNC.COLLECTIVE R20, `(.L_x_497) ;  /* 0x0000000014087348 */ /* 0x000fea0003c00000 */
[----:B------:R0:W1:Y:S02]  /*6bf0*/  SHFL.BFLY P2, R22, R17, R18, R19 ;  /* 0x0c00001211167389 */ /* 0x0000640000040013 */
[----:B01----:R-:W-:Y:S01]  /*6c00*/  ENDCOLLECTIVE ;  /* 0x000000000000791b */ /* 0x003fe20003800000 */
.L_x_497:
[----:B------:R-:W-:Y:S01]  /*6c10*/  FADD.FTZ R24, R12, R23 ;  /* 0x000000170c187221 */ /* 0x000fe20000010000 */
[----:B------:R-:W-:-:S04]  /*6c20*/  HFMA2.MMA R18, -RZ, RZ, 0, 5.9604644775390625e-08 ;  /* 0x00000001ff127435 */ /* 0x000fc800000001ff */
[----:B------:R-:W-:Y:S01]  /*6c30*/  MOV R17, R24 ;  /* 0x0000001800117202 */ /* 0x000fe20000000f00 */
[----:B------:R-:W-:-:S07]  /*6c40*/  FADD.FTZ R12, R16, R22 ;  /* 0x00000016100c7221 */ /* 0x000fce0000010000 */
[----:B------:R-:W-:Y:S05]  /*6c50*/  WARPSYNC.COLLECTIVE R20, `(.L_x_498) ;  /* 0x0000000014087348 */ /* 0x000fea0003c00000 */
[----:B------:R0:W1:Y:S02]  /*6c60*/  SHFL.BFLY P2, R22, R17, R18, R19 ;  /* 0x0c00001211167389 */ /* 0x0000640000040013 */
[----:B01----:R-:W-:Y:S01]  /*6c70*/  ENDCOLLECTIVE ;  /* 0x000000000000791b */ /* 0x003fe20003800000 */
.L_x_498:
[----:B------:R-:W-:Y:S02]  /*6c80*/  IMAD.MOV.U32 R17, RZ, RZ, R12 ;  /* 0x000000ffff117224 */ /* 0x000fe400078e000c */
[----:B------:R-:W-:-:S07]  /*6c90*/  FADD.FTZ R21, R24, R22 ;  /* 0x0000001618157221 */ /* 0x000fce0000010000 */
[----:B------:R-:W-:Y:S05]  /*6ca0*/  WARPSYNC.COLLECTIVE R20, `(.L_x_499) ;  /* 0x0000000014087348 */ /* 0x000fea0003c00000 */
[----:B------:R0:W1:Y:S02]  /*6cb0*/  SHFL.BFLY P2, R22, R17, R18, R19 ;  /* 0x0c00001211167389 */ /* 0x0000640000040013 */
[----:B01----:R-:W-:Y:S01]  /*6cc0*/  ENDCOLLECTIVE ;  /* 0x000000000000791b */ /* 0x003fe20003800000 */
.L_x_499:
        /* <DEDUP_REMOVED lines=20> */
.L_x_500:
[----:B------:R-:W-:Y:S01]  /*6e10*/  MOV R17, R23 ;  /* 0x0000001700117202 */ /* 0x000fe20000000f00 */
[----:B------:R-:W-:-:S07]  /*6e20*/  FADD.FTZ R16, R22, R25 ;  /* 0x0000001916107221 */ /* 0x000fce0000010000 */
[----:B------:R-:W-:Y:S05]  /*6e30*/  WARPSYNC.COLLECTIVE R20, `(.L_x_501) ;  /* 0x0000000014087348 */ /* 0x000fea0003c00000 */
[----:B------:R0:W1:Y:S02]  /*6e40*/  SHFL.BFLY P2, R22, R17, R18, R19 ;  /* 0x0c00001211167389 */ /* 0x0000640000040013 */
[----:B01----:R-:W-:Y:S01]  /*6e50*/  ENDCOLLECTIVE ;  /* 0x000000000000791b */ /* 0x003fe20003800000 */
.L_x_501:
[----:B------:R-:W-:Y:S01]  /*6e60*/  HFMA2.MMA R18, -RZ, RZ, 0, 2.384185791015625e-07 ;  /* 0x00000004ff127435 */ /* 0x000fe200000001ff */
[----:B------:R-:W-:Y:S01]  /*6e70*/  IMAD.MOV.U32 R17, RZ, RZ, R16 ;  /* 0x000000ffff117224 */ /* 0x000fe200078e0010 */
[----:B------:R-:W-:-:S09]  /*6e80*/  MOV R0, R22 ;  /* 0x0000001600007202 */ /* 0x000fd20000000f00 */
[----:B------:R-:W-:Y:S05]  /*6e90*/  WARPSYNC.COLLECTIVE R20, `(.L_x_502) ;  /* 0x0000000014087348 */ /* 0x000fea0003c00000 */
[----:B------:R0:W1:Y:S02]  /*6ea0*/  SHFL.BFLY P2, R22, R17, R18, R19 ;  /* 0x0c00001211167389 */ /* 0x0000640000040013 */
[----:B01----:R-:W-:Y:S01]  /*6eb0*/  ENDCOLLECTIVE ;  /* 0x000000000000791b */ /* 0x003fe20003800000 */
.L_x_502:
[----:B------:R-:W-:-:S05]  /*6ec0*/  FADD.FTZ R12, R0, R23 ;  /* 0x00000017000c7221 */ /* 0x000fca0000010000 */
[----:B------:R-:W-:Y:S01]  /*6ed0*/  MOV R17, R12 ;  /* 0x0000000c00117202 */ /* 0x000fe20000000f00 */
[----:B------:R-:W-:-:S07]  /*6ee0*/  FADD.FTZ R0, R16, R22 ;  /* 0x0000001610007221 */ /* 0x000fce0000010000 */
[----:B------:R-:W-:Y:S05]  /*6ef0*/  WARPSYNC.COLLECTIVE R20, `(.L_x_503) ;  /* 0x0000000014087348 */ /* 0x000fea0003c00000 */
[----:B------:R0:W1:Y:S02]  /*6f00*/  SHFL.BFLY P2, R22, R17, R18, R19 ;  /* 0x0c00001211167389 */ /* 0x0000640000040013 */
[----:B01----:R-:W-:Y:S01]  /*6f10*/  ENDCOLLECTIVE ;  /* 0x000000000000791b */ /* 0x003fe20003800000 */
.L_x_503:
[----:B------:R-:W-:Y:S01]  /*6f20*/  HFMA2.MMA R18, -RZ, RZ, 0, 1.1920928955078125e-07 ;  /* 0x00000002ff127435 */ /* 0x000fe200000001ff */
[----:B------:R-:W-:Y:S01]  /*6f30*/  MOV R17, R0 ;  /* 0x0000000000117202 */ /* 0x000fe20000000f00 */
[----:B------:R-:W-:-:S09]  /*6f40*/  IMAD.MOV.U32 R24, RZ, RZ, R22 ;  /* 0x000000ffff187224 */ /* 0x000fd200078e0016 */
[----:B------:R-:W-:Y:S05]  /*6f50*/  WARPSYNC.COLLECTIVE R20, `(.L_x_504) ;  /* 0x0000000014087348 */ /* 0x000fea0003c00000 */
[----:B------:R0:W1:Y:S02]  /*6f60*/  SHFL.BFLY P2, R22, R17, R18, R19 ;  /* 0x0c00001211167389 */ /* 0x0000640000040013 */
[----:B01----:R-:W-:Y:S01]  /*6f70*/  ENDCOLLECTIVE ;  /* 0x000000000000791b */ /* 0x003fe20003800000 */
.L_x_504:
[----:B------:R-:W-:-:S05]  /*6f80*/  FADD.FTZ R24, R12, R24 ;  /* 0x000000180c187221 */ /* 0x000fca0000010000 */
[----:B------:R-:W-:Y:S01]  /*6f90*/  MOV R17, R24 ;  /* 0x0000001800117202 */ /* 0x000fe20000000f00 */
[----:B------:R-:W-:-:S07]  /*6fa0*/  IMAD.MOV.U32 R25, RZ, RZ, R22 ;  /* 0x000000ffff197224 */ /* 0x000fce00078e0016 */
[----:B------:R-:W-:Y:S05]  /*6fb0*/  WARPSYNC.COLLECTIVE R20, `(.L_x_505) ;  /* 0x0000000014087348 */ /* 0x000fea0003c00000 */
[----:B------:R0:W1:Y:S02]  /*6fc0*/  SHFL.BFLY P2, R22, R17, R18, R19 ;  /* 0x0c00001211167389 */ /* 0x0000640000040013 */
[----:B01----:R-:W-:Y:S01]  /*6fd0*/  ENDCOLLECTIVE ;  /* 0x000000000000791b */ /* 0x003fe20003800000 */
.L_x_505:
[----:B------:R-:W-:-:S05]  /*6fe0*/  FADD.FTZ R23, R0, R25 ;  /* 0x0000001900177221 */ /* 0x000fca0000010000 */
[----:B------:R-:W-:Y:S01]  /*6ff0*/  MOV R17, R23 ;  /* 0x0000001700117202 */ /* 0x000fe20000000f00 */
[----:B------:R-:W-:Y:S02]  /*7000*/  IMAD.MOV.U32 R18, RZ, RZ, 0x1 ;  /* 0x00000001ff127424 */ /* 0x000fe400078e00ff */
[----:B------:R-:W-:-:S07]  /*7010*/  FADD.FTZ R12, R24, R22 ;  /* 0x00000016180c7221 */ /* 0x000fce0000010000 */
[----:B------:R-:W-:Y:S05]  /*7020*/  WARPSYNC.COLLECTIVE R20, `(.L_x_506) ;  /* 0x0000000014087348 */ /* 0x000fea0003c00000 */
[----:B------:R0:W1:Y:S02]  /*7030*/  SHFL.BFLY P2, R22, R17, R18, R19 ;  /* 0x0c00001211167389 */ /* 0x0000640000040013 */
[----:B01----:R-:W-:Y:S01]  /*7040*/  ENDCOLLECTIVE ;  /* 0x000000000000791b */ /* 0x003fe20003800000 */
.L_x_506:
[----:B------:R-:W-:Y:S01]  /*7050*/  MOV R17, R12 ;  /* 0x0000000c00117202 */ /* 0x000fe20000000f00 */
[----:B------:R-:W-:-:S07]  /*7060*/  FADD.FTZ R0, R23, R22 ;  /* 0x0000001617007221 */ /* 0x000fce0000010000 */
[----:B------:R-:W-:Y:S05]  /*7070*/  WARPSYNC.COLLECTIVE R20, `(.L_x_507) ;  /* 0x0000000014087348 */ /* 0x000fea0003c00000 */
[----:B------:R0:W1:Y:S02]  /*7080*/  SHFL.BFLY P2, R22, R17, R18, R19 ;  /* 0x0c00001211167389 */ /* 0x0000640000040013 */
[----:B01----:R-:W-:Y:S01]  /*7090*/  ENDCOLLECTIVE ;  /* 0x000000000000791b */ /* 0x003fe20003800000 */
.L_x_507:
[----:B------:R-:W-:Y:S01]  /*70a0*/  MOV R21, R22 ;  /* 0x0000001600157202 */ /* 0x000fe20000000f00 */
[----:B------:R-:W-:Y:S06]  /*70b0*/  BRA `(.L_x_508) ;  /* 0xffffffe400747947 */ /* 0x000fec000383ffff */
.L_x_509:
        /* <DEDUP_REMOVED lines=12> */
.L_x_3013:


//--------------------- .text._ZN13group_norm_v218gn_bwd_cuda_kernelI13__nv_bfloat16Li480ELi3ELi32ELi30ELi4096ELb0ELb1ELi256ELi960ELi960ELi4ELb1ELi21ELb1ELb0ELNS_15WgradSyncMethodE3ENS_16CompileConditionILi900EEEEEvPT_S6_S6_PKS5_S8_S8_S8_PKfflPfPj --------------------------
	.section	.text._ZN13group_norm_v218gn_bwd_cuda_kernelI13__nv_bfloat16Li480ELi3ELi32ELi30ELi4096ELb0ELb1ELi256ELi960ELi960ELi4ELb1ELi21ELb1ELb0ELNS_15WgradSyncMethodE3ENS_16CompileConditionILi900EEEEEvPT_S6_S6_PKS5_S8_S8_S8_PKfflPfPj,"ax",@progbits
	.align	128
        .global         _ZN13group_norm_v218gn_bwd_cuda_kernelI13__nv_bfloat16Li480ELi3ELi32ELi30ELi4096ELb0ELb1ELi256ELi960ELi960ELi4ELb1ELi21ELb1ELb0ELNS_15WgradSyncMethodE3ENS_16CompileConditionILi900EEEEEvPT_S6_S6_PKS5_S8_S8_S8_PKfflPfPj
        .type           _ZN13group_norm_v218gn_bwd_cuda_kernelI13__nv_bfloat16Li480ELi3ELi32ELi30ELi4096ELb0ELb1ELi256ELi960ELi960ELi4ELb1ELi21ELb1ELb0ELNS_15WgradSyncMethodE3ENS_16CompileConditionILi900EEEEEvPT_S6_S6_PKS5_S8_S8_S8_PKfflPfPj,@function
        .size           _ZN13group_norm_v218gn_bwd_cuda_kernelI13__nv_bfloat16Li480ELi3ELi32ELi30ELi4096ELb0ELb1ELi256ELi960ELi960ELi4ELb1ELi21ELb1ELb0ELNS_15WgradSyncMethodE3ENS_16CompileConditionILi900EEEEEvPT_S6_S6_PKS5_S8_S8_S8_PKfflPfPj,(.L_x_3014 - _ZN13group_norm_v218gn_bwd_cuda_kernelI13__nv_bfloat16Li480ELi3ELi32ELi30ELi4096ELb0ELb1ELi256ELi960ELi960ELi4ELb1ELi21ELb1ELb0ELNS_15WgradSyncMethodE3ENS_16CompileConditionILi900EEEEEvPT_S6_S6_PKS5_S8_S8_S8_PKfflPfPj)
        .other          _ZN13group_norm_v218gn_bwd_cuda_kernelI13__nv_bfloat16Li480ELi3ELi32ELi30ELi4096ELb0ELb1ELi256ELi960ELi960ELi4ELb1ELi21ELb1ELb0ELNS_15WgradSyncMethodE3ENS_16CompileConditionILi900EEEEEvPT_S6_S6_PKS5_S8_S8_S8_PKfflPfPj,@"STO_CUDA_ENTRY STV_DEFAULT"
_ZN13group_norm_v218gn_bwd_cuda_kernelI13__nv_bfloat16Li480ELi3ELi32ELi30ELi4096ELb0ELb1ELi256ELi960ELi960ELi4ELb1ELi21ELb1ELb0ELNS_15WgradSyncMethodE3ENS_16CompileConditionILi900EEEEEvPT_S6_S6_PKS5_S8_S8_S8_PKfflPfPj:
.text._ZN13group_norm_v218gn_bwd_cuda_kernelI13__nv_bfloat16Li480ELi3ELi32ELi30ELi4096ELb0ELb1ELi256ELi960ELi960ELi4ELb1ELi21ELb1ELb0ELNS_15WgradSyncMethodE3ENS_16CompileConditionILi900EEEEEvPT_S6_S6_PKS5_S8_S8_S8_PKfflPfPj:
        /* <DEDUP_REMOVED lines=29> */
.L_x_512:
[----:B------:R-:W2:Y:S04]  /*01d0*/  LD.E.STRONG.GPU R0, desc[UR12][R2.64] ;  /* 0x0000000c02007980 */ /* 0x000ea8000c10f900 */
[----:B--2---:R-:W-:Y:S01]  /*01e0*/  CCTL.IVALL ;  /* 0x00000000ff00798f */ /* 0x004fe20002000000 */
[----:B------:R-:W-:Y:S05]  /*01f0*/  YIELD ;  /* 0x0000000000007946 */ /* 0x000fea0003800000 */
[----:B-----5:R-:W-:-:S04]  /*0200*/  LOP3.LUT R0, R0, R5, RZ, 0x3c, !PT ;  /* 0x0000000500007212 */ /* 0x020fc800078e3cff */
[----:B------:R-:W-:-:S13]  /*0210*/  ISETP.GT.AND P0, PT, R0, -0x1, PT ;  /* 0xffffffff0000780c */ /* 0x000fda0003f04270 */
[----:B------:R-:W-:Y:S05]  /*0220*/  @P0 BRA `(.L_x_512) ;  /* 0xfffffffc00e80947 */ /* 0x000fea000383ffff */
.L_x_511:
[----:B------:R-:W-:Y:S05]  /*0230*/  WARPSYNC.ALL ;  /* 0x0000000000007948 */ /* 0x000fea0003800000 */
[----:B------:R-:W-:Y:S06]  /*0240*/  BAR.SYNC.DEFER_BLOCKING 0x0 ;  /* 0x0000000000007b1d */ /* 0x000fec0000010000 */
[----:B------:R-:W-:Y:S05]  /*0250*/  BRA `(.L_x_513) ;  /* 0x0000003000a47947 */ /* 0x000fea0003800000 */
.L_x_510:
        /* <DEDUP_REMOVED lines=69> */
.L_x_527:
        /* <DEDUP_REMOVED lines=39> */
.L_x_514:
        /* <DEDUP_REMOVED lines=177> */
.L_x_515:
        /* <DEDUP_REMOVED lines=171> */
.L_x_517:
[----:B------:R-:W-:Y:S05]  /*1ee0*/  BSYNC B0 ;  /* 0x0000000000007941 */ /* 0x000fea0003800000 */
.L_x_516:
        /* <DEDUP_REMOVED lines=19> */
.L_x_519:
[----:B------:R-:W-:Y:S05]  /*2020*/  BSYNC B0 ;  /* 0x0000000000007941 */ /* 0x000fea0003800000 */
.L_x_518:
        /* <DEDUP_REMOVED lines=17> */
.L_x_522:
[----:B------:R-:W2:Y:S04]  /*2140*/  LD.E.STRONG.GPU R20, desc[UR12][R18.64] ;  /* 0x0000000c12147980 */ /* 0x000ea8000c10f900 */
[----:B--2---:R-:W-:Y:S01]  /*2150*/  CCTL.IVALL ;  /* 0x00000000ff00798f */ /* 0x004fe20002000000 */
[----:B------:R-:W-:Y:S05]  /*2160*/  YIELD ;  /* 0x0000000000007946 */ /* 0x000fea0003800000 */
[----:B-----5:R-:W-:-:S04]  /*2170*/  LOP3.LUT R20, R20, R13, RZ, 0x3c, !PT ;  /* 0x0000000d14147212 */ /* 0x020fc800078e3cff */
[----:B------:R-:W-:-:S13]  /*2180*/  ISETP.GT.AND P1, PT, R20, -0x1, PT ;  /* 0xffffffff1400780c */ /* 0x000fda0003f24270 */
[----:B------:R-:W-:Y:S05]  /*2190*/  @P1 BRA `(.L_x_522) ;  /* 0xfffffffc00e81947 */ /* 0x000fea000383ffff */
.L_x_521:
[----:B------:R-:W-:Y:S05]  /*21a0*/  WARPSYNC.ALL ;  /* 0x0000000000007948 */ /* 0x000fea0003800000 */
[----:B------:R-:W-:Y:S06]  /*21b0*/  BAR.SYNC.DEFER_BLOCKING 0x0 ;  /* 0x0000000000007b1d */ /* 0x000fec0000010000 */
[----:B------:R-:W-:Y:S05]  /*21c0*/  BRA `(.L_x_523) ;  /* 0x0000000000687947 */ /* 0x000fea0003800000 */
.L_x_520:
        /* <DEDUP_REMOVED lines=18> */
.L_x_525:
[----:B-1----:R-:W2:Y:S04]  /*22f0*/  LD.E.STRONG.GPU R20, desc[UR12][R18.64+0x54] ;  /* 0x0000540c12147980 */ /* 0x002ea8000c10f900 */
[----:B--2---:R-:W-:Y:S01]  /*2300*/  CCTL.IVALL ;  /* 0x00000000ff00798f */ /* 0x004fe20002000000 */
[----:B------:R-:W-:Y:S05]  /*2310*/  YIELD ;  /* 0x0000000000007946 */ /* 0x000fea0003800000 */
[----:B-----5:R-:W-:-:S04]  /*2320*/  LOP3.LUT R20, R20, R13, RZ, 0x3c, !PT ;  /* 0x0000000d14147212 */ /* 0x020fc800078e3cff */
[----:B------:R-:W-:-:S13]  /*2330*/  ISETP.GT.AND P1, PT, R20, -0x1, PT ;  /* 0xffffffff1400780c */ /* 0x000fda0003f24270 */
[----:B------:R-:W-:Y:S05]  /*2340*/  @P1 BRA `(.L_x_525) ;  /* 0xfffffffc00e81947 */ /* 0x000fea000383ffff */
.L_x_524:
[----:B------:R-:W-:Y:S05]  /*2350*/  WARPSYNC.ALL ;  /* 0x0000000000007948 */ /* 0x000fea0003800000 */
[----:B------:R-:W-:Y:S06]  /*2360*/  BAR.SYNC.DEFER_BLOCKING 0x0 ;  /* 0x0000000000007b1d */ /* 0x000fec0000010000 */
.L_x_523:
[----:B------:R-:W2:Y:S01]  /*2370*/  S2R R26, SR_TID.X ;  /* 0x00000000001a7919 */ /* 0x000ea20000002100 */
[----:B-1----:R-:W-:Y:S01]  /*2380*/  IMAD.U32 R18, RZ, RZ, UR4 ;  /* 0x00000004ff127e24 */ /* 0x002fe2000f8e00ff */
[----:B0-----:R-:W3:Y:S04]  /*2390*/  LDL R23, [R1+0x8] ;  /* 0x0000080001177983 */ /* 0x001ee80000100800 */
[----:B------:R-:W4:Y:S01]  /*23a0*/  LDL R25, [R1+0x4] ;  /* 0x0000040001197983 */ /* 0x000f220000100800 */
[----:B------:R-:W0:Y:S01]  /*23b0*/  S2UR UR8, SR_CgaCtaId ;  /* 0x00000000000879c3 */ /* 0x000e220000008800 */
[----:B------:R-:W-:Y:S01]  /*23c0*/  UMOV UR5, 0x400 ;  /* 0x0000040000057882 */ /* 0x000fe20000000000 */
[----:B------:R-:W-:Y:S01]  /*23d0*/  ULDC.64 UR16, c[0x0][0x210] ;  /* 0x0000840000107ab9 */ /* 0x000fe20000000a00 */
[----:B--2---:R-:W-:-:S13]  /*23e0*/  ISETP.GT.U32.AND P1, PT, R26, 0xff, PT ;  /* 0x000000ff1a00780c */ /* 0x004fda0003f24070 */
[----:B------:R-:W1:Y:S01]  /*23f0*/  @!P1 LDC R13, c[0x0][0x10] ;  /* 0x00000400ff0d9b82 */ /* 0x000e620000000800 */
[----:B------:R-:W-:-:S04]  /*2400*/  @!P1 SHF.L.U32 R20, R26, 0x1, RZ ;  /* 0x000000011a149819 */ /* 0x000fc800000006ff */
[----:B------:R-:W-:Y:S01]  /*2410*/  @!P1 LOP3.LUT R20, R20, 0x7ffffff0, RZ, 0xc0, !PT ;  /* 0x7ffffff014149812 */ /* 0x000fe200078ec0ff */
[----:B-1----:R-:W-:Y:S02]  /*2420*/  @!P1 IMAD R13, R13, R18, UR9 ;  /* 0x000000090d0d9e24 */ /* 0x002fe4000f8e0212 */
[----:B------:R-:W1:Y:S02]  /*2430*/  @!P1 LDC.64 R18, c[0x0][0x260] ;  /* 0x00009800ff129b82 */ /* 0x000e640000000a00 */
[----:B------:R-:W-:Y:S01]  /*2440*/  @!P1 IMAD R13, R13, 0x200, R20 ;  /* 0x000002000d0d9824 */ /* 0x000fe200078e0214 */
[----:B------:R-:W-:-:S04]  /*2450*/  @!P1 LOP3.LUT R20, R26, 0x7, RZ, 0xc0, !PT ;  /* 0x000000071a149812 */ /* 0x000fc800078ec0ff */
[----:B------:R-:W-:-:S05]  /*2460*/  @!P1 IADD3 R13, R13, R20, RZ ;  /* 0x000000140d0d9210 */ /* 0x000fca0007ffe0ff */
[----:B------:R-:W-:-:S05]  /*2470*/  @!P1 IMAD.SHL.U32 R13, R13, 0x2, RZ ;  /* 0x000000020d0d9824 */ /* 0x000fca00078e00ff */
[C---:B------:R-:W-:Y:S01]  /*2480*/  @!P1 IADD3 R15, R13.reuse, 0x10, RZ ;  /* 0x000000100d0f9810 */ /* 0x040fe20007ffe0ff */
[----:B-1----:R-:W-:-:S04]  /*2490*/  @!P1 IMAD.WIDE.U32 R20, R13, 0x4, R18 ;  /* 0x000000040d149825 */ /* 0x002fc800078e0012 */
[----:B------:R-:W-:Y:S02]  /*24a0*/  @!P1 IMAD.WIDE.U32 R18, R15, 0x4, R18 ;  /* 0x000000040f129825 */ /* 0x000fe400078e0012 */
[----:B------:R-:W2:Y:S04]  /*24b0*/  @!P1 LDG.E.64 R20, desc[UR12][R20.64] ;  /* 0x0000000c14149981 */ /* 0x000ea8000c1e1b00 */
[----:B------:R-:W5:Y:S01]  /*24c0*/  @!P1 LDG.E.64 R18, desc[UR12][R18.64] ;  /* 0x0000000c12129981 */ /* 0x000f62000c1e1b00 */
[----:B------:R-:W-:Y:S01]  /*24d0*/  IMAD.MOV.U32 R13, RZ, RZ, RZ ;  /* 0x000000ffff0d7224 */ /* 0x000fe200078e00ff */
[----:B------:R-:W-:-:S04]  /*24e0*/  UIADD3 UR5, UR5, 0x6900, URZ ;  /* 0x0000690005057890 */ /* 0x000fc8000fffe03f */
[----:B0-----:R-:W-:Y:S01]  /*24f0*/  ULEA UR5, UR8, UR5, 0x18 ;  /* 0x0000000508057291 */ /* 0x001fe2000f8ec03f */
[----:B--2---:R-:W-:Y:S01]  /*2500*/  @!P1 FADD.FTZ R15, RZ, R20 ;  /* 0x00000014ff0f9221 */ /* 0x004fe20000010000 */
[----:B------:R-:W-:-:S03]  /*2510*/  @!P1 FADD.FTZ R22, RZ, R21 ;  /* 0x00000015ff169221 */ /* 0x000fc60000010000 */
[----:B-----5:R-:W-:Y:S01]  /*2520*/  @!P1 FADD.FTZ R13, R18, R15 ;  /* 0x0000000f120d9221 */ /* 0x020fe20000010000 */
[----:B------:R-:W-:-:S06]  /*2530*/  HFMA2.MMA R15, -RZ, RZ, 0, 0 ;  /* 0x00000000ff0f7435 */ /* 0x000fcc00000001ff */
[----:B------:R-:W-:Y:S02]  /*2540*/  @!P1 FADD.FTZ R15, R19, R22 ;  /* 0x00000016130f9221 */ /* 0x000fe40000010000 */
[----:B------:R-:W0:Y:S04]  /*2550*/  SHFL.BFLY PT, R22, R13, 0x4, 0x1f ;  /* 0x0c801f000d167f89 */ /* 0x000e2800000e0000 */
        /* <DEDUP_REMOVED lines=9> */
[----:B------:R-:W-:Y:S01]  /*25f0*/  LOP3.LUT P1, RZ, R26, 0xffffff07, RZ, 0xc0, !PT ;  /* 0xffffff071aff7812 */ /* 0x000fe2000782c0ff */
[----:B0-----:R-:W-:Y:S01]  /*2600*/  FADD.FTZ R19, R20, R19 ;  /* 0x0000001314137221 */ /* 0x001fe20000010000 */
[----:B-1----:R-:W-:-:S11]  /*2610*/  FADD.FTZ R13, R21, R18 ;  /* 0x00000012150d7221 */ /* 0x002fd60000010000 */
[----:B------:R-:W-:Y:S01]  /*2620*/  @!P1 FMUL.FTZ R18, R19, 8.1380212577641941607e-06 ;  /* 0x3708888913129820 */ /* 0x000fe20000410000 */
[----:B------:R-:W-:Y:S01]  /*2630*/  @!P1 FMUL.FTZ R19, R13, 8.1380212577641941607e-06 ;  /* 0x370888890d139820 */ /* 0x000fe20000410000 */
[----:B------:R-:W-:-:S05]  /*2640*/  @!P1 LOP3.LUT R13, R26, 0xfffffff8, RZ, 0xc0, !PT ;  /* 0xfffffff81a0d9812 */ /* 0x000fca00078ec0ff */
[----:B------:R0:W-:Y:S01]  /*2650*/  @!P1 STS.64 [R13+UR5], R18 ;  /* 0x000000120d009988 */ /* 0x0001e20008000a05 */
[----:B---3--:R-:W-:Y:S01]  /*2660*/  LEA R20, R23, UR5, 0x3 ;  /* 0x0000000517147c11 */ /* 0x008fe2000f8e18ff */
[----:B------:R-:W-:Y:S01]  /*2670*/  BAR.SYNC.DEFER_BLOCKING 0x0 ;  /* 0x0000000000007b1d */ /* 0x000fe20000010000 */
[----:B----4-:R-:W-:-:S05]  /*2680*/  LEA R15, R25, UR5, 0x3 ;  /* 0x00000005190f7c11 */ /* 0x010fca000f8e18ff */
[----:B------:R0:W1:Y:S04]  /*2690*/  LDS.64 R18, [R15] ;  /* 0x000000000f127984 */ /* 0x0000680000000a00 */
[----:B------:R-:W2:Y:S01]  /*26a0*/  LDS.64 R20, [R20] ;  /* 0x0000000014147984 */ /* 0x000ea20000000a00 */
[----:B------:R-:W-:-:S05]  /*26b0*/  UMOV UR5, URZ ;  /* 0x0000003f00057c82 */ /* 0x000fca0008000000 */
.L_x_526:
[----:B0-----:R-:W3:Y:S01]  /*26c0*/  LDL R15, [R1] ;  /* 0x00000000010f7983 */ /* 0x001ee20000100800 */
[----:B------:R-:W-:-:S03]  /*26d0*/  IMAD.U32 R13, RZ, RZ, UR5 ;  /* 0x00000005ff0d7e24 */ /* 0x000fc6000f8e00ff */
[----:B-----5:R0:W-:Y:S04]  /*26e0*/  STL [R1+0x24], R9 ;  /* 0x0000240901007387 */ /* 0x0201e80000100800 */
[----:B------:R-:W-:Y:S01]  /*26f0*/  STL [R1+0x20], R8 ;  /* 0x0000200801007387 */ /* 0x000fe20000100800 */
[----:B---3--:R-:W-:-:S05]  /*2700*/  LEA R13, R13, R15, 0x1 ;  /* 0x0000000f0d0d7211 */ /* 0x008fca00078e08ff */
        /* <DEDUP_REMOVED lines=9> */
[----:B------:R-:W3:Y:S04]  /*27a0*/  LDG.E.64.CONSTANT R22, desc[UR12][R22.64] ;  /* 0x0000000c16167981 */ /* 0x000ee8000c1e9b00 */
[----:B------:R-:W4:Y:S01]  /*27b0*/  LDG.E.64.CONSTANT R24, desc[UR12][R24.64] ;  /* 0x0000000c18187981 */ /* 0x000f22000c1e9b00 */
[----:B------:R-:W-:-:S05]  /*27c0*/  VIADD R37, R13, 0x780 ;  /* 0x000007800d257836 */ /* 0x000fca0000000000 */
[----:B------:R-:W-:-:S05]  /*27d0*/  IADD3 R37, P1, R37, R16, RZ ;  /* 0x0000001025257210 */ /* 0x000fca0007f3e0ff */
[----:B0-----:R-:W-:Y:S01]  /*27e0*/  IMAD.SHL.U32 R9, R37, 0x2, RZ ;  /* 0x0000000225097824 */ /* 0x001fe200078e00ff */
[C---:B---3--:R-:W-:Y:S01]  /*27f0*/  PRMT R26, R22.reuse, 0x7632, R26 ;  /* 0x00007632161a7816 */ /* 0x048fe2000000001a */
        /* <DEDUP_REMOVED lines=10> */
[--C-:B-1----:R-:W-:Y:S01]  /*28a0*/  FFMA.FTZ R15, R0, R15, -R18.reuse ;  /* 0x0000000f000f7223 */ /* 0x102fe20000010812 */
[C---:B------:R-:W-:Y:S01]  /*28b0*/  FMUL.FTZ R26, R5.reuse, R26 ;  /* 0x0000001a051a7220 */ /* 0x040fe20000410000 */
[----:B------:R-:W-:Y:S01]  /*28c0*/  FMUL.FTZ R28, R5, R28 ;  /* 0x0000001c051c7220 */ /* 0x000fe20000410000 */
[----:B------:R-:W-:Y:S01]  /*28d0*/  FFMA.FTZ R24, R3, R24, -R18 ;  /* 0x0000001803187223 */ /* 0x000fe20000010812 */
[----:B--2---:R-:W-:Y:S01]  /*28e0*/  FFMA.FTZ R22, R2, R22, -R20 ;  /* 0x0000001602167223 */ /* 0x004fe20000010814 */
        /* <DEDUP_REMOVED lines=137> */
[----:B------:R-:W-:Y:S01]  /*3180*/  FMUL.FTZ R32, R7, R32 ;  /* 0x0000002007207220 */ /* 0x000fe20000410000 */
[----:B----4-:R-:W-:Y:S01]  /*3190*/  IMAD.U32 R33, R29, 0x10000, RZ ;  /* 0x000100001d217824 */ /* 0x010fe200078e00ff */
[C---:B------:R-:W-:Y:S02]  /*31a0*/  PRMT R29, R28.reuse, 0x7632, R29 ;  /* 0x000076321c1d7816 */ /* 0x040fe4000000001d */
[----:B0-----:R-:W-:Y:S02]  /*31b0*/  SHF.L.U32 R24, R28, 0x10, RZ ;  /* 0x000000101c187819 */ /* 0x001fe400000006ff */
[----:B------:R-:W-:-:S02]  /*31c0*/  SHF.L.U32 R36, R26, 0x10, RZ ;  /* 0x000000101a247819 */ /* 0x000fc400000006ff */
[----:B------:R-:W-:Y:S01]  /*31d0*/  PRMT R26, R29, 0x7632, R26 ;  /* 0x000076321d1a7816 */ /* 0x000fe2000000001a */
[C---:B------:R-:W-:Y:S01]  /*31e0*/  IMAD.U32 R37, R27.reuse, 0x10000, RZ ;  /* 0x000100001b257824 */ /* 0x040fe200078e00ff */
[----:B------:R-:W-:Y:S02]  /*31f0*/  PRMT R27, R27, 0x7632, R27 ;  /* 0x000076321b1b7816 */ /* 0x000fe4000000001b */
[C---:B------:R-:W-:Y:S01]  /*3200*/  PRMT R28, R26.reuse, 0x7632, R28 ;  /* 0x000076321a1c7816 */ /* 0x040fe2000000001c */
[----:B------:R-:W-:Y:S01]  /*3210*/  IMAD.U32 R26, R26, 0x10000, RZ ;  /* 0x000100001a1a7824 */ /* 0x000fe200078e00ff */
        /* <DEDUP_REMOVED lines=42> */
[----:B---3--:R-:W-:Y:S05]  /*34c0*/  @P1 BRA `(.L_x_526) ;  /* 0xfffffff0007c1947 */ /* 0x008fea000383ffff */
[----:B------:R-:W-:Y:S01]  /*34d0*/  ULOP3.LUT UR4, UR4, 0x1, URZ, 0x3c, !UPT ;  /* 0x0000000104047892 */ /* 0x000fe2000f8e3c3f */
[----:B------:R-:W-:Y:S11]  /*34e0*/  @!P0 BRA `(.L_x_527) ;  /* 0xffffffd000708947 */ /* 0x000ff6000383ffff */
.L_x_513:
        /* <DEDUP_REMOVED lines=28> */
[----:B------:R-:W-:Y:S01]  /*36b0*/  LOP3.LUT R11, RZ, R35, RZ, 0x33, !PT ;  /* 0x00000023ff0b7212 */ /* 0x000fe200078e33ff */
[----:B------:R-:W-:Y:S01]  /*36c0*/  VIADD R37, R35, 0x1e ;  /* 0x0000001e23257836 */ /* 0x000fe20000000000 */
[----:B------:R-:W-:Y:S01]  /*36d0*/  IADD3.X R13, ~R13, -0x1, R0, P0, P1 ;  /* 0xffffffff0d0d7810 */ /* 0x000fe200007e2500 */
[----:B------:R-:W-:Y:S01]  /*36e0*/  USHF.L.U64.HI UR8, UR7, 0x4, UR8 ;  /* 0x0000000407087899 */ /* 0x000fe20008010208 */
[C---:B------:R-:W-:Y:S01]  /*36f0*/  SHF.L.U32 R0, R34.reuse, 0x1, RZ ;  /* 0x0000000122007819 */ /* 0x040fe200000006ff */
[----:B------:R-:W-:Y:S01]  /*3700*/  USHF.L.U32 UR7, UR7, 0x4, URZ ;  /* 0x0000000407077899 */ /* 0x000fe2000800063f */
[----:B-----5:R-:W-:Y:S01]  /*3710*/  VIMNMX.U32 R8, R37, 0x20, !PT ;  /* 0x0000002025087848 */ /* 0x020fe20007fe0000 */
[----:B------:R-:W-:Y:S01]  /*3720*/  IMAD.WIDE.U32 R4, R13, -0x77777777, RZ ;  /* 0x888888890d047825 */ /* 0x000fe200078e00ff */
[----:B------:R-:W-:-:S02]  /*3730*/  LEA R3, R34, UR9, 0x7 ;  /* 0x0000000922037c11 */ /* 0x000fc4000f8e38ff */
[----:B------:R-:W-:Y:S02]  /*3740*/  LOP3.LUT R0, R0, 0x1f, R12, 0x78, !PT ;  /* 0x0000001f00007812 */ /* 0x000fe400078e780c */
[----:B------:R-:W-:Y:S01]  /*3750*/  SHF.L.U32 R33, R12, 0x1, RZ ;  /* 0x000000010c217819 */ /* 0x000fe200000006ff */
[----:B------:R-:W-:Y:S01]  /*3760*/  IMAD.WIDE.U32 R6, P0, R2, -0x77777778, R4 ;  /* 0x8888888802067825 */ /* 0x000fe20007800004 */
[----:B------:R-:W-:Y:S02]  /*3770*/  LEA R3, R0, R3, 0x2 ;  /* 0x0000000300037211 */ /* 0x000fe400078e10ff */
[----:B------:R-:W-:Y:S01]  /*3780*/  LOP3.LUT R33, R33, 0x1e, RZ, 0xc0, !PT ;  /* 0x0000001e21217812 */ /* 0x000fe200078ec0ff */
[----:B------:R-:W-:Y:S01]  /*3790*/  IMAD.WIDE.U32 R4, R2, -0x77777777, RZ ;  /* 0x8888888902047825 */ /* 0x000fe200078e00ff */
[----:B------:R-:W-:Y:S02]  /*37a0*/  IADD3 R4, R8, R11, RZ ;  /* 0x0000000b08047210 */ /* 0x000fe40007ffe0ff */
[----:B------:R-:W-:Y:S01]  /*37b0*/  IADD3 R10, R35, 0x3c, RZ ;  /* 0x0000003c230a7810 */ /* 0x000fe20007ffe0ff */
[----:B------:R-:W-:Y:S01]  /*37c0*/  IMAD.X R9, RZ, RZ, RZ, P0 ;  /* 0x000000ffff097224 */ /* 0x000fe200000e06ff */
[----:B------:R-:W-:Y:S01]  /*37d0*/  IADD3 RZ, P0, R5, R6, RZ ;  /* 0x0000000605ff7210 */ /* 0x000fe20007f1e0ff */
[----:B------:R-:W-:Y:S01]  /*37e0*/  IMAD.MOV.U32 R8, RZ, RZ, R7 ;  /* 0x000000ffff087224 */ /* 0x000fe200078e0007 */
[-C--:B------:R-:W-:Y:S01]  /*37f0*/  LOP3.LUT R15, R10, R33.reuse, RZ, 0x3c, !PT ;  /* 0x000000210a0f7212 */ /* 0x080fe200078e3cff */
[----:B------:R-:W-:Y:S01]  /*3800*/  IMAD.SHL.U32 R0, R12, 0x80, RZ ;  /* 0x000000800c007824 */ /* 0x000fe200078e00ff */
[-C--:B------:R-:W-:Y:S01]  /*3810*/  LOP3.LUT R7, R37, R33.reuse, RZ, 0x3c, !PT ;  /* 0x0000002125077212 */ /* 0x080fe200078e3cff */
[----:B------:R-:W-:Y:S01]  /*3820*/  IMAD.WIDE.U32.X R8, R13, -0x77777778, R8, P0 ;  /* 0x888888880d087825 */ /* 0x000fe200000e0408 */
[----:B------:R-:W-:-:S02]  /*3830*/  LOP3.LUT R5, R35, R33, RZ, 0x3c, !PT ;  /* 0x0000002123057212 */ /* 0x000fc400078e3cff */
[----:B------:R-:W-:Y:S01]  /*3840*/  LOP3.LUT R0, R0, 0x780, RZ, 0xc0, !PT ;  /* 0x0000078000007812 */ /* 0x000fe200078ec0ff */
[----:B------:R-:W-:Y:S01]  /*3850*/  IMAD.WIDE.U32 R10, R4, -0x77777777, RZ ;  /* 0x88888889040a7825 */ /* 0x000fe200078e00ff */
[----:B------:R-:W-:Y:S02]  /*3860*/  SHF.R.U64 R9, R8, 0x3, R9 ;  /* 0x0000000308097819 */ /* 0x000fe40000001209 */
[----:B------:R-:W-:Y:S01]  /*3870*/  IADD3 R28, P0, R34, 0xf, RZ ;  /* 0x0000000f221c7810 */ /* 0x000fe20007f1e0ff */
[----:B------:R-:W-:Y:S01]  /*3880*/  VIADD R0, R0, UR9 ;  /* 0x0000000900007c36 */ /* 0x000fe20008000000 */
[----:B------:R-:W-:Y:S01]  /*3890*/  LEA.HI R10, R11, 0x1, RZ, 0x1c ;  /* 0x000000010b0a7811 */ /* 0x000fe200078fe0ff */
[----:B------:R-:W-:Y:S01]  /*38a0*/  VIADD R9, R9, 0x1 ;  /* 0x0000000109097836 */ /* 0x000fe20000000000 */
[C---:B------:R-:W-:Y:S01]  /*38b0*/  IADD3 R30, P1, R34.reuse, 0x1e, RZ ;  /* 0x0000001e221e7810 */ /* 0x040fe20007f3e0ff */
[----:B------:R-:W-:Y:S01]  /*38c0*/  IMAD R6, R7, 0x4, R0 ;  /* 0x0000000407067824 */ /* 0x000fe200078e0200 */
[----:B------:R-:W-:-:S02]  /*38d0*/  IADD3 R32, P2, R34, 0x2d, RZ ;  /* 0x0000002d22207810 */ /* 0x000fc40007f5e0ff */
[-C--:B------:R-:W-:Y:S02]  /*38e0*/  LEA R5, R5, R0.reuse, 0x2 ;  /* 0x0000000005057211 */ /* 0x080fe400078e10ff */
[----:B------:R-:W-:Y:S02]  /*38f0*/  LEA R7, R15, R0, 0x2 ;  /* 0x000000000f077211 */ /* 0x000fe400078e10ff */
[----:B------:R-:W-:Y:S02]  /*3900*/  LOP3.LUT R26, R12, 0xf, RZ, 0xc0, !PT ;  /* 0x0000000f0c1a7812 */ /* 0x000fe400078ec0ff */
[----:B------:R-:W-:Y:S02]  /*3910*/  IADD3.X R27, RZ, RZ, RZ, P0, !PT ;  /* 0x000000ffff1b7210 */ /* 0x000fe400007fe4ff */
[----:B------:R-:W-:Y:S02]  /*3920*/  IADD3.X R29, RZ, RZ, RZ, P1, !PT ;  /* 0x000000ffff1d7210 */ /* 0x000fe40000ffe4ff */
[----:B------:R-:W-:-:S02]  /*3930*/  IADD3.X R31, RZ, RZ, RZ, P2, !PT ;  /* 0x000000ffff1f7210 */ /* 0x000fc400017fe4ff */
[----:B------:R-:W-:Y:S02]  /*3940*/  LOP3.LUT R8, R10, 0x3, RZ, 0xc0, !PT ;  /* 0x000000030a087812 */ /* 0x000fe400078ec0ff */
[----:B------:R-:W-:-:S07]  /*3950*/  LOP3.LUT R9, R9, 0x3, RZ, 0xc0, !PT ;  /* 0x0000000309097812 */ /* 0x000fce00078ec0ff */
.L_x_544:
        /* <DEDUP_REMOVED lines=44> */
.L_x_531:
[----:B------:R-:W-:Y:S05]  /*3c20*/  BSYNC B1 ;  /* 0x0000000000017941 */ /* 0x000fea0003800000 */
.L_x_530:
        /* <DEDUP_REMOVED lines=20> */
.L_x_534:
        /* <DEDUP_REMOVED lines=55> */
.L_x_533:
[----:B------:R-:W-:Y:S05]  /*40e0*/  BSYNC B1 ;  /* 0x0000000000017941 */ /* 0x000fea0003800000 */
.L_x_532:
        /* <DEDUP_REMOVED lines=36> */
.L_x_536:
[----:B------:R-:W-:Y:S05]  /*4330*/  BSYNC B1 ;  /* 0x0000000000017941 */ /* 0x000fea0003800000 */
.L_x_535:
        /* <DEDUP_REMOVED lines=15> */
.L_x_529:
[----:B------:R-:W-:Y:S05]  /*4430*/  BSYNC B0 ;  /* 0x0000000000007941 */ /* 0x000fea0003800000 */
.L_x_528:
        /* <DEDUP_REMOVED lines=39> */
.L_x_553:
        /* <DEDUP_REMOVED lines=43> */
.L_x_563:
        /* <DEDUP_REMOVED lines=38> */
.L_x_573:
        /* <DEDUP_REMOVED lines=8> */
.L_x_539:
[----:B------:R-:W-:Y:S05]  /*4c40*/  BSYNC B0 ;  /* 0x0000000000007941 */ /* 0x000fea0003800000 */
.L_x_538:
        /* <DEDUP_REMOVED lines=144> */
.L_x_607:
[----:B----4-:R-:W-:Y:S01]  /*5550*/  FADD.FTZ R12, R12, R21 ;  /* 0x000000150c0c7221 */ /* 0x010fe20000010000 */
[----:B------:R-:W-:-:S04]  /*5560*/  @!P1 F2FP.BF16.F32.PACK_AB R0, RZ, R0 ;  /* 0x00000000ff00923e */ /* 0x000fc800000010ff */
[----:B------:R-:W-:Y:S01]  /*5570*/  @!P1 F2FP.BF16.F32.PACK_AB R12, RZ, R12 ;  /* 0x0000000cff0c923e */ /* 0x000fe200000010ff */
[----:B------:R1:W-:Y:S04]  /*5580*/  @!P1 STG.E.U16 desc[UR12][R10.64+0xb4], R0 ;  /* 0x0000b4000a009986 */ /* 0x0003e8000c10150c */
[----:B------:R1:W-:Y:S02]  /*5590*/  @!P1 STG.E.U16 desc[UR12][R14.64+0xb4], R12 ;  /* 0x0000b40c0e009986 */ /* 0x0003e4000c10150c */
.L_x_537:
[----:B------:R-:W-:Y:S05]  /*55a0*/  WARPSYNC.ALL ;  /* 0x0000000000007948 */ /* 0x000fea0003800000 */
[----:B------:R-:W-:Y:S01]  /*55b0*/  UISETP.GE.AND UP0, UPT, UR5, -0x2640, UPT ;  /* 0xffffd9c00500788c */ /* 0x000fe2000bf06270 */
[----:B------:R-:W-:Y:S01]  /*55c0*/  BAR.SYNC.DEFER_BLOCKING 0x0 ;  /* 0x0000000000007b1d */ /* 0x000fe20000010000 */
[----:B------:R-:W-:-:S04]  /*55d0*/  UIADD3 UR5, UR5, 0x2a00, URZ ;  /* 0x00002a0005057890 */ /* 0x000fc8000fffe03f */
[----:B------:R-:W-:-:S13]  /*55e0*/  PLOP3.LUT P0, PT, PT, PT, UP0, 0x80, 0x0 ;  /* 0x000000000000781c */ /* 0x000fda0003f0f008 */
[----:B------:R-:W-:Y:S05]  /*55f0*/  @!P0 BRA `(.L_x_544) ;  /* 0xffffffe000d88947 */ /* 0x000fea000383ffff */
[----:B------:R-:W-:Y:S05]  /*5600*/  EXIT ;  /* 0x000000000000794d */ /* 0x000fea0003800000 */
.L_x_540:
[----:B------:R-:W-:Y:S01]  /*5610*/  IMAD.MOV.U32 R18, RZ, RZ, 0x8 ;  /* 0x00000008ff127424 */ /* 0x000fe200078e00ff */
[----:B------:R-:W-:Y:S02]  /*5620*/  MOV R19, 0x101f ;  /* 0x0000101f00137802 */ /* 0x000fe40000000f00 */
[----:B------:R-:W-:-:S07]  /*5630*/  MOV R20, 0xffff ;  /* 0x0000ffff00147802 */ /* 0x000fce0000000f00 */
[----:B012---:R-:W-:Y:S05]  /*5640*/  WARPSYNC.COLLECTIVE R20, `(.L_x_545) ;  /* 0x0000000014087348 */ /* 0x007fea0003c00000 */
[----:B-1----:R1:W3:Y:S02]  /*5650*/  SHFL.BFLY P2, R22, R17, R18, R19 ;  /* 0x0c00001211167389 */ /* 0x0022e40000040013 */
[----:B0123--:R-:W-:Y:S01]  /*5660*/  ENDCOLLECTIVE ;  /* 0x000000000000791b */ /* 0x00ffe20003800000 */
.L_x_545:
[----:B------:R-:W-:Y:S01]  /*5670*/  FADD.FTZ R10, R22, R17 ;  /* 0x00000011160a7221 */ /* 0x000fe20000010000 */
[----:B------:R-:W-:-:S07]  /*5680*/  IMAD.MOV.U32 R17, RZ, RZ, R0 ;  /* 0x000000ffff117224 */ /* 0x000fce00078e0000 */
[----:B------:R-:W-:Y:S05]  /*5690*/  WARPSYNC.COLLECTIVE R20, `(.L_x_546) ;  /* 0x0000000014087348 */ /* 0x000fea0003c00000 */
[----:B------:R0:W1:Y:S02]  /*56a0*/  SHFL.BFLY P2, R22, R17, R18, R19 ;  /* 0x0c00001211167389 */ /* 0x0000640000040013 */
[----:B01----:R-:W-:Y:S01]  /*56b0*/  ENDCOLLECTIVE ;  /* 0x000000000000791b */ /* 0x003fe20003800000 */
.L_x_546:
[----:B------:R-:W-:Y:S01]  /*56c0*/  MOV R17, R10 ;  /* 0x0000000a00117202 */ /* 0x000fe20000000f00 */
[----:B------:R-:W-:Y:S01]  /*56d0*/  IMAD.MOV.U32 R18, RZ, RZ, 0x4 ;  /* 0x00000004ff127424 */ /* 0x000fe200078e00ff */
[----:B------:R-:W-:-:S07]  /*56e0*/  MOV R11, R22 ;  /* 0x00000016000b7202 */ /* 0x000fce0000000f00 */
[----:B------:R-:W-:Y:S05]  /*56f0*/  WARPSYNC.COLLECTIVE R20, `(.L_x_547) ;  /* 0x0000000014087348 */ /* 0x000fea0003c00000 */
[----:B------:R0:W1:Y:S02]  /*5700*/  SHFL.BFLY P2, R22, R17, R18, R19 ;  /* 0x0c00001211167389 */ /* 0x0000640000040013 */
[----:B01----:R-:W-:Y:S01]  /*5710*/  ENDCOLLECTIVE ;  /* 0x000000000000791b */ /* 0x003fe20003800000 */
.L_x_547:
[----:B------:R-:W-:-:S05]  /*5720*/  FADD.FTZ R11, R11, R0 ;  /* 0x000000000b0b7221 */ /* 0x000fca0000010000 */
[----:B------:R-:W-:Y:S01]  /*5730*/  MOV R17, R11 ;  /* 0x0000000b00117202 */ /* 0x000fe20000000f00 */
[----:B------:R-:W-:-:S07]  /*5740*/  FADD.FTZ R14, R10, R22 ;  /* 0x000000160a0e7221 */ /* 0x000fce0000010000 */
[----:B------:R-:W-:Y:S05]  /*5750*/  WARPSYNC.COLLECTIVE R20, `(.L_x_548) ;  /* 0x0000000014087348 */ /* 0x000fea0003c00000 */
[----:B------:R0:W1:Y:S02]  /*5760*/  SHFL.BFLY P2, R22, R17, R18, R19 ;  /* 0x0c00001211167389 */ /* 0x0000640000040013 */
[----:B01----:R-:W-:Y:S01]  /*5770*/  ENDCOLLECTIVE ;  /* 0x000000000000791b */ /* 0x003fe20003800000 */
.L_x_548:
[----:B------:R-:W-:Y:S01]  /*5780*/  IMAD.MOV.U32 R17, RZ, RZ, R14 ;  /* 0x000000ffff117224 */ /* 0x000fe200078e000e */
[----:B------:R-:W-:Y:S02]  /*5790*/  MOV R18, 0x2 ;  /* 0x0000000200127802 */ /* 0x000fe40000000f00 */
[----:B------:R-:W-:-:S07]  /*57a0*/  MOV R12, R22 ;  /* 0x00000016000c7202 */ /* 0x000fce0000000f00 */
[----:B------:R-:W-:Y:S05]  /*57b0*/  WARPSYNC.COLLECTIVE R20, `(.L_x_549) ;  /* 0x0000000014087348 */ /* 0x000fea0003c00000 */
[----:B------:R0:W1:Y:S02]  /*57c0*/  SHFL.BFLY P2, R22, R17, R18, R19 ;  /* 0x0c00001211167389 */ /* 0x0000640000040013 */
[----:B01----:R-:W-:Y:S01]  /*57d0*/  ENDCOLLECTIVE ;  /* 0x000000000000791b */ /* 0x003fe20003800000 */
.L_x_549:
[----:B------:R-:W-:-:S05]  /*57e0*/  FADD.FTZ R15, R11, R12 ;  /* 0x0000000c0b0f7221 */ /* 0x000fca0000010000 */
[----:B------:R-:W-:Y:S01]  /*57f0*/  MOV R17, R15 ;  /* 0x0000000f00117202 */ /* 0x000fe20000000f00 */
[----:B------:R-:W-:-:S07]  /*5800*/  FADD.FTZ R10, R14, R22 ;  /* 0x000000160e0a7221 */ /* 0x000fce0000010000 */
[----:B------:R-:W-:Y:S05]  /*5810*/  WARPSYNC.COLLECTIVE R20, `(.L_x_550) ;  /* 0x0000000014087348 */ /* 0x000fea0003c00000 */
[----:B------:R0:W1:Y:S02]  /*5820*/  SHFL.BFLY P2, R22, R17, R18, R19 ;  /* 0x0c00001211167389 */ /* 0x0000640000040013 */
[----:B01----:R-:W-:Y:S01]  /*5830*/  ENDCOLLECTIVE ;  /* 0x000000000000791b */ /* 0x003fe20003800000 */
.L_x_550:
[----:B------:R-:W-:Y:S02]  /*5840*/  MOV R17, R10 ;  /* 0x0000000a00117202 */ /* 0x000fe40000000f00 */
[----:B------:R-:W-:Y:S01]  /*5850*/  MOV R18, 0x1 ;  /* 0x0000000100127802 */ /* 0x000fe20000000f00 */
[----:B------:R-:W-:-:S07]  /*5860*/  IMAD.MOV.U32 R0, RZ, RZ, R22 ;  /* 0x000000ffff007224 */ /* 0x000fce00078e0016 */
[----:B------:R-:W-:Y:S05]  /*5870*/  WARPSYNC.COLLECTIVE R20, `(.L_x_551) ;  /* 0x0000000014087348 */ /* 0x000fea0003c00000 */
[----:B------:R0:W1:Y:S02]  /*5880*/  SHFL.BFLY P2, R22, R17, R18, R19 ;  /* 0x0c00001211167389 */ /* 0x0000640000040013 */
[----:B01----:R-:W-:Y:S01]  /*5890*/  ENDCOLLECTIVE ;  /* 0x000000000000791b */ /* 0x003fe20003800000 */
.L_x_551:
[----:B------:R-:W-:-:S04]  /*58a0*/  FADD.FTZ R0, R15, R0 ;  /* 0x000000000f007221 */ /* 0x000fc80000010000 */
[----:B------:R-:W-:Y:S02]  /*58b0*/  IMAD.MOV.U32 R17, RZ, RZ, R0 ;  /* 0x000000ffff117224 */ /* 0x000fe400078e0000 */
[----:B------:R-:W-:-:S07]  /*58c0*/  FADD.FTZ R12, R10, R22 ;  /* 0x000000160a0c7221 */ /* 0x000fce0000010000 */
[----:B------:R-:W-:Y:S05]  /*58d0*/  WARPSYNC.COLLECTIVE R20, `(.L_x_552) ;  /* 0x0000000014087348 */ /* 0x000fea0003c00000 */
[----:B------:R0:W1:Y:S02]  /*58e0*/  SHFL.BFLY P2, R22, R17, R18, R19 ;  /* 0x0c00001211167389 */ /* 0x0000640000040013 */
[----:B01----:R-:W-:Y:S01]  /*58f0*/  ENDCOLLECTIVE ;  /* 0x000000000000791b */ /* 0x003fe20003800000 */
.L_x_552:
[----:B------:R-:W-:Y:S01]  /*5900*/  MOV R21, R22 ;  /* 0x0000001600157202 */ /* 0x000fe20000000f00 */
[----:B------:R-:W-:Y:S06]  /*5910*/  BRA `(.L_x_553) ;  /* 0xffffffec00647947 */ /* 0x000fec000383ffff */
.L_x_541:
[----:B------:R-:W-:Y:S01]  /*5920*/  BSSY B1, `(.L_x_554) ;  /* 0x0000007000017945 */ /* 0x000fe20003800000 */
[----:B------:R-:W-:Y:S01]  /*5930*/  MOV R18, 0x8 ;  /* 0x0000000800127802 */ /* 0x000fe20000000f00 */
[----:B------:R-:W-:Y:S01]  /*5940*/  IMAD.MOV.U32 R19, RZ, RZ, 0x101f ;  /* 0x0000101fff137424 */ /* 0x000fe200078e00ff */
[----:B------:R-:W-:-:S07]  /*5950*/  MOV R20, 0xffff ;  /* 0x0000ffff00147802 */ /* 0x000fce0000000f00 */
[----:B01234-:R-:W-:Y:S05]  /*5960*/  WARPSYNC.COLLECTIVE R20, `(.L_x_555) ;  /* 0x0000000014087348 */ /* 0x01ffea0003c00000 */
[----:B----4-:R4:W0:Y:S02]  /*5970*/  SHFL.BFLY P2, R22, R17, R18, R19 ;  /* 0x0c00001211167389 */ /* 0x0108240000040013 */
[----:B01234-:R-:W-:Y:S01]  /*5980*/  ENDCOLLECTIVE ;  /* 0x000000000000791b */ /* 0x01ffe20003800000 */
.L_x_555:
[----:B------:R-:W-:Y:S05]  /*5990*/  BSYNC B1 ;  /* 0x0000000000017941 */ /* 0x000fea0003800000 */
.L_x_554:
        /* <DEDUP_REMOVED lines=8> */
.L_x_556:
[----:B------:R-:W-:Y:S01]  /*5a20*/  HFMA2.MMA R18, -RZ, RZ, 0, 2.384185791015625e-07 ;  /* 0x00000004ff127435 */ /* 0x000fe200000001ff */
[----:B------:R-:W-:Y:S01]  /*5a30*/  MOV R17, R12 ;  /* 0x0000000c00117202 */ /* 0x000fe20000000f00 */
[----:B------:R-:W-:-:S09]  /*5a40*/  IMAD.MOV.U32 R21, RZ, RZ, R22 ;  /* 0x000000ffff157224 */ /* 0x000fd200078e0016 */
[----:B------:R-:W-:Y:S05]  /*5a50*/  WARPSYNC.COLLECTIVE R20, `(.L_x_557) ;  /* 0x0000000014087348 */ /* 0x000fea0003c00000 */
[----:B------:R0:W1:Y:S02]  /*5a60*/  SHFL.BFLY P2, R22, R17, R18, R19 ;  /* 0x0c00001211167389 */ /* 0x0000640000040013 */
[----:B01----:R-:W-:Y:S01]  /*5a70*/  ENDCOLLECTIVE ;  /* 0x000000000000791b */ /* 0x003fe20003800000 */
.L_x_557:
[----:B------:R-:W-:-:S04]  /*5a80*/  FADD.FTZ R16, R21, R0 ;  /* 0x0000000015107221 */ /* 0x000fc80000010000 */
[----:B------:R-:W-:Y:S02]  /*5a90*/  IMAD.MOV.U32 R17, RZ, RZ, R16 ;  /* 0x000000ffff117224 */ /* 0x000fe400078e0010 */
[----:B------:R-:W-:-:S07]  /*5aa0*/  FADD.FTZ R21, R12, R22 ;  /* 0x000000160c157221 */ /* 0x000fce0000010000 */
[----:B------:R-:W-:Y:S05]  /*5ab0*/  WARPSYNC.COLLECTIVE R20, `(.L_x_558) ;  /* 0x0000000014087348 */ /* 0x000fea0003c00000 */
[----:B------:R0:W1:Y:S02]  /*5ac0*/  SHFL.BFLY P2, R22, R17, R18, R19 ;  /* 0x0c00001211167389 */ /* 0x0000640000040013 */
[----:B01----:R-:W-:Y:S01]  /*5ad0*/  ENDCOLLECTIVE ;  /* 0x000000000000791b */ /* 0x003fe20003800000 */
.L_x_558:
[----:B------:R-:W-:Y:S01]  /*5ae0*/  MOV R17, R21 ;  /* 0x0000001500117202 */ /* 0x000fe20000000f00 */
[----:B------:R-:W-:Y:S01]  /*5af0*/  IMAD.MOV.U32 R18, RZ, RZ, 0x2 ;  /* 0x00000002ff127424 */ /* 0x000fe200078e00ff */
[----:B------:R-:W-:-:S07]  /*5b00*/  MOV R23, R22 ;  /* 0x0000001600177202 */ /* 0x000fce0000000f00 */
[----:B------:R-:W-:Y:S05]  /*5b10*/  WARPSYNC.COLLECTIVE R20, `(.L_x_559) ;  /* 0x0000000014087348 */ /* 0x000fea0003c00000 */
[----:B------:R0:W1:Y:S02]  /*5b20*/  SHFL.BFLY P2, R22, R17, R18, R19 ;  /* 0x0c00001211167389 */ /* 0x0000640000040013 */
[----:B01----:R-:W-:Y:S01]  /*5b30*/  ENDCOLLECTIVE ;  /* 0x000000000000791b */ /* 0x003fe20003800000 */
.L_x_559:
[----:B------:R-:W-:-:S05]  /*5b40*/  FADD.FTZ R23, R16, R23 ;  /* 0x0000001710177221 */ /* 0x000fca0000010000 */
[----:B------:R-:W-:Y:S01]  /*5b50*/  MOV R17, R23 ;  /* 0x0000001700117202 */ /* 0x000fe20000000f00 */
[----:B------:R-:W-:-:S07]  /*5b60*/  FADD.FTZ R0, R21, R22 ;  /* 0x0000001615007221 */ /* 0x000fce0000010000 */
[----:B------:R-:W-:Y:S05]  /*5b70*/  WARPSYNC.COLLECTIVE R20, `(.L_x_560) ;  /* 0x0000000014087348 */ /* 0x000fea0003c00000 */
[----:B------:R0:W1:Y:S02]  /*5b80*/  SHFL.BFLY P2, R22, R17, R18, R19 ;  /* 0x0c00001211167389 */ /* 0x0000640000040013 */
[----:B01----:R-:W-:Y:S01]  /*5b90*/  ENDCOLLECTIVE ;  /* 0x000000000000791b */ /* 0x003fe20003800000 */
.L_x_560:
[----:B------:R-:W-:Y:S01]  /*5ba0*/  HFMA2.MMA R18, -RZ, RZ, 0, 5.9604644775390625e-08 ;  /* 0x00000001ff127435 */ /* 0x000fe200000001ff */
[----:B------:R-:W-:Y:S01]  /*5bb0*/  IMAD.MOV.U32 R17, RZ, RZ, R0 ;  /* 0x000000ffff117224 */ /* 0x000fe200078e0000 */
[----:B------:R-:W-:-:S09]  /*5bc0*/  MOV R24, R22 ;  /* 0x0000001600187202 */ /* 0x000fd20000000f00 */
[----:B------:R-:W-:Y:S05]  /*5bd0*/  WARPSYNC.COLLECTIVE R20, `(.L_x_561) ;  /* 0x0000000014087348 */ /* 0x000fea0003c00000 */
[----:B------:R0:W1:Y:S02]  /*5be0*/  SHFL.BFLY P2, R22, R17, R18, R19 ;  /* 0x0c00001211167389 */ /* 0x0000640000040013 */
[----:B01----:R-:W-:Y:S01]  /*5bf0*/  ENDCOLLECTIVE ;  /* 0x000000000000791b */ /* 0x003fe20003800000 */
.L_x_561:
[----:B------:R-:W-:-:S05]  /*5c00*/  FADD.FTZ R12, R23, R24 ;  /* 0x00000018170c7221 */ /* 0x000fca0000010000 */
[----:B------:R-:W-:Y:S01]  /*5c10*/  MOV R17, R12 ;  /* 0x0000000c00117202 */ /* 0x000fe20000000f00 */
[----:B------:R-:W-:-:S07]  /*5c20*/  FADD.FTZ R16, R0, R22 ;  /* 0x0000001600107221 */ /* 0x000fce0000010000 */
[----:B------:R-:W-:Y:S05]  /*5c30*/  WARPSYNC.COLLECTIVE R20, `(.L_x_562) ;  /* 0x0000000014087348 */ /* 0x000fea0003c00000 */
[----:B------:R0:W1:Y:S02]  /*5c40*/  SHFL.BFLY P2, R22, R17, R18, R19 ;  /* 0x0c00001211167389 */ /* 0x0000640000040013 */
[----:B01----:R-:W-:Y:S01]  /*5c50*/  ENDCOLLECTIVE ;  /* 0x000000000000791b */ /* 0x003fe20003800000 */
.L_x_562:
[----:B------:R-:W-:Y:S01]  /*5c60*/  IMAD.MOV.U32 R25, RZ, RZ, R22 ;  /* 0x000000ffff197224 */ /* 0x000fe200078e0016 */
[----:B------:R-:W-:Y:S06]  /*5c70*/  BRA `(.L_x_563) ;  /* 0xffffffec00387947 */ /* 0x000fec000383ffff */
.L_x_542:
[----:B------:R-:W-:Y:S01]  /*5c80*/  BSSY B1, `(.L_x_564) ;  /* 0x0000007000017945 */ /* 0x000fe20003800000 */
[----:B------:R-:W-:Y:S01]  /*5c90*/  MOV R18, 0x8 ;  /* 0x0000000800127802 */ /* 0x000fe20000000f00 */
[----:B------:R-:W-:Y:S01]  /*5ca0*/  IMAD.MOV.U32 R20, RZ, RZ, 0xffff ;  /* 0x0000ffffff147424 */ /* 0x000fe200078e00ff */
[----:B------:R-:W-:-:S07]  /*5cb0*/  MOV R19, 0x101f ;  /* 0x0000101f00137802 */ /* 0x000fce0000000f00 */
[----:B01234-:R-:W-:Y:S05]  /*5cc0*/  WARPSYNC.COLLECTIVE R20, `(.L_x_565) ;  /* 0x0000000014087348 */ /* 0x01ffea0003c00000 */
[----:B----4-:R4:W0:Y:S02]  /*5cd0*/  SHFL.BFLY P2, R22, R17, R18, R19 ;  /* 0x0c00001211167389 */ /* 0x0108240000040013 */
[----:B01234-:R-:W-:Y:S01]  /*5ce0*/  ENDCOLLECTIVE ;  /* 0x000000000000791b */ /* 0x01ffe20003800000 */
.L_x_565:
[----:B------:R-:W-:Y:S05]  /*5cf0*/  BSYNC B1 ;  /* 0x0000000000017941 */ /* 0x000fea0003800000 */
.L_x_564:
        /* <DEDUP_REMOVED lines=8> */
.L_x_566:
[----:B------:R-:W-:Y:S01]  /*5d80*/  HFMA2.MMA R18, -RZ, RZ, 0, 2.384185791015625e-07 ;  /* 0x00000004ff127435 */ /* 0x000fe200000001ff */
[----:B------:R-:W-:Y:S01]  /*5d90*/  IMAD.MOV.U32 R17, RZ, RZ, R12 ;  /* 0x000000ffff117224 */ /* 0x000fe200078e000c */
[----:B------:R-:W-:-:S09]  /*5da0*/  MOV R21, R22 ;  /* 0x0000001600157202 */ /* 0x000fd20000000f00 */
[----:B------:R-:W-:Y:S05]  /*5db0*/  WARPSYNC.COLLECTIVE R20, `(.L_x_567) ;  /* 0x0000000014087348 */ /* 0x000fea0003c00000 */
[----:B------:R0:W1:Y:S02]  /*5dc0*/  SHFL.BFLY P2, R22, R17, R18, R19 ;  /* 0x0c00001211167389 */ /* 0x0000640000040013 */
[----:B01----:R-:W-:Y:S01]  /*5dd0*/  ENDCOLLECTIVE ;  /* 0x000000000000791b */ /* 0x003fe20003800000 */
.L_x_567:
[----:B------:R-:W-:-:S05]  /*5de0*/  FADD.FTZ R16, R21, R0 ;  /* 0x0000000015107221 */ /* 0x000fca0000010000 */
[----:B------:R-:W-:Y:S01]  /*5df0*/  MOV R17, R16 ;  /* 0x0000001000117202 */ /* 0x000fe20000000f00 */
[----:B------:R-:W-:-:S07]  /*5e00*/  FADD.FTZ R21, R12, R22 ;  /* 0x000000160c157221 */ /* 0x000fce0000010000 */
[----:B------:R-:W-:Y:S05]  /*5e10*/  WARPSYNC.COLLECTIVE R20, `(.L_x_568) ;  /* 0x0000000014087348 */ /* 0x000fea0003c00000 */
[----:B------:R0:W1:Y:S02]  /*5e20*/  SHFL.BFLY P2, R22, R17, R18, R19 ;  /* 0x0c00001211167389 */ /* 0x0000640000040013 */
[----:B01----:R-:W-:Y:S01]  /*5e30*/  ENDCOLLECTIVE ;  /* 0x000000000000791b */ /* 0x003fe20003800000 */
.L_x_568:
[----:B------:R-:W-:Y:S01]  /*5e40*/  HFMA2.MMA R18, -RZ, RZ, 0, 1.1920928955078125e-07 ;  /* 0x00000002ff127435 */ /* 0x000fe200000001ff */
[----:B------:R-:W-:Y:S01]  /*5e50*/  MOV R17, R21 ;  /* 0x0000001500117202 */ /* 0x000fe20000000f00 */
[----:B------:R-:W-:-:S09]  /*5e60*/  IMAD.MOV.U32 R23, RZ, RZ, R22 ;  /* 0x000000ffff177224 */ /* 0x000fd200078e0016 */
[----:B------:R-:W-:Y:S05]  /*5e70*/  WARPSYNC.COLLECTIVE R20, `(.L_x_569) ;  /* 0x0000000014087348 */ /* 0x000fea0003c00000 */
[----:B------:R0:W1:Y:S02]  /*5e80*/  SHFL.BFLY P2, R22, R17, R18, R19 ;  /* 0x0c00001211167389 */ /* 0x0000640000040013 */
[----:B01----:R-:W-:Y:S01]  /*5e90*/  ENDCOLLECTIVE ;  /* 0x000000000000791b */ /* 0x003fe20003800000 */
.L_x_569:
[----:B------:R-:W-:-:S04]  /*5ea0*/  FADD.FTZ R23, R16, R23 ;  /* 0x0000001710177221 */ /* 0x000fc80000010000 */
[----:B------:R-:W-:Y:S02]  /*5eb0*/  IMAD.MOV.U32 R17, RZ, RZ, R23 ;  /* 0x000000ffff117224 */ /* 0x000fe400078e0017 */
[----:B------:R-:W-:-:S07]  /*5ec0*/  FADD.FTZ R0, R21, R22 ;  /* 0x0000001615007221 */ /* 0x000fce0000010000 */
[----:B------:R-:W-:Y:S05]  /*5ed0*/  WARPSYNC.COLLECTIVE R20, `(.L_x_570) ;  /* 0x0000000014087348 */ /* 0x000fea0003c00000 */
[----:B------:R0:W1:Y:S02]  /*5ee0*/  SHFL.BFLY P2, R22, R17, R18, R19 ;  /* 0x0c00001211167389 */ /* 0x0000640000040013 */
[----:B01----:R-:W-:Y:S01]  /*5ef0*/  ENDCOLLECTIVE ;  /* 0x000000000000791b */ /* 0x003fe20003800000 */
.L_x_570:
[----:B------:R-:W-:Y:S01]  /*5f00*/  MOV R17, R0 ;  /* 0x0000000000117202 */ /* 0x000fe20000000f00 */
[----:B------:R-:W-:Y:S01]  /*5f10*/  IMAD.MOV.U32 R18, RZ, RZ, 0x1 ;  /* 0x00000001ff127424 */ /* 0x000fe200078e00ff */
[----:B------:R-:W-:-:S07]  /*5f20*/  MOV R24, R22 ;  /* 0x0000001600187202 */ /* 0x000fce0000000f00 */
[----:B------:R-:W-:Y:S05]  /*5f30*/  WARPSYNC.COLLECTIVE R20, `(.L_x_571) ;  /* 0x0000000014087348 */ /* 0x000fea0003c00000 */
[----:B------:R0:W1:Y:S02]  /*5f40*/  SHFL.BFLY P2, R22, R17, R18, R19 ;  /* 0x0c00001211167389 */ /* 0x0000640000040013 */
[----:B01----:R-:W-:Y:S01]  /*5f50*/  ENDCOLLECTIVE ;  /* 0x000000000000791b */ /* 0x003fe20003800000 */
.L_x_571:
[----:B------:R-:W-:-:S05]  /*5f60*/  FADD.FTZ R12, R23, R24 ;  /* 0x00000018170c7221 */ /* 0x000fca0000010000 */
[----:B------:R-:W-:Y:S01]  /*5f70*/  MOV R17, R12 ;  /* 0x0000000c00117202 */ /* 0x000fe20000000f00 */
[----:B------:R-:W-:-:S07]  /*5f80*/  FADD.FTZ R16, R0, R22 ;  /* 0x0000001600107221 */ /* 0x000fce0000010000 */
[----:B------:R-:W-:Y:S05]  /*5f90*/  WARPSYNC.COLLECTIVE R20, `(.L_x_572) ;  /* 0x0000000014087348 */ /* 0x000fea0003c00000 */
[----:B------:R0:W1:Y:S02]  /*5fa0*/  SHFL.BFLY P2, R22, R17, R18, R19 ;  /* 0x0c00001211167389 */ /* 0x0000640000040013 */
[----:B01----:R-:W-:Y:S01]  /*5fb0*/  ENDCOLLECTIVE ;  /* 0x000000000000791b */ /* 0x003fe20003800000 */
.L_x_572:
[----:B------:R-:W-:Y:S01]  /*5fc0*/  MOV R25, R22 ;  /* 0x0000001600197202 */ /* 0x000fe20000000f00 */
[----:B------:R-:W-:Y:S06]  /*5fd0*/  BRA `(.L_x_573) ;  /* 0xffffffe800f87947 */ /* 0x000fec000383ffff */
.L_x_543:
[----:B------:R-:W-:Y:S01]  /*5fe0*/  BSSY B0, `(.L_x_574) ;  /* 0x0000007000007945 */ /* 0x000fe20003800000 */
[----:B------:R-:W-:Y:S01]  /*5ff0*/  IMAD.MOV.U32 R18, RZ, RZ, 0x8 ;  /* 0x00000008ff127424 */ /* 0x000fe200078e00ff */
[----:B------:R-:W-:Y:S02]  /*6000*/  MOV R19, 0x101f ;  /* 0x0000101f00137802 */ /* 0x000fe40000000f00 */
[----:B------:R-:W-:-:S07]  /*6010*/  MOV R20, 0xffff ;  /* 0x0000ffff00147802 */ /* 0x000fce0000000f00 */
[----:B01234-:R-:W-:Y:S05]  /*6020*/  WARPSYNC.COLLECTIVE R20, `(.L_x_575) ;  /* 0x0000000014087348 */ /* 0x01ffea0003c00000 */
[----:B---3--:R3:W0:Y:S02]  /*6030*/  SHFL.BFLY P2, R22, R17, R18, R19 ;  /* 0x0c00001211167389 */ /* 0x0086240000040013 */
[----:B01234-:R-:W-:Y:S01]  /*6040*/  ENDCOLLECTIVE ;  /* 0x000000000000791b */ /* 0x01ffe20003800000 */
.L_x_575:
[----:B------:R-:W-:Y:S05]  /*6050*/  BSYNC B0 ;  /* 0x0000000000007941 */ /* 0x000fea0003800000 */
.L_x_574:
        /* <DEDUP_REMOVED lines=10> */
.L_x_576:
        /* <DEDUP_REMOVED lines=10> */
.L_x_577:
[----:B------:R-:W-:-:S05]  /*61a0*/  FADD.FTZ R12, R12, R15 ;  /* 0x0000000f0c0c7221 */ /* 0x000fca0000010000 */
[----:B------:R-:W-:Y:S02]  /*61b0*/  MOV R17, R12 ;  /* 0x0000000c00117202 */ /* 0x000fe40000000f00 */
[----:B------:R-:W-:-:S07]  /*61c0*/  MOV R16, R22 ;  /* 0x0000001600107202 */ /* 0x000fce0000000f00 */
[----:B------:R-:W-:Y:S05]  /*61d0*/  WARPSYNC.COLLECTIVE R20, `(.L_x_578) ;  /* 0x0000000014087348 */ /* 0x000fea0003c00000 */
[----:B------:R0:W1:Y:S02]  /*61e0*/  SHFL.BFLY P2, R22, R17, R18, R19 ;  /* 0x0c00001211167389 */ /* 0x0000640000040013 */
[----:B01----:R-:W-:Y:S01]  /*61f0*/  ENDCOLLECTIVE ;  /* 0x000000000000791b */ /* 0x003fe20003800000 */
.L_x_578:
[----:B------:R-:W-:Y:S01]  /*6200*/  FADD.FTZ R15, R23, R16 ;  /* 0x00000010170f7221 */ /* 0x000fe20000010000 */
[----:B------:R-:W-:-:S04]  /*6210*/  HFMA2.MMA R18, -RZ, RZ, 0, 1.1920928955078125e-07 ;  /* 0x00000002ff127435 */ /* 0x000fc800000001ff */
[----:B------:R-:W-:Y:S01]  /*6220*/  MOV R17, R15 ;  /* 0x0000000f00117202 */ /* 0x000fe20000000f00 */
[----:B------:R-:W-:-:S07]  /*6230*/  IMAD.MOV.U32 R11, RZ, RZ, R22 ;  /* 0x000000ffff0b7224 */ /* 0x000fce00078e0016 */
[----:B------:R-:W-:Y:S05]  /*6240*/  WARPSYNC.COLLECTIVE R20, `(.L_x_579) ;  /* 0x0000000014087348 */ /* 0x000fea0003c00000 */
[----:B------:R0:W1:Y:S02]  /*6250*/  SHFL.BFLY P2, R22, R17, R18, R19 ;  /* 0x0c00001211167389 */ /* 0x0000640000040013 */
[----:B01----:R-:W-:Y:S01]  /*6260*/  ENDCOLLECTIVE ;  /* 0x000000000000791b */ /* 0x003fe20003800000 */
.L_x_579:
[----:B------:R-:W-:-:S05]  /*6270*/  FADD.FTZ R16, R12, R11 ;  /* 0x0000000b0c107221 */ /* 0x000fca0000010000 */
[----:B------:R-:W-:Y:S01]  /*6280*/  MOV R17, R16 ;  /* 0x0000001000117202 */ /* 0x000fe20000000f00 */
[----:B------:R-:W-:-:S07]  /*6290*/  IMAD.MOV.U32 R14, RZ, RZ, R22 ;  /* 0x000000ffff0e7224 */ /* 0x000fce00078e0016 */
[----:B------:R-:W-:Y:S05]  /*62a0*/  WARPSYNC.COLLECTIVE R20, `(.L_x_580) ;  /* 0x0000000014087348 */ /* 0x000fea0003c00000 */
[----:B------:R0:W1:Y:S02]  /*62b0*/  SHFL.BFLY P2, R22, R17, R18, R19 ;  /* 0x0c00001211167389 */ /* 0x0000640000040013 */
[----:B01----:R-:W-:Y:S01]  /*62c0*/  ENDCOLLECTIVE ;  /* 0x000000000000791b */ /* 0x003fe20003800000 */
.L_x_580:
[----:B------:R-:W-:Y:S01]  /*62d0*/  FADD.FTZ R14, R15, R14 ;  /* 0x0000000e0f0e7221 */ /* 0x000fe20000010000 */
[----:B------:R-:W-:-:S03]  /*62e0*/  HFMA2.MMA R18, -RZ, RZ, 0, 5.9604644775390625e-08 ;  /* 0x00000001ff127435 */ /* 0x000fc600000001ff */
[----:B------:R-:W-:Y:S01]  /*62f0*/  IMAD.MOV.U32 R17, RZ, RZ, R14 ;  /* 0x000000ffff117224 */ /* 0x000fe200078e000e */
[----:B------:R-:W-:-:S07]  /*6300*/  MOV R25, R22 ;  /* 0x0000001600197202 */ /* 0x000fce0000000f00 */
[----:B------:R-:W-:Y:S05]  /*6310*/  WARPSYNC.COLLECTIVE R20, `(.L_x_581) ;  /* 0x0000000014087348 */ /* 0x000fea0003c00000 */
[----:B------:R0:W1:Y:S02]  /*6320*/  SHFL.BFLY P2, R22, R17, R18, R19 ;  /* 0x0c00001211167389 */ /* 0x0000640000040013 */
[----:B01----:R-:W-:Y:S01]  /*6330*/  ENDCOLLECTIVE ;  /* 0x000000000000791b */ /* 0x003fe20003800000 */
.L_x_581:
[----:B------:R-:W-:-:S04]  /*6340*/  FADD.FTZ R12, R16, R25 ;  /* 0x00000019100c7221 */ /* 0x000fc80000010000 */
[----:B------:R-:W-:Y:S01]  /*6350*/  IMAD.MOV.U32 R17, RZ, RZ, R12 ;  /* 0x000000ffff117224 */ /* 0x000fe200078e000c */
[----:B------:R-:W-:-:S07]  /*6360*/  MOV R15, R22 ;  /* 0x00000016000f7202 */ /* 0x000fce0000000f00 */
[----:B------:R-:W-:Y:S05]  /*6370*/  WARPSYNC.COLLECTIVE R20, `(.L_x_582) ;  /* 0x0000000014087348 */ /* 0x000fea0003c00000 */
[----:B------:R0:W1:Y:S02]  /*6380*/  SHFL.BFLY P2, R22, R17, R18, R19 ;  /* 0x0c00001211167389 */ /* 0x0000640000040013 */
[----:B01----:R-:W-:Y:S01]  /*6390*/  ENDCOLLECTIVE ;  /* 0x000000000000791b */ /* 0x003fe20003800000 */
.L_x_582:
        /* <DEDUP_REMOVED lines=15> */
.L_x_583:
[----:B------:R-:W-:Y:S02]  /*6490*/  MOV R17, R14 ;  /* 0x0000000e00117202 */ /* 0x000fe40000000f00 */
[----:B------:R-:W-:-:S07]  /*64a0*/  MOV R10, R22 ;  /* 0x00000016000a7202 */ /* 0x000fce0000000f00 */
[----:B------:R-:W-:Y:S05]  /*64b0*/  WARPSYNC.COLLECTIVE R20, `(.L_x_584) ;  /* 0x0000000014087348 */ /* 0x000fea0003c00000 */
[----:B------:R0:W1:Y:S02]  /*64c0*/  SHFL.BFLY P2, R22, R17, R18, R19 ;  /* 0x0c00001211167389 */ /* 0x0000640000040013 */
[----:B01----:R-:W-:Y:S01]  /*64d0*/  ENDCOLLECTIVE ;  /* 0x000000000000791b */ /* 0x003fe20003800000 */
.L_x_584:
[----:B------:R-:W-:Y:S01]  /*64e0*/  FADD.FTZ R10, R10, R11 ;  /* 0x0000000b0a0a7221 */ /* 0x000fe20000010000 */
[----:B------:R-:W-:-:S04]  /*64f0*/  HFMA2.MMA R18, -RZ, RZ, 0, 2.384185791015625e-07 ;  /* 0x00000004ff127435 */ /* 0x000fc800000001ff */
[----:B------:R-:W-:Y:S01]  /*6500*/  MOV R17, R10 ;  /* 0x0000000a00117202 */ /* 0x000fe20000000f00 */
[----:B------:R-:W-:-:S07]  /*6510*/  IMAD.MOV.U32 R21, RZ, RZ, R22 ;  /* 0x000000ffff157224 */ /* 0x000fce00078e0016 */
[----:B------:R-:W-:Y:S05]  /*6520*/  WARPSYNC.COLLECTIVE R20, `(.L_x_585) ;  /* 0x0000000014087348 */ /* 0x000fea0003c00000 */
[----:B------:R0:W1:Y:S02]  /*6530*/  SHFL.BFLY P2, R22, R17, R18, R19 ;  /* 0x0c00001211167389 */ /* 0x0000640000040013 */
[----:B01----:R-:W-:Y:S01]  /*6540*/  ENDCOLLECTIVE ;  /* 0x000000000000791b */ /* 0x003fe20003800000 */
.L_x_585:
[----:B------:R-:W-:Y:S02]  /*6550*/  FADD.FTZ R21, R21, R14 ;  /* 0x0000000e15157221 */ /* 0x000fe40000010000 */
[----:B------:R-:W0:Y:S02]  /*6560*/  LDC.64 R14, c[0x0][0x220] ;  /* 0x00008800ff0e7b82 */ /* 0x000e240000000a00 */
[----:B------:R-:W-:Y:S02]  /*6570*/  IMAD.MOV.U32 R17, RZ, RZ, R21 ;  /* 0x000000ffff117224 */ /* 0x000fe400078e0015 */
[----:B------:R-:W-:-:S07]  /*6580*/  FADD.FTZ R11, R10, R22 ;  /* 0x000000160a0b7221 */ /* 0x000fce0000010000 */
[----:B0-----:R-:W-:Y:S05]  /*6590*/  WARPSYNC.COLLECTIVE R20, `(.L_x_586) ;  /* 0x0000000014087348 */ /* 0x001fea0003c00000 */
[----:B------:R1:W2:Y:S02]  /*65a0*/  SHFL.BFLY P2, R22, R17, R18, R19 ;  /* 0x0c00001211167389 */ /* 0x0002a40000040013 */
[----:B012---:R-:W-:Y:S01]  /*65b0*/  ENDCOLLECTIVE ;  /* 0x000000000000791b */ /* 0x007fe20003800000 */
.L_x_586:
[----:B------:R-:W-:Y:S01]  /*65c0*/  MOV R17, R11 ;  /* 0x0000000b00117202 */ /* 0x000fe20000000f00 */
[----:B------:R-:W-:Y:S01]  /*65d0*/  IMAD.MOV.U32 R18, RZ, RZ, 0x2 ;  /* 0x00000002ff127424 */ /* 0x000fe200078e00ff */
[----:B------:R-:W-:-:S07]  /*65e0*/  MOV R24, R22 ;  /* 0x0000001600187202 */ /* 0x000fce0000000f00 */
[----:B------:R-:W-:Y:S05]  /*65f0*/  WARPSYNC.COLLECTIVE R20, `(.L_x_587) ;  /* 0x0000000014087348 */ /* 0x000fea0003c00000 */
[----:B------:R0:W1:Y:S02]  /*6600*/  SHFL.BFLY P2, R22, R17, R18, R19 ;  /* 0x0c00001211167389 */ /* 0x0000640000040013 */
[----:B01----:R-:W-:Y:S01]  /*6610*/  ENDCOLLECTIVE ;  /* 0x000000000000791b */ /* 0x003fe20003800000 */
.L_x_587:
[----:B------:R-:W-:-:S05]  /*6620*/  FADD.FTZ R10, R21, R24 ;  /* 0x00000018150a7221 */ /* 0x000fca0000010000 */
[----:B------:R-:W-:Y:S01]  /*6630*/  MOV R17, R10 ;  /* 0x0000000a00117202 */ /* 0x000fe20000000f00 */
[----:B------:R-:W-:-:S07]  /*6640*/  FADD.FTZ R24, R11, R22 ;  /* 0x000000160b187221 */ /* 0x000fce0000010000 */
[----:B------:R-:W-:Y:S05]  /*6650*/  WARPSYNC.COLLECTIVE R20, `(.L_x_588) ;  /* 0x0000000014087348 */ /* 0x000fea0003c00000 */
[----:B------:R0:W1:Y:S02]  /*6660*/  SHFL.BFLY P2, R22, R17, R18, R19 ;  /* 0x0c00001211167389 */ /* 0x0000640000040013 */
[----:B01----:R-:W-:Y:S01]  /*6670*/  ENDCOLLECTIVE ;  /* 0x000000000000791b */ /* 0x003fe20003800000 */
.L_x_588:
[----:B------:R-:W-:Y:S01]  /*6680*/  HFMA2.MMA R18, -RZ, RZ, 0, 5.9604644775390625e-08 ;  /* 0x00000001ff127435 */ /* 0x000fe200000001ff */
[----:B------:R-:W-:Y:S01]  /*6690*/  IMAD.MOV.U32 R17, RZ, RZ, R24 ;  /* 0x000000ffff117224 */ /* 0x000fe200078e0018 */
[----:B------:R-:W-:-:S09]  /*66a0*/  MOV R23, R22 ;  /* 0x0000001600177202 */ /* 0x000fd20000000f00 */
[----:B------:R-:W-:Y:S05]  /*66b0*/  WARPSYNC.COLLECTIVE R20, `(.L_x_589) ;  /* 0x0000000014087348 */ /* 0x000fea0003c00000 */
[----:B------:R0:W1:Y:S02]  /*66c0*/  SHFL.BFLY P2, R22, R17, R18, R19 ;  /* 0x0c00001211167389 */ /* 0x0000640000040013 */
[----:B01----:R-:W-:Y:S01]  /*66d0*/  ENDCOLLECTIVE ;  /* 0x000000000000791b */ /* 0x003fe20003800000 */
.L_x_589:
[----:B------:R-:W-:Y:S02]  /*66e0*/  FADD.FTZ R23, R10, R23 ;  /* 0x000000170a177221 */ /* 0x000fe40000010000 */
[----:B------:R-:W0:Y:S02]  /*66f0*/  LDC.64 R10, c[0x0][0x218] ;  /* 0x00008600ff0a7b82 */ /* 0x000e240000000a00 */
[----:B------:R-:W-:Y:S01]  /*6700*/  IMAD.MOV.U32 R17, RZ, RZ, R23 ;  /* 0x000000ffff117224 */ /* 0x000fe200078e0017 */
[----:B------:R-:W-:-:S07]  /*6710*/  MOV R21, R22 ;  /* 0x0000001600157202 */ /* 0x000fce0000000f00 */
[----:B0-----:R-:W-:Y:S05]  /*6720*/  WARPSYNC.COLLECTIVE R20, `(.L_x_590) ;  /* 0x0000000014087348 */ /* 0x001fea0003c00000 */
[----:B------:R1:W2:Y:S02]  /*6730*/  SHFL.BFLY P2, R22, R17, R18, R19 ;  /* 0x0c00001211167389 */ /* 0x0002a40000040013 */
[----:B012---:R-:W-:Y:S01]  /*6740*/  ENDCOLLECTIVE ;  /* 0x000000000000791b */ /* 0x007fe20003800000 */
.L_x_590:
        /* <DEDUP_REMOVED lines=29> */
.L_x_591:
[----:B------:R-:W-:Y:S01]  /*6920*/  MOV R17, R16 ;  /* 0x0000001000117202 */ /* 0x000fe20000000f00 */
[----:B------:R-:W-:-:S07]  /*6930*/  FADD.FTZ R12, R22, R23 ;  /* 0x00000017160c7221 */ /* 0x000fce0000010000 */
[----:B------:R-:W-:Y:S05]  /*6940*/  WARPSYNC.COLLECTIVE R20, `(.L_x_592) ;  /* 0x0000000014087348 */ /* 0x000fea0003c00000 */
[----:B------:R0:W1:Y:S02]  /*6950*/  SHFL.BFLY P2, R22, R17, R18, R19 ;  /* 0x0c00001211167389 */ /* 0x0000640000040013 */
[----:B01----:R-:W-:Y:S01]  /*6960*/  ENDCOLLECTIVE ;  /* 0x000000000000791b */ /* 0x003fe20003800000 */
.L_x_592:
[----:B------:R-:W-:Y:S01]  /*6970*/  HFMA2.MMA R18, -RZ, RZ, 0, 2.384185791015625e-07 ;  /* 0x00000004ff127435 */ /* 0x000fe200000001ff */
[----:B------:R-:W-:Y:S02]  /*6980*/  IMAD.MOV.U32 R17, RZ, RZ, R12 ;  /* 0x000000ffff117224 */ /* 0x000fe400078e000c */
[----:B------:R-:W-:-:S08]  /*6990*/  FADD.FTZ R16, R22, R16 ;  /* 0x0000001016107221 */ /* 0x000fd00000010000 */
[----:B------:R-:W-:Y:S05]  /*69a0*/  WARPSYNC.COLLECTIVE R20, `(.L_x_593) ;  /* 0x0000000014087348 */ /* 0x000fea0003c00000 */
[----:B------:R0:W1:Y:S02]  /*69b0*/  SHFL.BFLY P2, R22, R17, R18, R19 ;  /* 0x0c00001211167389 */ /* 0x0000640000040013 */
[----:B01----:R-:W-:Y:S01]  /*69c0*/  ENDCOLLECTIVE ;  /* 0x000000000000791b */ /* 0x003fe20003800000 */
.L_x_593:
[----:B------:R-:W-:Y:S01]  /*69d0*/  MOV R17, R16 ;  /* 0x0000001000117202 */ /* 0x000fe20000000f00 */
[----:B------:R-:W-:-:S07]  /*69e0*/  FADD.FTZ R12, R12, R22 ;  /* 0x000000160c0c7221 */ /* 0x000fce0000010000 */
[----:B------:R-:W-:Y:S05]  /*69f0*/  WARPSYNC.COLLECTIVE R20, `(.L_x_594) ;  /* 0x0000000014087348 */ /* 0x000fea0003c00000 */
[----:B------:R0:W1:Y:S02]  /*6a00*/  SHFL.BFLY P2, R22, R17, R18, R19 ;  /* 0x0c00001211167389 */ /* 0x0000640000040013 */
[----:B01----:R-:W-:Y:S01]  /*6a10*/  ENDCOLLECTIVE ;  /* 0x000000000000791b */ /* 0x003fe20003800000 */
.L_x_594:
[----:B------:R-:W-:Y:S01]  /*6a20*/  HFMA2.MMA R18, -RZ, RZ, 0, 1.1920928955078125e-07 ;  /* 0x00000002ff127435 */ /* 0x000fe200000001ff */
[----:B------:R-:W-:Y:S02]  /*6a30*/  IMAD.MOV.U32 R17, RZ, RZ, R12 ;  /* 0x000000ffff117224 */ /* 0x000fe400078e000c */
[----:B------:R-:W-:-:S08]  /*6a40*/  FADD.FTZ R16, R16, R22 ;  /* 0x0000001610107221 */ /* 0x000fd00000010000 */
[----:B------:R-:W-:Y:S05]  /*6a50*/  WARPSYNC.COLLECTIVE R20, `(.L_x_595) ;  /* 0x0000000014087348 */ /* 0x000fea0003c00000 */
[----:B------:R0:W1:Y:S02]  /*6a60*/  SHFL.BFLY P2, R22, R17, R18, R19 ;  /* 0x0c00001211167389 */ /* 0x0000640000040013 */
[----:B01----:R-:W-:Y:S01]  /*6a70*/  ENDCOLLECTIVE ;  /* 0x000000000000791b */ /* 0x003fe20003800000 */
.L_x_595:
[----:B------:R-:W-:Y:S01]  /*6a80*/  IMAD.MOV.U32 R17, RZ, RZ, R16 ;  /* 0x000000ffff117224 */ /* 0x000fe200078e0010 */
[----:B------:R-:W-:-:S07]  /*6a90*/  MOV R23, R22 ;  /* 0x0000001600177202 */ /* 0x000fce0000000f00 */
[----:B------:R-:W-:Y:S05]  /*6aa0*/  WARPSYNC.COLLECTIVE R20, `(.L_x_596) ;  /* 0x0000000014087348 */ /* 0x000fea0003c00000 */
[----:B------:R0:W1:Y:S02]  /*6ab0*/  SHFL.BFLY P2, R22, R17, R18, R19 ;  /* 0x0c00001211167389 */ /* 0x0000640000040013 */
[----:B01----:R-:W-:Y:S01]  /*6ac0*/  ENDCOLLECTIVE ;  /* 0x000000000000791b */ /* 0x003fe20003800000 */
.L_x_596:
[----:B------:R-:W-:Y:S01]  /*6ad0*/  FADD.FTZ R24, R12, R23 ;  /* 0x000000170c187221 */ /* 0x000fe20000010000 */
[----:B------:R-:W-:-:S04]  /*6ae0*/  HFMA2.MMA R18, -RZ, RZ, 0, 5.9604644775390625e-08 ;  /* 0x00000001ff127435 */ /* 0x000fc800000001ff */
[----:B------:R-:W-:Y:S01]  /*6af0*/  MOV R17, R24 ;  /* 0x0000001800117202 */ /* 0x000fe20000000f00 */
[----:B------:R-:W-:-:S07]  /*6b00*/  FADD.FTZ R12, R16, R22 ;  /* 0x00000016100c7221 */ /* 0x000fce0000010000 */
[----:B------:R-:W-:Y:S05]  /*6b10*/  WARPSYNC.COLLECTIVE R20, `(.L_x_597) ;  /* 0x0000000014087348 */ /* 0x000fea0003c00000 */
[----:B------:R0:W1:Y:S02]  /*6b20*/  SHFL.BFLY P2, R22, R17, R18, R19 ;  /* 0x0c00001211167389 */ /* 0x0000640000040013 */
[----:B01----:R-:W-:Y:S01]  /*6b30*/  ENDCOLLECTIVE ;  /* 0x000000000000791b */ /* 0x003fe20003800000 */
.L_x_597:
[----:B------:R-:W-:Y:S02]  /*6b40*/  IMAD.MOV.U32 R17, RZ, RZ, R12 ;  /* 0x000000ffff117224 */ /* 0x000fe400078e000c */
[----:B------:R-:W-:-:S07]  /*6b50*/  FADD.FTZ R21, R24, R22 ;  /* 0x0000001618157221 */ /* 0x000fce0000010000 */
[----:B------:R-:W-:Y:S05]  /*6b60*/  WARPSYNC.COLLECTIVE R20, `(.L_x_598) ;  /* 0x0000000014087348 */ /* 0x000fea0003c00000 */
[----:B------:R0:W1:Y:S02]  /*6b70*/  SHFL.BFLY P2, R22, R17, R18, R19 ;  /* 0x0c00001211167389 */ /* 0x0000640000040013 */
[----:B01----:R-:W-:Y:S01]  /*6b80*/  ENDCOLLECTIVE ;  /* 0x000000000000791b */ /* 0x003fe20003800000 */
.L_x_598:
        /* <DEDUP_REMOVED lines=20> */
.L_x_599:
[----:B------:R-:W-:Y:S01]  /*6cd0*/  MOV R17, R23 ;  /* 0x0000001700117202 */ /* 0x000fe20000000f00 */
[----:B------:R-:W-:-:S07]  /*6ce0*/  FADD.FTZ R16, R22, R25 ;  /* 0x0000001916107221 */ /* 0x000fce0000010000 */
[----:B------:R-:W-:Y:S05]  /*6cf0*/  WARPSYNC.COLLECTIVE R20, `(.L_x_600) ;  /* 0x0000000014087348 */ /* 0x000fea0003c00000 */
[----:B------:R0:W1:Y:S02]  /*6d00*/  SHFL.BFLY P2, R22, R17, R18, R19 ;  /* 0x0c00001211167389 */ /* 0x0000640000040013 */
[----:B01----:R-:W-:Y:S01]  /*6d10*/  ENDCOLLECTIVE ;  /* 0x000000000000791b */ /* 0x003fe20003800000 */
.L_x_600:
[----:B------:R-:W-:Y:S01]  /*6d20*/  HFMA2.MMA R18, -RZ, RZ, 0, 2.384185791015625e-07 ;  /* 0x00000004ff127435 */ /* 0x000fe200000001ff */
[----:B------:R-:W-:Y:S01]  /*6d30*/  IMAD.MOV.U32 R17, RZ, RZ, R16 ;  /* 0x000000ffff117224 */ /* 0x000fe200078e0010 */
[----:B------:R-:W-:-:S09]  /*6d40*/  MOV R0, R22 ;  /* 0x0000001600007202 */ /* 0x000fd20000000f00 */
[----:B------:R-:W-:Y:S05]  /*6d50*/  WARPSYNC.COLLECTIVE R20, `(.L_x_601) ;  /* 0x0000000014087348 */ /* 0x000fea0003c00000 */
[----:B------:R0:W1:Y:S02]  /*6d60*/  SHFL.BFLY P2, R22, R17, R18, R19 ;  /* 0x0c00001211167389 */ /* 0x0000640000040013 */
[----:B01----:R-:W-:Y:S01]  /*6d70*/  ENDCOLLECTIVE ;  /* 0x000000000000791b */ /* 0x003fe20003800000 */
.L_x_601:
[----:B------:R-:W-:-:S05]  /*6d80*/  FADD.FTZ R12, R0, R23 ;  /* 0x00000017000c7221 */ /* 0x000fca0000010000 */
[----:B------:R-:W-:Y:S01]  /*6d90*/  MOV R17, R12 ;  /* 0x0000000c00117202 */ /* 0x000fe20000000f00 */
[----:B------:R-:W-:-:S07]  /*6da0*/  FADD.FTZ R0, R16, R22 ;  /* 0x0000001610007221 */ /* 0x000fce0000010000 */
[----:B------:R-:W-:Y:S05]  /*6db0*/  WARPSYNC.COLLECTIVE R20, `(.L_x_602) ;  /* 0x0000000014087348 */ /* 0x000fea0003c00000 */
[----:B------:R0:W1:Y:S02]  /*6dc0*/  SHFL.BFLY P2, R22, R17, R18, R19 ;  /* 0x0c00001211167389 */ /* 0x0000640000040013 */
[----:B01----:R-:W-:Y:S01]  /*6dd0*/  ENDCOLLECTIVE ;  /* 0x000000000000791b */ /* 0x003fe20003800000 */
.L_x_602:
[----:B------:R-:W-:Y:S01]  /*6de0*/  HFMA2.MMA R18, -RZ, RZ, 0, 1.1920928955078125e-07 ;  /* 0x00000002ff127435 */ /* 0x000fe200000001ff */
[----:B------:R-:W-:Y:S01]  /*6df0*/  MOV R17, R0 ;  /* 0x0000000000117202 */ /* 0x000fe20000000f00 */
[----:B------:R-:W-:-:S09]  /*6e00*/  IMAD.MOV.U32 R24, RZ, RZ, R22 ;  /* 0x000000ffff187224 */ /* 0x000fd200078e0016 */
[----:B------:R-:W-:Y:S05]  /*6e10*/  WARPSYNC.COLLECTIVE R20, `(.L_x_603) ;  /* 0x0000000014087348 */ /* 0x000fea0003c00000 */
[----:B------:R0:W1:Y:S02]  /*6e20*/  SHFL.BFLY P2, R22, R17, R18, R19 ;  /* 0x0c00001211167389 */ /* 0x0000640000040013 */
[----:B01----:R-:W-:Y:S01]  /*6e30*/  ENDCOLLECTIVE ;  /* 0x000000000000791b */ /* 0x003fe20003800000 */
.L_x_603:
[----:B------:R-:W-:-:S05]  /*6e40*/  FADD.FTZ R24, R12, R24 ;  /* 0x000000180c187221 */ /* 0x000fca0000010000 */
[----:B------:R-:W-:Y:S01]  /*6e50*/  MOV R17, R24 ;  /* 0x0000001800117202 */ /* 0x000fe20000000f00 */
[----:B------:R-:W-:-:S07]  /*6e60*/  IMAD.MOV.U32 R25, RZ, RZ, R22 ;  /* 0x000000ffff197224 */ /* 0x000fce00078e0016 */
[----:B------:R-:W-:Y:S05]  /*6e70*/  WARPSYNC.COLLECTIVE R20, `(.L_x_604) ;  /* 0x0000000014087348 */ /* 0x000fea0003c00000 */
[----:B------:R0:W1:Y:S02]  /*6e80*/  SHFL.BFLY P2, R22, R17, R18, R19 ;  /* 0x0c00001211167389 */ /* 0x0000640000040013 */
[----:B01----:R-:W-:Y:S01]  /*6e90*/  ENDCOLLECTIVE ;  /* 0x000000000000791b */ /* 0x003fe20003800000 */
.L_x_604:
[----:B------:R-:W-:-:S05]  /*6ea0*/  FADD.FTZ R23, R0, R25 ;  /* 0x0000001900177221 */ /* 0x000fca0000010000 */
[----:B------:R-:W-:Y:S01]  /*6eb0*/  MOV R17, R23 ;  /* 0x0000001700117202 */ /* 0x000fe20000000f00 */
[----:B------:R-:W-:Y:S02]  /*6ec0*/  IMAD.MOV.U32 R18, RZ, RZ, 0x1 ;  /* 0x00000001ff127424 */ /* 0x000fe400078e00ff */
[----:B------:R-:W-:-:S07]  /*6ed0*/  FADD.FTZ R12, R24, R22 ;  /* 0x00000016180c7221 */ /* 0x000fce0000010000 */
[----:B------:R-:W-:Y:S05]  /*6ee0*/  WARPSYNC.COLLECTIVE R20, `(.L_x_605) ;  /* 0x0000000014087348 */ /* 0x000fea0003c00000 */
[----:B------:R0:W1:Y:S02]  /*6ef0*/  SHFL.BFLY P2, R22, R17, R18, R19 ;  /* 0x0c00001211167389 */ /* 0x0000640000040013 */
[----:B01----:R-:W-:Y:S01]  /*6f00*/  ENDCOLLECTIVE ;  /* 0x000000000000791b */ /* 0x003fe20003800000 */
.L_x_605:
[----:B------:R-:W-:Y:S01]  /*6f10*/  MOV R17, R12 ;  /* 0x0000000c00117202 */ /* 0x000fe20000000f00 */
[----:B------:R-:W-:-:S07]  /*6f20*/  FADD.FTZ R0, R23, R22 ;  /* 0x0000001617007221 */ /* 0x000fce0000010000 */
[----:B------:R-:W-:Y:S05]  /*6f30*/  WARPSYNC.COLLECTIVE R20, `(.L_x_606) ;  /* 0x0000000014087348 */ /* 0x000fea0003c00000 */
[----:B------:R0:W1:Y:S02]  /*6f40*/  SHFL.BFLY P2, R22, R17, R18, R19 ;  /* 0x0c00001211167389 */ /* 0x0000640000040013 */
[----:B01----:R-:W-:Y:S01]  /*6f50*/  ENDCOLLECTIVE ;  /* 0x000000000000791b */ /* 0x003fe20003800000 */
.L_x_606:
[----:B------:R-:W-:Y:S01]  /*6f60*/  MOV R21, R22 ;  /* 0x0000001600157202 */ /* 0x000fe20000000f00 */
[----:B------:R-:W-:Y:S06]  /*6f70*/  BRA `(.L_x_607) ;  /* 0xffffffe400747947 */ /* 0x000fec000383ffff */
.L_x_608:
        /* <DEDUP_REMOVED lines=16> */
.L_x_3014:


//--------------------- .text._ZN13group_norm_v218gn_bwd_cuda_kernelI13__nv_bfloat16Li480ELi2ELi32ELi30ELi4096ELb0ELb1ELi16ELi960ELi960ELi4ELb1ELi1ELb0ELb0ELNS_15WgradSyncMethodE3ENS_16CompileConditionILi900EEEEEvPT_S6_S6_PKS5_S8_S8_S8_PKfflPfPj --------------------------
	.section	.text._ZN13group_norm_v218gn_bwd_cuda_kernelI13__nv_bfloat16Li480ELi2ELi32ELi30ELi4096ELb0ELb1ELi16ELi960ELi960ELi4ELb1ELi1ELb0ELb0ELNS_15WgradSyncMethodE3ENS_16CompileConditionILi900EEEEEvPT_S6_S6_PKS5_S8_S8_S8_PKfflPfPj,"ax",@progbits
	.align	128
        .global         _ZN13group_norm_v218gn_bwd_cuda_kernelI13__nv_bfloat16Li480ELi2ELi32ELi30ELi4096ELb0ELb1ELi16ELi960ELi960ELi4ELb1ELi1ELb0ELb0ELNS_15WgradSyncMethodE3ENS_16CompileConditionILi900EEEEEvPT_S6_S6_PKS5_S8_S8_S8_PKfflPfPj
        .type           _ZN13group_norm_v218gn_bwd_cuda_kernelI13__nv_bfloat16Li480ELi2ELi32ELi30ELi4096ELb0ELb1ELi16ELi960ELi960ELi4ELb1ELi1ELb0ELb0ELNS_15WgradSyncMethodE3ENS_16CompileConditionILi900EEEEEvPT_S6_S6_PKS5_S8_S8_S8_PKfflPfPj,@function
        .size           _ZN13group_norm_v218gn_bwd_cuda_kernelI13__nv_bfloat16Li480ELi2ELi32ELi30ELi4096ELb0ELb1ELi16ELi960ELi960ELi4ELb1ELi1ELb0ELb0ELNS_15WgradSyncMethodE3ENS_16CompileConditionILi900EEEEEvPT_S6_S6_PKS5_S8_S8_S8_PKfflPfPj,(.L_x_3015 - _ZN13group_norm_v218gn_bwd_cuda_kernelI13__nv_bfloat16Li480ELi2ELi32ELi30ELi4096ELb0ELb1ELi16ELi960ELi960ELi4ELb1ELi1ELb0ELb0ELNS_15WgradSyncMethodE3ENS_16CompileConditionILi900EEEEEvPT_S6_S6_PKS5_S8_S8_S8_PKfflPfPj)
        .other          _ZN13group_norm_v218gn_bwd_cuda_kernelI13__nv_bfloat16Li480ELi2ELi32ELi30ELi4096ELb0ELb1ELi16ELi960ELi960ELi4ELb1ELi1ELb0ELb0ELNS_15WgradSyncMethodE3ENS_16CompileConditionILi900EEEEEvPT_S6_S6_PKS5_S8_S8_S8_PKfflPfPj,@"STO_CUDA_ENTRY STV_DEFAULT"
_ZN13group_norm_v218gn_bwd_cuda_kernelI13__nv_bfloat16Li480ELi2ELi32ELi30ELi4096ELb0ELb1ELi16ELi960ELi960ELi4ELb1ELi1ELb0ELb0ELNS_15WgradSyncMethodE3ENS_16CompileConditionILi900EEEEEvPT_S6_S6_PKS5_S8_S8_S8_PKfflPfPj:
.text._ZN13group_norm_v218gn_bwd_cuda_kernelI13__nv_bfloat16Li480ELi2ELi32ELi30ELi4096ELb0ELb1ELi16ELi960ELi960ELi4ELb1ELi1ELb0ELb0ELNS_15WgradSyncMethodE3ENS_16CompileConditionILi900EEEEEvPT_S6_S6_PKS5_S8_S8_S8_PKfflPfPj:
        /* <DEDUP_REMOVED lines=19> */
[----:B------:R-:W-:Y:S02]  /*0130*/  MOV R5, 0x7fffff01 ;  /* 0x7fffff0100057802 */ /* 0x000fe40000000f00 */
[----:B------:R-:W-:Y:S01]  /*0140*/  ISETP.NE.AND P0, PT, R0, UR11, PT ;  /* 0x0000000b00007c0c */ /* 0x000fe2000bf05270 */
[----:B------:R-:W-:Y:S02]  /*0150*/  UIADD3.X UR6, URZ, UR7, URZ, UP0, !UPT ;  /* 0x000000073f067290 */ /* 0x000fe400087fe43f */
[----:B------:R-:W-:Y:S01]  /*0160*/  IMAD.U32 R2, RZ, RZ, UR4 ;  /* 0x00000004ff027e24 */ /* 0x000fe2000f8e00ff */
[----:B------:R-:W-:-:S03]  /*0170*/  SEL R5, R5, 0x1, !P0 ;  /* 0x0000000105057807 */ /* 0x000fc60004000000 */
[----:B------:R-:W-:Y:S01]  /*0180*/  MOV R3, UR6 ;  /* 0x0000000600037c02 */ /* 0x000fe20008000f00 */
[----:B------:R-:W-:Y:S06]  /*0190*/  MEMBAR.ALL.GPU ;  /* 0x0000000000007992 */ /* 0x000fec000000a000 */
[----:B------:R-:W-:-:S00]  /*01a0*/  ERRBAR ;  /* 0x00000000000079ab */ /* 0x000fc00000000000 */
[----:B------:R-:W-:Y:S06]  /*01b0*/  CGAERRBAR ;  /* 0x00000000000075ab */ /* 0x000fec0000000000 */
[----:B------:R0:W5:Y:S02]  /*01c0*/  ATOM.E.ADD.STRONG.GPU PT, R5, desc[UR12][R2.64], R5 ;  /* 0x000000050205798a */ /* 0x00016400081ee1cc */
.L_x_611:
[----:B------:R-:W2:Y:S04]  /*01d0*/  LD.E.STRONG.GPU R0, desc[UR12][R2.64] ;  /* 0x0000000c02007980 */ /* 0x000ea8000c10f900 */
[----:B--2---:R-:W-:Y:S01]  /*01e0*/  CCTL.IVALL ;  /* 0x00000000ff00798f */ /* 0x004fe20002000000 */
[----:B------:R-:W-:Y:S05]  /*01f0*/  YIELD ;  /* 0x0000000000007946 */ /* 0x000fea0003800000 */
[----:B-----5:R-:W-:-:S04]  /*0200*/  LOP3.LUT R0, R0, R5, RZ, 0x3c, !PT ;  /* 0x0000000500007212 */ /* 0x020fc800078e3cff */
[----:B------:R-:W-:-:S13]  /*0210*/  ISETP.GT.AND P0, PT, R0, -0x1, PT ;  /* 0xffffffff0000780c */ /* 0x000fda0003f04270 */
[----:B------:R-:W-:Y:S05]  /*0220*/  @P0 BRA `(.L_x_611) ;  /* 0xfffffffc00e80947 */ /* 0x000fea000383ffff */
.L_x_610:
[----:B------:R-:W-:Y:S05]  /*0230*/  WARPSYNC.ALL ;  /* 0x0000000000007948 */ /* 0x000fea0003800000 */
[----:B------:R-:W-:Y:S06]  /*0240*/  BAR.SYNC.DEFER_BLOCKING 0x0 ;  /* 0x0000000000007b1d */ /* 0x000fec0000010000 */
[----:B------:R-:W-:Y:S05]  /*0250*/  BRA `(.L_x_612) ;  /* 0x0000005c00d07947 */ /* 0x000fea0003800000 */
.L_x_609:
        /* <DEDUP_REMOVED lines=8> */
[----:B------:R-:W-:Y:S01]  /*02e0*/  SHF.R.S32.HI R0, RZ, 0x1f, R13 ;  /* 0x0000001fff007819 */ /* 0x000fe2000001140d */
[----:B------:R-:W0:Y:S01]  /*02f0*/  S2UR UR6, SR_CgaCtaId ;  /* 0x00000000000679c3 */ /* 0x000e220000008800 */
[----:B------:R-:W-:Y:S01]  /*0300*/  IADD3 R10, R13, 0x1e0, RZ ;  /* 0x000001e00d0a7810 */ /* 0x000fe20007ffe0ff */
[----:B------:R-:W-:Y:S01]  /*0310*/  UMOV UR4, 0x400 ;  /* 0x0000040000047882 */ /* 0x000fe20000000000 */
[----:B------:R-:W-:Y:S01]  /*0320*/  LEA.HI R6, R0, R13, RZ, 0x2 ;  /* 0x0000000d00067211 */ /* 0x000fe200078f10ff */
[----:B------:R-:W-:Y:S01]  /*0330*/  UIADD3 UR4, UR4, 0x3c00, URZ ;  /* 0x00003c0004047890 */ /* 0x000fe2000fffe03f */
[----:B------:R-:W-:Y:S02]  /*0340*/  SHF.R.S32.HI R5, RZ, 0x1f, R10 ;  /* 0x0000001fff057819 */ /* 0x000fe4000001140a */
[----:B------:R-:W-:Y:S02]  /*0350*/  SHF.R.S32.HI R8, RZ, 0x2, R6 ;  /* 0x00000002ff087819 */ /* 0x000fe40000011406 */
[----:B------:R-:W-:-:S02]  /*0360*/  LEA.HI R4, R5, R10, RZ, 0x2 ;  /* 0x0000000a05047211 */ /* 0x000fc400078f10ff */
[----:B------:R-:W-:Y:S01]  /*0370*/  LEA.HI R12, R5, R10, RZ, 0x4 ;  /* 0x0000000a050c7211 */ /* 0x000fe200078f20ff */
[----:B------:R-:W-:Y:S01]  /*0380*/  VIADD R8, R8, 0xf0 ;  /* 0x000000f008087836 */ /* 0x000fe20000000000 */
[----:B------:R-:W-:Y:S02]  /*0390*/  SHF.R.S32.HI R14, RZ, 0x2, R4 ;  /* 0x00000002ff0e7819 */ /* 0x000fe40000011404 */
[----:B------:R-:W-:Y:S01]  /*03a0*/  LOP3.LUT R11, R4, 0xfffffffc, RZ, 0xc0, !PT ;  /* 0xfffffffc040b7812 */ /* 0x000fe200078ec0ff */
[C---:B------:R-:W-:Y:S01]  /*03b0*/  IMAD.WIDE.U32 R4, R7.reuse, -0x77777777, RZ ;  /* 0x8888888907047825 */ /* 0x040fe200078e00ff */
[----:B------:R-:W-:Y:S01]  /*03c0*/  SHF.R.S32.HI R9, RZ, 0x1f, R8 ;  /* 0x0000001fff097819 */ /* 0x000fe20000011408 */
[----:B------:R-:W-:Y:S01]  /*03d0*/  STL [R1+0xd0], R14 ;  /* 0x0000d00e01007387 */ /* 0x000fe20000100800 */
[----:B------:R-:W-:Y:S02]  /*03e0*/  IADD3 R4, R7, 0x2, RZ ;  /* 0x0000000207047810 */ /* 0x000fe40007ffe0ff */
[----:B------:R-:W-:-:S02]  /*03f0*/  IADD3 R7, R14, 0xf0, RZ ;  /* 0x000000f00e077810 */ /* 0x000fc40007ffe0ff */
[----:B------:R-:W-:Y:S01]  /*0400*/  IADD3 R11, R10, -R11, RZ ;  /* 0x8000000b0a0b7210 */ /* 0x000fe20007ffe0ff */
[----:B0-----:R-:W-:Y:S01]  /*0410*/  ULEA UR6, UR6, UR4, 0x18 ;  /* 0x0000000406067291 */ /* 0x001fe2000f8ec03f */
[----:B------:R-:W-:Y:S02]  /*0420*/  LEA.HI R9, R9, R8, RZ, 0x2 ;  /* 0x0000000809097211 */ /* 0x000fe400078f10ff */
[----:B------:R-:W-:Y:S01]  /*0430*/  SHF.R.U32.HI R10, RZ, 0x4, R5 ;  /* 0x00000004ff0a7819 */ /* 0x000fe20000011605 */
[----:B------:R-:W-:Y:S01]  /*0440*/  IMAD.WIDE.U32 R4, R4, -0x77777777, RZ ;  /* 0x8888888904047825 */ /* 0x000fe200078e00ff */
[----:B------:R-:W-:Y:S01]  /*0450*/  SHF.R.S32.HI R8, RZ, 0x1f, R7 ;  /* 0x0000001fff087819 */ /* 0x000fe20000011407 */
[----:B------:R-:W-:Y:S01]  /*0460*/  UMOV UR4, URZ ;  /* 0x0000003f00047c82 */ /* 0x000fe20008000000 */
[----:B------:R-:W-:Y:S01]  /*0470*/  LOP3.LUT R6, R6, 0xfffffffc, RZ, 0xc0, !PT ;  /* 0xfffffffc06067812 */ /* 0x000fe200078ec0ff */
[----:B------:R0:W-:Y:S01]  /*0480*/  STL [R1+0xc8], R10 ;  /* 0x0000c80a01007387 */ /* 0x0001e20000100800 */
[----:B------:R-:W-:-:S02]  /*0490*/  LEA.HI R0, R0, R13, RZ, 0x4 ;  /* 0x0000000d00007211 */ /* 0x000fc400078f20ff */
[----:B------:R-:W-:Y:S01]  /*04a0*/  LEA.HI R8, R8, R7, RZ, 0x2 ;  /* 0x0000000708087211 */ /* 0x000fe200078f10ff */
[----:B------:R-:W-:Y:S01]  /*04b0*/  IMAD.IADD R6, R13, 0x1, -R6 ;  /* 0x000000010d067824 */ /* 0x000fe200078e0a06 */
[----:B------:R-:W-:Y:S02]  /*04c0*/  SHF.R.U32.HI R7, RZ, 0x4, R5 ;  /* 0x00000004ff077819 */ /* 0x000fe40000011605 */
[----:B------:R-:W-:Y:S02]  /*04d0*/  SHF.R.U32.HI R5, RZ, 0x4, R0 ;  /* 0x00000004ff057819 */ /* 0x000fe40000011600 */
[----:B------:R-:W-:Y:S01]  /*04e0*/  SHF.R.U32.HI R9, RZ, 0x2, R9 ;  /* 0x00000002ff097819 */ /* 0x000fe20000011609 */
[----:B------:R1:W-:Y:S01]  /*04f0*/  STL [R1+0xcc], R7 ;  /* 0x0000cc0701007387 */ /* 0x0003e20000100800 */
[----:B------:R-:W-:Y:S02]  /*0500*/  SHF.R.U32.HI R12, RZ, 0x4, R12 ;  /* 0x00000004ff0c7819 */ /* 0x000fe4000001160c */
[----:B------:R-:W-:-:S02]  /*0510*/  SHF.R.U32.HI R8, RZ, 0x2, R8 ;  /* 0x00000002ff087819 */ /* 0x000fc40000011608 */
[C---:B0-----:R-:W-:Y:S02]  /*0520*/  LOP3.LUT R10, R6.reuse, 0x3, R5, 0x78, !PT ;  /* 0x00000003060a7812 */ /* 0x041fe400078e7805 */
[C---:B------:R-:W-:Y:S02]  /*0530*/  LOP3.LUT R0, R11.reuse, 0x3, R12, 0x78, !PT ;  /* 0x000000030b007812 */ /* 0x040fe400078e780c */
[----:B------:R-:W-:Y:S02]  /*0540*/  CS2R R12, SRZ ;  /* 0x00000000000c7805 */ /* 0x000fe4000001ff00 */
[----:B-1----:R-:W-:Y:S01]  /*0550*/  LOP3.LUT R7, R6, 0x3, R9, 0x78, !PT ;  /* 0x0000000306077812 */ /* 0x002fe200078e7809 */
[----:B------:R0:W-:Y:S01]  /*0560*/  STL [R1+0xe0], R10 ;  /* 0x0000e00a01007387 */ /* 0x0001e20000100800 */
[----:B------:R-:W-:-:S03]  /*0570*/  LOP3.LUT R6, R11, 0x3, R8, 0x78, !PT ;  /* 0x000000030b067812 */ /* 0x000fc600078e7808 */
[----:B------:R-:W-:Y:S04]  /*0580*/  STL [R1+0xdc], R7 ;  /* 0x0000dc0701007387 */ /* 0x000fe80000100800 */
[----:B------:R1:W-:Y:S01]  /*0590*/  STL [R1+0xd8], R0 ;  /* 0x0000d80001007387 */ /* 0x0003e20000100800 */
[----:B0-----:R-:W-:-:S03]  /*05a0*/  CS2R R10, SRZ ;  /* 0x00000000000a7805 */ /* 0x001fc6000001ff00 */
[----:B------:R0:W-:Y:S04]  /*05b0*/  STL [R1+0xd4], R6 ;  /* 0x0000d40601007387 */ /* 0x0001e80000100800 */
[----:B------:R0:W-:Y:S04]  /*05c0*/  STL [R1+0x38], RZ ;  /* 0x000038ff01007387 */ /* 0x0001e80000100800 */
[----:B------:R0:W-:Y:S04]  /*05d0*/  STL [R1+0x40], RZ ;  /* 0x000040ff01007387 */ /* 0x0001e80000100800 */
[----:B------:R0:W-:Y:S04]  /*05e0*/  STL [R1+0x34], RZ ;  /* 0x000034ff01007387 */ /* 0x0001e80000100800 */
[----:B------:R0:W-:Y:S01]  /*05f0*/  STL [R1+0x3c], RZ ;  /* 0x00003cff01007387 */ /* 0x0001e20000100800 */
[----:B--2---:R-:W-:-:S02]  /*0600*/  PRMT R4, R2, 0x7632, R4 ;  /* 0x0000763202047816 */ /* 0x004fc40000000004 */
[C---:B------:R-:W-:Y:S02]  /*0610*/  PRMT R5, R3.reuse, 0x7632, R5 ;  /* 0x0000763203057816 */ /* 0x040fe40000000005 */
[----:B-1----:R-:W-:Y:S02]  /*0620*/  SHF.L.U32 R0, R2, 0x10, RZ ;  /* 0x0000001002007819 */ /* 0x002fe400000006ff */
[----:B------:R-:W-:Y:S02]  /*0630*/  SHF.L.U32 R2, R3, 0x10, RZ ;  /* 0x0000001003027819 */ /* 0x000fe400000006ff */
[----:B------:R-:W-:Y:S01]  /*0640*/  SHF.L.U32 R3, R4, 0x10, RZ ;  /* 0x0000001004037819 */ /* 0x000fe200000006ff */
[----:B0-----:R-:W-:-:S07]  /*0650*/  IMAD.U32 R4, R5, 0x10000, RZ ;  /* 0x0001000005047824 */ /* 0x001fce00078e00ff */
.L_x_628:
[----:B-1----:R-:W2:Y:S04]  /*0660*/  LDL R14, [R1+0xc8] ;  /* 0x0000c800010e7983 */ /* 0x002ea80000100800 */
[----:B------:R-:W3:Y:S01]  /*0670*/  LDL R21, [R1+0xcc] ;  /* 0x0000cc0001157983 */ /* 0x000ee20000100800 */
[----:B------:R-:W0:Y:S01]  /*0680*/  S2R R5, SR_TID.X ;  /* 0x0000000000057919 */ /* 0x000e220000002100 */
[----:B------:R-:W-:Y:S02]  /*0690*/  USHF.L.U32 UR7, UR11, 0x4, URZ ;  /* 0x000000040b077899 */ /* 0x000fe4000800063f */
[----:B------:R-:W-:Y:S02]  /*06a0*/  USHF.L.U32 UR10, UR9, 0x5, URZ ;  /* 0x00000005090a7899 */ /* 0x000fe4000800063f */
[----:B------:R-:W-:Y:S01]  /*06b0*/  ULOP3.LUT UR7, UR7, 0xff0, URZ, 0xc0, !UPT ;  /* 0x00000ff007077892 */ /* 0x000fe2000f8ec03f */
[----:B------:R-:W-:Y:S01]  /*06c0*/  IMAD.MOV.U32 R9, RZ, RZ, RZ ;  /* 0x000000ffff097224 */ /* 0x000fe200078e00ff */
[----:B------:R-:W-:Y:S01]  /*06d0*/  USHF.L.U64.HI UR14, UR9, 0x5, UR5 ;  /* 0x00000005090e7899 */ /* 0x000fe20008010205 */
[----:B------:R-:W-:Y:S01]  /*06e0*/  ULDC.64 UR16, c[0x0][0x248] ;  /* 0x0000920000107ab9 */ /* 0x000fe20000000a00 */
[----:B------:R-:W-:Y:S01]  /*06f0*/  ULDC.64 UR18, c[0x0][0x230] ;  /* 0x00008c0000127ab9 */ /* 0x000fe20000000a00 */
[----:B------:R-:W-:Y:S01]  /*0700*/  ULDC.64 UR20, c[0x0][0x228] ;  /* 0x00008a0000147ab9 */ /* 0x000fe20000000a00 */
[----:B0-----:R-:W-:-:S05]  /*0710*/  IMAD.WIDE.U32 R6, R5, -0x77777777, RZ ;  /* 0x8888888905067825 */ /* 0x001fca00078e00ff */
[----:B------:R-:W-:-:S05]  /*0720*/  SHF.R.U32.HI R7, RZ, 0x7, R7 ;  /* 0x00000007ff077819 */ /* 0x000fca0000011607 */
[C---:B------:R-:W-:Y:S01]  /*0730*/  IMAD R6, R7.reuse, -0xf0, R5 ;  /* 0xffffff1007067824 */ /* 0x040fe200078e0205 */
[----:B------:R-:W-:Y:S02]  /*0740*/  MOV R5, UR9 ;  /* 0x0000000900057c02 */ /* 0x000fe40008000f00 */
[----:B------:R-:W-:Y:S02]  /*0750*/  IADD3 R46, R7, UR7, RZ ;  /* 0x00000007072e7c10 */ /* 0x000fe4000fffe0ff */
[----:B------:R-:W-:Y:S01]  /*0760*/  SHF.L.U32 R8, R6, 0x2, RZ ;  /* 0x0000000206087819 */ /* 0x000fe200000006ff */
[----:B------:R-:W-:Y:S02]  /*0770*/  UIMAD UR7, UR5, 0x3c0000, URZ ;  /* 0x003c0000050778a4 */ /* 0x000fe4000f8e023f */
[----:B------:R-:W-:Y:S02]  /*0780*/  IMAD R46, R46, 0x3c0, RZ ;  /* 0x000003c02e2e7824 */ /* 0x000fe400078e02ff */
[----:B------:R-:W-:-:S05]  /*0790*/  IMAD.WIDE.U32 R8, R5, 0x3c0000, R8 ;  /* 0x003c000005087825 */ /* 0x000fca00078e0008 */
[----:B------:R-:W-:Y:S01]  /*07a0*/  IADD3 R5, R9, UR7, RZ ;  /* 0x0000000709057c10 */ /* 0x000fe2000fffe0ff */
[----:B------:R-:W-:Y:S01]  /*07b0*/  ULDC UR7, c[0x0][0x250] ;  /* 0x0000940000077ab9 */ /* 0x000fe20000000800 */
[----:B------:R-:W-:-:S04]  /*07c0*/  IADD3 R9, P1, R46, R8, RZ ;  /* 0x000000082e097210 */ /* 0x000fc80007f3e0ff */
[----:B------:R-:W-:Y:S01]  /*07d0*/  IADD3.X R16, RZ, R5, RZ, P1, !PT ;  /* 0x00000005ff107210 */ /* 0x000fe20000ffe4ff */
[----:B------:R-:W-:-:S03]  /*07e0*/  IMAD.SHL.U32 R19, R9, 0x2, RZ ;  /* 0x0000000209137824 */ /* 0x000fc600078e00ff */
[----:B------:R-:W-:-:S05]  /*07f0*/  SHF.L.U64.HI R20, R9, 0x1, R16 ;  /* 0x0000000109147819 */ /* 0x000fca0000010210 */
[----:B------:R-:W-:Y:S04]  /*0800*/  STL [R1+0x8c], R20 ;  /* 0x00008c1401007387 */ /* 0x000fe80000100800 */
[----:B------:R0:W-:Y:S01]  /*0810*/  STL [R1+0x88], R19 ;  /* 0x0000881301007387 */ /* 0x0001e20000100800 */
[----:B------:R-:W-:-:S04]  /*0820*/  IADD3 R9, R46, 0x780, RZ ;  /* 0x000007802e097810 */ /* 0x000fc80007ffe0ff */
[----:B------:R-:W-:-:S04]  /*0830*/  IADD3 R9, P2, R9, R8, RZ ;  /* 0x0000000809097210 */ /* 0x000fc80007f5e0ff */
[----:B------:R-:W-:-:S05]  /*0840*/  SHF.L.U32 R22, R9, 0x1, RZ ;  /* 0x0000000109167819 */ /* 0x000fca00000006ff */
[----:B------:R1:W-:Y:S01]  /*0850*/  STL [R1+0xa8], R22 ;  /* 0x0000a81601007387 */ /* 0x0003e20000100800 */
[----:B--2---:R-:W-:-:S04]  /*0860*/  IADD3 R15, P0, R14, UR10, RZ ;  /* 0x0000000a0e0f7c10 */ /* 0x004fc8000ff1e0ff */
[----:B------:R-:W-:Y:S02]  /*0870*/  IADD3.X R18, RZ, UR14, RZ, P0, !PT ;  /* 0x0000000eff127c10 */ /* 0x000fe400087fe4ff */
[----:B------:R-:W-:-:S04]  /*0880*/  LEA R14, P0, R15, UR16, 0x3 ;  /* 0x000000100f0e7c11 */ /* 0x000fc8000f8018ff */
[----:B------:R-:W-:Y:S02]  /*0890*/  LEA.HI.X R15, R15, UR17, R18, 0x3, P0 ;  /* 0x000000110f0f7c11 */ /* 0x000fe400080f1c12 */
[----:B------:R-:W-:-:S04]  /*08a0*/  IADD3 R16, P0, R19, UR18, RZ ;  /* 0x0000001213107c10 */ /* 0x000fc8000ff1e0ff */
[----:B------:R-:W2:Y:S01]  /*08b0*/  LDG.E.64.CONSTANT R14, desc[UR12][R14.64] ;  /* 0x0000000c0e0e7981 */ /* 0x000ea2000c1e9b00 */
[----:B------:R-:W-:Y:S02]  /*08c0*/  IADD3 R18, P1, R19, UR20, RZ ;  /* 0x0000001413127c10 */ /* 0x000fe4000ff3e0ff */
[C---:B------:R-:W-:Y:S02]  /*08d0*/  IADD3.X R17, R20.reuse, UR19, RZ, P0, !PT ;  /* 0x0000001314117c10 */ /* 0x040fe400087fe4ff */
[----:B0-----:R-:W-:-:S04]  /*08e0*/  IADD3.X R19, R20, UR21, RZ, P1, !PT ;  /* 0x0000001514137c10 */ /* 0x001fc80008ffe4ff */
[----:B------:R-:W4:Y:S01]  /*08f0*/  LDG.E.64.CONSTANT R16, desc[UR12][R16.64] ;  /* 0x0000000c10107981 */ /* 0x000f22000c1e9b00 */
[----:B---3--:R-:W-:-:S03]  /*0900*/  IADD3 R25, P0, R21, UR10, RZ ;  /* 0x0000000a15197c10 */ /* 0x008fc6000ff1e0ff */
[----:B------:R-:W3:Y:S02]  /*0910*/  LDG.E.64.CONSTANT R18, desc[UR12][R18.64] ;  /* 0x0000000c12127981 */ /* 0x000ee4000c1e9b00 */
[----:B------:R-:W-:Y:S01]  /*0920*/  IMAD.X R26, RZ, RZ, UR14, P0 ;  /* 0x0000000eff1a7e24 */ /* 0x000fe200080e06ff */
[C---:B------:R-:W-:Y:S01]  /*0930*/  LEA R24, P0, R25.reuse, UR16, 0x3 ;  /* 0x0000001019187c11 */ /* 0x040fe2000f8018ff */
[----:B------:R-:W-:Y:S01]  /*0940*/  HFMA2.MMA R51, -RZ, RZ, 0, 1.430511474609375e-06 ;  /* 0x00000018ff337435 */ /* 0x000fe200000001ff */
[----:B------:R-:W-:Y:S01]  /*0950*/  IADD3.X R20, RZ, R5, RZ, P2, !PT ;  /* 0x00000005ff147210 */ /* 0x000fe200017fe4ff */
[----:B------:R-:W-:Y:S01]  /*0960*/  UIADD3 UR9, UP0, UR9, 0x1, URZ ;  /* 0x0000000109097890 */ /* 0x000fe2000ff1e03f */
[----:B------:R-:W-:Y:S01]  /*0970*/  LEA.HI.X R25, R25, UR17, R26, 0x3, P0 ;  /* 0x0000001119197c11 */ /* 0x000fe200080f1c1a */
[----:B------:R-:W-:Y:S01]  /*0980*/  ULDC.64 UR14, c[0x0][0x258] ;  /* 0x00009600000e7ab9 */ /* 0x000fe20000000a00 */
[----:B------:R-:W-:Y:S02]  /*0990*/  SHF.L.U64.HI R27, R9, 0x1, R20 ;  /* 0x00000001091b7819 */ /* 0x000fe40000010214 */
[----:B------:R-:W-:-:S02]  /*09a0*/  IADD3 R20, P1, R22, UR18, RZ ;  /* 0x0000001216147c10 */ /* 0x000fc4000ff3e0ff */
[----:B-1----:R-:W-:Y:S01]  /*09b0*/  IADD3 R22, P2, R22, UR20, RZ ;  /* 0x0000001416167c10 */ /* 0x002fe2000ff5e0ff */
[----:B------:R-:W3:Y:S01]  /*09c0*/  LDG.E.64.CONSTANT R24, desc[UR12][R24.64] ;  /* 0x0000000c18187981 */ /* 0x000ee2000c1e9b00 */
[C---:B------:R-:W-:Y:S02]  /*09d0*/  IADD3.X R21, R27.reuse, UR19, RZ, P1, !PT ;  /* 0x000000131b157c10 */ /* 0x040fe40008ffe4ff */
[----:B------:R-:W-:-:S04]  /*09e0*/  IADD3.X R23, R27, UR21, RZ, P2, !PT ;  /* 0x000000151b177c10 */ /* 0x000fc800097fe4ff */
[----:B------:R-:W3:Y:S04]  /*09f0*/  LDG.E.64.CONSTANT R20, desc[UR12][R20.64] ;  /* 0x0000000c14147981 */ /* 0x000ee8000c1e9b00 */
[----:B------:R-:W3:Y:S01]  /*0a00*/  LDG.E.64.CONSTANT R22, desc[UR12][R22.64] ;  /* 0x0000000c16167981 */ /* 0x000ee2000c1e9b00 */
[----:B------:R-:W-:-:S04]  /*0a10*/  IADD3 R9, R46, 0xf00, RZ ;  /* 0x00000f002e097810 */ /* 0x000fc80007ffe0ff */
[----:B------:R-:W-:-:S04]  /*0a20*/  IADD3 R9, P0, R9, R8, RZ ;  /* 0x0000000809097210 */ /* 0x000fc80007f1e0ff */
[----:B------:R-:W-:Y:S02]  /*0a30*/  IADD3.X R26, RZ, R5, RZ, P0, !PT ;  /* 0x00000005ff1a7210 */ /* 0x000fe400007fe4ff */
[C---:B------:R-:W-:Y:S02]  /*0a40*/  SHF.L.U32 R28, R9.reuse, 0x1, RZ ;  /* 0x00000001091c7819 */ /* 0x040fe400000006ff */
[----:B------:R-:W-:Y:S02]  /*0a50*/  SHF.L.U64.HI R30, R9, 0x1, R26 ;  /* 0x00000001091e7819 */ /* 0x000fe4000001021a */
[----:B------:R-:W-:Y:S01]  /*0a60*/  IADD3 R26, P0, R28, UR18, RZ ;  /* 0x000000121c1a7c10 */ /* 0x000fe2000ff1e0ff */
[----:B------:R0:W-:Y:S01]  /*0a70*/  STL [R1+0xb0], R27 ;  /* 0x0000b01b01007387 */ /* 0x0001e20000100800 */
[----:B------:R-:W-:-:S03]  /*0a80*/  VIADD R9, R46, 0x1680 ;  /* 0x000016802e097836 */ /* 0x000fc60000000000 */
[----:B------:R1:W-:Y:S01]  /*0a90*/  STL [R1+0xac], R28 ;  /* 0x0000ac1c01007387 */ /* 0x0003e20000100800 */
[----:B0-----:R-:W-:Y:S02]  /*0aa0*/  IADD3.X R27, R30, UR19, RZ, P0, !PT ;  /* 0x000000131e1b7c10 */ /* 0x001fe400087fe4ff */
[----:B-1----:R-:W-:-:S04]  /*0ab0*/  IADD3 R28, P0, R28, UR20, RZ ;  /* 0x000000141c1c7c10 */ /* 0x002fc8000ff1e0ff */
[----:B------:R-:W3:Y:S01]  /*0ac0*/  LDG.E.64.CONSTANT R26, desc[UR12][R26.64] ;  /* 0x0000000c1a1a7981 */ /* 0x000ee2000c1e9b00 */
[----:B------:R-:W-:Y:S02]  /*0ad0*/  IADD3.X R29, R30, UR21, RZ, P0, !PT ;  /* 0x000000151e1d7c10 */ /* 0x000fe400087fe4ff */
[----:B------:R-:W-:Y:S01]  /*0ae0*/  IADD3 R9, P0, R9, R8, RZ ;  /* 0x0000000809097210 */ /* 0x000fe20007f1e0ff */
[----:B------:R0:W-:Y:S03]  /*0af0*/  STL [R1+0xb8], R30 ;  /* 0x0000b81e01007387 */ /* 0x0001e60000100800 */
[----:B------:R-:W-:Y:S01]  /*0b00*/  SHF.L.U32 R32, R9, 0x1, RZ ;  /* 0x0000000109207819 */ /* 0x000fe200000006ff */
[----:B------:R-:W3:Y:S01]  /*0b10*/  LDG.E.64.CONSTANT R28, desc[UR12][R28.64] ;  /* 0x0000000c1c1c7981 */ /* 0x000ee2000c1e9b00 */
[----:B0-----:R-:W-:-:S04]  /*0b20*/  IADD3.X R30, RZ, R5, RZ, P0, !PT ;  /* 0x00000005ff1e7210 */ /* 0x001fc800007fe4ff */
[----:B------:R-:W-:Y:S02]  /*0b30*/  SHF.L.U64.HI R34, R9, 0x1, R30 ;  /* 0x0000000109227819 */ /* 0x000fe4000001021e */
[----:B------:R-:W-:Y:S02]  /*0b40*/  IADD3 R30, P0, R32, UR18, RZ ;  /* 0x00000012201e7c10 */ /* 0x000fe4000ff1e0ff */
[----:B------:R-:W-:Y:S01]  /*0b50*/  IADD3 R9, R46, 0x1e00, RZ ;  /* 0x00001e002e097810 */ /* 0x000fe20007ffe0ff */
[----:B------:R0:W-:Y:S01]  /*0b60*/  STL [R1+0xb4], R32 ;  /* 0x0000b42001007387 */ /* 0x0001e20000100800 */
[----:B------:R-:W-:Y:S02]  /*0b70*/  IADD3.X R31, R34, UR19, RZ, P0, !PT ;  /* 0x00000013221f7c10 */ /* 0x000fe400087fe4ff */
[----:B------:R-:W-:Y:S01]  /*0b80*/  IADD3 R9, P0, R9, R8, RZ ;  /* 0x0000000809097210 */ /* 0x000fe20007f1e0ff */
[----:B------:R1:W-:Y:S04]  /*0b90*/  STL [R1+0xc4], R34 ;  /* 0x0000c42201007387 */ /* 0x0003e80000100800 */
[----:B------:R-:W3:Y:S01]  /*0ba0*/  LDG.E.64.CONSTANT R30, desc[UR12][R30.64] ;  /* 0x0000000c1e1e7981 */ /* 0x000ee2000c1e9b00 */
[----:B0-----:R-:W-:-:S04]  /*0bb0*/  IADD3 R32, P1, R32, UR20, RZ ;  /* 0x0000001420207c10 */ /* 0x001fc8000ff3e0ff */
[----:B------:R-:W-:Y:S01]  /*0bc0*/  IADD3.X R33, R34, UR21, RZ, P1, !PT ;  /* 0x0000001522217c10 */ /* 0x000fe20008ffe4ff */
[----:B-1----:R-:W-:Y:S01]  /*0bd0*/  IMAD.X R34, RZ, RZ, R5, P0 ;  /* 0x000000ffff227224 */ /* 0x002fe200000e0605 */
[----:B------:R-:W-:-:S04]  /*0be0*/  SHF.L.U32 R36, R9, 0x1, RZ ;  /* 0x0000000109247819 */ /* 0x000fc800000006ff */
[----:B------:R-:W-:Y:S01]  /*0bf0*/  SHF.L.U64.HI R38, R9, 0x1, R34 ;  /* 0x0000000109267819 */ /* 0x000fe20000010222 */
[----:B------:R-:W3:Y:S01]  /*0c00*/  LDG.E.64.CONSTANT R32, desc[UR12][R32.64] ;  /* 0x0000000c20207981 */ /* 0x000ee2000c1e9b00 */
[----:B------:R-:W-:-:S03]  /*0c10*/  IADD3 R34, P0, R36, UR18, RZ ;  /* 0x0000001224227c10 */ /* 0x000fc6000ff1e0ff */
[----:B------:R0:W-:Y:S01]  /*0c20*/  STL [R1+0xbc], R36 ;  /* 0x0000bc2401007387 */ /* 0x0001e20000100800 */
[----:B------:R-:W-:-:S06]  /*0c30*/  IADD3.X R35, R38, UR19, RZ, P0, !PT ;  /* 0x0000001326237c10 */ /* 0x000fcc00087fe4ff */
[----:B------:R-:W3:Y:S01]  /*0c40*/  LDG.E.64.CONSTANT R34, desc[UR12][R34.64] ;  /* 0x0000000c22227981 */ /* 0x000ee2000c1e9b00 */
[----:B0-----:R-:W-:-:S04]  /*0c50*/  IADD3 R36, P1, R36, UR20, RZ ;  /* 0x0000001424247c10 */ /* 0x001fc8000ff3e0ff */
[----:B------:R-:W-:-:S06]  /*0c60*/  IADD3.X R37, R38, UR21, RZ, P1, !PT ;  /* 0x0000001526257c10 */ /* 0x000fcc0008ffe4ff */
[----:B------:R-:W3:Y:S01]  /*0c70*/  LDG.E.64.CONSTANT R36, desc[UR12][R36.64] ;  /* 0x0000000c24247981 */ /* 0x000ee2000c1e9b00 */
[----:B------:R-:W-:-:S04]  /*0c80*/  IADD3 R9, R46, 0x2580, RZ ;  /* 0x000025802e097810 */ /* 0x000fc80007ffe0ff */
[----:B------:R-:W-:Y:S01]  /*0c90*/  IADD3 R9, P0, R9, R8, RZ ;  /* 0x0000000809097210 */ /* 0x000fe20007f1e0ff */
[----:B------:R0:W-:Y:S04]  /*0ca0*/  STL [R1+0xc0], R38 ;  /* 0x0000c02601007387 */ /* 0x0001e80000100800 */
[----:B------:R-:W-:Y:S01]  /*0cb0*/  IMAD.SHL.U32 R40, R9, 0x2, RZ ;  /* 0x0000000209287824 */ /* 0x000fe200078e00ff */
[----:B0-----:R-:W-:-:S04]  /*0cc0*/  IADD3.X R38, RZ, R5, RZ, P0, !PT ;  /* 0x00000005ff267210 */ /* 0x001fc800007fe4ff */
[----:B------:R-:W-:Y:S02]  /*0cd0*/  SHF.L.U64.HI R42, R9, 0x1, R38 ;  /* 0x00000001092a7819 */ /* 0x000fe40000010226 */
[----:B------:R-:W-:Y:S02]  /*0ce0*/  IADD3 R38, P0, R40, UR18, RZ ;  /* 0x0000001228267c10 */ /* 0x000fe4000ff1e0ff */
[----:B------:R-:W-:Y:S01]  /*0cf0*/  IADD3 R9, R46, 0x2d00, RZ ;  /* 0x00002d002e097810 */ /* 0x000fe20007ffe0ff */
[----:B------:R0:W-:Y:S01]  /*0d00*/  STL [R1+0xa0], R40 ;  /* 0x0000a02801007387 */ /* 0x0001e20000100800 */
[----:B------:R-:W-:Y:S02]  /*0d10*/  IADD3.X R39, R42, UR19, RZ, P0, !PT ;  /* 0x000000132a277c10 */ /* 0x000fe400087fe4ff */
[----:B------:R-:W-:Y:S01]  /*0d20*/  IADD3 R9, P0, R9, R8, RZ ;  /* 0x0000000809097210 */ /* 0x000fe20007f1e0ff */
[----:B------:R1:W-:Y:S01]  /*0d30*/  STL [R1+0xa4], R42 ;  /* 0x0000a42a01007387 */ /* 0x0003e20000100800 */
[----:B0-----:R-:W-:Y:S01]  /*0d40*/  IADD3 R40, P1, R40, UR20, RZ ;  /* 0x0000001428287c10 */ /* 0x001fe2000ff3e0ff */
[----:B------:R-:W-:Y:S01]  /*0d50*/  VIADD R46, R46, 0x3480 ;  /* 0x000034802e2e7836 */ /* 0x000fe20000000000 */
[----:B------:R-:W-:Y:S01]  /*0d60*/  SHF.L.U32 R44, R9, 0x1, RZ ;  /* 0x00000001092c7819 */ /* 0x000fe200000006ff */
[----:B------:R-:W-:Y:S01]  /*0d70*/  IMAD R51, R6, R51, UR6 ;  /* 0x0000000606337e24 */ /* 0x000fe2000f8e0233 */
[----:B------:R-:W-:Y:S01]  /*0d80*/  IADD3.X R41, R42, UR21, RZ, P1, !PT ;  /* 0x000000152a297c10 */ /* 0x000fe20008ffe4ff */
[----:B------:R-:W3:Y:S01]  /*0d90*/  LDG.E.64.CONSTANT R38, desc[UR12][R38.64] ;  /* 0x0000000c26267981 */ /* 0x000ee2000c1e9b00 */
[----:B-1----:R-:W-:-:S04]  /*0da0*/  IADD3.X R42, RZ, R5, RZ, P0, !PT ;  /* 0x00000005ff2a7210 */ /* 0x002fc800007fe4ff */
[----:B------:R-:W-:Y:S01]  /*0db0*/  SHF.L.U64.HI R47, R9, 0x1, R42 ;  /* 0x00000001092f7819 */ /* 0x000fe2000001022a */
[----:B------:R0:W-:Y:S01]  /*0dc0*/  STL [R1+0x98], R44 ;  /* 0x0000982c01007387 */ /* 0x0001e20000100800 */
[----:B------:R-:W-:Y:S02]  /*0dd0*/  IADD3 R42, P0, R44, UR18, RZ ;  /* 0x000000122c2a7c10 */ /* 0x000fe4000ff1e0ff */
[----:B------:R-:W-:Y:S01]  /*0de0*/  LEA R7, R7, R51, 0x3 ;  /* 0x0000003307077211 */ /* 0x000fe200078e18ff */
[----:B------:R-:W3:Y:S01]  /*0df0*/  LDG.E.64.CONSTANT R40, desc[UR12][R40.64] ;  /* 0x0000000c28287981 */ /* 0x000ee2000c1e9b00 */
[----:B------:R-:W-:Y:S02]  /*0e00*/  IADD3.X R43, R47, UR19, RZ, P0, !PT ;  /* 0x000000132f2b7c10 */ /* 0x000fe400087fe4ff */
[----:B------:R-:W-:-:S04]  /*0e10*/  IADD3 R46, P0, R46, R8, RZ ;  /* 0x000000082e2e7210 */ /* 0x000fc80007f1e0ff */
[----:B------:R-:W-:Y:S01]  /*0e20*/  IADD3.X R5, RZ, R5, RZ, P0, !PT ;  /* 0x00000005ff057210 */ /* 0x000fe200007fe4ff */
[----:B------:R1:W-:Y:S03]  /*0e30*/  STL [R1+0x9c], R47 ;  /* 0x00009c2f01007387 */ /* 0x0003e60000100800 */
[C---:B------:R-:W-:Y:S01]  /*0e40*/  SHF.L.U64.HI R50, R46.reuse, 0x1, R5 ;  /* 0x000000012e327819 */ /* 0x040fe20000010205 */
[----:B------:R-:W3:Y:S01]  /*0e50*/  LDG.E.64.CONSTANT R42, desc[UR12][R42.64] ;  /* 0x0000000c2a2a7981 */ /* 0x000ee2000c1e9b00 */
[----:B------:R-:W-:Y:S02]  /*0e60*/  SHF.L.U32 R48, R46, 0x1, RZ ;  /* 0x000000012e307819 */ /* 0x000fe400000006ff */
[----:B0-----:R-:W-:Y:S02]  /*0e70*/  IADD3 R44, P1, R44, UR20, RZ ;  /* 0x000000142c2c7c10 */ /* 0x001fe4000ff3e0ff */
[----:B------:R-:W-:Y:S01]  /*0e80*/  IADD3 R46, P0, R48, UR18, RZ ;  /* 0x00000012302e7c10 */ /* 0x000fe2000ff1e0ff */
[----:B------:R0:W-:Y:S01]  /*0e90*/  STL [R1+0x90], R48 ;  /* 0x0000903001007387 */ /* 0x0001e20000100800 */
[----:B------:R-:W-:-:S02]  /*0ea0*/  IADD3.X R45, R47, UR21, RZ, P1, !PT ;  /* 0x000000152f2d7c10 */ /* 0x000fc40008ffe4ff */
[----:B-1----:R-:W-:Y:S01]  /*0eb0*/  IADD3.X R47, R50, UR19, RZ, P0, !PT ;  /* 0x00000013322f7c10 */ /* 0x002fe200087fe4ff */
[----:B------:R1:W-:Y:S04]  /*0ec0*/  STL [R1+0x94], R50 ;  /* 0x0000943201007387 */ /* 0x0003e80000100800 */
[----:B------:R-:W3:Y:S01]  /*0ed0*/  LDG.E.64.CONSTANT R44, desc[UR12][R44.64] ;  /* 0x0000000c2c2c7981 */ /* 0x000ee2000c1e9b00 */
[----:B0-----:R-:W-:-:S03]  /*0ee0*/  IADD3 R48, P1, R48, UR20, RZ ;  /* 0x0000001430307c10 */ /* 0x001fc6000ff3e0ff */
[----:B------:R-:W3:Y:S01]  /*0ef0*/  LDG.E.64.CONSTANT R46, desc[UR12][R46.64] ;  /* 0x0000000c2e2e7981 */ /* 0x000ee2000c1e9b00 */
[----:B------:R-:W-:-:S06]  /*0f00*/  IADD3.X R49, R50, UR21, RZ, P1, !PT ;  /* 0x0000001532317c10 */ /* 0x000fcc0008ffe4ff */
[----:B------:R-:W3:Y:S01]  /*0f10*/  LDG.E.64.CONSTANT R48, desc[UR12][R48.64] ;  /* 0x0000000c30307981 */ /* 0x000ee2000c1e9b00 */
[----:B--2---:R-:W-:-:S06]  /*0f20*/  FADD.FTZ R5, R15, UR7 ;  /* 0x000000070f057e21 */ /* 0x004fcc0008010000 */
[----:B------:R-:W0:Y:S01]  /*0f30*/  MUFU.RSQ R5, R5 ;  /* 0x0000000500057308 */ /* 0x000e220000001400 */
[C---:B----4-:R-:W-:Y:S02]  /*0f40*/  PRMT R9, R16.reuse, 0x7632, R9 ;  /* 0x0000763210097816 */ /* 0x050fe40000000009 */
[----:B------:R-:W-:Y:S02]  /*0f50*/  SHF.L.U32 R8, R16, 0x10, RZ ;  /* 0x0000001010087819 */ /* 0x000fe400000006ff */
[C---:B---3--:R-:W-:Y:S01]  /*0f60*/  PRMT R15, R18.reuse, 0x7632, R15 ;  /* 0x00007632120f7816 */ /* 0x048fe2000000000f */
[----:B------:R-:W-:Y:S01]  /*0f70*/  IMAD.U32 R61, R18, 0x10000, RZ ;  /* 0x00010000123d7824 */ /* 0x000fe200078e00ff */
[----:B------:R-:W-:Y:S01]  /*0f80*/  SHF.L.U32 R9, R9, 0x10, RZ ;  /* 0x0000001009097819 */ /* 0x000fe200000006ff */
[----:B------:R-:W-:Y:S01]  /*0f90*/  FADD.FTZ R8, -R14, R8 ;  /* 0x000000080e087221 */ /* 0x000fe20000010100 */
[----:B------:R-:W-:Y:S01]  /*0fa0*/  SHF.L.U32 R15, R15, 0x10, RZ ;  /* 0x000000100f0f7819 */ /* 0x000fe200000006ff */
[----:B-1----:R-:W-:-:S02]  /*0fb0*/  FMUL.FTZ R50, R0, R61 ;  /* 0x0000003d00327220 */ /* 0x002fc40000410000 */
[----:B------:R-:W-:Y:S01]  /*0fc0*/  FADD.FTZ R9, -R14, R9 ;  /* 0x000000090e097221 */ /* 0x000fe20000010100 */
[----:B0-----:R-:W-:Y:S01]  /*0fd0*/  FMUL.FTZ R55, R5, R8 ;  /* 0x0000000805377220 */ /* 0x001fe20000410000 */
[----:B------:R-:W-:Y:S02]  /*0fe0*/  FMUL.FTZ R8, R3, R15 ;  /* 0x0000000f03087220 */ /* 0x000fe40000410000 */
[----:B------:R-:W-:Y:S01]  /*0ff0*/  FMUL.FTZ R6, R5, R9 ;  /* 0x0000000905067220 */ /* 0x000fe20000410000 */
[----:B------:R-:W-:Y:S01]  /*1000*/  FFMA.FTZ R50, R55, R50, RZ ;  /* 0x0000003237327223 */ /* 0x000fe200000100ff */
[----:B------:R-:W-:-:S03]  /*1010*/  FADD.FTZ R25, R25, UR7 ;  /* 0x0000000719197e21 */ /* 0x000fc60008010000 */
[----:B------:R-:W-:Y:S01]  /*1020*/  FFMA.FTZ R8, R6, R8, R50 ;  /* 0x0000000806087223 */ /* 0x000fe20000010032 */
[----:B------:R-:W-:Y:S01]  /*1030*/  FFMA.FTZ R50, R0, R61, RZ ;  /* 0x0000003d00327223 */ /* 0x000fe200000100ff */
[----:B------:R-:W-:-:S03]  /*1040*/  FADD.FTZ R51, R15, R11 ;  /* 0x0000000b0f337221 */ /* 0x000fc60000010000 */
[-C--:B------:R-:W-:Y:S01]  /*1050*/  FFMA.FTZ R50, R3, R15.reuse, R50 ;  /* 0x0000000f03327223 */ /* 0x080fe20000010032 */
[----:B------:R-:W-:Y:S02]  /*1060*/  FFMA.FTZ R15, R6, R15, R10 ;  /* 0x0000000f060f7223 */ /* 0x000fe4000001000a */
[----:B------:R0:W1:Y:S01]  /*1070*/  MUFU.RSQ R6, R25 ;  /* 0x0000001900067308 */ /* 0x0000620000001400 */
[----:B------:R-:W-:Y:S01]  /*1080*/  IMAD.U32 R9, R20, 0x10000, RZ ;  /* 0x0001000014097824 */ /* 0x000fe200078e00ff */
[----:B------:R-:W-:Y:S04]  /*1090*/  STL [R1+0xe8], R16 ;  /* 0x0000e81001007387 */ /* 0x000fe80000100800 */
[----:B------:R2:W-:Y:S01]  /*10a0*/  STL [R1+0xec], R18 ;  /* 0x0000ec1201007387 */ /* 0x0005e20000100800 */
[----:B------:R-:W-:Y:S01]  /*10b0*/  FADD.FTZ R9, -R14, R9 ;  /* 0x000000090e097221 */ /* 0x000fe20000010100 */
[----:B0-----:R-:W-:-:S02]  /*10c0*/  PRMT R25, R20, 0x7632, R25 ;  /* 0x0000763214197816 */ /* 0x001fc40000000019 */
[----:B------:R0:W-:Y:S01]  /*10d0*/  STL [R1+0x60], R55 ;  /* 0x0000603701007387 */ /* 0x0001e20000100800 */
[----:B------:R-:W-:Y:S02]  /*10e0*/  PRMT R54, R17, 0x7632, R54 ;  /* 0x0000763211367816 */ /* 0x000fe40000000036 */
[C---:B--2---:R-:W-:Y:S01]  /*10f0*/  SHF.L.U32 R18, R22.reuse, 0x10, RZ ;  /* 0x0000001016127819 */ /* 0x044fe200000006ff */
[----:B------:R2:W-:Y:S01]  /*1100*/  STL [R1+0x8], R7 ;  /* 0x0000080701007387 */ /* 0x0005e20000100800 */
[----:B------:R-:W-:Y:S01]  /*1110*/  FMUL.FTZ R16, R5, R9 ;  /* 0x0000000905107220 */ /* 0x000fe20000410000 */
[----:B0-----:R-:W-:Y:S02]  /*1120*/  SHF.L.U32 R55, R17, 0x10, RZ ;  /* 0x0000001011377819 */ /* 0x001fe400000006ff */
[----:B------:R-:W-:Y:S02]  /*1130*/  PRMT R52, R22, 0x7632, R52 ;  /* 0x0000763216347816 */ /* 0x000fe40000000034 */
[----:B------:R-:W-:Y:S01]  /*1140*/  SHF.L.U32 R25, R25, 0x10, RZ ;  /* 0x0000001019197819 */ /* 0x000fe200000006ff */
[----:B--2---:R-:W-:Y:S01]  /*1150*/  FMUL.FTZ R7, R0, R18 ;  /* 0x0000001200077220 */ /* 0x004fe20000410000 */
[----:B------:R-:W-:Y:S01]  /*1160*/  FADD.FTZ R55, -R24, R55 ;  /* 0x0000003718377221 */ /* 0x000fe20000010100 */
[----:B------:R-:W-:Y:S01]  /*1170*/  STL [R1+0x140], R61 ;  /* 0x0001403d01007387 */ /* 0x000fe20000100800 */
[C---:B------:R-:W-:Y:S01]  /*1180*/  PRMT R53, R19.reuse, 0x7632, R53 ;  /* 0x0000763213357816 */ /* 0x040fe20000000035 */
[----:B------:R-:W-:Y:S01]  /*1190*/  FFMA.FTZ R8, R16, R7, R8 ;  /* 0x0000000710087223 */ /* 0x000fe20000010008 */
[----:B------:R-:W-:Y:S01]  /*11a0*/  SHF.L.U32 R54, R54, 0x10, RZ ;  /* 0x0000001036367819 */ /* 0x000fe200000006ff */
[----:B------:R-:W-:Y:S01]  /*11b0*/  STL [R1+0x30], R18 ;  /* 0x0000301201007387 */ /* 0x000fe20000100800 */
[----:B------:R-:W-:-:S02]  /*11c0*/  IMAD.U32 R7, R19, 0x10000, RZ ;  /* 0x0001000013077824 */ /* 0x000fc400078e00ff */
[----:B------:R-:W-:Y:S01]  /*11d0*/  FADD.FTZ R25, -R14, R25 ;  /* 0x000000190e197221 */ /* 0x000fe20000010100 */
[----:B------:R-:W-:Y:S01]  /*11e0*/  IMAD.U32 R52, R52, 0x10000, RZ ;  /* 0x0001000034347824 */ /* 0x000fe200078e00ff */
[----:B------:R1:W-:Y:S01]  /*11f0*/  STL [R1+0x80], R16 ;  /* 0x0000801001007387 */ /* 0x0003e20000100800 */
[----:B------:R-:W-:Y:S01]  /*1200*/  SHF.L.U32 R53, R53, 0x10, RZ ;  /* 0x0000001035357819 */ /* 0x000fe200000006ff */
[----:B------:R-:W-:Y:S01]  /*1210*/  FMUL.FTZ R9, R2, R7 ;  /* 0x0000000702097220 */ /* 0x000fe20000410000 */
[----:B------:R-:W-:Y:S01]  /*1220*/  FMUL.FTZ R11, R3, R52 ;  /* 0x00000034030b7220 */ /* 0x000fe20000410000 */
[----:B------:R-:W-:Y:S01]  /*1230*/  FADD.FTZ R54, -R24, R54 ;  /* 0x0000003618367221 */ /* 0x000fe20000010100 */
[----:B------:R-:W-:Y:S01]  /*1240*/  FMUL.FTZ R25, R5, R25 ;  /* 0x0000001905197220 */ /* 0x000fe20000410000 */
[----:B-1----:R-:W-:Y:S01]  /*1250*/  FMUL.FTZ R16, R6, R55 ;  /* 0x0000003706107220 */ /* 0x002fe20000410000 */
[----:B------:R-:W-:Y:S01]  /*1260*/  SHF.L.U32 R55, R21, 0x10, RZ ;  /* 0x0000001015377819 */ /* 0x000fe200000006ff */
[----:B------:R-:W-:Y:S01]  /*1270*/  STL [R1+0xf0], R17 ;  /* 0x0000f01101007387 */ /* 0x000fe20000100800 */
[----:B------:R-:W-:Y:S01]  /*1280*/  FFMA.FTZ R50, R0, R18, R50 ;  /* 0x0000001200327223 */ /* 0x000fe20000010032 */
[----:B------:R-:W-:Y:S01]  /*1290*/  SHF.L.U32 R57, R23, 0x10, RZ ;  /* 0x0000001017397819 */ /* 0x000fe200000006ff */
[----:B------:R-:W-:Y:S01]  /*12a0*/  FMUL.FTZ R10, R4, R53 ;  /* 0x00000035040a7220 */ /* 0x000fe20000410000 */
[----:B------:R-:W-:Y:S01]  /*12b0*/  STL [R1+0xf4], R19 ;  /* 0x0000f41301007387 */ /* 0x000fe20000100800 */
[----:B------:R-:W-:Y:S01]  /*12c0*/  FMUL.FTZ R54, R6, R54 ;  /* 0x0000003606367220 */ /* 0x000fe20000410000 */
[----:B------:R-:W-:Y:S01]  /*12d0*/  FFMA.FTZ R9, R16, R9, RZ ;  /* 0x0000000910097223 */ /* 0x000fe200000100ff */
[CC--:B------:R-:W-:Y:S01]  /*12e0*/  FFMA.FTZ R15, R25.reuse, R52.reuse, R15 ;  /* 0x00000034190f7223 */ /* 0x0c0fe2000001000f */
[----:B------:R-:W-:Y:S01]  /*12f0*/  FFMA.FTZ R8, R25, R11, R8 ;  /* 0x0000000b19087223 */ /* 0x000fe20000010008 */
[----:B------:R-:W-:Y:S01]  /*1300*/  FADD.FTZ R55, -R24, R55 ;  /* 0x0000003718377221 */ /* 0x000fe20000010100 */
[----:B------:R-:W-:Y:S01]  /*1310*/  STL [R1+0xf8], R20 ;  /* 0x0000f81401007387 */ /* 0x000fe20000100800 */
[----:B------:R-:W-:Y:S01]  /*1320*/  PRMT R25, R21, 0x7632, R25 ;  /* 0x0000763215197816 */ /* 0x000fe20000000019 */
[----:B------:R-:W-:Y:S01]  /*1330*/  FADD.FTZ R51, R51, R52 ;  /* 0x0000003433337221 */ /* 0x000fe20000010000 */
[----:B------:R-:W-:Y:S01]  /*1340*/  FFMA.FTZ R50, R3, R52, R50 ;  /* 0x0000003403327223 */ /* 0x000fe20000010032 */
[----:B------:R-:W-:Y:S01]  /*1350*/  STL [R1+0xfc], R22 ;  /* 0x0000fc1601007387 */ /* 0x000fe20000100800 */
[----:B------:R-:W-:Y:S01]  /*1360*/  FFMA.FTZ R10, R54, R10, R9 ;  /* 0x0000000a360a7223 */ /* 0x000fe20000010009 */
[----:B------:R-:W-:Y:S01]  /*1370*/  PRMT R52, R23, 0x7632, R52 ;  /* 0x0000763217347816 */ /* 0x000fe20000000034 */
[----:B------:R-:W-:Y:S01]  /*1380*/  FMUL.FTZ R11, R2, R57 ;  /* 0x00000039020b7220 */ /* 0x000fe20000410000 */
[----:B------:R0:W-:Y:S01]  /*1390*/  STL [R1+0x6c], R16 ;  /* 0x00006c1001007387 */ /* 0x0001e20000100800 */
[----:B------:R-:W-:Y:S01]  /*13a0*/  SHF.L.U32 R25, R25, 0x10, RZ ;  /* 0x0000001019197819 */ /* 0x000fe200000006ff */
[----:B------:R-:W-:Y:S01]  /*13b0*/  FFMA.FTZ R58, R54, R53, R12 ;  /* 0x00000035363a7223 */ /* 0x000fe2000001000c */
[----:B------:R-:W-:Y:S01]  /*13c0*/  FFMA.FTZ R9, R2, R7, RZ ;  /* 0x0000000702097223 */ /* 0x000fe200000100ff */
[----:B------:R-:W-:Y:S01]  /*13d0*/  FADD.FTZ R13, R53, R13 ;  /* 0x0000000d350d7221 */ /* 0x000fe20000010000 */
[----:B------:R-:W-:-:S02]  /*13e0*/  IMAD.U32 R52, R52, 0x10000, RZ ;  /* 0x0001000034347824 */ /* 0x000fc400078e00ff */
[----:B0-----:R-:W-:Y:S01]  /*13f0*/  FMUL.FTZ R16, R6, R55 ;  /* 0x0000003706107220 */ /* 0x001fe20000410000 */
[----:B------:R-:W-:Y:S01]  /*1400*/  STL [R1+0x100], R21 ;  /* 0x0001001501007387 */ /* 0x000fe20000100800 */
[----:B------:R-:W-:Y:S02]  /*1410*/  FADD.FTZ R25, -R24, R25 ;  /* 0x0000001918197221 */ /* 0x000fe40000010100 */
[----:B------:R-:W-:Y:S01]  /*1420*/  FFMA.FTZ R12, R16, R11, R10 ;  /* 0x0000000b100c7223 */ /* 0x000fe2000001000a */
[----:B------:R-:W-:Y:S01]  /*1430*/  SHF.L.U32 R11, R26, 0x10, RZ ;  /* 0x000000101a0b7819 */ /* 0x000fe200000006ff */
[----:B------:R-:W-:Y:S01]  /*1440*/  STL [R1+0x104], R23 ;  /* 0x0001041701007387 */ /* 0x000fe20000100800 */
[----:B------:R-:W-:Y:S01]  /*1450*/  FFMA.FTZ R9, R4, R53, R9 ;  /* 0x0000003504097223 */ /* 0x000fe20000010009 */
[----:B------:R-:W-:Y:S02]  /*1460*/  FADD.FTZ R10, R13, R52 ;  /* 0x000000340d0a7221 */ /* 0x000fe40000010000 */
[----:B------:R0:W-:Y:S01]  /*1470*/  STL [R1+0x138], R7 ;  /* 0x0001380701007387 */ /* 0x0001e20000100800 */
[----:B------:R-:W-:Y:S01]  /*1480*/  FMUL.FTZ R25, R6, R25 ;  /* 0x0000001906197220 */ /* 0x000fe20000410000 */
[-C--:B------:R-:W-:Y:S01]  /*1490*/  FMUL.FTZ R53, R4, R52.reuse ;  /* 0x0000003404357220 */ /* 0x080fe20000410000 */
[----:B------:R-:W-:Y:S01]  /*14a0*/  FADD.FTZ R13, -R14, R11 ;  /* 0x0000000b0e0d7221 */ /* 0x000fe20000010100 */
[----:B------:R1:W-:Y:S01]  /*14b0*/  STL [R1+0x84], R16 ;  /* 0x0000841001007387 */ /* 0x0003e20000100800 */
[----:B------:R-:W-:Y:S01]  /*14c0*/  SHF.L.U32 R11, R27, 0x10, RZ ;  /* 0x000000101b0b7819 */ /* 0x000fe200000006ff */
[C---:B------:R-:W-:Y:S01]  /*14d0*/  FFMA.FTZ R58, R25.reuse, R52, R58 ;  /* 0x00000034193a7223 */ /* 0x040fe2000001003a */
[----:B------:R-:W-:Y:S01]  /*14e0*/  FFMA.FTZ R12, R25, R53, R12 ;  /* 0x00000035190c7223 */ /* 0x000fe2000001000c */
[----:B------:R-:W-:Y:S01]  /*14f0*/  STL [R1+0x12c], R57 ;  /* 0x00012c3901007387 */ /* 0x000fe20000100800 */
[----:B------:R-:W-:Y:S01]  /*1500*/  SHF.L.U32 R56, R29, 0x10, RZ ;  /* 0x000000101d387819 */ /* 0x000fe200000006ff */
[----:B0-----:R-:W-:Y:S01]  /*1510*/  FMUL.FTZ R7, R5, R13 ;  /* 0x0000000d05077220 */ /* 0x001fe20000410000 */
[----:B-1----:R-:W-:Y:S01]  /*1520*/  SHF.L.U32 R16, R28, 0x10, RZ ;  /* 0x000000101c107819 */ /* 0x002fe200000006ff */
[----:B------:R-:W-:-:S04]  /*1530*/  FADD.FTZ R11, -R24, R11 ;  /* 0x0000000b180b7221 */ /* 0x000fc80000010100 */
[----:B------:R-:W-:Y:S01]  /*1540*/  FMUL.FTZ R25, R0, R16 ;  /* 0x0000001000197220 */ /* 0x000fe20000410000 */
[----:B------:R-:W-:Y:S04]  /*1550*/  STL [R1+0x2c], R16 ;  /* 0x00002c1001007387 */ /* 0x000fe80000100800 */
[----:B------:R-:W-:Y:S01]  /*1560*/  STL [R1+0x108], R26 ;  /* 0x0001081a01007387 */ /* 0x000fe20000100800 */
[----:B------:R-:W-:Y:S01]  /*1570*/  FFMA.FTZ R8, R7, R25, R8 ;  /* 0x0000001907087223 */ /* 0x000fe20000010008 */
[----:B------:R-:W-:Y:S02]  /*1580*/  FMUL.FTZ R25, R2, R56 ;  /* 0x0000003802197220 */ /* 0x000fe40000410000 */
[----:B------:R-:W-:Y:S01]  /*1590*/  STL [R1+0x10c], R28 ;  /* 0x00010c1c01007387 */ /* 0x000fe20000100800 */
[----:B------:R-:W-:-:S03]  /*15a0*/  PRMT R53, R27, 0x7632, R53 ;  /* 0x000076321b357816 */ /* 0x000fc60000000035 */
[----:B------:R0:W-:Y:S01]  /*15b0*/  STL [R1+0x74], R7 ;  /* 0x0000740701007387 */ /* 0x0001e20000100800 */
[----:B------:R-:W-:Y:S02]  /*15c0*/  PRMT R54, R29, 0x7632, R54 ;  /* 0x000076321d367816 */ /* 0x000fe40000000036 */
[----:B------:R-:W-:Y:S01]  /*15d0*/  SHF.L.U32 R53, R53, 0x10, RZ ;  /* 0x0000001035357819 */ /* 0x000fe200000006ff */
[----:B0-----:R-:W-:-:S04]  /*15e0*/  FMUL.FTZ R7, R6, R11 ;  /* 0x0000000b06077220 */ /* 0x001fc80000410000 */
[----:B------:R-:W-:Y:S01]  /*15f0*/  FFMA.FTZ R12, R7, R25, R12 ;  /* 0x00000019070c7223 */ /* 0x000fe2000001000c */
[----:B------:R-:W-:Y:S01]  /*1600*/  SHF.L.U32 R25, R30, 0x10, RZ ;  /* 0x000000101e197819 */ /* 0x000fe200000006ff */
[----:B------:R-:W-:Y:S01]  /*1610*/  FFMA.FTZ R9, R2, R57, R9 ;  /* 0x0000003902097223 */ /* 0x000fe20000010009 */
[----:B------:R-:W-:Y:S01]  /*1620*/  SHF.L.U32 R54, R54, 0x10, RZ ;  /* 0x0000001036367819 */ /* 0x000fe200000006ff */
[----:B------:R-:W-:Y:S02]  /*1630*/  FADD.FTZ R53, -R24, R53 ;  /* 0x0000003518357221 */ /* 0x000fe40000010100 */
[----:B------:R-:W-:Y:S01]  /*1640*/  FADD.FTZ R25, -R14, R25 ;  /* 0x000000190e197221 */ /* 0x000fe20000010100 */
[----:B------:R-:W-:Y:S01]  /*1650*/  STL [R1+0x7c], R7 ;  /* 0x00007c0701007387 */ /* 0x000fe20000100800 */
[----:B------:R-:W-:Y:S01]  /*1660*/  FFMA.FTZ R9, R4, R52, R9 ;  /* 0x0000003404097223 */ /* 0x000fe20000010009 */
[----:B------:R-:W-:Y:S02]  /*1670*/  FMUL.FTZ R53, R6, R53 ;  /* 0x0000003506357220 */ /* 0x000fe40000410000 */
[----:B------:R0:W-:Y:S01]  /*1680*/  STL [R1+0x110], R27 ;  /* 0x0001101b01007387 */ /* 0x0001e20000100800 */
[----:B------:R-:W-:Y:S01]  /*1690*/  FFMA.FTZ R9, R2, R56, R9 ;  /* 0x0000003802097223 */ /* 0x000fe20000010009 */
[-C--:B------:R-:W-:Y:S01]  /*16a0*/  FFMA.FTZ R58, R53, R54.reuse, R58 ;  /* 0x00000036353a7223 */ /* 0x080fe2000001003a */
[----:B------:R-:W-:Y:S01]  /*16b0*/  FADD.FTZ R10, R10, R54 ;  /* 0x000000360a0a7221 */ /* 0x000fe20000010000 */
[----:B0-----:R-:W-:Y:S01]  /*16c0*/  FMUL.FTZ R27, R5, R25 ;  /* 0x00000019051b7220 */ /* 0x001fe20000410000 */
[CC--:B------:R-:W-:Y:S01]  /*16d0*/  FMUL.FTZ R25, R4.reuse, R54.reuse ;  /* 0x0000003604197220 */ /* 0x0c0fe20000410000 */
[----:B------:R0:W-:Y:S01]  /*16e0*/  STL [R1+0x114], R29 ;  /* 0x0001141d01007387 */ /* 0x0001e20000100800 */
[----:B------:R-:W-:-:S02]  /*16f0*/  FFMA.FTZ R9, R4, R54, R9 ;  /* 0x0000003604097223 */ /* 0x000fc40000010009 */
[----:B------:R-:W-:Y:S01]  /*1700*/  FFMA.FTZ R12, R53, R25, R12 ;  /* 0x00000019350c7223 */ /* 0x000fe2000001000c */
[----:B------:R-:W-:Y:S02]  /*1710*/  SHF.L.U32 R53, R31, 0x10, RZ ;  /* 0x000000101f357819 */ /* 0x000fe400000006ff */
[----:B------:R-:W-:Y:S02]  /*1720*/  PRMT R52, R26, 0x7632, R52 ;  /* 0x000076321a347816 */ /* 0x000fe40000000034 */
[----:B------:R-:W-:Y:S01]  /*1730*/  SHF.L.U32 R54, R34, 0x10, RZ ;  /* 0x0000001022367819 */ /* 0x000fe200000006ff */
[----:B0-----:R-:W-:Y:S01]  /*1740*/  IMAD.U32 R29, R32, 0x10000, RZ ;  /* 0x00010000201d7824 */ /* 0x001fe200078e00ff */
[----:B------:R-:W-:Y:S01]  /*1750*/  STL [R1+0x118], R30 ;  /* 0x0001181e01007387 */ /* 0x000fe20000100800 */
[----:B------:R-:W-:Y:S01]  /*1760*/  FADD.FTZ R53, -R24, R53 ;  /* 0x0000003518357221 */ /* 0x000fe20000010100 */
[----:B------:R-:W-:Y:S02]  /*1770*/  IMAD.U32 R13, R52, 0x10000, RZ ;  /* 0x00010000340d7824 */ /* 0x000fe400078e00ff */
[----:B------:R-:W-:Y:S01]  /*1780*/  FADD.FTZ R54, -R14, R54 ;  /* 0x000000360e367221 */ /* 0x000fe20000010100 */
[----:B------:R-:W-:Y:S01]  /*1790*/  STL [R1+0x11c], R32 ;  /* 0x00011c2001007387 */ /* 0x000fe20000100800 */
[----:B------:R-:W-:Y:S01]  /*17a0*/  IMAD.U32 R26, R36, 0x10000, RZ ;  /* 0x00010000241a7824 */ /* 0x000fe200078e00ff */
[----:B------:R-:W-:-:S02]  /*17b0*/  PRMT R52, R28, 0x7632, R52 ;  /* 0x000076321c347816 */ /* 0x000fc40000000034 */
[----:B------:R-:W-:Y:S01]  /*17c0*/  STL [R1+0x28], R29 ;  /* 0x0000281d01007387 */ /* 0x000fe20000100800 */
[----:B------:R-:W-:-:S03]  /*17d0*/  FMUL.FTZ R28, R6, R53 ;  /* 0x00000035061c7220 */ /* 0x000fc60000410000 */
[----:B------:R-:W-:Y:S01]  /*17e0*/  STL [R1+0x70], R27 ;  /* 0x0000701b01007387 */ /* 0x000fe20000100800 */
[----:B------:R-:W-:-:S03]  /*17f0*/  FMUL.FTZ R23, R5, R54 ;  /* 0x0000003605177220 */ /* 0x000fc60000410000 */
[----:B------:R-:W-:Y:S04]  /*1800*/  STL [R1+0x120], R27 ;  /* 0x0001201b01007387 */ /* 0x000fe80000100800 */
[----:B------:R-:W-:Y:S04]  /*1810*/  STL [R1+0x124], R56 ;  /* 0x0001243801007387 */ /* 0x000fe80000100800 */
[----:B------:R-:W-:Y:S04]  /*1820*/  STL [R1+0x128], R31 ;  /* 0x0001281f01007387 */ /* 0x000fe80000100800 */
[----:B------:R-:W-:Y:S04]  /*1830*/  STL [R1+0x24], R26 ;  /* 0x0000241a01007387 */ /* 0x000fe80000100800 */
[----:B------:R-:W-:Y:S04]  /*1840*/  STL [R1+0x130], R29 ;  /* 0x0001301d01007387 */ /* 0x000fe80000100800 */
[----:B------:R-:W-:Y:S04]  /*1850*/  STL [R1+0x68], R28 ;  /* 0x0000681c01007387 */ /* 0x000fe80000100800 */
[----:B------:R-:W-:Y:S01]  /*1860*/  STL [R1+0x134], R28 ;  /* 0x0001341c01007387 */ /* 0x000fe20000100800 */
[----:B------:R-:W-:-:S03]  /*1870*/  SHF.L.U32 R55, R33, 0x10, RZ ;  /* 0x0000001021377819 */ /* 0x000fc600000006ff */
[----:B------:R-:W-:Y:S01]  /*1880*/  STL [R1+0x5c], R23 ;  /* 0x00005c1701007387 */ /* 0x000fe20000100800 */
[----:B------:R-:W-:-:S03]  /*1890*/  PRMT R54, R33, 0x7632, R54 ;  /* 0x0000763221367816 */ /* 0x000fc60000000036 */
[----:B------:R-:W-:Y:S04]  /*18a0*/  STL [R1+0x13c], R23 ;  /* 0x00013c1701007387 */ /* 0x000fe80000100800 */
[----:B------:R-:W-:Y:S04]  /*18b0*/  STL [R1+0x144], R34 ;  /* 0x0001442201007387 */ /* 0x000fe80000100800 */
[----:B------:R0:W-:Y:S04]  /*18c0*/  STL [R1+0x148], R33 ;  /* 0x0001482101007387 */ /* 0x0001e80000100800 */
[----:B0-----:R-:W2:Y:S01]  /*18d0*/  LDL.LU R33, [R1+0x8] ;  /* 0x0000080001217983 */ /* 0x001ea20000300800 */
[----:B------:R-:W-:Y:S01]  /*18e0*/  FADD.FTZ R13, -R14, R13 ;  /* 0x0000000d0e0d7221 */ /* 0x000fe20000010100 */
[----:B------:R-:W-:-:S03]  /*18f0*/  SHF.L.U32 R52, R52, 0x10, RZ ;  /* 0x0000001034347819 */ /* 0x000fc600000006ff */
[----:B------:R-:W-:Y:S02]  /*1900*/  FMUL.FTZ R11, R5, R13 ;  /* 0x0000000d050b7220 */ /* 0x000fe40000410000 */
[----:B------:R-:W-:Y:S01]  /*1910*/  FMUL.FTZ R13, R3, R52 ;  /* 0x00000034030d7220 */ /* 0x000fe20000410000 */
[----:B------:R-:W-:-:S03]  /*1920*/  FFMA.FTZ R50, R0, R16, R50 ;  /* 0x0000001000327223 */ /* 0x000fc60000010032 */
[----:B------:R-:W-:Y:S01]  /*1930*/  FFMA.FTZ R8, R11, R13, R8 ;  /* 0x0000000d0b087223 */ /* 0x000fe20000010008 */
[----:B------:R-:W-:Y:S01]  /*1940*/  PRMT R13, R30, 0x7632, R13 ;  /* 0x000076321e0d7816 */ /* 0x000fe2000000000d */
[----:B------:R-:W-:Y:S01]  /*1950*/  FADD.FTZ R51, R51, R52 ;  /* 0x0000003433337221 */ /* 0x000fe20000010000 */
[-C--:B------:R-:W-:Y:S01]  /*1960*/  FFMA.FTZ R15, R11, R52.reuse, R15 ;  /* 0x000000340b0f7223 */ /* 0x080fe2000001000f */
[--C-:B------:R-:W-:Y:S01]  /*1970*/  FFMA.FTZ R52, R3, R52, R50.reuse ;  /* 0x0000003403347223 */ /* 0x100fe20000010032 */
[----:B------:R-:W-:Y:S02]  /*1980*/  PRMT R50, R32, 0x7632, R50 ;  /* 0x0000763220327816 */ /* 0x000fe40000000032 */
[----:B------:R-:W-:Y:S01]  /*1990*/  SHF.L.U32 R13, R13, 0x10, RZ ;  /* 0x000000100d0d7819 */ /* 0x000fe200000006ff */
[----:B------:R-:W-:Y:S02]  /*19a0*/  FMUL.FTZ R11, R0, R29 ;  /* 0x0000001d000b7220 */ /* 0x000fe40000410000 */
[----:B------:R-:W-:-:S02]  /*19b0*/  IMAD.U32 R50, R50, 0x10000, RZ ;  /* 0x0001000032327824 */ /* 0x000fc400078e00ff */
[----:B------:R-:W-:Y:S01]  /*19c0*/  FADD.FTZ R13, -R14, R13 ;  /* 0x0000000d0e0d7221 */ /* 0x000fe20000010100 */
[----:B------:R-:W-:Y:S01]  /*19d0*/  FFMA.FTZ R8, R27, R11, R8 ;  /* 0x0000000b1b087223 */ /* 0x000fe20000010008 */
[----:B------:R-:W-:Y:S02]  /*19e0*/  FMUL.FTZ R11, R3, R50 ;  /* 0x00000032030b7220 */ /* 0x000fe40000410000 */
[----:B------:R-:W-:-:S04]  /*19f0*/  FMUL.FTZ R13, R5, R13 ;  /* 0x0000000d050d7220 */ /* 0x000fc80000410000 */
[C---:B------:R-:W-:Y:S01]  /*1a00*/  FFMA.FTZ R8, R13.reuse, R11, R8 ;  /* 0x0000000b0d087223 */ /* 0x040fe20000010008 */
[----:B------:R-:W-:Y:S01]  /*1a10*/  FFMA.FTZ R15, R13, R50, R15 ;  /* 0x000000320d0f7223 */ /* 0x000fe2000001000f */
[----:B------:R-:W-:Y:S01]  /*1a20*/  PRMT R11, R31, 0x7632, R11 ;  /* 0x000076321f0b7816 */ /* 0x000fe2000000000b */
[C---:B------:R-:W-:Y:S01]  /*1a30*/  FMUL.FTZ R13, R0.reuse, R26 ;  /* 0x0000001a000d7220 */ /* 0x040fe20000410000 */
[----:B------:R-:W-:Y:S01]  /*1a40*/  FFMA.FTZ R52, R0, R29, R52 ;  /* 0x0000001d00347223 */ /* 0x000fe20000010034 */
[----:B------:R-:W-:Y:S01]  /*1a50*/  FMUL.FTZ R25, R2, R55 ;  /* 0x0000003702197220 */ /* 0x000fe20000410000 */
[----:B------:R-:W-:Y:S01]  /*1a60*/  SHF.L.U32 R11, R11, 0x10, RZ ;  /* 0x000000100b0b7819 */ /* 0x000fe200000006ff */
[----:B------:R-:W-:Y:S01]  /*1a70*/  FFMA.FTZ R8, R23, R13, R8 ;  /* 0x0000000d17087223 */ /* 0x000fe20000010008 */
[----:B------:R-:W-:Y:S01]  /*1a80*/  PRMT R13, R34, 0x7632, R13 ;  /* 0x00007632220d7816 */ /* 0x000fe2000000000d */
[----:B------:R-:W-:Y:S01]  /*1a90*/  FADD.FTZ R51, R51, R50 ;  /* 0x0000003233337221 */ /* 0x000fe20000010000 */
[----:B------:R-:W-:Y:S01]  /*1aa0*/  FFMA.FTZ R50, R3, R50, R52 ;  /* 0x0000003203327223 */ /* 0x000fe20000010034 */
[----:B------:R-:W-:Y:S01]  /*1ab0*/  FFMA.FTZ R12, R28, R25, R12 ;  /* 0x000000191c0c7223 */ /* 0x000fe2000001000c */
[----:B------:R-:W-:Y:S01]  /*1ac0*/  FADD.FTZ R52, -R24, R11 ;  /* 0x0000000b18347221 */ /* 0x000fe20000010100 */
[----:B------:R-:W-:-:S02]  /*1ad0*/  PRMT R25, R36, 0x7632, R25 ;  /* 0x0000763224197816 */ /* 0x000fc40000000019 */
[----:B------:R-:W-:Y:S01]  /*1ae0*/  SHF.L.U32 R11, R13, 0x10, RZ ;  /* 0x000000100d0b7819 */ /* 0x000fe200000006ff */
[----:B------:R-:W-:Y:S01]  /*1af0*/  FFMA.FTZ R9, R2, R55, R9 ;  /* 0x0000003702097223 */ /* 0x000fe20000010009 */
[----:B------:R-:W-:Y:S01]  /*1b00*/  SHF.L.U32 R54, R54, 0x10, RZ ;  /* 0x0000001036367819 */ /* 0x000fe200000006ff */
[----:B------:R-:W-:Y:S02]  /*1b10*/  IMAD.U32 R25, R25, 0x10000, RZ ;  /* 0x0001000019197824 */ /* 0x000fe400078e00ff */
[----:B------:R-:W-:Y:S02]  /*1b20*/  FADD.FTZ R11, -R14, R11 ;  /* 0x0000000b0e0b7221 */ /* 0x000fe40000010100 */
[----:B------:R-:W-:Y:S01]  /*1b30*/  FFMA.FTZ R53, R4, R54, R9 ;  /* 0x0000003604357223 */ /* 0x000fe20000010009 */
[----:B------:R-:W-:Y:S01]  /*1b40*/  SHF.L.U32 R9, R38, 0x10, RZ ;  /* 0x0000001026097819 */ /* 0x000fe200000006ff */
[----:B------:R-:W-:Y:S01]  /*1b50*/  FMUL.FTZ R11, R5, R11 ;  /* 0x0000000b050b7220 */ /* 0x000fe20000410000 */
[-C--:B------:R-:W-:Y:S01]  /*1b60*/  FMUL.FTZ R13, R3, R25.reuse ;  /* 0x00000019030d7220 */ /* 0x080fe20000410000 */
[----:B------:R-:W-:Y:S01]  /*1b70*/  FMUL.FTZ R52, R6, R52 ;  /* 0x0000003406347220 */ /* 0x000fe20000410000 */
[----:B------:R-:W-:Y:S01]  /*1b80*/  FADD.FTZ R10, R10, R54 ;  /* 0x000000360a0a7221 */ /* 0x000fe20000010000 */
[C---:B------:R-:W-:Y:S01]  /*1b90*/  FFMA.FTZ R17, R11.reuse, R25, R15 ;  /* 0x000000190b117223 */ /* 0x040fe2000001000f */
[----:B------:R-:W-:Y:S01]  /*1ba0*/  FFMA.FTZ R8, R11, R13, R8 ;  /* 0x0000000d0b087223 */ /* 0x000fe20000010008 */
[-C--:B------:R-:W-:Y:S01]  /*1bb0*/  FFMA.FTZ R58, R52, R54.reuse, R58 ;  /* 0x00000036343a7223 */ /* 0x080fe2000001003a */
[----:B------:R-:W-:Y:S01]  /*1bc0*/  SHF.L.U32 R60, R40, 0x10, RZ ;  /* 0x00000010283c7819 */ /* 0x000fe200000006ff */
[----:B------:R-:W-:Y:S01]  /*1bd0*/  FADD.FTZ R11, -R14, R9 ;  /* 0x000000090e0b7221 */ /* 0x000fe20000010100 */
[----:B------:R-:W-:Y:S01]  /*1be0*/  FMUL.FTZ R54, R4, R54 ;  /* 0x0000003604367220 */ /* 0x000fe20000410000 */
[----:B------:R-:W-:-:S02]  /*1bf0*/  SHF.L.U32 R9, R35, 0x10, RZ ;  /* 0x0000001023097819 */ /* 0x000fc400000006ff */
[----:B------:R-:W-:Y:S01]  /*1c00*/  PRMT R15, R38, 0x7632, R15 ;  /* 0x00007632260f7816 */ /* 0x000fe2000000000f */
[----:B------:R-:W-:Y:S01]  /*1c10*/  FMUL.FTZ R22, R5, R11 ;  /* 0x0000000b05167220 */ /* 0x000fe20000410000 */
[----:B------:R-:W-:Y:S01]  /*1c20*/  FFMA.FTZ R12, R52, R54, R12 ;  /* 0x00000036340c7223 */ /* 0x000fe2000001000c */
[----:B------:R-:W-:Y:S01]  /*1c30*/  FMUL.FTZ R13, R0, R60 ;  /* 0x0000003c000d7220 */ /* 0x000fe20000410000 */
[----:B------:R-:W-:Y:S01]  /*1c40*/  PRMT R11, R40, 0x7632, R11 ;  /* 0x00007632280b7816 */ /* 0x000fe2000000000b */
[----:B------:R-:W-:Y:S01]  /*1c50*/  FFMA.FTZ R50, R0, R26, R50 ;  /* 0x0000001a00327223 */ /* 0x000fe20000010032 */
[----:B------:R-:W-:Y:S01]  /*1c60*/  SHF.L.U32 R15, R15, 0x10, RZ ;  /* 0x000000100f0f7819 */ /* 0x000fe200000006ff */
[----:B------:R-:W-:Y:S02]  /*1c70*/  IMAD.U32 R54, R37, 0x10000, RZ ;  /* 0x0001000025367824 */ /* 0x000fe400078e00ff */
[----:B------:R-:W-:Y:S01]  /*1c80*/  FADD.FTZ R9, -R24, R9 ;  /* 0x0000000918097221 */ /* 0x000fe20000010100 */
[----:B------:R-:W-:Y:S01]  /*1c90*/  FFMA.FTZ R8, R22, R13, R8 ;  /* 0x0000000d16087223 */ /* 0x000fe20000010008 */
[----:B------:R-:W-:Y:S01]  /*1ca0*/  SHF.L.U32 R11, R11, 0x10, RZ ;  /* 0x000000100b0b7819 */ /* 0x000fe200000006ff */
[----:B------:R-:W-:Y:S01]  /*1cb0*/  FADD.FTZ R20, R51, R25 ;  /* 0x0000001933147221 */ /* 0x000fe20000010000 */
[----:B------:R-:W-:Y:S01]  /*1cc0*/  FFMA.FTZ R18, R3, R25, R50 ;  /* 0x0000001903127223 */ /* 0x000fe20000010032 */
[----:B------:R-:W-:Y:S01]  /*1cd0*/  FMUL.FTZ R13, R2, R54 ;  /* 0x00000036020d7220 */ /* 0x000fe20000410000 */
[----:B------:R-:W-:Y:S01]  /*1ce0*/  FADD.FTZ R15, -R14, R15 ;  /* 0x0000000f0e0f7221 */ /* 0x000fe20000010100 */
[----:B------:R-:W-:Y:S01]  /*1cf0*/  FMUL.FTZ R21, R6, R9 ;  /* 0x0000000906157220 */ /* 0x000fe20000410000 */
[----:B------:R-:W-:-:S02]  /*1d00*/  SHF.L.U32 R25, R42, 0x10, RZ ;  /* 0x000000102a197819 */ /* 0x000fc400000006ff */
[----:B------:R-:W-:Y:S02]  /*1d10*/  PRMT R52, R35, 0x7632, R52 ;  /* 0x0000763223347816 */ /* 0x000fe40000000034 */
[----:B------:R-:W-:Y:S01]  /*1d20*/  PRMT R50, R42, 0x7632, R50 ;  /* 0x000076322a327816 */ /* 0x000fe20000000032 */
[----:B------:R-:W-:Y:S01]  /*1d30*/  FMUL.FTZ R9, R3, R11 ;  /* 0x0000000b03097220 */ /* 0x000fe20000410000 */
[----:B------:R-:W-:Y:S01]  /*1d40*/  FMUL.FTZ R15, R5, R15 ;  /* 0x0000000f050f7220 */ /* 0x000fe20000410000 */
[----:B------:R-:W-:Y:S01]  /*1d50*/  FFMA.FTZ R12, R21, R13, R12 ;  /* 0x0000000d150c7223 */ /* 0x000fe2000001000c */
[----:B------:R-:W-:Y:S01]  /*1d60*/  PRMT R51, R37, 0x7632, R51 ;  /* 0x0000763225337816 */ /* 0x000fe20000000033 */
[----:B------:R-:W-:Y:S02]  /*1d70*/  IMAD.U32 R59, R44, 0x10000, RZ ;  /* 0x000100002c3b7824 */ /* 0x000fe400078e00ff */
[----:B------:R-:W-:Y:S01]  /*1d80*/  FADD.FTZ R25, -R14, R25 ;  /* 0x000000190e197221 */ /* 0x000fe20000010100 */
[----:B------:R-:W-:-:S02]  /*1d90*/  PRMT R13, R44, 0x7632, R13 ;  /* 0x000076322c0d7816 */ /* 0x000fc4000000000d */
[----:B------:R-:W-:Y:S02]  /*1da0*/  SHF.L.U32 R52, R52, 0x10, RZ ;  /* 0x0000001034347819 */ /* 0x000fe400000006ff */
[----:B------:R-:W-:Y:S01]  /*1db0*/  SHF.L.U32 R50, R50, 0x10, RZ ;  /* 0x0000001032327819 */ /* 0x000fe200000006ff */
[----:B------:R-:W-:Y:S01]  /*1dc0*/  FFMA.FTZ R8, R15, R9, R8 ;  /* 0x000000090f087223 */ /* 0x000fe20000010008 */
[----:B------:R-:W-:Y:S01]  /*1dd0*/  FMUL.FTZ R9, R0, R59 ;  /* 0x0000003b00097220 */ /* 0x000fe20000410000 */
[----:B------:R-:W-:Y:S01]  /*1de0*/  FMUL.FTZ R19, R5, R25 ;  /* 0x0000001905137220 */ /* 0x000fe20000410000 */
[----:B------:R-:W-:Y:S01]  /*1df0*/  SHF.L.U32 R51, R51, 0x10, RZ ;  /* 0x0000001033337819 */ /* 0x000fe200000006ff */
[----:B------:R-:W-:Y:S02]  /*1e00*/  IMAD.U32 R13, R13, 0x10000, RZ ;  /* 0x000100000d0d7824 */ /* 0x000fe400078e00ff */
[----:B------:R-:W-:Y:S01]  /*1e10*/  FADD.FTZ R52, -R24, R52 ;  /* 0x0000003418347221 */ /* 0x000fe20000010100 */
[----:B------:R-:W-:Y:S01]  /*1e20*/  FADD.FTZ R50, -R14, R50 ;  /* 0x000000320e327221 */ /* 0x000fe20000010100 */
[----:B------:R-:W-:Y:S01]  /*1e30*/  FFMA.FTZ R8, R19, R9, R8 ;  /* 0x0000000913087223 */ /* 0x000fe20000010008 */
[----:B------:R-:W-:Y:S01]  /*1e40*/  FMUL.FTZ R25, R4, R51 ;  /* 0x0000003304197220 */ /* 0x000fe20000410000 */
[----:B------:R-:W-:Y:S01]  /*1e50*/  FMUL.FTZ R9, R3, R13 ;  /* 0x0000000d03097220 */ /* 0x000fe20000410000 */
[----:B------:R-:W-:Y:S01]  /*1e60*/  FMUL.FTZ R52, R6, R52 ;  /* 0x0000003406347220 */ /* 0x000fe20000410000 */
[----:B------:R-:W-:Y:S01]  /*1e70*/  FMUL.FTZ R50, R5, R50 ;  /* 0x0000003205327220 */ /* 0x000fe20000410000 */
[----:B------:R-:W-:-:S02]  /*1e80*/  FADD.FTZ R34, R10, R51 ;  /* 0x000000330a227221 */ /* 0x000fc40000010000 */
[----:B------:R-:W-:Y:S01]  /*1e90*/  FFMA.FTZ R10, R52, R25, R12 ;  /* 0x00000019340a7223 */ /* 0x000fe2000001000c */
[----:B------:R-:W-:Y:S01]  /*1ea0*/  FFMA.FTZ R8, R50, R9, R8 ;  /* 0x0000000932087223 */ /* 0x000fe20000010008 */
[----:B------:R-:W-:Y:S01]  /*1eb0*/  SHF.L.U32 R9, R46, 0x10, RZ ;  /* 0x000000102e097819 */ /* 0x000fe200000006ff */
[----:B------:R-:W-:Y:S01]  /*1ec0*/  FFMA.FTZ R25, R0, R60, R18 ;  /* 0x0000003c00197223 */ /* 0x000fe20000010012 */
[----:B------:R-:W-:Y:S01]  /*1ed0*/  FFMA.FTZ R53, R2, R54, R53 ;  /* 0x0000003602357223 */ /* 0x000fe20000010035 */
[----:B------:R-:W-:Y:S01]  /*1ee0*/  PRMT R12, R46, 0x7632, R12 ;  /* 0x000076322e0c7816 */ /* 0x000fe2000000000c */
[----:B------:R-:W-:Y:S01]  /*1ef0*/  FFMA.FTZ R16, R52, R51, R58 ;  /* 0x0000003334107223 */ /* 0x000fe2000001003a */
[----:B------:R-:W-:Y:S01]  /*1f00*/  FFMA.FTZ R25, R3, R11, R25 ;  /* 0x0000000b03197223 */ /* 0x000fe20000010019 */
[----:B------:R-:W-:Y:S01]  /*1f10*/  FFMA.FTZ R7, R4, R51, R53 ;  /* 0x0000003304077223 */ /* 0x000fe20000010035 */
[----:B------:R-:W-:Y:S01]  /*1f20*/  SHF.L.U32 R58, R48, 0x10, RZ ;  /* 0x00000010303a7819 */ /* 0x000fe200000006ff */
[----:B------:R-:W-:Y:S01]  /*1f30*/  FADD.FTZ R9, -R14, R9 ;  /* 0x000000090e097221 */ /* 0x000fe20000010100 */
[----:B------:R-:W-:-:S02]  /*1f40*/  PRMT R51, R48, 0x7632, R51 ;  /* 0x0000763230337816 */ /* 0x000fc40000000033 */
[----:B------:R-:W-:Y:S01]  /*1f50*/  SHF.L.U32 R52, R12, 0x10, RZ ;  /* 0x000000100c347819 */ /* 0x000fe200000006ff */
[C---:B------:R-:W-:Y:S01]  /*1f60*/  FFMA.FTZ R25, R0.reuse, R59, R25 ;  /* 0x0000003b00197223 */ /* 0x040fe20000010019 */
[----:B------:R-:W-:Y:S01]  /*1f70*/  FMUL.FTZ R18, R5, R9 ;  /* 0x0000000905127220 */ /* 0x000fe20000410000 */
[----:B------:R-:W-:Y:S01]  /*1f80*/  FMUL.FTZ R9, R0, R58 ;  /* 0x0000003a00097220 */ /* 0x000fe20000410000 */
[----:B------:R-:W-:Y:S02]  /*1f90*/  IMAD.U32 R12, R51, 0x10000, RZ ;  /* 0x00010000330c7824 */ /* 0x000fe400078e00ff */
[----:B------:R-:W-:Y:S01]  /*1fa0*/  FADD.FTZ R52, -R14, R52 ;  /* 0x000000340e347221 */ /* 0x000fe20000010100 */
[C---:B------:R-:W-:Y:S01]  /*1fb0*/  FFMA.FTZ R25, R3.reuse, R13, R25 ;  /* 0x0000000d03197223 */ /* 0x040fe20000010019 */
[----:B------:R-:W-:Y:S01]  /*1fc0*/  FFMA.FTZ R9, R18, R9, R8 ;  /* 0x0000000912097223 */ /* 0x000fe20000010008 */
[----:B------:R-:W-:Y:S01]  /*1fd0*/  FMUL.FTZ R8, R3, R12 ;  /* 0x0000000c03087220 */ /* 0x000fe20000410000 */
[----:B------:R-:W-:Y:S01]  /*1fe0*/  FMUL.FTZ R57, R5, R52 ;  /* 0x0000003405397220 */ /* 0x000fe20000410000 */
[----:B------:R-:W-:-:S03]  /*1ff0*/  FFMA.FTZ R25, R0, R58, R25 ;  /* 0x0000003a00197223 */ /* 0x000fc60000010019 */
[----:B------:R-:W-:Y:S01]  /*2000*/  FFMA.FTZ R9, R57, R8, R9 ;  /* 0x0000000839097223 */ /* 0x000fe20000010009 */
[----:B------:R-:W-:Y:S01]  /*2010*/  FFMA.FTZ R8, R3, R12, R25 ;  /* 0x0000000c03087223 */ /* 0x000fe20000010019 */
[----:B------:R-:W-:Y:S01]  /*2020*/  FADD.FTZ R23, R20, R11 ;  /* 0x0000000b14177221 */ /* 0x000fe20000010000 */
[----:B------:R-:W-:Y:S01]  /*2030*/  FFMA.FTZ R61, R15, R11, R17 ;  /* 0x0000000b0f3d7223 */ /* 0x000fe20000010011 */
[----:B------:R-:W-:Y:S02]  /*2040*/  SHF.L.U32 R11, R39, 0x10, RZ ;  /* 0x00000010270b7819 */ /* 0x000fe400000006ff */
[C---:B------:R-:W-:Y:S02]  /*2050*/  SHF.L.U32 R25, R41.reuse, 0x10, RZ ;  /* 0x0000001029197819 */ /* 0x040fe400000006ff */
[----:B------:R-:W-:Y:S01]  /*2060*/  PRMT R53, R41, 0x7632, R53 ;  /* 0x0000763229357816 */ /* 0x000fe20000000035 */
[----:B------:R-:W-:-:S04]  /*2070*/  FADD.FTZ R11, -R24, R11 ;  /* 0x0000000b180b7221 */ /* 0x000fc80000010100 */
[----:B------:R-:W-:Y:S01]  /*2080*/  FMUL.FTZ R20, R6, R11 ;  /* 0x0000000b06147220 */ /* 0x000fe20000410000 */
[----:B------:R-:W-:Y:S01]  /*2090*/  IMAD.U32 R53, R53, 0x10000, RZ ;  /* 0x0001000035357824 */ /* 0x000fe200078e00ff */
[----:B------:R-:W-:Y:S02]  /*20a0*/  PRMT R11, R43, 0x7632, R11 ;  /* 0x000076322b0b7816 */ /* 0x000fe4000000000b */
[----:B------:R-:W-:Y:S02]  /*20b0*/  PRMT R51, R45, 0x7632, R51 ;  /* 0x000076322d337816 */ /* 0x000fe40000000033 */
[----:B------:R-:W-:-:S03]  /*20c0*/  SHF.L.U32 R11, R11, 0x10, RZ ;  /* 0x000000100b0b7819 */ /* 0x000fc600000006ff */
[----:B------:R-:W-:Y:S02]  /*20d0*/  IMAD.U32 R51, R51, 0x10000, RZ ;  /* 0x0001000033337824 */ /* 0x000fe400078e00ff */
[----:B------:R-:W-:-:S04]  /*20e0*/  FADD.FTZ R11, -R24, R11 ;  /* 0x0000000b180b7221 */ /* 0x000fc80000010100 */
[----:B------:R-:W-:Y:S01]  /*20f0*/  FMUL.FTZ R52, R6, R11 ;  /* 0x0000000b06347220 */ /* 0x000fe20000410000 */
[----:B------:R-:W-:Y:S01]  /*2100*/  FFMA.FTZ R11, R2, R25, R7 ;  /* 0x00000019020b7223 */ /* 0x000fe20000010007 */
[----:B------:R-:W-:Y:S01]  /*2110*/  PRMT R15, R49, 0x7632, R15 ;  /* 0x00007632310f7816 */ /* 0x000fe2000000000f */
[----:B------:R-:W-:Y:S03]  /*2120*/  STL [R1+0x14c], R36 ;  /* 0x00014c2401007387 */ /* 0x000fe60000100800 */
[----:B------:R-:W-:Y:S01]  /*2130*/  SHF.L.U32 R15, R15, 0x10, RZ ;  /* 0x000000100f0f7819 */ /* 0x000fe200000006ff */
[----:B------:R-:W-:Y:S04]  /*2140*/  STL [R1+0x58], R22 ;  /* 0x0000581601007387 */ /* 0x000fe80000100800 */
[----:B------:R-:W-:Y:S04]  /*2150*/  STL [R1+0x54], R21 ;  /* 0x0000541501007387 */ /* 0x000fe80000100800 */
[----:B------:R-:W-:Y:S04]  /*2160*/  STL [R1+0x50], R19 ;  /* 0x0000501301007387 */ /* 0x000fe80000100800 */
[----:B------:R-:W-:Y:S04]  /*2170*/  STL [R1+0x4c], R18 ;  /* 0x00004c1201007387 */ /* 0x000fe80000100800 */
[----:B------:R-:W-:Y:S04]  /*2180*/  STL [R1+0x48], R20 ;  /* 0x0000481401007387 */ /* 0x000fe80000100800 */
[----:B--2---:R0:W-:Y:S02]  /*2190*/  STS.64 [R33], R8 ;  /* 0x0000000821007388 */ /* 0x0041e40000000a00 */
[----:B0-----:R-:W-:-:S04]  /*21a0*/  PRMT R8, R39, 0x7632, R8 ;  /* 0x0000763227087816 */ /* 0x001fc80000000008 */
[----:B------:R-:W-:Y:S01]  /*21b0*/  SHF.L.U32 R8, R8, 0x10, RZ ;  /* 0x0000001008087819 */ /* 0x000fe200000006ff */
[----:B------:R-:W-:-:S04]  /*21c0*/  FMUL.FTZ R9, R2, R25 ;  /* 0x0000001902097220 */ /* 0x000fc80000410000 */
[----:B------:R-:W-:Y:S01]  /*21d0*/  FADD.FTZ R8, -R24, R8 ;  /* 0x0000000818087221 */ /* 0x000fe20000010100 */
[----:B------:R-:W-:Y:S01]  /*21e0*/  FFMA.FTZ R9, R20, R9, R10 ;  /* 0x0000000914097223 */ /* 0x000fe2000001000a */
[----:B------:R-:W-:Y:S02]  /*21f0*/  FMUL.FTZ R10, R4, R53 ;  /* 0x00000035040a7220 */ /* 0x000fe40000410000 */
[----:B------:R-:W-:-:S04]  /*2200*/  FMUL.FTZ R8, R6, R8 ;  /* 0x0000000806087220 */ /* 0x000fc80000410000 */
[C---:B------:R-:W-:Y:S01]  /*2210*/  FFMA.FTZ R9, R8.reuse, R10, R9 ;  /* 0x0000000a08097223 */ /* 0x040fe20000010009 */
[----:B------:R-:W-:Y:S01]  /*2220*/  SHF.L.U32 R10, R43, 0x10, RZ ;  /* 0x000000102b0a7819 */ /* 0x000fe200000006ff */
[----:B------:R-:W-:Y:S01]  /*2230*/  FFMA.FTZ R28, R8, R53, R16 ;  /* 0x00000035081c7223 */ /* 0x000fe20000010010 */
[----:B------:R-:W-:-:S03]  /*2240*/  SHF.L.U32 R8, R45, 0x10, RZ ;  /* 0x000000102d087819 */ /* 0x000fc600000006ff */
[----:B------:R-:W-:-:S04]  /*2250*/  FADD.FTZ R10, -R24, R10 ;  /* 0x0000000a180a7221 */ /* 0x000fc80000010100 */
[----:B------:R-:W-:Y:S01]  /*2260*/  FMUL.FTZ R17, R6, R10 ;  /* 0x0000000a06117220 */ /* 0x000fe20000410000 */
[----:B------:R-:W-:-:S04]  /*2270*/  FMUL.FTZ R10, R2, R8 ;  /* 0x00000008020a7220 */ /* 0x000fc80000410000 */
[----:B------:R-:W-:Y:S01]  /*2280*/  FFMA.FTZ R9, R17, R10, R9 ;  /* 0x0000000a11097223 */ /* 0x000fe20000010009 */
[----:B------:R-:W-:-:S04]  /*2290*/  FMUL.FTZ R10, R4, R51 ;  /* 0x00000033040a7220 */ /* 0x000fc80000410000 */
[----:B------:R-:W-:Y:S01]  /*22a0*/  FFMA.FTZ R27, R52, R10, R9 ;  /* 0x0000000a341b7223 */ /* 0x000fe20000010009 */
[C---:B------:R-:W-:Y:S02]  /*22b0*/  SHF.L.U32 R9, R47.reuse, 0x10, RZ ;  /* 0x000000102f097819 */ /* 0x040fe400000006ff */
[----:B------:R-:W-:-:S03]  /*22c0*/  PRMT R10, R47, 0x7632, R10 ;  /* 0x000076322f0a7816 */ /* 0x000fc6000000000a */
[----:B------:R-:W-:Y:S01]  /*22d0*/  FADD.FTZ R7, -R24, R9 ;  /* 0x0000000918077221 */ /* 0x000fe20000010100 */
[----:B------:R-:W-:Y:S01]  /*22e0*/  SHF.L.U32 R29, R10, 0x10, RZ ;  /* 0x000000100a1d7819 */ /* 0x000fe200000006ff */
[----:B------:R-:W-:Y:S01]  /*22f0*/  FFMA.FTZ R10, R4, R53, R11 ;  /* 0x00000035040a7223 */ /* 0x000fe2000001000b */
[----:B------:R-:W-:Y:S02]  /*2300*/  IMAD.U32 R9, R49, 0x10000, RZ ;  /* 0x0001000031097824 */ /* 0x000fe400078e00ff */
[----:B------:R-:W-:Y:S01]  /*2310*/  FMUL.FTZ R16, R6, R7 ;  /* 0x0000000706107220 */ /* 0x000fe20000410000 */
[----:B------:R-:W-:Y:S01]  /*2320*/  FFMA.FTZ R7, R2, R8, R10 ;  /* 0x0000000802077223 */ /* 0x000fe2000001000a */
[----:B------:R-:W-:Y:S01]  /*2330*/  FADD.FTZ R10, -R24, R29 ;  /* 0x0000001d180a7221 */ /* 0x000fe20000010100 */
[----:B------:R-:W-:Y:S02]  /*2340*/  FMUL.FTZ R11, R2, R9 ;  /* 0x00000009020b7220 */ /* 0x000fe40000410000 */
[----:B------:R-:W-:Y:S01]  /*2350*/  FFMA.FTZ R7, R4, R51, R7 ;  /* 0x0000003304077223 */ /* 0x000fe20000010007 */
[----:B------:R-:W-:Y:S01]  /*2360*/  FMUL.FTZ R29, R6, R10 ;  /* 0x0000000a061d7220 */ /* 0x000fe20000410000 */
[----:B------:R-:W-:Y:S01]  /*2370*/  FFMA.FTZ R36, R16, R11, R27 ;  /* 0x0000000b10247223 */ /* 0x000fe2000001001b */
[----:B------:R-:W-:Y:S01]  /*2380*/  FMUL.FTZ R11, R4, R15 ;  /* 0x0000000f040b7220 */ /* 0x000fe20000410000 */
[----:B------:R-:W-:Y:S01]  /*2390*/  FFMA.FTZ R10, R2, R9, R7 ;  /* 0x00000009020a7223 */ /* 0x000fe20000010007 */
[----:B------:R-:W-:Y:S02]  /*23a0*/  STL [R1+0x44], R17 ;  /* 0x0000441101007387 */ /* 0x000fe40000100800 */
[----:B------:R-:W-:Y:S01]  /*23b0*/  FFMA.FTZ R11, R29, R11, R36 ;  /* 0x0000000b1d0b7223 */ /* 0x000fe20000010024 */
[----:B------:R-:W-:Y:S01]  /*23c0*/  FFMA.FTZ R10, R4, R15, R10 ;  /* 0x0000000f040a7223 */ /* 0x000fe2000001000a */
[----:B------:R-:W2:Y:S04]  /*23d0*/  LDL R31, [R1+0x60] ;  /* 0x00006000011f7983 */ /* 0x000ea80000100800 */
[----:B------:R-:W-:Y:S04]  /*23e0*/  STL [R1+0x1c], R16 ;  /* 0x00001c1001007387 */ /* 0x000fe80000100800 */
[----:B------:R-:W3:Y:S01]  /*23f0*/  LDL R56, [R1+0x30] ;  /* 0x0000300001387983 */ /* 0x000ee20000100800 */
[----:B------:R-:W-:-:S03]  /*2400*/  FADD.FTZ R53, R34, R53 ;  /* 0x0000003522357221 */ /* 0x000fc60000010000 */
[----:B------:R-:W2:Y:S04]  /*2410*/  LDL.LU R7, [R1+0x34] ;  /* 0x0000340001077983 */ /* 0x000ea80000300800 */
[----:B------:R-:W4:Y:S04]  /*2420*/  LDL R27, [R1+0x84] ;  /* 0x00008400011b7983 */ /* 0x000f280000100800 */
[----:B------:R-:W4:Y:S04]  /*2430*/  LDL R32, [R1+0x2c] ;  /* 0x00002c0001207983 */ /* 0x000f280000100800 */
[----:B------:R-:W4:Y:S04]  /*2440*/  LDL R30, [R1+0x74] ;  /* 0x00007400011e7983 */ /* 0x000f280000100800 */
[----:B------:R0:W5:Y:S04]  /*2450*/  LDL.LU R36, [R1+0x14c] ;  /* 0x00014c0001247983 */ /* 0x0001680000300800 */
[----:B------:R1:W-:Y:S04]  /*2460*/  STS.64 [R33+0x1680], R10 ;  /* 0x0016800a21007388 */ /* 0x0003e80000000a00 */
[----:B-1----:R0:W5:Y:S01]  /*2470*/  LDL.LU R33, [R1+0x148] ;  /* 0x0001480001217983 */ /* 0x0021620000300800 */
[----:B------:R-:W-:-:S03]  /*2480*/  FFMA.FTZ R10, R50, R13, R61 ;  /* 0x0000000d320a7223 */ /* 0x000fc6000001003d */
[----:B------:R0:W5:Y:S04]  /*2490*/  LDL.LU R34, [R1+0x144] ;  /* 0x0001440001227983 */ /* 0x0001680000300800 */
[----:B------:R-:W2:Y:S01]  /*24a0*/  LDL.LU R61, [R1+0x140] ;  /* 0x00014000013d7983 */ /* 0x000ea20000300800 */
[----:B------:R-:W-:Y:S01]  /*24b0*/  FADD.FTZ R11, R23, R13 ;  /* 0x0000000d170b7221 */ /* 0x000fe20000010000 */
[----:B------:R-:W-:Y:S02]  /*24c0*/  FFMA.FTZ R28, R52, R51, R28 ;  /* 0x00000033341c7223 */ /* 0x000fe4000001001c */
[----:B------:R-:W4:Y:S01]  /*24d0*/  LDL.LU R50, [R1+0x40] ;  /* 0x0000400001327983 */ /* 0x000f220000300800 */
[----:B------:R-:W-:-:S03]  /*24e0*/  FADD.FTZ R53, R53, R51 ;  /* 0x0000003335357221 */ /* 0x000fc60000010000 */
[----:B------:R-:W4:Y:S04]  /*24f0*/  LDL.LU R23, [R1+0x13c] ;  /* 0x00013c0001177983 */ /* 0x000f280000300800 */
[----:B------:R-:W3:Y:S04]  /*2500*/  LDL R13, [R1+0x6c] ;  /* 0x00006c00010d7983 */ /* 0x000ee80000100800 */
[----:B------:R-:W4:Y:S04]  /*2510*/  LDL.LU R52, [R1+0x38] ;  /* 0x0000380001347983 */ /* 0x000f280000300800 */
[----:B------:R-:W3:Y:S01]  /*2520*/  LDL.LU R51, [R1+0x3c] ;  /* 0x00003c0001337983 */ /* 0x000ee20000300800 */
[----:B------:R-:W-:Y:S01]  /*2530*/  FFMA.FTZ R10, R57, R12, R10 ;  /* 0x0000000c390a7223 */ /* 0x000fe2000001000a */
[----:B------:R-:W-:Y:S01]  /*2540*/  UIADD3.X UR10, URZ, UR5, URZ, UP0, !UPT ;  /* 0x000000053f0a7290 */ /* 0x000fe200087fe43f */
[----:B------:R-:W-:Y:S01]  /*2550*/  BAR.SYNC.DEFER_BLOCKING 0x0 ;  /* 0x0000000000007b1d */ /* 0x000fe20000010000 */
[----:B--2---:R-:W-:-:S05]  /*2560*/  FFMA.FTZ R31, R31, R61, R7 ;  /* 0x0000003d1f1f7223 */ /* 0x004fca0000010007 */
[----:B------:R-:W3:Y:S01]  /*2570*/  LDL.LU R7, [R1+0x138] ;  /* 0x0001380001077983 */ /* 0x000ee20000300800 */
[----:B------:R-:W1:Y:S01]  /*2580*/  S2R R57, SR_TID.X ;  /* 0x0000000000397919 */ /* 0x000e620000002100 */
[----:B------:R-:W-:Y:S01]  /*2590*/  FADD.FTZ R11, R11, R12 ;  /* 0x0000000c0b0b7221 */ /* 0x000fe20000010000 */
[----:B------:R-:W-:Y:S01]  /*25a0*/  FFMA.FTZ R12, R29, R15, R28 ;  /* 0x0000000f1d0c7223 */ /* 0x000fe2000001001c */
[----:B-1----:R-:W-:Y:S01]  /*25b0*/  ISETP.GT.U32.AND P1, PT, R57, 0x3f, PT ;  /* 0x0000003f3900780c */ /* 0x002fe20003f24070 */
[----:B---3--:R-:W-:Y:S01]  /*25c0*/  FFMA.FTZ R51, R13, R7, R51 ;  /* 0x000000070d337223 */ /* 0x008fe20000010033 */
[----:B------:R-:W-:Y:S02]  /*25d0*/  FADD.FTZ R13, R53, R15 ;  /* 0x0000000f350d7221 */ /* 0x000fe40000010000 */
[----:B------:R-:W2:Y:S04]  /*25e0*/  LDL R53, [R1+0x7c] ;  /* 0x00007c0001357983 */ /* 0x000ea80000100800 */
[----:B------:R-:W3:Y:S04]  /*25f0*/  LDL.LU R28, [R1+0x134] ;  /* 0x00013400011c7983 */ /* 0x000ee80000300800 */
[----:B------:R-:W2:Y:S04]  /*2600*/  LDL.LU R29, [R1+0x130] ;  /* 0x00013000011d7983 */ /* 0x000ea80000300800 */
[----:B------:R-:W3:Y:S04]  /*2610*/  LDL R15, [R1+0x80] ;  /* 0x00008000010f7983 */ /* 0x000ee80000100800 */
[----:B------:R-:W2:Y:S01]  /*2620*/  LDL.LU R57, [R1+0x12c] ;  /* 0x00012c0001397983 */ /* 0x000ea20000300800 */
[----:B----4-:R-:W-:-:S04]  /*2630*/  FADD.FTZ R52, R61, R52 ;  /* 0x000000343d347221 */ /* 0x010fc80000010000 */
[----:B------:R-:W-:Y:S01]  /*2640*/  FADD.FTZ R52, R52, R56 ;  /* 0x0000003834347221 */ /* 0x000fe20000010000 */
[----:B---3--:R-:W-:Y:S02]  /*2650*/  FFMA.FTZ R15, R15, R56, R31 ;  /* 0x000000380f0f7223 */ /* 0x008fe4000001001f */
[----:B------:R0:W5:Y:S01]  /*2660*/  LDL.LU R31, [R1+0x128] ;  /* 0x00012800011f7983 */ /* 0x0001620000300800 */
[----:B--2---:R-:W-:-:S03]  /*2670*/  FFMA.FTZ R51, R27, R57, R51 ;  /* 0x000000391b337223 */ /* 0x004fc60000010033 */
[----:B------:R-:W2:Y:S04]  /*2680*/  LDL.LU R56, [R1+0x124] ;  /* 0x0001240001387983 */ /* 0x000ea80000300800 */
[----:B------:R-:W3:Y:S01]  /*2690*/  LDL.LU R27, [R1+0x120] ;  /* 0x00012000011b7983 */ /* 0x000ee20000300800 */
[----:B------:R-:W-:Y:S01]  /*26a0*/  FADD.FTZ R50, R7, R50 ;  /* 0x0000003207327221 */ /* 0x000fe20000010000 */
[----:B------:R-:W-:-:S03]  /*26b0*/  FADD.FTZ R52, R52, R32 ;  /* 0x0000002034347221 */ /* 0x000fc60000010000 */
[----:B------:R-:W-:Y:S01]  /*26c0*/  FADD.FTZ R50, R50, R57 ;  /* 0x0000003932327221 */ /* 0x000fe20000010000 */
[----:B------:R-:W-:Y:S01]  /*26d0*/  FFMA.FTZ R15, R30, R32, R15 ;  /* 0x000000201e0f7223 */ /* 0x000fe2000001000f */
[----:B------:R-:W-:Y:S01]  /*26e0*/  FADD.FTZ R52, R52, R29 ;  /* 0x0000001d34347221 */ /* 0x000fe20000010000 */
[----:B------:R0:W5:Y:S03]  /*26f0*/  LDL.LU R32, [R1+0x11c] ;  /* 0x00011c0001207983 */ /* 0x0001660000300800 */
[----:B------:R-:W-:Y:S01]  /*2700*/  FADD.FTZ R52, R52, R26 ;  /* 0x0000001a34347221 */ /* 0x000fe20000010000 */
[----:B------:R0:W5:Y:S03]  /*2710*/  LDL.LU R30, [R1+0x118] ;  /* 0x00011800011e7983 */ /* 0x0001660000300800 */
[----:B------:R-:W-:-:S04]  /*2720*/  FADD.FTZ R52, R52, R60 ;  /* 0x0000003c34347221 */ /* 0x000fc80000010000 */
[----:B------:R-:W-:Y:S01]  /*2730*/  FADD.FTZ R52, R52, R59 ;  /* 0x0000003b34347221 */ /* 0x000fe20000010000 */
[----:B------:R-:W-:-:S03]  /*2740*/  UISETP.GE.U32.AND UP0, UPT, UR9, UR14, UPT ;  /* 0x0000000e0900728c */ /* 0x000fc6000bf06070 */
[----:B------:R-:W-:Y:S01]  /*2750*/  FADD.FTZ R52, R52, R58 ;  /* 0x0000003a34347221 */ /* 0x000fe20000010000 */
[----:B------:R-:W-:-:S06]  /*2760*/  UISETP.GE.AND.EX UP0, UPT, UR10, UR15, UPT, UP0 ;  /* 0x0000000f0a00728c */ /* 0x000fcc000bf06300 */
[----:B------:R-:W-:Y:S01]  /*2770*/  PLOP3.LUT P0, PT, PT, PT, UP0, 0x80, 0x0 ;  /* 0x000000000000781c */ /* 0x000fe20003f0f008 */
[----:B--2---:R-:W-:Y:S01]  /*2780*/  FADD.FTZ R50, R50, R56 ;  /* 0x0000003832327221 */ /* 0x004fe20000010000 */
[----:B------:R-:W-:Y:S01]  /*2790*/  FFMA.FTZ R51, R53, R56, R51 ;  /* 0x0000003835337223 */ /* 0x000fe20000010033 */
[----:B---3--:R-:W-:Y:S02]  /*27a0*/  FFMA.FTZ R15, R27, R29, R15 ;  /* 0x0000001d1b0f7223 */ /* 0x008fe4000001000f */
[----:B------:R-:W-:Y:S01]  /*27b0*/  FADD.FTZ R50, R50, R55 ;  /* 0x0000003732327221 */ /* 0x000fe20000010000 */
[----:B------:R-:W-:Y:S01]  /*27c0*/  FFMA.FTZ R51, R28, R55, R51 ;  /* 0x000000371c337223 */ /* 0x000fe20000010033 */
[----:B------:R0:W5:Y:S01]  /*27d0*/  LDL.LU R29, [R1+0x114] ;  /* 0x00011400011d7983 */ /* 0x0001620000300800 */
[----:B------:R-:W-:Y:S01]  /*27e0*/  FFMA.FTZ R15, R23, R26, R15 ;  /* 0x0000001a170f7223 */ /* 0x000fe2000001000f */
        /* <DEDUP_REMOVED lines=8> */
[----:B------:R-:W-:-:S02]  /*2870*/  FADD.FTZ R50, R50, R8 ;  /* 0x0000000832327221 */ /* 0x000fc40000010000 */
[----:B------:R0:W5:Y:S01]  /*2880*/  LDL.LU R26, [R1+0x108] ;  /* 0x00010800011a7983 */ /* 0x0001620000300800 */
[----:B------:R-:W-:-:S03]  /*2890*/  FFMA.FTZ R51, R17, R8, R51 ;  /* 0x0000000811337223 */ /* 0x000fc60000010033 */
[----:B------:R0:W5:Y:S01]  /*28a0*/  LDL.LU R23, [R1+0x104] ;  /* 0x0001040001177983 */ /* 0x0001620000300800 */
[----:B------:R-:W-:-:S03]  /*28b0*/  FFMA.FTZ R15, R18, R58, R15 ;  /* 0x0000003a120f7223 */ /* 0x000fc6000001000f */
[----:B------:R0:W5:Y:S01]  /*28c0*/  LDL.LU R21, [R1+0x100] ;  /* 0x0001000001157983 */ /* 0x0001620000300800 */
[----:B------:R-:W-:-:S03]  /*28d0*/  FADD.FTZ R50, R50, R9 ;  /* 0x0000000932327221 */ /* 0x000fc60000010000 */
[----:B------:R0:W5:Y:S01]  /*28e0*/  LDL.LU R22, [R1+0xfc] ;  /* 0x0000fc0001167983 */ /* 0x0001620000300800 */
[----:B------:R-:W-:-:S03]  /*28f0*/  FFMA.FTZ R51, R16, R9, R51 ;  /* 0x0000000910337223 */ /* 0x000fc60000010033 */
[----:B------:R0:W5:Y:S04]  /*2900*/  LDL.LU R20, [R1+0xf8] ;  /* 0x0000f80001147983 */ /* 0x0001680000300800 */
[----:B------:R0:W5:Y:S04]  /*2910*/  LDL.LU R19, [R1+0xf4] ;  /* 0x0000f40001137983 */ /* 0x0001680000300800 */
[----:B------:R0:W5:Y:S04]  /*2920*/  LDL.LU R17, [R1+0xf0] ;  /* 0x0000f00001117983 */ /* 0x0001680000300800 */
[----:B------:R0:W5:Y:S04]  /*2930*/  LDL.LU R18, [R1+0xec] ;  /* 0x0000ec0001127983 */ /* 0x0001680000300800 */
[----:B------:R0:W5:Y:S04]  /*2940*/  LDL.LU R16, [R1+0xe8] ;  /* 0x0000e80001107983 */ /* 0x0001680000300800 */
[----:B------:R0:W-:Y:S04]  /*2950*/  STL [R1+0x38], R52 ;  /* 0x0000383401007387 */ /* 0x0001e80000100800 */
[----:B------:R0:W-:Y:S04]  /*2960*/  STL [R1+0x34], R15 ;  /* 0x0000340f01007387 */ /* 0x0001e80000100800 */
[----:B------:R0:W-:Y:S04]  /*2970*/  STL [R1+0x40], R50 ;  /* 0x0000403201007387 */ /* 0x0001e80000100800 */
[----:B------:R0:W-:Y:S01]  /*2980*/  STL [R1+0x3c], R51 ;  /* 0x00003c3301007387 */ /* 0x0001e20000100800 */
[----:B------:R-:W-:Y:S05]  /*2990*/  @!P0 BRA `(.L_x_613) ;  /* 0x0000000400108947 */ /* 0x000fea0003800000 */
[----:B------:R1:W-:Y:S04]  /*29a0*/  STL.64 [R1+0xf8], R6 ;  /* 0x0000f80601007387 */ /* 0x0003e80000100a00 */
[----:B------:R2:W-:Y:S04]  /*29b0*/  STL.64 [R1+0xf0], R4 ;  /* 0x0000f00401007387 */ /* 0x0005e80000100a00 */
[----:B------:R-:W3:Y:S04]  /*29c0*/  LDL R53, [R1+0xdc] ;  /* 0x0000dc0001357983 */ /* 0x000ee80000100800 */
[----:B------:R4:W-:Y:S01]  /*29d0*/  STL.64 [R1+0xe8], R2 ;  /* 0x0000e80201007387 */ /* 0x0009e20000100a00 */
[----:B-1----:R-:W-:Y:S01]  /*29e0*/  MOV R7, R52 ;  /* 0x0000003400077202 */ /* 0x002fe20000000f00 */
[----:B------:R-:W1:Y:S01]  /*29f0*/  S2UR UR7, SR_CgaCtaId ;  /* 0x00000000000779c3 */ /* 0x000e620000008800 */
[----:B------:R-:W-:Y:S01]  /*2a00*/  UMOV UR5, 0x400 ;  /* 0x0000040000057882 */ /* 0x000fe20000000000 */
[----:B------:R-:W-:Y:S01]  /*2a10*/  MOV R6, R15 ;  /* 0x0000000f00067202 */ /* 0x000fe20000000f00 */
[----:B--2---:R-:W-:Y:S01]  /*2a20*/  IMAD.MOV.U32 R5, RZ, RZ, R50 ;  /* 0x000000ffff057224 */ /* 0x004fe200078e0032 */
[----:B------:R-:W-:Y:S01]  /*2a30*/  MOV R4, R51 ;  /* 0x0000003300047202 */ /* 0x000fe20000000f00 */
[----:B----4-:R-:W2:Y:S01]  /*2a40*/  LDL R3, [R1+0xe0] ;  /* 0x0000e00001037983 */ /* 0x010ea20000100800 */
[----:B0-----:R-:W0:Y:S01]  /*2a50*/  S2R R52, SR_TID.X ;  /* 0x0000000000347919 */ /* 0x001e220000002100 */
[----:B-1----:R-:W-:Y:S01]  /*2a60*/  ULEA UR5, UR7, UR5, 0x18 ;  /* 0x0000000507057291 */ /* 0x002fe2000f8ec03f */
[----:B0-----:R-:W-:-:S05]  /*2a70*/  SHF.L.U32 R15, R52, 0x1, RZ ;  /* 0x00000001340f7819 */ /* 0x001fca00000006ff */
[----:B------:R-:W-:Y:S02]  /*2a80*/  LEA R50, R52, UR5, 0x5 ;  /* 0x0000000534327c11 */ /* 0x000fe4000f8e28ff */
[----:B------:R-:W-:-:S04]  /*2a90*/  LOP3.LUT R15, R15, 0x18, RZ, 0xc0, !PT ;  /* 0x000000180f0f7812 */ /* 0x000fc800078ec0ff */
[----:B------:R-:W-:Y:S02]  /*2aa0*/  IADD3 R51, R50, R15, RZ ;  /* 0x0000000f32337210 */ /* 0x000fe40007ffe0ff */
[----:B------:R-:W-:-:S03]  /*2ab0*/  LOP3.LUT R52, R15, 0x8, RZ, 0x3c, !PT ;  /* 0x000000080f347812 */ /* 0x000fc600078e3cff */
[----:B------:R0:W-:Y:S01]  /*2ac0*/  STS.64 [R51], R6 ;  /* 0x0000000633007388 */ /* 0x0001e20000000a00 */
[C---:B------:R-:W-:Y:S02]  /*2ad0*/  IADD3 R52, R50.reuse, R52, RZ ;  /* 0x0000003432347210 */ /* 0x040fe40007ffe0ff */
[C---:B0-----:R-:W-:Y:S01]  /*2ae0*/  LOP3.LUT R51, R15.reuse, 0x10, RZ, 0x3c, !PT ;  /* 0x000000100f337812 */ /* 0x041fe200078e3cff */
[----:B------:R-:W-:Y:S01]  /*2af0*/  ULOP3.LUT UR7, UR11, 0xff, URZ, 0xc0, !UPT ;  /* 0x000000ff0b077892 */ /* 0x000fe2000f8ec03f */
[----:B------:R-:W-:Y:S01]  /*2b00*/  LOP3.LUT R15, R15, 0x18, RZ, 0x3c, !PT ;  /* 0x000000180f0f7812 */ /* 0x000fe200078e3cff */
[----:B------:R1:W5:Y:S02]  /*2b10*/  LDL.LU.64 R6, [R1+0xf8] ;  /* 0x0000f80001067983 */ /* 0x0003640000300a00 */
[C---:B------:R-:W-:Y:S01]  /*2b20*/  IMAD.IADD R51, R50.reuse, 0x1, R51 ;  /* 0x0000000132337824 */ /* 0x040fe200078e0233 */
[----:B------:R-:W-:Y:S02]  /*2b30*/  IADD3 R15, R50, R15, RZ ;  /* 0x0000000f320f7210 */ /* 0x000fe40007ffe0ff */
[----:B------:R-:W0:Y:S01]  /*2b40*/  S2R R50, SR_TID.X ;  /* 0x0000000000327919 */ /* 0x000e220000002100 */
[----:B------:R-:W-:Y:S04]  /*2b50*/  STS.64 [R52], R10 ;  /* 0x0000000a34007388 */ /* 0x000fe80000000a00 */
[----:B------:R4:W-:Y:S04]  /*2b60*/  STS.64 [R51], R4 ;  /* 0x0000000433007388 */ /* 0x0009e80000000a00 */
[----:B------:R1:W-:Y:S01]  /*2b70*/  STS.64 [R15], R12 ;  /* 0x0000000c0f007388 */ /* 0x0003e20000000a00 */
[----:B------:R-:W-:-:S03]  /*2b80*/  UPRMT UR7, UR8, 0x2104, UR7 ;  /* 0x0000210408077896 */ /* 0x000fc60008000007 */
[----:B----4-:R4:W5:Y:S01]  /*2b90*/  LDL.LU.64 R4, [R1+0xf0] ;  /* 0x0000f00001047983 */ /* 0x0109620000300a00 */
[----:B0-----:R-:W-:-:S04]  /*2ba0*/  SHF.R.S32.HI R2, RZ, 0x1f, R50 ;  /* 0x0000001fff027819 */ /* 0x001fc80000011432 */
[----:B------:R-:W-:-:S04]  /*2bb0*/  LEA.HI R2, R2, R50, RZ, 0x2 ;  /* 0x0000003202027211 */ /* 0x000fc800078f10ff */
[----:B------:R-:W-:-:S04]  /*2bc0*/  SHF.R.S32.HI R2, RZ, 0x2, R2 ;  /* 0x00000002ff027819 */ /* 0x000fc80000011402 */
[----:B------:R-:W-:Y:S01]  /*2bd0*/  LEA R52, R2, UR5, 0x5 ;  /* 0x0000000502347c11 */ /* 0x000fe2000f8e28ff */
[----:B-1----:R-:W-:Y:S01]  /*2be0*/  IMAD.U32 R15, RZ, RZ, UR7 ;  /* 0x00000007ff0f7e24 */ /* 0x002fe2000f8e00ff */
[----:B------:R-:W-:Y:S02]  /*2bf0*/  BAR.SYNC.DEFER_BLOCKING 0x0 ;  /* 0x0000000000007b1d */ /* 0x000fe40000010000 */
[-C--:B--2---:R-:W-:Y:S02]  /*2c00*/  LEA R50, R3, R52.reuse, 0x3 ;  /* 0x0000003403327211 */ /* 0x084fe400078e18ff */
[----:B---3--:R-:W-:-:S04]  /*2c10*/  LEA R52, R53, R52, 0x3 ;  /* 0x0000003435347211 */ /* 0x008fc800078e18ff */
[----:B------:R-:W0:Y:S01]  /*2c20*/  LDC.64 R2, c[0x0][0x260] ;  /* 0x00009800ff027b82 */ /* 0x000e220000000a00 */
[----:B------:R-:W1:Y:S04]  /*2c30*/  LDS.64 R50, [R50] ;  /* 0x0000000032327984 */ /* 0x000e680000000a00 */
[----:B------:R-:W2:Y:S01]  /*2c40*/  LDS.64 R52, [R52+0x1e00] ;  /* 0x001e000034347984 */ /* 0x000ea20000000a00 */
[----:B-1----:R-:W-:-:S04]  /*2c50*/  FADD.FTZ R51, RZ, R51 ;  /* 0x00000033ff337221 */ /* 0x002fc80000010000 */
[----:B--2---:R-:W-:Y:S02]  /*2c60*/  FADD.FTZ R53, R51, R53 ;  /* 0x0000003533357221 */ /* 0x004fe40000010000 */
[----:B------:R-:W1:Y:S01]  /*2c70*/  S2R R51, SR_TID.X ;  /* 0x0000000000337919 */ /* 0x000e620000002100 */
[----:B------:R-:W-:-:S04]  /*2c80*/  FADD.FTZ R50, RZ, R50 ;  /* 0x00000032ff327221 */ /* 0x000fc80000010000 */
[----:B------:R-:W-:Y:S01]  /*2c90*/  FADD.FTZ R52, R50, R52 ;  /* 0x0000003432347221 */ /* 0x000fe20000010000 */
[----:B-1----:R-:W-:-:S05]  /*2ca0*/  IMAD R15, R15, 0x3c0, R51 ;  /* 0x000003c00f0f7824 */ /* 0x002fca00078e0233 */
[----:B------:R-:W-:-:S05]  /*2cb0*/  SHF.L.U32 R15, R15, 0x1, RZ ;  /* 0x000000010f0f7819 */ /* 0x000fca00000006ff */
[----:B0-----:R-:W-:-:S05]  /*2cc0*/  IMAD.WIDE.U32 R50, R15, 0x4, R2 ;  /* 0x000000040f327825 */ /* 0x001fca00078e0002 */
[----:B------:R0:W-:Y:S04]  /*2cd0*/  STG.E.64 desc[UR12][R50.64+0x20000], R52 ;  /* 0x0200003432007986 */ /* 0x0001e8000c101b0c */
[----:B0-----:R-:W2:Y:S04]  /*2ce0*/  LDL R53, [R1+0xd0] ;  /* 0x0000d00001357983 */ /* 0x001ea80000100800 */
[----:B------:R-:W3:Y:S04]  /*2cf0*/  LDL R50, [R1+0xd8] ;  /* 0x0000d80001327983 */ /* 0x000ee80000100800 */
[----:B------:R-:W4:Y:S01]  /*2d00*/  LDL R51, [R1+0xd4] ;  /* 0x0000d40001337983 */ /* 0x000f220000100800 */
[----:B------:R-:W-:-:S05]  /*2d10*/  IADD3 R15, R15, 0x3c0, RZ ;  /* 0x000003c00f0f7810 */ /* 0x000fca0007ffe0ff */
[----:B------:R-:W-:Y:S01]  /*2d20*/  IMAD.WIDE.U32 R2, R15, 0x4, R2 ;  /* 0x000000040f027825 */ /* 0x000fe200078e0002 */
[----:B--2---:R-:W-:-:S04]  /*2d30*/  LEA R52, R53, UR5, 0x5 ;  /* 0x0000000535347c11 */ /* 0x004fc8000f8e28ff */
[----:B---3--:R-:W-:Y:S01]  /*2d40*/  LEA R50, R50, R52, 0x3 ;  /* 0x0000003432327211 */ /* 0x008fe200078e18ff */
[----:B----4-:R-:W-:-:S05]  /*2d50*/  IMAD R52, R51, 0x8, R52 ;  /* 0x0000000833347824 */ /* 0x010fca00078e0234 */
[----:B------:R-:W0:Y:S04]  /*2d60*/  LDS.64 R50, [R50] ;  /* 0x0000000032327984 */ /* 0x000e280000000a00 */
[----:B------:R-:W1:Y:S01]  /*2d70*/  LDS.64 R52, [R52+0x1e00] ;  /* 0x001e000034347984 */ /* 0x000e620000000a00 */
[----:B0-----:R-:W-:Y:S01]  /*2d80*/  FADD.FTZ R51, RZ, R51 ;  /* 0x00000033ff337221 */ /* 0x001fe20000010000 */
[----:B------:R-:W-:-:S03]  /*2d90*/  FADD.FTZ R50, RZ, R50 ;  /* 0x00000032ff327221 */ /* 0x000fc60000010000 */
[----:B-1----:R-:W-:Y:S01]  /*2da0*/  FADD.FTZ R53, R51, R53 ;  /* 0x0000003533357221 */ /* 0x002fe20000010000 */
[----:B------:R-:W-:-:S05]  /*2db0*/  FADD.FTZ R52, R50, R52 ;  /* 0x0000003432347221 */ /* 0x000fca0000010000 */
[----:B------:R0:W-:Y:S04]  /*2dc0*/  STG.E.64 desc[UR12][R2.64+0x20000], R52 ;  /* 0x0200003402007986 */ /* 0x0001e8000c101b0c */
[----:B0-----:R1:W5:Y:S02]  /*2dd0*/  LDL.LU.64 R2, [R1+0xe8] ;  /* 0x0000e80001027983 */ /* 0x0013640000300a00 */
.L_x_613:
[----:B------:R-:W-:Y:S01]  /*2de0*/  BSSY B0, `(.L_x_614) ;  /* 0x00000d3000007945 */ /* 0x000fe20003800000 */
[----:B0-----:R-:W-:-:S03]  /*2df0*/  CS2R R50, SRZ ;  /* 0x0000000000327805 */ /* 0x001fc6000001ff00 */
[----:B------:R-:W-:Y:S05]  /*2e00*/  @P1 BRA `(.L_x_615) ;  /* 0x0000000c00401947 */ /* 0x000fea0003800000 */
[----:B------:R-:W0:Y:S02]  /*2e10*/  S2R R53, SR_TID.X ;  /* 0x0000000000357919 */ /* 0x000e240000002100 */
[----:B0-----:R-:W-:-:S05]  /*2e20*/  SHF.R.U32.HI R15, RZ, 0x1, R53 ;  /* 0x00000001ff0f7819 */ /* 0x001fca0000011635 */
[----:B------:R-:W-:-:S05]  /*2e30*/  IMAD R15, R15, 0x1e, RZ ;  /* 0x0000001e0f0f7824 */ /* 0x000fca00078e02ff */
[--C-:B------:R-:W-:Y:S02]  /*2e40*/  SHF.R.U32.HI R50, RZ, 0x1, R15.reuse ;  /* 0x00000001ff327819 */ /* 0x100fe4000001160f */
[----:B------:R-:W-:Y:S02]  /*2e50*/  SHF.R.U32.HI R51, RZ, 0x2, R15 ;  /* 0x00000002ff337819 */ /* 0x000fe4000001160f */
[----:B------:R-:W-:Y:S02]  /*2e60*/  LOP3.LUT R50, R50, 0x1, RZ, 0xc0, !PT ;  /* 0x0000000132327812 */ /* 0x000fe400078ec0ff */
[----:B------:R-:W-:-:S03]  /*2e70*/  IADD3 R52, R15, 0x2, RZ ;  /* 0x000000020f347810 */ /* 0x000fc60007ffe0ff */
[----:B------:R-:W-:Y:S01]  /*2e80*/  IMAD R50, R50, 0xf0, R51 ;  /* 0x000000f032327824 */ /* 0x000fe200078e0233 */
[----:B------:R-:W-:-:S05]  /*2e90*/  MOV R51, 0x18 ;  /* 0x0000001800337802 */ /* 0x000fca0000000f00 */
[----:B------:R-:W-:Y:S01]  /*2ea0*/  IMAD R50, R50, R51, UR6 ;  /* 0x0000000632327e24 */ /* 0x000fe2000f8e0233 */
[--C-:B------:R-:W-:Y:S02]  /*2eb0*/  SHF.R.U32.HI R51, RZ, 0x1, R52.reuse ;  /* 0x00000001ff337819 */ /* 0x100fe40000011634 */
[----:B------:R-:W-:Y:S02]  /*2ec0*/  SHF.R.U32.HI R52, RZ, 0x2, R52 ;  /* 0x00000002ff347819 */ /* 0x000fe40000011634 */
[----:B------:R-:W-:-:S05]  /*2ed0*/  LOP3.LUT R51, R51, 0x1, RZ, 0xc0, !PT ;  /* 0x0000000133337812 */ /* 0x000fca00078ec0ff */
[----:B------:R-:W-:Y:S01]  /*2ee0*/  IMAD R52, R51, 0xf0, R52 ;  /* 0x000000f033347824 */ /* 0x000fe200078e0234 */
[----:B------:R-:W-:-:S10]  /*2ef0*/  HFMA2.MMA R51, -RZ, RZ, 0, 1.430511474609375e-06 ;  /* 0x00000018ff337435 */ /* 0x000fd400000001ff */
[----:B------:R-:W-:Y:S02]  /*2f00*/  IMAD R52, R52, R51, UR6 ;  /* 0x0000000634347e24 */ /* 0x000fe4000f8e0233 */
[----:B------:R-:W-:-:S05]  /*2f10*/  IMAD.SHL.U32 R51, R53, 0x8, RZ ;  /* 0x0000000835337824 */ /* 0x000fca00078e00ff */
[----:B------:R-:W-:-:S04]  /*2f20*/  LOP3.LUT R53, R51, 0x8, RZ, 0xc0, !PT ;  /* 0x0000000833357812 */ /* 0x000fc800078ec0ff */
[----:B------:R-:W-:Y:S02]  /*2f30*/  IADD3 R50, R50, R53, RZ ;  /* 0x0000003532327210 */ /* 0x000fe40007ffe0ff */
[----:B------:R-:W-:-:S04]  /*2f40*/  IADD3 R52, R53, R52, RZ ;  /* 0x0000003435347210 */ /* 0x000fc80007ffe0ff */
[----:B------:R-:W0:Y:S04]  /*2f50*/  LDS.64 R50, [R50] ;  /* 0x0000000032327984 */ /* 0x000e280000000a00 */
[----:B------:R-:W2:Y:S01]  /*2f60*/  LDS.64 R52, [R52] ;  /* 0x0000000034347984 */ /* 0x000ea20000000a00 */
[----:B0-----:R-:W-:Y:S01]  /*2f70*/  FADD.FTZ R51, RZ, R51 ;  /* 0x00000033ff337221 */ /* 0x001fe20000010000 */
[----:B------:R-:W-:-:S03]  /*2f80*/  FADD.FTZ R50, RZ, R50 ;  /* 0x00000032ff327221 */ /* 0x000fc60000010000 */
[----:B--2---:R-:W-:Y:S01]  /*2f90*/  FADD.FTZ R53, R51, R53 ;  /* 0x0000003533357221 */ /* 0x004fe20000010000 */
[----:B------:R-:W-:Y:S01]  /*2fa0*/  IADD3 R51, R15, 0x4, RZ ;  /* 0x000000040f337810 */ /* 0x000fe20007ffe0ff */
[----:B------:R-:W-:-:S03]  /*2fb0*/  FADD.FTZ R52, R50, R52 ;  /* 0x0000003432347221 */ /* 0x000fc60000010000 */
[--C-:B------:R-:W-:Y:S02]  /*2fc0*/  SHF.R.U32.HI R50, RZ, 0x1, R51.reuse ;  /* 0x00000001ff327819 */ /* 0x100fe40000011633 */
[----:B------:R-:W-:Y:S02]  /*2fd0*/  SHF.R.U32.HI R51, RZ, 0x2, R51 ;  /* 0x00000002ff337819 */ /* 0x000fe40000011633 */
[----:B------:R-:W-:-:S05]  /*2fe0*/  LOP3.LUT R50, R50, 0x1, RZ, 0xc0, !PT ;  /* 0x0000000132327812 */ /* 0x000fca00078ec0ff */
[----:B------:R-:W-:Y:S02]  /*2ff0*/  IMAD R50, R50, 0xf0, R51 ;  /* 0x000000f032327824 */ /* 0x000fe400078e0233 */
[----:B------:R-:W-:-:S04]  /*3000*/  IMAD.MOV.U32 R51, RZ, RZ, 0x18 ;  /* 0x00000018ff337424 */ /* 0x000fc800078e00ff */
[----:B------:R-:W-:Y:S02]  /*3010*/  IMAD R50, R50, R51, UR6 ;  /* 0x0000000632327e24 */ /* 0x000fe4000f8e0233 */
[----:B------:R-:W0:Y:S02]  /*3020*/  S2R R51, SR_TID.X ;  /* 0x0000000000337919 */ /* 0x000e240000002100 */
[----:B0-----:R-:W-:-:S04]  /*3030*/  SHF.L.U32 R51, R51, 0x3, RZ ;  /* 0x0000000333337819 */ /* 0x001fc800000006ff */
[----:B------:R-:W-:-:S04]  /*3040*/  LOP3.LUT R51, R51, 0x8, RZ, 0xc0, !PT ;  /* 0x0000000833337812 */ /* 0x000fc800078ec0ff */
[----:B------:R-:W-:-:S06]  /*3050*/  IADD3 R50, R51, R50, RZ ;  /* 0x0000003233327210 */ /* 0x000fcc0007ffe0ff */
        /* <DEDUP_REMOVED lines=156> */
[----:B------:R-:W-:Y:S01]  /*3a20*/  FADD.FTZ R52, R52, R50 ;  /* 0x0000003234347221 */ /* 0x000fe20000010000 */
[----:B------:R-:W0:Y:S01]  /*3a30*/  S2R R51, SR_TID.X ;  /* 0x0000000000337919 */ /* 0x000e220000002100 */
[----:B------:R-:W-:-:S04]  /*3a40*/  IADD3 R50, R15, 0x1c, RZ ;  /* 0x0000001c0f327810 */ /* 0x000fc80007ffe0ff */
[--C-:B------:R-:W-:Y:S02]  /*3a50*/  SHF.R.U32.HI R15, RZ, 0x1, R50.reuse ;  /* 0x00000001ff0f7819 */ /* 0x100fe40000011632 */
[----:B------:R-:W-:Y:S02]  /*3a60*/  SHF.R.U32.HI R50, RZ, 0x2, R50 ;  /* 0x00000002ff327819 */ /* 0x000fe40000011632 */
[----:B------:R-:W-:-:S05]  /*3a70*/  LOP3.LUT R15, R15, 0x1, RZ, 0xc0, !PT ;  /* 0x000000010f0f7812 */ /* 0x000fca00078ec0ff */
[----:B------:R-:W-:Y:S01]  /*3a80*/  IMAD R15, R15, 0xf0, R50 ;  /* 0x000000f00f0f7824 */ /* 0x000fe200078e0232 */
[----:B------:R-:W-:-:S05]  /*3a90*/  MOV R50, 0x18 ;  /* 0x0000001800327802 */ /* 0x000fca0000000f00 */
[----:B------:R-:W-:Y:S02]  /*3aa0*/  IMAD R15, R15, R50, UR6 ;  /* 0x000000060f0f7e24 */ /* 0x000fe4000f8e0232 */
[----:B0-----:R-:W-:-:S05]  /*3ab0*/  IMAD.SHL.U32 R51, R51, 0x8, RZ ;  /* 0x0000000833337824 */ /* 0x001fca00078e00ff */
[----:B------:R-:W-:-:S04]  /*3ac0*/  LOP3.LUT R51, R51, 0x8, RZ, 0xc0, !PT ;  /* 0x0000000833337812 */ /* 0x000fc800078ec0ff */
[----:B------:R-:W-:-:S05]  /*3ad0*/  IADD3 R15, R51, R15, RZ ;  /* 0x0000000f330f7210 */ /* 0x000fca0007ffe0ff */
[----:B------:R-:W0:Y:S02]  /*3ae0*/  LDS.64 R50, [R15] ;  /* 0x000000000f327984 */ /* 0x000e240000000a00 */
[----:B0-----:R-:W-:Y:S01]  /*3af0*/  FADD.FTZ R50, R52, R50 ;  /* 0x0000003234327221 */ /* 0x001fe20000010000 */
[----:B------:R-:W-:-:S07]  /*3b00*/  FADD.FTZ R51, R53, R51 ;  /* 0x0000003335337221 */ /* 0x000fce0000010000 */
.L_x_615:
[----:B------:R-:W-:Y:S05]  /*3b10*/  BSYNC B0 ;  /* 0x0000000000007941 */ /* 0x000fea0003800000 */
.L_x_614:
[----:B------:R-:W0:Y:S01]  /*3b20*/  S2R R53, SR_TID.X ;  /* 0x0000000000357919 */ /* 0x000e220000002100 */
[----:B-----5:R-:W-:Y:S01]  /*3b30*/  PRMT R16, R16, 0x7632, R16 ;  /* 0x0000763210107816 */ /* 0x020fe20000000010 */
[----:B------:R-:W-:Y:S01]  /*3b40*/  BSSY B0, `(.L_x_616) ;  /* 0x0000016000007945 */ /* 0x000fe20003800000 */
[----:B------:R-:W-:Y:S01]  /*3b50*/  PRMT R17, R17, 0x7632, R17 ;  /* 0x0000763211117816 */ /* 0x000fe20000000011 */
[----:B------:R-:W2:Y:S04]  /*3b60*/  SHFL.BFLY PT, R52, R50, 0x1, 0x1f ;  /* 0x0c201f0032347f89 */ /* 0x000ea800000e0000 */
[----:B------:R-:W3:Y:S04]  /*3b70*/  SHFL.BFLY PT, R15, R51, 0x1, 0x1f ;  /* 0x0c201f00330f7f89 */ /* 0x000ee800000e0000 */
[----:B------:R2:W-:Y:S04]  /*3b80*/  STL.S16 [R1], R16 ;  /* 0x0000001001007387 */ /* 0x0005e80000100600 */
[----:B------:R3:W-:Y:S01]  /*3b90*/  STL.S16 [R1+0x4], R17 ;  /* 0x0000041101007387 */ /* 0x0007e20000100600 */
[----:B--2---:R-:W-:Y:S01]  /*3ba0*/  FADD.FTZ R16, R52, R50 ;  /* 0x0000003234107221 */ /* 0x004fe20000010000 */
[----:B0-----:R-:W-:Y:S01]  /*3bb0*/  LOP3.LUT P1, RZ, R53, 0xffffffc1, RZ, 0xc0, !PT ;  /* 0xffffffc135ff7812 */ /* 0x001fe2000782c0ff */
[----:B---3--:R-:W-:-:S12]  /*3bc0*/  FADD.FTZ R17, R15, R51 ;  /* 0x000000330f117221 */ /* 0x008fd80000010000 */
[----:B------:R-:W-:Y:S05]  /*3bd0*/  @P1 BRA `(.L_x_617) ;  /* 0x0000000000301947 */ /* 0x000fea0003800000 */
[----:B------:R-:W-:Y:S01]  /*3be0*/  ULOP3.LUT UR7, UR11, 0xff, URZ, 0xc0, !UPT ;  /* 0x000000ff0b077892 */ /* 0x000fe2000f8ec03f */
[----:B------:R-:W-:Y:S01]  /*3bf0*/  SHF.R.U32.HI R50, RZ, 0x1, R53 ;  /* 0x00000001ff327819 */ /* 0x000fe20000011635 */
[----:B------:R-:W-:Y:S02]  /*3c00*/  ULDC UR5, c[0x0][0x10] ;  /* 0x0000040000057ab9 */ /* 0x000fe40000000800 */
[----:B------:R-:W-:Y:S02]  /*3c10*/  UIMAD UR5, UR5, UR4, UR8 ;  /* 0x00000004050572a4 */ /* 0x000fe4000f8e0208 */
[----:B------:R-:W-:-:S04]  /*3c20*/  MOV R15, UR7 ;  /* 0x00000007000f7c02 */ /* 0x000fc80008000f00 */
[----:B------:R-:W-:Y:S01]  /*3c30*/  PRMT R15, R50, 0x2104, R15 ;  /* 0x00002104320f7816 */ /* 0x000fe2000000000f */
[----:B------:R-:W-:-:S05]  /*3c40*/  IMAD.U32 R50, RZ, RZ, UR5 ;  /* 0x00000005ff327e24 */ /* 0x000fca000f8e00ff */
[----:B------:R-:W-:Y:S02]  /*3c50*/  LEA R15, R50, R15, 0xd ;  /* 0x0000000f320f7211 */ /* 0x000fe400078e68ff */
[----:B------:R-:W0:Y:S02]  /*3c60*/  LDC.64 R50, c[0x0][0x260] ;  /* 0x00009800ff327b82 */ /* 0x000e240000000a00 */
[----:B------:R-:W-:-:S05]  /*3c70*/  SHF.L.U32 R15, R15, 0x1, RZ ;  /* 0x000000010f0f7819 */ /* 0x000fca00000006ff */
[----:B0-----:R-:W-:-:S05]  /*3c80*/  IMAD.WIDE.U32 R50, R15, 0x4, R50 ;  /* 0x000000040f327825 */ /* 0x001fca00078e0032 */
[----:B------:R0:W-:Y:S02]  /*3c90*/  STG.E.64 desc[UR12][R50.64], R16 ;  /* 0x0000001032007986 */ /* 0x0001e4000c101b0c */
.L_x_617:
[----:B------:R-:W-:Y:S05]  /*3ca0*/  BSYNC B0 ;  /* 0x0000000000007941 */ /* 0x000fea0003800000 */
.L_x_616:
[----:B------:R-:W-:Y:S01]  /*3cb0*/  PRMT R30, R18, 0x7632, R30 ;  /* 0x00007632121e7816 */ /* 0x000fe2000000001e */
[----:B------:R-:W-:Y:S01]  /*3cc0*/  UISETP.GE.U32.AND UP0, UPT, UR9, UR14, UPT ;  /* 0x0000000e0900728c */ /* 0x000fe2000bf06070 */
[----:B------:R-:W-:Y:S02]  /*3cd0*/  PRMT R33, R31, 0x7632, R33 ;  /* 0x000076321f217816 */ /* 0x000fe40000000021 */
[----:B0-----:R-:W-:Y:S01]  /*3ce0*/  PRMT R51, R21, 0x7632, R51 ;  /* 0x0000763215337816 */ /* 0x001fe20000000033 */
[----:B------:R-:W-:Y:S01]  /*3cf0*/  UISETP.GE.AND.EX UP0, UPT, UR10, UR15, UPT, UP0 ;  /* 0x0000000f0a00728c */ /* 0x000fe2000bf06300 */
[----:B------:R-:W-:Y:S02]  /*3d00*/  PRMT R37, R30, 0x7632, R37 ;  /* 0x000076321e257816 */ /* 0x000fe40000000025 */
[----:B------:R-:W-:Y:S02]  /*3d10*/  PRMT R52, R20, 0x7632, R52 ;  /* 0x0000763214347816 */ /* 0x000fe40000000034 */
[----:B------:R-:W-:-:S02]  /*3d20*/  PRMT R21, R23, 0x7632, R21 ;  /* 0x0000763217157816 */ /* 0x000fc40000000015 */
[----:B------:R-:W-:Y:S02]  /*3d30*/  PRMT R41, R28, 0x7632, R41 ;  /* 0x000076321c297816 */ /* 0x000fe40000000029 */
[----:B------:R-:W-:Y:S01]  /*3d40*/  PRMT R53, R19, 0x7632, R53 ;  /* 0x0000763213357816 */ /* 0x000fe20000000035 */
[----:B------:R0:W-:Y:S01]  /*3d50*/  STL.S16 [R1+0x78], R21 ;  /* 0x0000781501007387 */ /* 0x0001e20000100600 */
[----:B------:R-:W-:Y:S02]  /*3d60*/  PRMT R45, R27, 0x7632, R45 ;  /* 0x000076321b2d7816 */ /* 0x000fe4000000002d */
[----:B------:R-:W-:Y:S02]  /*3d70*/  PRMT R20, R29, 0x7632, R20 ;  /* 0x000076321d147816 */ /* 0x000fe40000000014 */
[----:B------:R-:W-:Y:S02]  /*3d80*/  PRMT R49, R26, 0x7632, R49 ;  /* 0x000076321a317816 */ /* 0x000fe40000000031 */
[----:B------:R-:W-:Y:S01]  /*3d90*/  PRMT R19, R33, 0x7632, R19 ;  /* 0x0000763221137816 */ /* 0x000fe20000000013 */
[----:B------:R0:W-:Y:S01]  /*3da0*/  STL.S16 [R1+0x64], R20 ;  /* 0x0000641401007387 */ /* 0x0001e20000100600 */
[----:B------:R-:W-:-:S02]  /*3db0*/  PRMT R18, R37, 0x7632, R18 ;  /* 0x0000763225127816 */ /* 0x000fc40000000012 */
[----:B------:R-:W-:Y:S01]  /*3dc0*/  PRMT R17, R41, 0x7632, R17 ;  /* 0x0000763229117816 */ /* 0x000fe20000000011 */
[----:B------:R0:W-:Y:S01]  /*3dd0*/  STL.S16 [R1+0x20], R19 ;  /* 0x0000201301007387 */ /* 0x0001e20000100600 */
[----:B------:R-:W-:Y:S02]  /*3de0*/  PRMT R16, R45, 0x7632, R16 ;  /* 0x000076322d107816 */ /* 0x000fe40000000010 */
[----:B------:R-:W-:Y:S01]  /*3df0*/  PRMT R15, R49, 0x7632, R15 ;  /* 0x00007632310f7816 */ /* 0x000fe2000000000f */
[----:B------:R0:W-:Y:S01]  /*3e00*/  STL.S16 [R1+0x18], R18 ;  /* 0x0000181201007387 */ /* 0x0001e20000100600 */
[----:B------:R-:W-:Y:S02]  /*3e10*/  PLOP3.LUT P1, PT, PT, PT, UP0, 0x80, 0x0 ;  /* 0x000000000000781c */ /* 0x000fe40003f2f008 */
        /* <DEDUP_REMOVED lines=16> */
[----:B------:R-:W-:Y:S01]  /*3f20*/  PRMT R48, R48, 0x7632, R48 ;  /* 0x0000763230307816 */ /* 0x000fe20000000030 */
[----:B0-----:R-:W-:Y:S06]  /*3f30*/  @P1 BRA `(.L_x_618) ;  /* 0x00000000005c1947 */ /* 0x001fec0003800000 */
[----:B------:R-:W0:Y:S01]  /*3f40*/  S2R R15, SR_TID.X ;  /* 0x00000000000f7919 */ /* 0x000e220000002100 */
[----:B------:R-:W-:Y:S01]  /*3f50*/  BAR.SYNC.DEFER_BLOCKING 0x0 ;  /* 0x0000000000007b1d */ /* 0x000fe20000010000 */
[----:B0-----:R-:W-:-:S13]  /*3f60*/  ISETP.NE.AND P1, PT, R15, RZ, PT ;  /* 0x000000ff0f00720c */ /* 0x001fda0003f25270 */
[----:B------:R-:W-:Y:S05]  /*3f70*/  @P1 BRA `(.L_x_619) ;  /* 0x0000000000401947 */ /* 0x000fea0003800000 */
[----:B------:R-:W0:Y:S01]  /*3f80*/  LDC.64 R18, c[0x0][0x268] ;  /* 0x00009a00ff127b82 */ /* 0x000e220000000a00 */
[----:B------:R-:W-:Y:S01]  /*3f90*/  IMAD.MOV.U32 R15, RZ, RZ, 0x7fffff01 ;  /* 0x7fffff01ff0f7424 */ /* 0x000fe200078e00ff */
[----:B------:R-:W-:Y:S02]  /*3fa0*/  MOV R16, UR8 ;  /* 0x0000000800107c02 */ /* 0x000fe40008000f00 */
[----:B------:R-:W-:-:S04]  /*3fb0*/  ISETP.NE.AND P1, PT, RZ, UR11, PT ;  /* 0x0000000bff007c0c */ /* 0x000fc8000bf25270 */
[----:B------:R-:W-:Y:S01]  /*3fc0*/  SEL R15, R15, 0x1, !P1 ;  /* 0x000000010f0f7807 */ /* 0x000fe20004800000 */
[----:B0-----:R-:W-:Y:S01]  /*3fd0*/  IMAD.WIDE.U32 R16, R16, 0x4, R18 ;  /* 0x0000000410107825 */ /* 0x001fe200078e0012 */
[----:B------:R-:W-:Y:S06]  /*3fe0*/  MEMBAR.ALL.GPU ;  /* 0x0000000000007992 */ /* 0x000fec000000a000 */
[----:B------:R-:W-:-:S00]  /*3ff0*/  ERRBAR ;  /* 0x00000000000079ab */ /* 0x000fc00000000000 */
[----:B------:R-:W-:Y:S06]  /*4000*/  CGAERRBAR ;  /* 0x00000000000075ab */ /* 0x000fec0000000000 */
[----:B------:R0:W5:Y:S02]  /*4010*/  ATOM.E.ADD.STRONG.GPU PT, R15, desc[UR12][R16.64], R15 ;  /* 0x0000000f100f798a */ /* 0x00016400081ee1cc */
.L_x_620:
[----:B------:R-:W2:Y:S04]  /*4020*/  LD.E.STRONG.GPU R18, desc[UR12][R16.64] ;  /* 0x0000000c10127980 */ /* 0x000ea8000c10f900 */
[----:B--2---:R-:W-:Y:S01]  /*4030*/  CCTL.IVALL ;  /* 0x00000000ff00798f */ /* 0x004fe20002000000 */
[----:B------:R-:W-:Y:S05]  /*4040*/  YIELD ;  /* 0x0000000000007946 */ /* 0x000fea0003800000 */
[----:B-----5:R-:W-:-:S04]  /*4050*/  LOP3.LUT R18, R18, R15, RZ, 0x3c, !PT ;  /* 0x0000000f12127212 */ /* 0x020fc800078e3cff */
[----:B------:R-:W-:-:S13]  /*4060*/  ISETP.GT.AND P1, PT, R18, -0x1, PT ;  /* 0xffffffff1200780c */ /* 0x000fda0003f24270 */
[----:B------:R-:W-:Y:S05]  /*4070*/  @P1 BRA `(.L_x_620) ;  /* 0xfffffffc00e81947 */ /* 0x000fea000383ffff */
.L_x_619:
[----:B------:R-:W-:Y:S05]  /*4080*/  WARPSYNC.ALL ;  /* 0x0000000000007948 */ /* 0x000fea0003800000 */
[----:B------:R-:W-:Y:S06]  /*4090*/  BAR.SYNC.DEFER_BLOCKING 0x0 ;  /* 0x0000000000007b1d */ /* 0x000fec0000010000 */
[----:B------:R-:W-:Y:S05]  /*40a0*/  BRA `(.L_x_621) ;  /* 0x0000000000647947 */ /* 0x000fea0003800000 */
.L_x_618:
[----:B------:R-:W0:Y:S01]  /*40b0*/  S2R R15, SR_TID.X ;  /* 0x00000000000f7919 */ /* 0x000e220000002100 */
[----:B------:R-:W-:Y:S01]  /*40c0*/  BAR.SYNC.DEFER_BLOCKING 0x0 ;  /* 0x0000000000007b1d */ /* 0x000fe20000010000 */
[----:B0-----:R-:W-:-:S13]  /*40d0*/  ISETP.NE.AND P1, PT, R15, RZ, PT ;  /* 0x000000ff0f00720c */ /* 0x001fda0003f25270 */
[----:B------:R-:W-:Y:S05]  /*40e0*/  @P1 BRA `(.L_x_622) ;  /* 0x00000000004c1947 */ /* 0x000fea0003800000 */
[----:B------:R-:W-:Y:S01]  /*40f0*/  ULDC.64 UR16, c[0x0][0x268] ;  /* 0x00009a0000107ab9 */ /* 0x000fe20000000a00 */
[----:B------:R-:W-:Y:S01]  /*4100*/  IADD3 R15, RZ, -UR8, RZ ;  /* 0x80000008ff0f7c10 */ /* 0x000fe2000fffe0ff */
[----:B------:R-:W-:-:S03]  /*4110*/  UIADD3 UR16, UP0, UR16, 0x4, URZ ;  /* 0x0000000410107890 */ /* 0x000fc6000ff1e03f */
[----:B------:R-:W-:Y:S01]  /*4120*/  ISETP.NE.AND P1, PT, R15, UR11, PT ;  /* 0x0000000b0f007c0c */ /* 0x000fe2000bf25270 */
[----:B------:R-:W-:Y:S01]  /*4130*/  UIADD3.X UR17, URZ, UR17, URZ, UP0, !UPT ;  /* 0x000000113f117290 */ /* 0x000fe200087fe43f */
[----:B------:R-:W-:Y:S02]  /*4140*/  MOV R15, 0x7fffff01 ;  /* 0x7fffff01000f7802 */ /* 0x000fe40000000f00 */
[----:B------:R-:W-:Y:S02]  /*4150*/  MOV R16, UR16 ;  /* 0x0000001000107c02 */ /* 0x000fe40008000f00 */
[----:B------:R-:W-:Y:S01]  /*4160*/  SEL R15, R15, 0x1, !P1 ;  /* 0x000000010f0f7807 */ /* 0x000fe20004800000 */
[----:B------:R-:W-:Y:S01]  /*4170*/  IMAD.U32 R17, RZ, RZ, UR17 ;  /* 0x00000011ff117e24 */ /* 0x000fe2000f8e00ff */
[----:B------:R-:W-:Y:S06]  /*4180*/  MEMBAR.ALL.GPU ;  /* 0x0000000000007992 */ /* 0x000fec000000a000 */
[----:B------:R-:W-:-:S00]  /*4190*/  ERRBAR ;  /* 0x00000000000079ab */ /* 0x000fc00000000000 */
[----:B------:R-:W-:Y:S06]  /*41a0*/  CGAERRBAR ;  /* 0x00000000000075ab */ /* 0x000fec0000000000 */
[----:B------:R0:W5:Y:S02]  /*41b0*/  ATOM.E.ADD.STRONG.GPU PT, R15, desc[UR12][R16.64], R15 ;  /* 0x0000000f100f798a */ /* 0x00016400081ee1cc */
.L_x_623:
[----:B------:R-:W2:Y:S04]  /*41c0*/  LD.E.STRONG.GPU R18, desc[UR12][R16.64] ;  /* 0x0000000c10127980 */ /* 0x000ea8000c10f900 */
[----:B--2---:R-:W-:Y:S01]  /*41d0*/  CCTL.IVALL ;  /* 0x00000000ff00798f */ /* 0x004fe20002000000 */
[----:B------:R-:W-:Y:S05]  /*41e0*/  YIELD ;  /* 0x0000000000007946 */ /* 0x000fea0003800000 */
[----:B-----5:R-:W-:-:S04]  /*41f0*/  LOP3.LUT R18, R18, R15, RZ, 0x3c, !PT ;  /* 0x0000000f12127212 */ /* 0x020fc800078e3cff */
[----:B------:R-:W-:-:S13]  /*4200*/  ISETP.GT.AND P1, PT, R18, -0x1, PT ;  /* 0xffffffff1200780c */ /* 0x000fda0003f24270 */
[----:B------:R-:W-:Y:S05]  /*4210*/  @P1 BRA `(.L_x_623) ;  /* 0xfffffffc00e81947 */ /* 0x000fea000383ffff */
.L_x_622:
[----:B------:R-:W-:Y:S05]  /*4220*/  WARPSYNC.ALL ;  /* 0x0000000000007948 */ /* 0x000fea0003800000 */
[----:B------:R-:W-:Y:S06]  /*4230*/  BAR.SYNC.DEFER_BLOCKING 0x0 ;  /* 0x0000000000007b1d */ /* 0x000fec0000010000 */
.L_x_621:
[----:B------:R-:W2:Y:S01]  /*4240*/  S2R R18, SR_TID.X ;  /* 0x0000000000127919 */ /* 0x000ea20000002100 */
[----:B------:R-:W-:Y:S01]  /*4250*/  BSSY B0, `(.L_x_624) ;  /* 0x00000af000007945 */ /* 0x000fe20003800000 */
[----:B0-----:R-:W-:Y:S02]  /*4260*/  CS2R R16, SRZ ;  /* 0x0000000000107805 */ /* 0x001fe4000001ff00 */
[----:B--2---:R-:W-:-:S13]  /*4270*/  ISETP.GT.U32.AND P1, PT, R18, 0xff, PT ;  /* 0x000000ff1200780c */ /* 0x004fda0003f24070 */
[----:B------:R-:W-:Y:S05]  /*4280*/  @P1 BRA `(.L_x_625) ;  /* 0x0000000800ac1947 */ /* 0x000fea0003800000 */
[----:B------:R-:W-:Y:S01]  /*4290*/  ULDC UR5, c[0x0][0x10] ;  /* 0x0000040000057ab9 */ /* 0x000fe20000000800 */
[----:B------:R0:W-:Y:S01]  /*42a0*/  STL.64 [R1+0xe8], R2 ;  /* 0x0000e80201007387 */ /* 0x0001e20000100a00 */
[----:B------:R-:W-:Y:S01]  /*42b0*/  UIMAD UR5, UR5, UR4, UR8 ;  /* 0x00000004050572a4 */ /* 0x000fe2000f8e0208 */
[C---:B------:R-:W-:Y:S02]  /*42c0*/  SHF.L.U32 R16, R18.reuse, 0x5, RZ ;  /* 0x0000000512107819 */ /* 0x040fe400000006ff */
[----:B------:R-:W-:Y:S02]  /*42d0*/  LOP3.LUT R17, R18, 0x7, RZ, 0xc0, !PT ;  /* 0x0000000712117812 */ /* 0x000fe400078ec0ff */
[----:B------:R-:W-:Y:S02]  /*42e0*/  LOP3.LUT R16, R16, 0x7fffff00, RZ, 0xc0, !PT ;  /* 0x7fffff0010107812 */ /* 0x000fe400078ec0ff */
[----:B------:R-:W-:Y:S01]  /*42f0*/  MOV R15, UR5 ;  /* 0x00000005000f7c02 */ /* 0x000fe20008000f00 */
[----:B0-----:R-:W0:Y:S03]  /*4300*/  LDC.64 R2, c[0x0][0x260] ;  /* 0x00009800ff027b82 */ /* 0x001e260000000a00 */
[----:B------:R-:W-:-:S05]  /*4310*/  LEA R15, R15, R16, 0xd ;  /* 0x000000100f0f7211 */ /* 0x000fca00078e68ff */
[----:B------:R-:W-:-:S05]  /*4320*/  IMAD.IADD R15, R15, 0x1, R17 ;  /* 0x000000010f0f7824 */ /* 0x000fca00078e0211 */
        /* <DEDUP_REMOVED lines=9> */
[C---:B------:R-:W-:Y:S01]  /*43c0*/  VIADD R26, R15.reuse, 0x30 ;  /* 0x000000300f1a7836 */ /* 0x040fe20000000000 */
[----:B------:R-:W-:-:S03]  /*43d0*/  IADD3 R22, R15, 0x40, RZ ;  /* 0x000000400f167810 */ /* 0x000fc60007ffe0ff */
        /* <DEDUP_REMOVED lines=17> */
[----:B------:R-:W-:Y:S02]  /*44f0*/  VIADD R26, R15, 0x70 ;  /* 0x000000700f1a7836 */ /* 0x000fe40000000000 */
        /* <DEDUP_REMOVED lines=18> */
[----:B----4-:R-:W-:Y:S01]  /*4620*/  FADD.FTZ R16, R26, R16 ;  /* 0x000000101a107221 */ /* 0x010fe20000010000 */
        /* <DEDUP_REMOVED lines=40> */
[----:B------:R-:W-:Y:S02]  /*48b0*/  IADD3 R26, R15, 0x130, RZ ;  /* 0x000001300f1a7810 */ /* 0x000fe40007ffe0ff */
[----:B------:R-:W-:Y:S01]  /*48c0*/  FADD.FTZ R17, R27, R17 ;  /* 0x000000111b117221 */ /* 0x000fe20000010000 */
[----:B------:R-:W-:Y:S01]  /*48d0*/  FADD.FTZ R16, R22, R16 ;  /* 0x0000001016107221 */ /* 0x000fe20000010000 */
[----:B------:R-:W-:-:S02]  /*48e0*/  VIADD R22, R15, 0x140 ;  /* 0x000001400f167836 */ /* 0x000fc40000000000 */
        /* <DEDUP_REMOVED lines=26> */
[----:B------:R-:W-:Y:S02]  /*4a90*/  VIADD R20, R15, 0x190 ;  /* 0x000001900f147836 */ /* 0x000fe40000000000 */
[----:B------:R-:W-:Y:S01]  /*4aa0*/  FADD.FTZ R28, R21, R19 ;  /* 0x00000013151c7221 */ /* 0x000fe20000010000 */
        /* <DEDUP_REMOVED lines=9> */
[----:B------:R-:W-:-:S03]  /*4b40*/  FADD.FTZ R16, R22, R16 ;  /* 0x0000001016107221 */ /* 0x000fc60000010000 */
[----:B------:R-:W-:Y:S01]  /*4b50*/  FADD.FTZ R17, R23, R17 ;  /* 0x0000001117117221 */ /* 0x000fe20000010000 */
[C---:B------:R-:W-:Y:S01]  /*4b60*/  IADD3 R22, R15.reuse, 0x1d0, RZ ;  /* 0x000001d00f167810 */ /* 0x040fe20007ffe0ff */
[C---:B------:R-:W-:Y:S01]  /*4b70*/  VIADD R28, R15.reuse, 0x1e0 ;  /* 0x000001e00f1c7836 */ /* 0x040fe20000000000 */
[----:B------:R-:W-:-:S03]  /*4b80*/  IADD3 R26, R15, 0x1f0, RZ ;  /* 0x000001f00f1a7810 */ /* 0x000fc60007ffe0ff */
[----:B------:R-:W-:-:S04]  /*4b90*/  IMAD.WIDE.U32 R22, R22, 0x4, R2 ;  /* 0x0000000416167825 */ /* 0x000fc800078e0002 */
[--C-:B------:R-:W-:Y:S02]  /*4ba0*/  IMAD.WIDE.U32 R28, R28, 0x4, R2.reuse ;  /* 0x000000041c1c7825 */ /* 0x100fe400078e0002 */
[----:B------:R-:W4:Y:S02]  /*4bb0*/  LDG.E.64 R22, desc[UR12][R22.64] ;  /* 0x0000000c16167981 */ /* 0x000f24000c1e1b00 */
[----:B------:R-:W-:Y:S02]  /*4bc0*/  IMAD.WIDE.U32 R26, R26, 0x4, R2 ;  /* 0x000000041a1a7825 */ /* 0x000fe400078e0002 */
[----:B------:R-:W4:Y:S04]  /*4bd0*/  LDG.E.64 R28, desc[UR12][R28.64] ;  /* 0x0000000c1c1c7981 */ /* 0x000f28000c1e1b00 */
        /* <DEDUP_REMOVED lines=9> */
[----:B------:R-:W3:Y:S04]  /*4c70*/  LDG.E.64 R16, desc[UR12][R16.64] ;  /* 0x0000000c10107981 */ /* 0x000ee8000c1e1b00 */
[----:B------:R0:W5:Y:S01]  /*4c80*/  LDL.LU.64 R2, [R1+0xe8] ;  /* 0x0000e80001027983 */ /* 0x0001620000300a00 */
        /* <DEDUP_REMOVED lines=8> */
[----:B------:R-:W-:Y:S01]  /*4d10*/  FADD.FTZ R17, R29, R17 ;  /* 0x000000111d117221 */ /* 0x000fe20000010000 */
[----:B------:R-:W-:-:S03]  /*4d20*/  FADD.FTZ R16, R26, R16 ;  /* 0x000000101a107221 */ /* 0x000fc60000010000 */
[----:B0-----:R-:W-:-:S07]  /*4d30*/  FADD.FTZ R17, R27, R17 ;  /* 0x000000111b117221 */ /* 0x001fce0000010000 */
.L_x_625:
[----:B------:R-:W-:Y:S05]  /*4d40*/  BSYNC B0 ;  /* 0x0000000000007941 */ /* 0x000fea0003800000 */
.L_x_624:
[----:B------:R-:W0:Y:S01]  /*4d50*/  SHFL.BFLY PT, R15, R16, 0x4, 0x1f ;  /* 0x0c801f00100f7f89 */ /* 0x000e2200000e0000 */
[----:B------:R-:W-:Y:S01]  /*4d60*/  BSSY B0, `(.L_x_626) ;  /* 0x0000017000007945 */ /* 0x000fe20003800000 */
[----:B------:R-:W2:Y:S01]  /*4d70*/  S2R R18, SR_TID.X ;  /* 0x0000000000127919 */ /* 0x000ea20000002100 */
[----:B0-----:R-:W-:Y:S02]  /*4d80*/  FADD.FTZ R16, R15, R16 ;  /* 0x000000100f107221 */ /* 0x001fe40000010000 */
[----:B------:R-:W0:Y:S01]  /*4d90*/  SHFL.BFLY PT, R15, R17, 0x4, 0x1f ;  /* 0x0c801f00110f7f89 */ /* 0x000e2200000e0000 */
[----:B--2---:R-:W-:Y:S01]  /*4da0*/  LOP3.LUT P1, RZ, R18, 0xffffff07, RZ, 0xc0, !PT ;  /* 0xffffff0712ff7812 */ /* 0x004fe2000782c0ff */
        /* <DEDUP_REMOVED lines=18> */
.L_x_627:
[----:B------:R-:W-:Y:S05]  /*4ed0*/  BSYNC B0 ;  /* 0x0000000000007941 */ /* 0x000fea0003800000 */
.L_x_626:
[----:B0-----:R-:W2:Y:S01]  /*4ee0*/  LDL R16, [R1+0xc8] ;  /* 0x0000c80001107983 */ /* 0x001ea20000100800 */
[----:B------:R-:W0:Y:S01]  /*4ef0*/  S2UR UR7, SR_CgaCtaId ;  /* 0x00000000000779c3 */ /* 0x000e220000008800 */
[----:B------:R-:W-:Y:S01]  /*4f00*/  UMOV UR5, 0x400 ;  /* 0x0000040000057882 */ /* 0x000fe20000000000 */
[----:B------:R-:W-:Y:S01]  /*4f10*/  SHF.L.U32 R30, R30, 0x10, RZ ;  /* 0x000000101e1e7819 */ /* 0x000fe200000006ff */
[----:B------:R-:W3:Y:S05]  /*4f20*/  LDL.LU R15, [R1] ;  /* 0x00000000010f7983 */ /* 0x000eea0000300800 */
[----:B------:R-:W-:Y:S01]  /*4f30*/  BAR.SYNC.DEFER_BLOCKING 0x0 ;  /* 0x0000000000007b1d */ /* 0x000fe20000010000 */
[----:B------:R-:W-:Y:S01]  /*4f40*/  SHF.L.U32 R52, R52, 0x10, RZ ;  /* 0x0000001034347819 */ /* 0x000fe200000006ff */
[----:B------:R-:W-:Y:S01]  /*4f50*/  IMAD.U32 R38, R38, 0x10000, RZ ;  /* 0x0001000026267824 */ /* 0x000fe200078e00ff */
[----:B------:R-:W-:-:S02]  /*4f60*/  SHF.L.U32 R49, R49, 0x10, RZ ;  /* 0x0000001031317819 */ /* 0x000fc400000006ff */
[----:B------:R-:W-:Y:S02]  /*4f70*/  SHF.L.U32 R37, R37, 0x10, RZ ;  /* 0x0000001025257819 */ /* 0x000fe400000006ff */
[----:B------:R-:W-:Y:S01]  /*4f80*/  SHF.L.U32 R34, R34, 0x10, RZ ;  /* 0x0000001022227819 */ /* 0x000fe200000006ff */
[----:B------:R-:W4:Y:S01]  /*4f90*/  LDL.LU R19, [R1+0x60] ;  /* 0x0000600001137983 */ /* 0x000f220000300800 */
[----:B------:R-:W-:Y:S02]  /*4fa0*/  SHF.L.U32 R42, R42, 0x10, RZ ;  /* 0x000000102a2a7819 */ /* 0x000fe400000006ff */
[----:B------:R-:W-:Y:S01]  /*4fb0*/  SHF.L.U32 R46, R46, 0x10, RZ ;  /* 0x000000102e2e7819 */ /* 0x000fe200000006ff */
[----:B------:R-:W4:Y:S01]  /*4fc0*/  LDL R18, [R1+0xcc] ;  /* 0x0000cc0001127983 */ /* 0x000f220000100800 */
[----:B------:R-:W-:Y:S01]  /*4fd0*/  SHF.L.U32 R41, R41, 0x10, RZ ;  /* 0x0000001029297819 */ /* 0x000fe200000006ff */
[----:B------:R-:W-:Y:S01]  /*4fe0*/  IMAD.U32 R50, R50, 0x10000, RZ ;  /* 0x0001000032327824 */ /* 0x000fe200078e00ff */
[----:B------:R-:W-:Y:S01]  /*4ff0*/  SHF.L.U32 R32, R32, 0x10, RZ ;  /* 0x0000001020207819 */ /* 0x000fe200000006ff */
[----:B------:R-:W4:Y:S01]  /*5000*/  LDL.LU R20, [R1+0x4] ;  /* 0x0000040001147983 */ /* 0x000f220000300800 */
[----:B------:R-:W-:Y:S01]  /*5010*/  SHF.L.U32 R36, R36, 0x10, RZ ;  /* 0x0000001024247819 */ /* 0x000fe200000006ff */
[----:B------:R-:W-:Y:S01]  /*5020*/  IMAD.U32 R44, R44, 0x10000, RZ ;  /* 0x000100002c2c7824 */ /* 0x000fe200078e00ff */
[----:B------:R-:W-:Y:S01]  /*5030*/  SHF.L.U32 R40, R40, 0x10, RZ ;  /* 0x0000001028287819 */ /* 0x000fe200000006ff */
[----:B------:R-:W4:Y:S01]  /*5040*/  LDL.LU R21, [R1+0x6c] ;  /* 0x00006c0001157983 */ /* 0x000f220000300800 */
[----:B------:R-:W-:Y:S01]  /*5050*/  UIADD3 UR5, UR5, 0x6900, URZ ;  /* 0x0000690005057890 */ /* 0x000fe2000fffe03f */
[----:B------:R-:W-:Y:S01]  /*5060*/  SHF.L.U32 R48, R48, 0x10, RZ ;  /* 0x0000001030307819 */ /* 0x000fe200000006ff */
[----:B------:R-:W-:Y:S01]  /*5070*/  ULDC.64 UR16, c[0x0][0x210] ;  /* 0x0000840000107ab9 */ /* 0x000fe20000000a00 */
[----:B------:R-:W4:Y:S01]  /*5080*/  LDL.LU R26, [R1+0x30] ;  /* 0x00003000011a7983 */ /* 0x000f220000300800 */
[----:B0-----:R-:W-:Y:S01]  /*5090*/  ULEA UR5, UR7, UR5, 0x18 ;  /* 0x0000000507057291 */ /* 0x001fe2000f8ec03f */
[----:B------:R-:W-:-:S05]  /*50a0*/  IMAD.U32 R53, R53, 0x10000, RZ ;  /* 0x0001000035357824 */ /* 0x000fca00078e00ff */
[----:B--2---:R-:W-:Y:S02]  /*50b0*/  LEA R16, R16, UR5, 0x3 ;  /* 0x0000000510107c11 */ /* 0x004fe4000f8e18ff */
[----:B---3--:R-:W-:-:S04]  /*50c0*/  SHF.L.U32 R15, R15, 0x10, RZ ;  /* 0x000000100f0f7819 */ /* 0x008fc800000006ff */
[----:B------:R-:W0:Y:S01]  /*50d0*/  LDS.64 R16, [R16] ;  /* 0x0000000010107984 */ /* 0x000e220000000a00 */
[----:B------:R-:W-:-:S04]  /*50e0*/  FADD.FTZ R15, -R14, R15 ;  /* 0x0000000f0e0f7221 */ /* 0x000fc80000010100 */
[----:B------:R-:W-:Y:S01]  /*50f0*/  FMUL.FTZ R15, R5, R15 ;  /* 0x0000000f050f7220 */ /* 0x000fe20000410000 */
[----:B----4-:R-:W-:Y:S01]  /*5100*/  LEA R18, R18, UR5, 0x3 ;  /* 0x0000000512127c11 */ /* 0x010fe2000f8e18ff */
[C---:B------:R-:W-:Y:S01]  /*5110*/  FADD.FTZ R52, -R14.reuse, R52 ;  /* 0x000000340e347221 */ /* 0x040fe20000010100 */
[C---:B------:R-:W-:Y:S01]  /*5120*/  FADD.FTZ R49, -R14.reuse, R49 ;  /* 0x000000310e317221 */ /* 0x040fe20000010100 */
[C---:B------:R-:W-:Y:S01]  /*5130*/  FADD.FTZ R37, -R14.reuse, R37 ;  /* 0x000000250e257221 */ /* 0x040fe20000010100 */
[C---:B------:R-:W-:Y:S01]  /*5140*/  FADD.FTZ R34, -R14.reuse, R34 ;  /* 0x000000220e227221 */ /* 0x040fe20000010100 */
[C---:B------:R-:W-:Y:S01]  /*5150*/  FADD.FTZ R38, -R14.reuse, R38 ;  /* 0x000000260e267221 */ /* 0x040fe20000010100 */
[C---:B------:R-:W-:Y:S01]  /*5160*/  FADD.FTZ R42, -R14.reuse, R42 ;  /* 0x0000002a0e2a7221 */ /* 0x040fe20000010100 */
[----:B------:R-:W-:Y:S01]  /*5170*/  FADD.FTZ R46, -R14, R46 ;  /* 0x0000002e0e2e7221 */ /* 0x000fe20000010100 */
[----:B------:R-:W-:Y:S01]  /*5180*/  SHF.L.U32 R20, R20, 0x10, RZ ;  /* 0x0000001014147819 */ /* 0x000fe200000006ff */
[C-C-:B0-----:R-:W-:Y:S01]  /*5190*/  FFMA.FTZ R61, R0.reuse, R61, -R16.reuse ;  /* 0x0000003d003d7223 */ /* 0x141fe20000010810 */
[C-C-:B-----5:R-:W-:Y:S01]  /*51a0*/  FFMA.FTZ R30, R3.reuse, R30, -R16.reuse ;  /* 0x0000001e031e7223 */ /* 0x160fe20000010810 */
[C-C-:B------:R-:W-:Y:S01]  /*51b0*/  FFMA.FTZ R14, R0.reuse, R26, -R16.reuse ;  /* 0x0000001a000e7223 */ /* 0x140fe20000010810 */
[----:B------:R-:W-:Y:S01]  /*51c0*/  FFMA.FTZ R50, R3, R50, -R16 ;  /* 0x0000003203327223 */ /* 0x000fe20000010810 */
[----:B------:R-:W-:Y:S01]  /*51d0*/  FFMA.FTZ R61, -R19, R17, R61 ;  /* 0x00000011133d7223 */ /* 0x000fe2000001013d */
[----:B------:R-:W-:Y:S01]  /*51e0*/  FFMA.FTZ R15, R17, -R15, R30 ;  /* 0x8000000f110f7223 */ /* 0x000fe2000001001e */
[----:B------:R-:W0:Y:S01]  /*51f0*/  LDS.64 R18, [R18] ;  /* 0x0000000012127984 */ /* 0x000e220000000a00 */
        /* <DEDUP_REMOVED lines=9> */
[C---:B------:R-:W-:Y:S01]  /*5290*/  FMUL.FTZ R34, R5.reuse, R34 ;  /* 0x0000002205227220 */ /* 0x040fe20000410000 */
[C---:B------:R-:W-:Y:S01]  /*52a0*/  FMUL.FTZ R61, R5.reuse, R61 ;  /* 0x0000003d053d7220 */ /* 0x040fe20000410000 */
[----:B------:R-:W-:Y:S01]  /*52b0*/  FMUL.FTZ R15, R5, R15 ;  /* 0x0000000f050f7220 */ /* 0x000fe20000410000 */
[----:B------:R-:W-:Y:S01]  /*52c0*/  SHF.L.U32 R51, R51, 0x10, RZ ;  /* 0x0000001033337819 */ /* 0x000fe200000006ff */
[----:B------:R-:W-:Y:S01]  /*52d0*/  IMAD.U32 R33, R33, 0x10000, RZ ;  /* 0x0001000021217824 */ /* 0x000fe200078e00ff */
[----:B------:R-:W-:Y:S01]  /*52e0*/  SHF.L.U32 R45, R45, 0x10, RZ ;  /* 0x000000102d2d7819 */ /* 0x000fe200000006ff */
[----:B------:R-:W-:Y:S01]  /*52f0*/  FMUL.FTZ R52, R5, R52 ;  /* 0x0000003405347220 */ /* 0x000fe20000410000 */
[----:B------:R-:W-:Y:S01]  /*5300*/  SHF.L.U32 R35, R35, 0x10, RZ ;  /* 0x0000001023237819 */ /* 0x000fe200000006ff */
[----:B------:R-:W-:Y:S01]  /*5310*/  FMUL.FTZ R49, R5, R49 ;  /* 0x0000003105317220 */ /* 0x000fe20000410000 */
[----:B------:R-:W-:Y:S01]  /*5320*/  SHF.L.U32 R39, R39, 0x10, RZ ;  /* 0x0000001027277819 */ /* 0x000fe200000006ff */
[----:B------:R-:W-:Y:S01]  /*5330*/  FMUL.FTZ R37, R5, R37 ;  /* 0x0000002505257220 */ /* 0x000fe20000410000 */
[----:B------:R-:W-:Y:S01]  /*5340*/  SHF.L.U32 R43, R43, 0x10, RZ ;  /* 0x000000102b2b7819 */ /* 0x000fe200000006ff */
[----:B------:R-:W-:Y:S01]  /*5350*/  FMUL.FTZ R38, R5, R38 ;  /* 0x0000002605267220 */ /* 0x000fe20000410000 */
[----:B------:R-:W-:Y:S01]  /*5360*/  SHF.L.U32 R47, R47, 0x10, RZ ;  /* 0x000000102f2f7819 */ /* 0x000fe200000006ff */
[C---:B------:R-:W-:Y:S01]  /*5370*/  FMUL.FTZ R42, R5.reuse, R42 ;  /* 0x0000002a052a7220 */ /* 0x040fe20000410000 */
[----:B------:R-:W-:Y:S01]  /*5380*/  FMUL.FTZ R46, R5, R46 ;  /* 0x0000002e052e7220 */ /* 0x000fe20000410000 */
[----:B------:R-:W-:Y:S01]  /*5390*/  FADD.FTZ R20, -R24, R20 ;  /* 0x0000001418147221 */ /* 0x000fe20000010100 */
[----:B0-----:R-:W-:Y:S01]  /*53a0*/  FFMA.FTZ R7, R2, R7, -R18 ;  /* 0x0000000702077223 */ /* 0x001fe20000010812 */
[----:B------:R-:W-:Y:S01]  /*53b0*/  FFMA.FTZ R34, R17, -R34, R36 ;  /* 0x8000002211227223 */ /* 0x000fe20000010024 */
[----:B------:R-:W-:-:S02]  /*53c0*/  F2FP.BF16.F32.PACK_AB R15, R15, R61 ;  /* 0x0000003d0f0f723e */ /* 0x000fc400000010ff */
[----:B------:R-:W-:Y:S02]  /*53d0*/  FFMA.FTZ R7, -R21, R19, R7 ;  /* 0x0000001315077223 */ /* 0x000fe40000010107 */
[----:B------:R-:W2:Y:S04]  /*53e0*/  LDL.LU R21, [R1+0x2c] ;  /* 0x00002c0001157983 */ /* 0x000ea80000300800 */
[----:B------:R-:W3:Y:S04]  /*53f0*/  LDL.LU R22, [R1+0x28] ;  /* 0x0000280001167983 */ /* 0x000ee80000300800 */
[----:B------:R-:W4:Y:S04]  /*5400*/  LDL.LU R23, [R1+0x24] ;  /* 0x0000240001177983 */ /* 0x000f280000300800 */
[----:B------:R-:W4:Y:S04]  /*5410*/  LDL.LU R31, [R1+0x80] ;  /* 0x00008000011f7983 */ /* 0x000f280000300800 */
[----:B------:R-:W4:Y:S04]  /*5420*/  LDL.LU R29, [R1+0x74] ;  /* 0x00007400011d7983 */ /* 0x000f280000300800 */
[----:B------:R-:W4:Y:S04]  /*5430*/  LDL.LU R28, [R1+0x70] ;  /* 0x00007000011c7983 */ /* 0x000f280000300800 */
[----:B------:R-:W4:Y:S04]  /*5440*/  LDL.LU R30, [R1+0x5c] ;  /* 0x00005c00011e7983 */ /* 0x000f280000300800 */
[----:B------:R-:W4:Y:S04]  /*5450*/  LDL.LU R27, [R1+0x58] ;  /* 0x00005800011b7983 */ /* 0x000f280000300800 */
[----:B------:R-:W4:Y:S01]  /*5460*/  LDL.LU R26, [R1+0x50] ;  /* 0x00005000011a7983 */ /* 0x000f220000300800 */
[C-C-:B--2---:R-:W-:Y:S01]  /*5470*/  FFMA.FTZ R21, R0.reuse, R21, -R16.reuse ;  /* 0x0000001500157223 */ /* 0x144fe20000010810 */
[C-C-:B---3--:R-:W-:Y:S01]  /*5480*/  FFMA.FTZ R22, R0.reuse, R22, -R16.reuse ;  /* 0x0000001600167223 */ /* 0x148fe20000010810 */
[----:B----4-:R-:W-:-:S02]  /*5490*/  FFMA.FTZ R23, R0, R23, -R16 ;  /* 0x0000001700177223 */ /* 0x010fc40000010810 */
[----:B------:R-:W2:Y:S01]  /*54a0*/  LDL.LU R16, [R1+0x88] ;  /* 0x0000880001107983 */ /* 0x000ea20000300800 */
[-C--:B------:R-:W-:Y:S01]  /*54b0*/  FFMA.FTZ R21, -R29, R17.reuse, R21 ;  /* 0x000000111d157223 */ /* 0x080fe20000010115 */
[-C--:B------:R-:W-:Y:S02]  /*54c0*/  FFMA.FTZ R22, -R28, R17.reuse, R22 ;  /* 0x000000111c167223 */ /* 0x080fe40000010116 */
[----:B------:R-:W3:Y:S04]  /*54d0*/  LDL.LU R28, [R1+0x4c] ;  /* 0x00004c00011c7983 */ /* 0x000ee80000300800 */
[----:B------:R-:W4:Y:S01]  /*54e0*/  LDL.LU R29, [R1+0x8c] ;  /* 0x00008c00011d7983 */ /* 0x000f220000300800 */
[-C--:B------:R-:W-:Y:S01]  /*54f0*/  FFMA.FTZ R14, -R31, R17.reuse, R14 ;  /* 0x000000111f0e7223 */ /* 0x080fe2000001010e */
[----:B------:R-:W-:-:S02]  /*5500*/  FFMA.FTZ R23, -R30, R17, R23 ;  /* 0x000000111e177223 */ /* 0x000fc40000010117 */
[----:B------:R-:W4:Y:S04]  /*5510*/  LDL.LU R36, [R1+0x78] ;  /* 0x0000780001247983 */ /* 0x000f280000300800 */
[----:B------:R-:W4:Y:S04]  /*5520*/  LDL.LU R31, [R1+0x64] ;  /* 0x00006400011f7983 */ /* 0x000f280000300800 */
[----:B------:R-:W4:Y:S01]  /*5530*/  LDL.LU R30, [R1+0x20] ;  /* 0x00002000011e7983 */ /* 0x000f220000300800 */
[----:B------:R-:W-:Y:S01]  /*5540*/  FFMA.FTZ R59, -R26, R17, R59 ;  /* 0x000000111a3b7223 */ /* 0x000fe2000001013b */
[C---:B------:R-:W-:Y:S01]  /*5550*/  FADD.FTZ R51, -R24.reuse, R51 ;  /* 0x0000003318337221 */ /* 0x040fe20000010100 */
[C---:B------:R-:W-:Y:S01]  /*5560*/  FADD.FTZ R45, -R24.reuse, R45 ;  /* 0x0000002d182d7221 */ /* 0x040fe20000010100 */
[C---:B------:R-:W-:Y:S01]  /*5570*/  FADD.FTZ R33, -R24.reuse, R33 ;  /* 0x0000002118217221 */ /* 0x040fe20000010100 */
[C---:B------:R-:W-:Y:S01]  /*5580*/  FADD.FTZ R35, -R24.reuse, R35 ;  /* 0x0000002318237221 */ /* 0x040fe20000010100 */
[C---:B------:R-:W-:Y:S01]  /*5590*/  FADD.FTZ R39, -R24.reuse, R39 ;  /* 0x0000002718277221 */ /* 0x040fe20000010100 */
[C---:B------:R-:W-:Y:S01]  /*55a0*/  FADD.FTZ R43, -R24.reuse, R43 ;  /* 0x0000002b182b7221 */ /* 0x040fe20000010100 */
[----:B------:R-:W-:Y:S01]  /*55b0*/  FADD.FTZ R47, -R24, R47 ;  /* 0x0000002f182f7221 */ /* 0x000fe20000010100 */
[C---:B------:R-:W-:Y:S01]  /*55c0*/  FFMA.FTZ R50, R17.reuse, -R52, R50 ;  /* 0x8000003411327223 */ /* 0x040fe20000010032 */
[C---:B------:R-:W-:Y:S01]  /*55d0*/  FFMA.FTZ R41, R17.reuse, -R49, R41 ;  /* 0x8000003111297223 */ /* 0x040fe20000010029 */
[----:B------:R-:W-:Y:S01]  /*55e0*/  FFMA.FTZ R32, R17, -R37, R32 ;  /* 0x8000002511207223 */ /* 0x000fe20000010020 */
[----:B------:R-:W-:Y:S01]  /*55f0*/  FFMA.FTZ R60, -R27, R17, R60 ;  /* 0x000000111b3c7223 */ /* 0x000fe2000001013c */
[C---:B------:R-:W-:Y:S01]  /*5600*/  FFMA.FTZ R38, R17.reuse, -R38, R40 ;  /* 0x8000002611267223 */ /* 0x040fe20000010028 */
[----:B------:R-:W4:Y:S01]  /*5610*/  LDL.LU R26, [R1+0x18] ;  /* 0x00001800011a7983 */ /* 0x000f220000300800 */
[C---:B------:R-:W-:Y:S01]  /*5620*/  FFMA.FTZ R42, R17.reuse, -R42, R44 ;  /* 0x8000002a112a7223 */ /* 0x040fe2000001002c */
[----:B------:R-:W-:Y:S01]  /*5630*/  FFMA.FTZ R46, R17, -R46, R48 ;  /* 0x8000002e112e7223 */ /* 0x000fe20000010030 */
[----:B------:R-:W-:Y:S01]  /*5640*/  PRMT R24, R15, 0x7632, R24 ;  /* 0x000076320f187816 */ /* 0x000fe20000000018 */
        /* <DEDUP_REMOVED lines=14> */
[----:B--2---:R-:W-:Y:S01]  /*5730*/  IADD3 R16, P1, R16, UR16, RZ ;  /* 0x0000001010107c10 */ /* 0x004fe2000ff3e0ff */
[----:B---3--:R-:W-:-:S02]  /*5740*/  FFMA.FTZ R58, -R28, R17, R58 ;  /* 0x000000111c3a7223 */ /* 0x008fc4000001013a */
[----:B------:R-:W2:Y:S01]  /*5750*/  LDL.LU R28, [R1+0x10] ;  /* 0x00001000011c7983 */ /* 0x000ea20000300800 */
[----:B----4-:R-:W-:-:S03]  /*5760*/  IADD3.X R17, R29, UR17, RZ, P1, !PT ;  /* 0x000000111d117c10 */ /* 0x010fc60008ffe4ff */
[----:B------:R-:W3:Y:S01]  /*5770*/  LDL.LU R29, [R1+0xc] ;  /* 0x00000c00011d7983 */ /* 0x000ee20000300800 */
[----:B------:R-:W-:Y:S01]  /*5780*/  FMUL.FTZ R58, R5, R58 ;  /* 0x0000003a053a7220 */ /* 0x000fe20000410000 */
[----:B------:R-:W-:Y:S02]  /*5790*/  SHF.L.U32 R5, R36, 0x10, RZ ;  /* 0x0000001024057819 */ /* 0x000fe400000006ff */
[----:B------:R-:W4:Y:S04]  /*57a0*/  LDL.LU R48, [R1+0x84] ;  /* 0x0000840001307983 */ /* 0x000f280000300800 */
[----:B------:R-:W4:Y:S04]  /*57b0*/  LDL.LU R44, [R1+0x7c] ;  /* 0x00007c00012c7983 */ /* 0x000f280000300800 */
[----:B------:R0:W-:Y:S04]  /*57c0*/  STG.E.U16 desc[UR12][R16.64+0x2], R24 ;  /* 0x0000021810007986 */ /* 0x0001e8000c10150c */
[----:B------:R-:W4:Y:S04]  /*57d0*/  LDL.LU R40, [R1+0x68] ;  /* 0x0000680001287983 */ /* 0x000f280000300800 */
[----:B------:R-:W4:Y:S01]  /*57e0*/  LDL.LU R36, [R1+0x54] ;  /* 0x0000540001247983 */ /* 0x000f220000300800 */
[----:B0-----:R-:W-:-:S03]  /*57f0*/  SHF.L.U32 R24, R30, 0x10, RZ ;  /* 0x000000101e187819 */ /* 0x001fc600000006ff */
[----:B------:R-:W2:Y:S01]  /*5800*/  LDL.LU R30, [R1+0x48] ;  /* 0x00004800011e7983 */ /* 0x000ea20000300800 */
[----:B------:R-:W-:-:S03]  /*5810*/  FFMA.FTZ R25, R2, R25, -R18 ;  /* 0x0000001902197223 */ /* 0x000fc60000010812 */
[----:B------:R0:W-:Y:S04]  /*5820*/  STG.E.U16 desc[UR12][R16.64], R15 ;  /* 0x0000000f10007986 */ /* 0x0001e8000c10150c */
[----:B------:R-:W4:Y:S01]  /*5830*/  LDL.LU R37, [R1+0x44] ;  /* 0x0000440001257983 */ /* 0x000f220000300800 */
[----:B0-----:R-:W-:-:S03]  /*5840*/  SHF.L.U32 R15, R31, 0x10, RZ ;  /* 0x000000101f0f7819 */ /* 0x001fc600000006ff */
[----:B------:R-:W4:Y:S01]  /*5850*/  LDL.LU R31, [R1+0x1c] ;  /* 0x00001c00011f7983 */ /* 0x000f220000300800 */
[----:B--2---:R-:W-:-:S03]  /*5860*/  FFMA.FTZ R25, -R30, R19, R25 ;  /* 0x000000131e197223 */ /* 0x004fc60000010119 */
[----:B------:R-:W2:Y:S01]  /*5870*/  LDL.LU R30, [R1+0xa8] ;  /* 0x0000a800011e7983 */ /* 0x000ea20000300800 */
[----:B------:R-:W-:Y:S02]  /*5880*/  IMAD.U32 R26, R26, 0x10000, RZ ;  /* 0x000100001a1a7824 */ /* 0x000fe400078e00ff */
[--C-:B------:R-:W-:Y:S01]  /*5890*/  FFMA.FTZ R54, R2, R54, -R18.reuse ;  /* 0x0000003602367223 */ /* 0x100fe20000010812 */
[----:B------:R-:W-:Y:S01]  /*58a0*/  FMUL.FTZ R35, R6, R35 ;  /* 0x0000002306237220 */ /* 0x000fe20000410000 */
[----:B------:R-:W-:Y:S01]  /*58b0*/  SHF.L.U32 R27, R27, 0x10, RZ ;  /* 0x000000101b1b7819 */ /* 0x000fe200000006ff */
[----:B------:R-:W-:Y:S01]  /*58c0*/  FFMA.FTZ R26, R4, R26, -R18 ;  /* 0x0000001a041a7223 */ /* 0x000fe20000010812 */
[----:B------:R-:W-:Y:S02]  /*58d0*/  SHF.L.U32 R28, R28, 0x10, RZ ;  /* 0x000000101c1c7819 */ /* 0x000fe400000006ff */
[----:B---3--:R-:W-:Y:S01]  /*58e0*/  SHF.L.U32 R29, R29, 0x10, RZ ;  /* 0x000000101d1d7819 */ /* 0x008fe200000006ff */
[----:B----4-:R-:W-:Y:S01]  /*58f0*/  FFMA.FTZ R54, -R36, R19, R54 ;  /* 0x0000001324367223 */ /* 0x010fe20000010136 */
[----:B------:R-:W-:Y:S01]  /*5900*/  FMUL.FTZ R33, R6, R33 ;  /* 0x0000002106217220 */ /* 0x000fe20000410000 */
[----:B------:R-:W3:Y:S01]  /*5910*/  LDL.LU R36, [R1+0xb0] ;  /* 0x0000b00001247983 */ /* 0x000ee20000300800 */
[----:B------:R-:W-:Y:S01]  /*5920*/  FFMA.FTZ R24, R4, R24, -R18 ;  /* 0x0000001804187223 */ /* 0x000fe20000010812 */
[C---:B------:R-:W-:Y:S01]  /*5930*/  FFMA.FTZ R26, R19.reuse, -R35, R26 ;  /* 0x80000023131a7223 */ /* 0x040fe2000001001a */
[----:B------:R-:W-:Y:S01]  /*5940*/  FMUL.FTZ R20, R6, R20 ;  /* 0x0000001406147220 */ /* 0x000fe20000410000 */
[--C-:B------:R-:W-:Y:S01]  /*5950*/  FFMA.FTZ R53, R4, R53, -R18.reuse ;  /* 0x0000003504357223 */ /* 0x100fe20000010812 */
[----:B------:R-:W-:Y:S01]  /*5960*/  FMUL.FTZ R51, R6, R51 ;  /* 0x0000003306337220 */ /* 0x000fe20000410000 */
        /* <DEDUP_REMOVED lines=10> */
[C---:B------:R-:W-:Y:S01]  /*5a10*/  FMUL.FTZ R45, R6.reuse, R45 ;  /* 0x0000002d062d7220 */ /* 0x040fe20000410000 */
[C---:B------:R-:W-:Y:S01]  /*5a20*/  FMUL.FTZ R39, R6.reuse, R39 ;  /* 0x0000002706277220 */ /* 0x040fe20000410000 */
[C---:B------:R-:W-:Y:S01]  /*5a30*/  FMUL.FTZ R43, R6.reuse, R43 ;  /* 0x0000002b062b7220 */ /* 0x040fe20000410000 */
[----:B------:R-:W-:Y:S01]  /*5a40*/  FMUL.FTZ R47, R6, R47 ;  /* 0x0000002f062f7220 */ /* 0x000fe20000410000 */
[----:B------:R-:W4:Y:S01]  /*5a50*/  LDL.LU R35, [R1+0xac] ;  /* 0x0000ac0001237983 */ /* 0x000f220000300800 */
[C---:B------:R-:W-:Y:S01]  /*5a60*/  FFMA.FTZ R24, R19.reuse, -R33, R24 ;  /* 0x8000002113187223 */ /* 0x040fe20000010018 */
[C---:B------:R-:W-:Y:S01]  /*5a70*/  FFMA.FTZ R20, R19.reuse, -R20, R53 ;  /* 0x8000001413147223 */ /* 0x040fe20000010035 */
[----:B------:R-:W-:Y:S01]  /*5a80*/  FFMA.FTZ R57, -R48, R19, R57 ;  /* 0x0000001330397223 */ /* 0x000fe20000010139 */
[C---:B------:R-:W-:Y:S01]  /*5a90*/  FFMA.FTZ R5, R19.reuse, -R51, R5 ;  /* 0x8000003313057223 */ /* 0x040fe20000010005 */
[----:B------:R-:W-:Y:S01]  /*5aa0*/  FFMA.FTZ R56, -R44, R19, R56 ;  /* 0x000000132c387223 */ /* 0x000fe20000010138 */
[C---:B------:R-:W-:Y:S01]  /*5ab0*/  FFMA.FTZ R15, R19.reuse, -R45, R15 ;  /* 0x8000002d130f7223 */ /* 0x040fe2000001000f */
[----:B------:R-:W-:Y:S01]  /*5ac0*/  FFMA.FTZ R55, -R40, R19, R55 ;  /* 0x0000001328377223 */ /* 0x000fe20000010137 */
[----:B------:R-:W-:Y:S01]  /*5ad0*/  FFMA.FTZ R27, R19, -R39, R27 ;  /* 0x80000027131b7223 */ /* 0x000fe2000001001b */
[----:B------:R-:W-:Y:S01]  /*5ae0*/  FFMA.FTZ R8, -R37, R19, R8 ;  /* 0x0000001325087223 */ /* 0x000fe20000010108 */
[----:B------:R-:W-:Y:S01]  /*5af0*/  FFMA.FTZ R28, R19, -R43, R28 ;  /* 0x8000002b131c7223 */ /* 0x000fe2000001001c */
[----:B------:R-:W-:Y:S01]  /*5b00*/  FFMA.FTZ R9, -R31, R19, R9 ;  /* 0x000000131f097223 */ /* 0x000fe20000010109 */
[----:B------:R-:W4:Y:S01]  /*5b10*/  LDL.LU R33, [R1+0xb8] ;  /* 0x0000b80001217983 */ /* 0x000f220000300800 */
[----:B------:R-:W-:Y:S01]  /*5b20*/  FFMA.FTZ R29, R19, -R47, R29 ;  /* 0x8000002f131d7223 */ /* 0x000fe2000001001d */
[----:B------:R-:W-:-:S02]  /*5b30*/  FMUL.FTZ R7, R6, R7 ;  /* 0x0000000706077220 */ /* 0x000fc40000410000 */
        /* <DEDUP_REMOVED lines=16> */
[----:B--2---:R-:W-:-:S02]  /*5c40*/  IADD3 R6, P1, R30, UR16, RZ ;  /* 0x000000101e067c10 */ /* 0x004fc4000ff3e0ff */
[----:B------:R-:W2:Y:S01]  /*5c50*/  LDL.LU R30, [R1+0xc4] ;  /* 0x0000c400011e7983 */ /* 0x000ea20000300800 */
[----:B------:R-:W-:Y:S02]  /*5c60*/  F2FP.BF16.F32.PACK_AB R7, R20, R7 ;  /* 0x000000071407723e */ /* 0x000fe400000010ff */
[----:B------:R-:W-:Y:S02]  /*5c70*/  F2FP.BF16.F32.PACK_AB R14, R50, R14 ;  /* 0x0000000e320e723e */ /* 0x000fe400000010ff */
[----:B------:R-:W-:Y:S01]  /*5c80*/  PRMT R8, R7, 0x7632, R8 ;  /* 0x0000763207087816 */ /* 0x000fe20000000008 */
[----:B------:R3:W-:Y:S01]  /*5c90*/  STG.E.U16 desc[UR12][R16.64+0x4], R7 ;  /* 0x0000040710007986 */ /* 0x0007e2000c10150c */
[----:B------:R-:W-:Y:S02]  /*5ca0*/  F2FP.BF16.F32.PACK_AB R5, R5, R57 ;  /* 0x000000390505723e */ /* 0x000fe400000010ff */
[----:B------:R-:W-:Y:S01]  /*5cb0*/  PRMT R9, R14, 0x7632, R9 ;  /* 0x000076320e097816 */ /* 0x000fe20000000009 */
[----:B------:R0:W-:Y:S01]  /*5cc0*/  STG.E.U16 desc[UR12][R16.64+0x6], R8 ;  /* 0x0000060810007986 */ /* 0x0001e2000c10150c */
[----:B---3--:R-:W-:-:S03]  /*5cd0*/  IADD3.X R7, R36, UR17, RZ, P1, !PT ;  /* 0x0000001124077c10 */ /* 0x008fc60008ffe4ff */
[----:B------:R-:W3:Y:S01]  /*5ce0*/  LDL.LU R36, [R1+0xbc] ;  /* 0x0000bc0001247983 */ /* 0x000ee20000300800 */
[----:B0-----:R-:W-:-:S03]  /*5cf0*/  PRMT R17, R5, 0x7632, R17 ;  /* 0x0000763205117816 */ /* 0x001fc60000000011 */
[----:B------:R0:W-:Y:S01]  /*5d00*/  STG.E.U16 desc[UR12][R6.64+0x2], R9 ;  /* 0x0000020906007986 */ /* 0x0001e2000c10150c */
[----:B----4-:R-:W-:-:S03]  /*5d10*/  IADD3 R8, P1, R35, UR16, RZ ;  /* 0x0000001023087c10 */ /* 0x010fc6000ff3e0ff */
[----:B------:R-:W-:Y:S01]  /*5d20*/  STG.E.U16 desc[UR12][R6.64], R14 ;  /* 0x0000000e06007986 */ /* 0x000fe2000c10150c */
[----:B------:R-:W-:-:S03]  /*5d30*/  F2FP.BF16.F32.PACK_AB R21, R41, R21 ;  /* 0x000000152915723e */ /* 0x000fc600000010ff */
[----:B------:R-:W4:Y:S04]  /*5d40*/  LDL.LU R35, [R1+0xc0] ;  /* 0x0000c00001237983 */ /* 0x000f280000300800 */
[----:B------:R-:W-:Y:S01]  /*5d50*/  STG.E.U16 desc[UR12][R6.64+0x4], R5 ;  /* 0x0000040506007986 */ /* 0x000fe2000c10150c */
[----:B0-----:R-:W-:-:S03]  /*5d60*/  IADD3.X R9, R33, UR17, RZ, P1, !PT ;  /* 0x0000001121097c10 */ /* 0x001fc60008ffe4ff */
[----:B------:R0:W-:Y:S04]  /*5d70*/  STG.E.U16 desc[UR12][R6.64+0x6], R17 ;  /* 0x0000061106007986 */ /* 0x0001e8000c10150c */
[----:B------:R-:W4:Y:S01]  /*5d80*/  LDL.LU R33, [R1+0xa0] ;  /* 0x0000a00001217983 */ /* 0x000f220000300800 */
[----:B------:R-:W-:Y:S02]  /*5d90*/  PRMT R20, R21, 0x7632, R20 ;  /* 0x0000763215147816 */ /* 0x000fe40000000014 */
[----:B0-----:R-:W-:Y:S02]  /*5da0*/  IADD3 R6, P1, R31, UR16, RZ ;  /* 0x000000101f067c10 */ /* 0x001fe4000ff3e0ff */
[----:B------:R-:W4:Y:S04]  /*5db0*/  LDL.LU R31, [R1+0xa4] ;  /* 0x0000a400011f7983 */ /* 0x000f280000300800 */
[----:B------:R0:W-:Y:S04]  /*5dc0*/  STG.E.U16 desc[UR12][R8.64], R21 ;  /* 0x0000001508007986 */ /* 0x0001e8000c10150c */
[----:B------:R1:W-:Y:S01]  /*5dd0*/  STG.E.U16 desc[UR12][R8.64+0x2], R20 ;  /* 0x0000021408007986 */ /* 0x0003e2000c10150c */
[----:B--2---:R-:W-:-:S03]  /*5de0*/  IADD3.X R7, R30, UR17, RZ, P1, !PT ;  /* 0x000000111e077c10 */ /* 0x004fc60008ffe4ff */
[----:B------:R-:W2:Y:S04]  /*5df0*/  LDL.LU R30, [R1+0x98] ;  /* 0x00009800011e7983 */ /* 0x000ea80000300800 */
[----:B0-----:R-:W2:Y:S04]  /*5e00*/  LDL.LU R21, [R1+0x9c] ;  /* 0x00009c0001157983 */ /* 0x001ea80000300800 */
[----:B-1----:R-:W2:Y:S04]  /*5e10*/  LDL.LU R20, [R1+0x90] ;  /* 0x0000900001147983 */ /* 0x002ea80000300800 */
[----:B------:R-:W2:Y:S01]  /*5e20*/  LDL.LU R17, [R1+0x94] ;  /* 0x0000940001117983 */ /* 0x000ea20000300800 */
[----:B------:R-:W-:-:S02]  /*5e30*/  F2FP.BF16.F32.PACK_AB R15, R15, R56 ;  /* 0x000000380f0f723e */ /* 0x000fc400000010ff */
[----:B------:R-:W-:Y:S02]  /*5e40*/  F2FP.BF16.F32.PACK_AB R22, R32, R22 ;  /* 0x000000162016723e */ /* 0x000fe400000010ff */
[----:B------:R-:W-:Y:S02]  /*5e50*/  PRMT R5, R15, 0x7632, R5 ;  /* 0x000076320f057816 */ /* 0x000fe40000000005 */
[----:B------:R-:W-:Y:S01]  /*5e60*/  F2FP.BF16.F32.PACK_AB R24, R24, R55 ;  /* 0x000000371818723e */ /* 0x000fe200000010ff */
[----:B------:R0:W-:Y:S01]  /*5e70*/  STG.E.U16 desc[UR12][R8.64+0x4], R15 ;  /* 0x0000040f08007986 */ /* 0x0001e2000c10150c */
[----:B------:R-:W-:-:S03]  /*5e80*/  PRMT R14, R22, 0x7632, R14 ;  /* 0x00007632160e7816 */ /* 0x000fc6000000000e */
[----:B------:R3:W-:Y:S01]  /*5e90*/  STG.E.U16 desc[UR12][R8.64+0x6], R5 ;  /* 0x0000060508007986 */ /* 0x0007e2000c10150c */
[----:B------:R-:W-:Y:S02]  /*5ea0*/  F2FP.BF16.F32.PACK_AB R23, R34, R23 ;  /* 0x000000172217723e */ /* 0x000fe400000010ff */
[----:B------:R-:W-:Y:S02]  /*5eb0*/  F2FP.BF16.F32.PACK_AB R26, R26, R54 ;  /* 0x000000361a1a723e */ /* 0x000fe400000010ff */
[----:B0-----:R-:W-:Y:S02]  /*5ec0*/  PRMT R15, R24, 0x7632, R15 ;  /* 0x00007632180f7816 */ /* 0x001fe4000000000f */
[----:B---3--:R-:W-:Y:S01]  /*5ed0*/  IADD3 R8, P1, R36, UR16, RZ ;  /* 0x0000001024087c10 */ /* 0x008fe2000ff3e0ff */
[----:B------:R-:W-:Y:S01]  /*5ee0*/  STG.E.U16 desc[UR12][R6.64], R22 ;  /* 0x0000001606007986 */ /* 0x000fe2000c10150c */
[----:B------:R-:W-:Y:S02]  /*5ef0*/  F2FP.BF16.F32.PACK_AB R38, R38, R60 ;  /* 0x0000003c2626723e */ /* 0x000fe400000010ff */
[----:B----4-:R-:W-:Y:S01]  /*5f00*/  IADD3.X R9, R35, UR17, RZ, P1, !PT ;  /* 0x0000001123097c10 */ /* 0x010fe20008ffe4ff */
[----:B------:R-:W-:Y:S04]  /*5f10*/  STG.E.U16 desc[UR12][R6.64+0x2], R14 ;  /* 0x0000020e06007986 */ /* 0x000fe8000c10150c */
[----:B------:R-:W-:Y:S04]  /*5f20*/  STG.E.U16 desc[UR12][R6.64+0x4], R24 ;  /* 0x0000041806007986 */ /* 0x000fe8000c10150c */
[----:B------:R0:W-:Y:S01]  /*5f30*/  STG.E.U16 desc[UR12][R6.64+0x6], R15 ;  /* 0x0000060f06007986 */ /* 0x0001e2000c10150c */
[----:B------:R-:W-:-:S02]  /*5f40*/  PRMT R5, R23, 0x7632, R5 ;  /* 0x0000763217057816 */ /* 0x000fc40000000005 */
[----:B------:R-:W-:Y:S02]  /*5f50*/  PRMT R16, R26, 0x7632, R16 ;  /* 0x000076321a107816 */ /* 0x000fe40000000010 */
[----:B------:R-:W-:Y:S02]  /*5f60*/  F2FP.BF16.F32.PACK_AB R25, R27, R25 ;  /* 0x000000191b19723e */ /* 0x000fe400000010ff */
[----:B0-----:R-:W-:Y:S02]  /*5f70*/  IADD3 R6, P1, R33, UR16, RZ ;  /* 0x0000001021067c10 */ /* 0x001fe4000ff3e0ff */
[----:B------:R-:W-:Y:S02]  /*5f80*/  PRMT R15, R38, 0x7632, R15 ;  /* 0x00007632260f7816 */ /* 0x000fe4000000000f */
[----:B------:R-:W-:Y:S02]  /*5f90*/  IADD3.X R7, R31, UR17, RZ, P1, !PT ;  /* 0x000000111f077c10 */ /* 0x000fe40008ffe4ff */
[----:B------:R-:W-:Y:S01]  /*5fa0*/  F2FP.BF16.F32.PACK_AB R18, R28, R18 ;  /* 0x000000121c12723e */ /* 0x000fe200000010ff */
[----:B------:R-:W-:Y:S01]  /*5fb0*/  STG.E.U16 desc[UR12][R8.64], R23 ;  /* 0x0000001708007986 */ /* 0x000fe2000c10150c */
[----:B------:R-:W-:-:S03]  /*5fc0*/  F2FP.BF16.F32.PACK_AB R42, R42, R59 ;  /* 0x0000003b2a2a723e */ /* 0x000fc600000010ff */
[----:B------:R0:W-:Y:S04]  /*5fd0*/  STG.E.U16 desc[UR12][R8.64+0x2], R5 ;  /* 0x0000020508007986 */ /* 0x0001e8000c10150c */
[----:B------:R-:W-:Y:S04]  /*5fe0*/  STG.E.U16 desc[UR12][R8.64+0x4], R26 ;  /* 0x0000041a08007986 */ /* 0x000fe8000c10150c */
[----:B------:R1:W-:Y:S01]  /*5ff0*/  STG.E.U16 desc[UR12][R8.64+0x6], R16 ;  /* 0x0000061008007986 */ /* 0x0003e2000c10150c */
[----:B------:R-:W-:-:S03]  /*6000*/  F2FP.BF16.F32.PACK_AB R46, R46, R58 ;  /* 0x0000003a2e2e723e */ /* 0x000fc600000010ff */
[----:B------:R-:W-:Y:S01]  /*6010*/  STG.E.U16 desc[UR12][R6.64+0x2], R15 ;  /* 0x0000020f06007986 */ /* 0x000fe2000c10150c */
[----:B0-----:R-:W-:Y:S02]  /*6020*/  PRMT R5, R25, 0x7632, R5 ;  /* 0x0000763219057816 */ /* 0x001fe40000000005 */
[----:B------:R-:W-:Y:S01]  /*6030*/  F2FP.BF16.F32.PACK_AB R19, R29, R19 ;  /* 0x000000131d13723e */ /* 0x000fe200000010ff */
[----:B------:R-:W-:Y:S01]  /*6040*/  STG.E.U16 desc[UR12][R6.64], R38 ;  /* 0x0000002606007986 */ /* 0x000fe2000c10150c */
[----:B-1----:R-:W-:-:S03]  /*6050*/  PRMT R9, R18, 0x7632, R9 ;  /* 0x0000763212097816 */ /* 0x002fc60000000009 */
[----:B------:R-:W-:Y:S04]  /*6060*/  STG.E.U16 desc[UR12][R6.64+0x4], R25 ;  /* 0x0000041906007986 */ /* 0x000fe8000c10150c */
[----:B------:R0:W-:Y:S02]  /*6070*/  STG.E.U16 desc[UR12][R6.64+0x6], R5 ;  /* 0x0000060506007986 */ /* 0x0001e4000c10150c */
[----:B0-----:R-:W-:Y:S02]  /*6080*/  PRMT R7, R42, 0x7632, R7 ;  /* 0x000076322a077816 */ /* 0x001fe40000000007 */
[----:B------:R-:W-:Y:S02]  /*6090*/  PRMT R5, R46, 0x7632, R5 ;  /* 0x000076322e057816 */ /* 0x000fe40000000005 */
[----:B------:R-:W-:Y:S01]  /*60a0*/  PRMT R6, R19, 0x7632, R6 ;  /* 0x0000763213067816 */ /* 0x000fe20000000006 */
[----:B------:R-:W-:Y:S01]  /*60b0*/  ULOP3.LUT UR4, UR4, 0x1, URZ, 0x3c, !UPT ;  /* 0x0000000104047892 */ /* 0x000fe2000f8e3c3f */
[----:B------:R-:W-:Y:S01]  /*60c0*/  UMOV UR5, UR10 ;  /* 0x0000000a00057c82 */ /* 0x000fe20008000000 */
[----:B--2---:R-:W-:-:S04]  /*60d0*/  IADD3 R14, P1, R30, UR16, RZ ;  /* 0x000000101e0e7c10 */ /* 0x004fc8000ff3e0ff */
[----:B------:R-:W-:Y:S02]  /*60e0*/  IADD3.X R15, R21, UR17, RZ, P1, !PT ;  /* 0x00000011150f7c10 */ /* 0x000fe40008ffe4ff */
[----:B------:R-:W-:-:S03]  /*60f0*/  IADD3 R8, P1, R20, UR16, RZ ;  /* 0x0000001014087c10 */ /* 0x000fc6000ff3e0ff */
[----:B------:R0:W-:Y:S04]  /*6100*/  STG.E.U16 desc[UR12][R14.64+0x6], R9 ;  /* 0x000006090e007986 */ /* 0x0001e8000c10150c */
[----:B------:R1:W-:Y:S04]  /*6110*/  STG.E.U16 desc[UR12][R14.64], R42 ;  /* 0x0000002a0e007986 */ /* 0x0003e8000c10150c */
[----:B------:R1:W-:Y:S01]  /*6120*/  STG.E.U16 desc[UR12][R14.64+0x2], R7 ;  /* 0x000002070e007986 */ /* 0x0003e2000c10150c */
[----:B0-----:R-:W-:-:S03]  /*6130*/  IADD3.X R9, R17, UR17, RZ, P1, !PT ;  /* 0x0000001111097c10 */ /* 0x001fc60008ffe4ff */
[----:B------:R1:W-:Y:S04]  /*6140*/  STG.E.U16 desc[UR12][R14.64+0x4], R18 ;  /* 0x000004120e007986 */ /* 0x0003e8000c10150c */
[----:B------:R1:W-:Y:S04]  /*6150*/  STG.E.U16 desc[UR12][R8.64], R46 ;  /* 0x0000002e08007986 */ /* 0x0003e8000c10150c */
[----:B------:R1:W-:Y:S04]  /*6160*/  STG.E.U16 desc[UR12][R8.64+0x2], R5 ;  /* 0x0000020508007986 */ /* 0x0003e8000c10150c */
[----:B------:R1:W-:Y:S04]  /*6170*/  STG.E.U16 desc[UR12][R8.64+0x4], R19 ;  /* 0x0000041308007986 */ /* 0x0003e8000c10150c */
[----:B------:R1:W-:Y:S01]  /*6180*/  STG.E.U16 desc[UR12][R8.64+0x6], R6 ;  /* 0x0000060608007986 */ /* 0x0003e2000c10150c */
[----:B------:R-:W-:Y:S05]  /*6190*/  @!P0 BRA `(.L_x_628) ;  /* 0xffffffa400308947 */ /* 0x000fea000383ffff */
.L_x_612:
[----:B------:R-:W-:-:S04]  /*61a0*/  ULEA UR7, UR8, UR11, 0x8 ;  /* 0x0000000b08077291 */ /* 0x000fc8000f8e403f */
[----:B------:R-:W-:-:S04]  /*61b0*/  USHF.L.U32 UR7, UR7, 0x5, URZ ;  /* 0x0000000507077899 */ /* 0x000fc8000800063f */
[----:B------:R-:W-:-:S06]  /*61c0*/  UISETP.GT.AND UP0, UPT, UR7, 0x3bf, UPT ;  /* 0x000003bf0700788c */ /* 0x000fcc000bf04270 */
[----:B------:R-:W-:-:S13]  /*61d0*/  PLOP3.LUT P0, PT, PT, PT, UP0, 0x80, 0x0 ;  /* 0x000000000000781c */ /* 0x000fda0003f0f008 */
[----:B------:R-:W-:Y:S05]  /*61e0*/  @P0 EXIT ;  /* 0x000000000000094d */ /* 0x000fea0003800000 */
[----:B------:R-:W2:Y:S01]  /*61f0*/  S2R R57, SR_TID.X ;  /* 0x0000000000397919 */ /* 0x000ea20000002100 */
[----:B0-----:R-:W-:Y:S01]  /*6200*/  LOP3.LUT R2, RZ, UR14, RZ, 0x33, !PT ;  /* 0x0000000eff027c12 */ /* 0x001fe2000f8e33ff */
        /* <DEDUP_REMOVED lines=13> */
[----:B0-----:R-:W-:-:S03]  /*62e0*/  ULEA UR8, UR5, UR4, 0x18 ;  /* 0x0000000405087291 */ /* 0x001fc6000f8ec03f */
[----:B------:R-:W-:Y:S02]  /*62f0*/  ULDC.64 UR4, c[0x0][0x260] ;  /* 0x0000980000047ab9 */ /* 0x000fe40000000a00 */
[----:B------:R-:W-:Y:S01]  /*6300*/  UIADD3 UR4, UP1, UR4, 0x3c200, URZ ;  /* 0x0003c20004047890 */ /* 0x000fe2000ff3e03f */
[--C-:B--2---:R-:W-:Y:S02]  /*6310*/  SHF.R.U32.HI R49, RZ, 0x5, R57.reuse ;  /* 0x00000005ff317819 */ /* 0x104fe40000011639 */
[----:B------:R-:W-:Y:S01]  /*6320*/  SHF.R.U32.HI R50, RZ, 0x4, R57 ;  /* 0x00000004ff327819 */ /* 0x000fe20000011639 */
[----:B------:R-:W-:Y:S01]  /*6330*/  UIADD3.X UR5, URZ, UR5, URZ, UP1, !UPT ;  /* 0x000000053f057290 */ /* 0x000fe20008ffe43f */
[----:B------:R-:W-:Y:S02]  /*6340*/  IADD3 R0, P0, P1, -R0, -0x101, -R49 ;  /* 0xfffffeff00007810 */ /* 0x000fe4000791e931 */
[----:B-1----:R-:W-:Y:S01]  /*6350*/  SHF.L.U32 R6, R49, 0x1, RZ ;  /* 0x0000000131067819 */ /* 0x002fe200000006ff */
[----:B------:R-:W-:Y:S01]  /*6360*/  VIADD R55, R50, 0x5a ;  /* 0x0000005a32377836 */ /* 0x000fe20000000000 */
        /* <DEDUP_REMOVED lines=9> */
[C---:B------:R-:W-:Y:S01]  /*6400*/  SHF.L.U32 R8, R57.reuse, 0x7, RZ ;  /* 0x0000000739087819 */ /* 0x040fe200000006ff */
[----:B------:R-:W-:Y:S01]  /*6410*/  IMAD.WIDE.U32 R4, R0, -0x77777777, RZ ;  /* 0x8888888900047825 */ /* 0x000fe200078e00ff */
[----:B------:R-:W-:Y:S02]  /*6420*/  IADD3.X R11, RZ, RZ, RZ, P0, !PT ;  /* 0x000000ffff0b7210 */ /* 0x000fe400007fe4ff */
[----:B------:R-:W-:Y:S01]  /*6430*/  SHF.L.U32 R48, R57, 0x1, RZ ;  /* 0x0000000139307819 */ /* 0x000fe200000006ff */
[----:B------:R-:W-:Y:S01]  /*6440*/  IMAD.IADD R4, R9, 0x1, R10 ;  /* 0x0000000109047824 */ /* 0x000fe200078e020a */
[----:B------:R-:W-:Y:S02]  /*6450*/  IADD3 RZ, P0, R5, R6, RZ ;  /* 0x0000000605ff7210 */ /* 0x000fe40007f1e0ff */
[----:B------:R-:W-:Y:S02]  /*6460*/  MOV R10, R7 ;  /* 0x00000007000a7202 */ /* 0x000fe40000000f00 */
[----:B------:R-:W-:-:S02]  /*6470*/  LOP3.LUT R8, R8, 0x780, RZ, 0xc0, !PT ;  /* 0x0000078008087812 */ /* 0x000fc400078ec0ff */
[----:B------:R-:W-:Y:S01]  /*6480*/  LOP3.LUT R48, R48, 0x1e, RZ, 0xc0, !PT ;  /* 0x0000001e30307812 */ /* 0x000fe200078ec0ff */
[----:B------:R-:W-:Y:S01]  /*6490*/  IMAD.WIDE.U32.X R10, R2, -0x77777778, R10, P0 ;  /* 0x88888888020a7825 */ /* 0x000fe200000e040a */
[----:B------:R-:W-:Y:S02]  /*64a0*/  IADD3 R54, R50, 0x3c, RZ ;  /* 0x0000003c32367810 */ /* 0x000fe40007ffe0ff */
[-C--:B------:R-:W-:Y:S01]  /*64b0*/  LOP3.LUT R7, R51, R48.reuse, RZ, 0x3c, !PT ;  /* 0x0000003033077212 */ /* 0x080fe200078e3cff */
[----:B------:R-:W-:Y:S01]  /*64c0*/  VIADD R12, R8, UR8 ;  /* 0x00000008080c7c36 */ /* 0x000fe20008000000 */
[-C--:B------:R-:W-:Y:S01]  /*64d0*/  LOP3.LUT R5, R50, R48.reuse, RZ, 0x3c, !PT ;  /* 0x0000003032057212 */ /* 0x080fe200078e3cff */
[----:B------:R-:W-:Y:S01]  /*64e0*/  IMAD.WIDE.U32 R8, R4, -0x77777777, RZ ;  /* 0x8888888904087825 */ /* 0x000fe200078e00ff */
[----:B------:R-:W-:Y:S02]  /*64f0*/  LOP3.LUT R13, R54, R48, RZ, 0x3c, !PT ;  /* 0x00000030360d7212 */ /* 0x000fe400078e3cff */
[----:B------:R-:W-:-:S02]  /*6500*/  SHF.R.U64 R17, R10, 0x3, R11 ;  /* 0x000000030a117819 */ /* 0x000fc4000000120b */
[-C--:B------:R-:W-:Y:S02]  /*6510*/  LEA R6, R7, R12.reuse, 0x2 ;  /* 0x0000000c07067211 */ /* 0x080fe400078e10ff */
[-C--:B------:R-:W-:Y:S02]  /*6520*/  LEA R5, R5, R12.reuse, 0x2 ;  /* 0x0000000c05057211 */ /* 0x080fe400078e10ff */
[----:B------:R-:W-:Y:S02]  /*6530*/  LEA R7, R13, R12, 0x2 ;  /* 0x0000000c0d077211 */ /* 0x000fe400078e10ff */
[----:B------:R-:W-:Y:S02]  /*6540*/  LEA.HI R16, R9, 0x1, RZ, 0x1c ;  /* 0x0000000109107811 */ /* 0x000fe400078fe0ff */
[C---:B------:R-:W-:Y:S02]  /*6550*/  IADD3 R10, P0, R49.reuse, 0xf, RZ ;  /* 0x0000000f310a7810 */ /* 0x040fe40007f1e0ff */
[----:B------:R-:W-:-:S02]  /*6560*/  IADD3 R11, P1, R49, 0x1e, RZ ;  /* 0x0000001e310b7810 */ /* 0x000fc40007f3e0ff */
[----:B------:R-:W-:Y:S02]  /*6570*/  IADD3 R12, P2, R49, 0x2d, RZ ;  /* 0x0000002d310c7810 */ /* 0x000fe40007f5e0ff */
[----:B------:R-:W-:Y:S02]  /*6580*/  IADD3 R17, R17, 0x1, RZ ;  /* 0x0000000111117810 */ /* 0x000fe40007ffe0ff */
[----:B------:R-:W-:Y:S01]  /*6590*/  MOV R8, UR7 ;  /* 0x0000000700087c02 */ /* 0x000fe20008000f00 */
[----:B------:R-:W-:Y:S01]  /*65a0*/  USEL UR7, UR15, URZ, UP0 ;  /* 0x0000003f0f077287 */ /* 0x000fe20008000000 */
[C---:B------:R-:W-:Y:S02]  /*65b0*/  LOP3.LUT R56, R57.reuse, 0x1f, RZ, 0xc0, !PT ;  /* 0x0000001f39387812 */ /* 0x040fe400078ec0ff */
[----:B------:R-:W-:Y:S01]  /*65c0*/  LOP3.LUT R9, R57, 0xf, RZ, 0xc0, !PT ;  /* 0x0000000f39097812 */ /* 0x000fe200078ec0ff */
[----:B------:R-:W-:Y:S01]  /*65d0*/  USHF.L.U64.HI UR7, UR6, 0x8, UR7 ;  /* 0x0000000806077899 */ /* 0x000fe20008010207 */
[----:B------:R-:W-:Y:S01]  /*65e0*/  IADD3.X R13, RZ, RZ, RZ, P0, !PT ;  /* 0x000000ffff0d7210 */ /* 0x000fe200007fe4ff */
[----:B------:R-:W-:Y:S01]  /*65f0*/  USHF.L.U32 UR6, UR6, 0x8, URZ ;  /* 0x0000000806067899 */ /* 0x000fe2000800063f */
[----:B------:R-:W-:-:S02]  /*6600*/  IADD3.X R14, RZ, RZ, RZ, P1, !PT ;  /* 0x000000ffff0e7210 */ /* 0x000fc40000ffe4ff */
[----:B------:R-:W-:Y:S02]  /*6610*/  IADD3.X R15, RZ, RZ, RZ, P2, !PT ;  /* 0x000000ffff0f7210 */ /* 0x000fe400017fe4ff */
[----:B------:R-:W-:Y:S02]  /*6620*/  LOP3.LUT R16, R16, 0x3, RZ, 0xc0, !PT ;  /* 0x0000000310107812 */ /* 0x000fe400078ec0ff */
[----:B------:R-:W-:-:S07]  /*6630*/  LOP3.LUT R17, R17, 0x3, RZ, 0xc0, !PT ;  /* 0x0000000311117812 */ /* 0x000fce00078ec0ff */
.L_x_645:
[----:B01234-:R-:W-:Y:S01]  /*6640*/  IMAD.U32 R18, RZ, RZ, UR7 ;  /* 0x00000007ff127e24 */ /* 0x01ffe2000f8e00ff */
[----:B------:R-:W-:Y:S01]  /*6650*/  ISETP.LT.U32.AND P0, PT, R49, UR6, PT ;  /* 0x0000000631007c0c */ /* 0x000fe2000bf01070 */
[----:B------:R-:W-:Y:S01]  /*6660*/  BSSY B0, `(.L_x_629) ;  /* 0x00000a7000007945 */ /* 0x000fe20003800000 */
[----:B------:R-:W-:Y:S02]  /*6670*/  CS2R R44, SRZ ;  /* 0x00000000002c7805 */ /* 0x000fe4000001ff00 */
[----:B------:R-:W-:-:S13]  /*6680*/  ISETP.GT.AND.EX P0, PT, R18, RZ, PT, P0 ;  /* 0x000000ff1200720c */ /* 0x000fda0003f04300 */
[----:B------:R-:W-:Y:S05]  /*6690*/  @!P0 BRA `(.L_x_630) ;  /* 0x00000008008c8947 */ /* 0x000fea0003800000 */
[----:B------:R-:W-:Y:S01]  /*66a0*/  ISETP.NE.U32.AND P1, PT, R17, RZ, PT ;  /* 0x000000ff1100720c */ /* 0x000fe20003f25070 */
[----:B------:R-:W-:Y:S01]  /*66b0*/  BSSY B1, `(.L_x_631) ;  /* 0x0000022000017945 */ /* 0x000fe20003800000 */
[----:B------:R-:W-:Y:S01]  /*66c0*/  ISETP.GE.U32.AND P0, PT, R0, 0x2d, PT ;  /* 0x0000002d0000780c */ /* 0x000fe20003f06070 */
[----:B------:R-:W-:Y:S01]  /*66d0*/  HFMA2.MMA R46, -RZ, RZ, 0, 0 ;  /* 0x00000000ff2e7435 */ /* 0x000fe200000001ff */
[----:B------:R-:W-:Y:S02]  /*66e0*/  ISETP.NE.AND.EX P1, PT, RZ, RZ, PT, P1 ;  /* 0x000000ffff00720c */ /* 0x000fe40003f25310 */
[----:B------:R-:W-:Y:S02]  /*66f0*/  CS2R R44, SRZ ;  /* 0x00000000002c7805 */ /* 0x000fe4000001ff00 */
[----:B------:R-:W-:Y:S02]  /*6700*/  IADD3 R18, P2, R56, R8, RZ ;  /* 0x0000000838127210 */ /* 0x000fe40007f5e0ff */
[----:B------:R-:W-:-:S02]  /*6710*/  ISETP.GE.U32.AND.EX P0, PT, R2, RZ, PT, P0 ;  /* 0x000000ff0200720c */ /* 0x000fc40003f06100 */
[----:B------:R-:W-:Y:S02]  /*6720*/  MOV R47, R49 ;  /* 0x00000031002f7202 */ /* 0x000fe40000000f00 */
[----:B------:R-:W-:-:S03]  /*6730*/  LEA.HI.X.SX32 R19, R8, RZ, 0x1, P2 ;  /* 0x000000ff08137211 */ /* 0x000fc600010f0eff */
[----:B------:R-:W-:Y:S06]  /*6740*/  @!P1 BRA `(.L_x_632) ;  /* 0x0000000000609947 */ /* 0x000fec0003800000 */
        /* <DEDUP_REMOVED lines=17> */
[----:B------:R-:W-:Y:S02]  /*6860*/  MOV R46, R14 ;  /* 0x0000000e002e7202 */ /* 0x000fe40000000f00 */
[----:B------:R-:W-:Y:S02]  /*6870*/  @P1 MOV R47, R12 ;  /* 0x0000000c002f1202 */ /* 0x000fe40000000f00 */
[----:B------:R-:W-:Y:S01]  /*6880*/  @P1 MOV R46, R15 ;  /* 0x0000000f002e1202 */ /* 0x000fe20000000f00 */
[----:B--2---:R-:W-:Y:S01]  /*6890*/  FADD.FTZ R44, R44, R22 ;  /* 0x000000162c2c7221 */ /* 0x004fe20000010000 */
[----:B------:R-:W-:-:S03]  /*68a0*/  FADD.FTZ R45, R45, R23 ;  /* 0x000000172d2d7221 */ /* 0x000fc60000010000 */
[----:B---3--:R-:W-:Y:S01]  /*68b0*/  @P1 FADD.FTZ R44, R44, R20 ;  /* 0x000000142c2c1221 */ /* 0x008fe20000010000 */
[----:B------:R-:W-:-:S07]  /*68c0*/  @P1 FADD.FTZ R45, R45, R21 ;  /* 0x000000152d2d1221 */ /* 0x000fce0000010000 */
.L_x_632:
[----:B------:R-:W-:Y:S05]  /*68d0*/  BSYNC B1 ;  /* 0x0000000000017941 */ /* 0x000fea0003800000 */
.L_x_631:
[----:B------:R-:W-:Y:S05]  /*68e0*/  @!P0 BRA `(.L_x_630) ;  /* 0x0000000400f88947 */ /* 0x000fea0003800000 */
[----:B------:R-:W-:Y:S01]  /*68f0*/  SHF.L.U64.HI R21, R18, 0x1, R19 ;  /* 0x0000000112157819 */ /* 0x000fe20000010213 */
[----:B------:R-:W-:Y:S01]  /*6900*/  IMAD R19, R46, 0x780, RZ ;  /* 0x000007802e137824 */ /* 0x000fe200078e02ff */
[----:B------:R-:W-:Y:S01]  /*6910*/  SHF.L.U32 R20, R18, 0x1, RZ ;  /* 0x0000000112147819 */ /* 0x000fe200000006ff */
[----:B------:R-:W-:Y:S01]  /*6920*/  BSSY B1, `(.L_x_633) ;  /* 0x0000047000017945 */ /* 0x000fe20003800000 */
[----:B------:R-:W-:-:S03]  /*6930*/  IADD3 R18, P0, -R47, UR6, RZ ;  /* 0x000000062f127c10 */ /* 0x000fc6000ff1e1ff */
[----:B------:R-:W-:Y:S01]  /*6940*/  IMAD.WIDE.U32 R20, R47, 0x780, R20 ;  /* 0x000007802f147825 */ /* 0x000fe200078e0014 */
[----:B------:R-:W-:Y:S02]  /*6950*/  ISETP.GT.U32.AND P1, PT, R18, 0xb4, PT ;  /* 0x000000b41200780c */ /* 0x000fe40003f24070 */
[----:B------:R-:W-:Y:S01]  /*6960*/  IADD3.X R22, ~R46, UR7, RZ, P0, !PT ;  /* 0x000000072e167c10 */ /* 0x000fe200087fe5ff */
[----:B------:R-:W-:Y:S01]  /*6970*/  IMAD.IADD R19, R21, 0x1, R19 ;  /* 0x0000000115137824 */ /* 0x000fe200078e0213 */
[----:B------:R-:W-:Y:S02]  /*6980*/  LEA R18, P0, R20, UR4, 0x2 ;  /* 0x0000000414127c11 */ /* 0x000fe4000f8010ff */
[----:B------:R-:W-:Y:S02]  /*6990*/  ISETP.GT.AND.EX P1, PT, R22, RZ, PT, P1 ;  /* 0x000000ff1600720c */ /* 0x000fe40003f24310 */
[----:B------:R-:W-:Y:S02]  /*69a0*/  LEA.HI.X R19, R20, UR5, R19, 0x2, P0 ;  /* 0x0000000514137c11 */ /* 0x000fe400080f1413 */
[----:B------:R-:W-:-:S09]  /*69b0*/  PLOP3.LUT P0, PT, PT, PT, PT, 0x80, 0x0 ;  /* 0x000000000000781c */ /* 0x000fd20003f0f070 */
[----:B------:R-:W-:Y:S05]  /*69c0*/  @!P1 BRA `(.L_x_634) ;  /* 0x0000000000f09947 */ /* 0x000fea0003800000 */
[----:B------:R-:W-:Y:S02]  /*69d0*/  MOV R52, UR6 ;  /* 0x0000000600347c02 */ /* 0x000fe40008000f00 */
[----:B------:R-:W-:Y:S02]  /*69e0*/  MOV R53, UR7 ;  /* 0x0000000700357c02 */ /* 0x000fe40008000f00 */
[----:B------:R-:W-:Y:S02]  /*69f0*/  IADD3 R52, P1, R52, -0xb4, RZ ;  /* 0xffffff4c34347810 */ /* 0x000fe40007f3e0ff */
[----:B------:R-:W-:Y:S02]  /*6a00*/  PLOP3.LUT P0, PT, PT, PT, PT, 0x8, 0x0 ;  /* 0x000000000000781c */ /* 0x000fe40003f0e170 */
[----:B------:R-:W-:-:S11]  /*6a10*/  IADD3.X R53, R53, -0x1, RZ, P1, !PT ;  /* 0xffffffff35357810 */ /* 0x000fd60000ffe4ff */
.L_x_635:
        /* <DEDUP_REMOVED lines=10> */
[----:B------:R-:W5:Y:S01]  /*6ac0*/  LDG.E.64 R34, desc[UR12][R18.64+0xfd200] ;  /* 0x0fd2000c12227981 */ /* 0x000f62000c1e1b00 */
[----:B--2---:R-:W-:Y:S01]  /*6ad0*/  FADD.FTZ R43, R36, R44 ;  /* 0x0000002c242b7221 */ /* 0x004fe20000010000 */
[----:B------:R-:W-:-:S02]  /*6ae0*/  FADD.FTZ R42, R37, R45 ;  /* 0x0000002d252a7221 */ /* 0x000fc40000010000 */
[----:B------:R-:W2:Y:S01]  /*6af0*/  LDG.E.64 R36, desc[UR12][R18.64+0x119400] ;  /* 0x1194000c12247981 */ /* 0x000ea2000c1e1b00 */
[----:B---3--:R-:W-:Y:S01]  /*6b00*/  FADD.FTZ R43, R43, R38 ;  /* 0x000000262b2b7221 */ /* 0x008fe20000010000 */
[----:B------:R-:W-:Y:S02]  /*6b10*/  FADD.FTZ R42, R42, R39 ;  /* 0x000000272a2a7221 */ /* 0x000fe40000010000 */
[----:B------:R-:W3:Y:S01]  /*6b20*/  LDG.E.64 R38, desc[UR12][R18.64+0x135600] ;  /* 0x1356000c12267981 */ /* 0x000ee2000c1e1b00 */
[----:B----4-:R-:W-:Y:S01]  /*6b30*/  FADD.FTZ R43, R43, R40 ;  /* 0x000000282b2b7221 */ /* 0x010fe20000010000 */
[----:B------:R-:W-:Y:S02]  /*6b40*/  FADD.FTZ R58, R42, R41 ;  /* 0x000000292a3a7221 */ /* 0x000fe40000010000 */
[----:B------:R-:W4:Y:S01]  /*6b50*/  LDG.E.64 R40, desc[UR12][R18.64+0x151800] ;  /* 0x1518000c12287981 */ /* 0x000f22000c1e1b00 */
[----:B-----5:R-:W-:-:S03]  /*6b60*/  FADD.FTZ R59, R43, R20 ;  /* 0x000000142b3b7221 */ /* 0x020fc60000010000 */
[----:B------:R-:W5:Y:S04]  /*6b70*/  LDG.E.64 R42, desc[UR12][R18.64+0x16da00] ;  /* 0x16da000c122a7981 */ /* 0x000f68000c1e1b00 */
[----:B------:R0:W5:Y:S01]  /*6b80*/  LDG.E.64 R44, desc[UR12][R18.64+0x189c00] ;  /* 0x189c000c122c7981 */ /* 0x000162000c1e1b00 */
[----:B------:R-:W-:Y:S01]  /*6b90*/  FADD.FTZ R58, R58, R21 ;  /* 0x000000153a3a7221 */ /* 0x000fe20000010000 */
[----:B------:R-:W-:Y:S01]  /*6ba0*/  FADD.FTZ R59, R59, R22 ;  /* 0x000000163b3b7221 */ /* 0x000fe20000010000 */
[----:B------:R-:W-:Y:S02]  /*6bb0*/  IADD3 R47, P1, R47, 0xf0, RZ ;  /* 0x000000f02f2f7810 */ /* 0x000fe40007f3e0ff */
[----:B------:R-:W-:Y:S01]  /*6bc0*/  FADD.FTZ R58, R58, R23 ;  /* 0x000000173a3a7221 */ /* 0x000fe20000010000 */
[----:B------:R-:W-:Y:S01]  /*6bd0*/  FADD.FTZ R59, R59, R24 ;  /* 0x000000183b3b7221 */ /* 0x000fe20000010000 */
[----:B------:R-:W-:-:S02]  /*6be0*/  IADD3.X R46, RZ, R46, RZ, P1, !PT ;  /* 0x0000002eff2e7210 */ /* 0x000fc40000ffe4ff */
[----:B------:R-:W-:Y:S01]  /*6bf0*/  FADD.FTZ R58, R58, R25 ;  /* 0x000000193a3a7221 */ /* 0x000fe20000010000 */
[----:B------:R-:W-:Y:S01]  /*6c00*/  FADD.FTZ R59, R59, R26 ;  /* 0x0000001a3b3b7221 */ /* 0x000fe20000010000 */
[----:B------:R-:W-:Y:S02]  /*6c10*/  ISETP.GE.U32.AND P1, PT, R47, R52, PT ;  /* 0x000000342f00720c */ /* 0x000fe40003f26070 */
[----:B------:R-:W-:Y:S01]  /*6c20*/  FADD.FTZ R58, R58, R27 ;  /* 0x0000001b3a3a7221 */ /* 0x000fe20000010000 */
[----:B------:R-:W-:Y:S01]  /*6c30*/  FADD.FTZ R59, R59, R28 ;  /* 0x0000001c3b3b7221 */ /* 0x000fe20000010000 */
[----:B------:R-:W-:Y:S02]  /*6c40*/  ISETP.GE.AND.EX P1, PT, R46, R53, PT, P1 ;  /* 0x000000352e00720c */ /* 0x000fe40003f26310 */
[----:B------:R-:W-:Y:S01]  /*6c50*/  FADD.FTZ R58, R58, R29 ;  /* 0x0000001d3a3a7221 */ /* 0x000fe20000010000 */
[----:B------:R-:W-:Y:S01]  /*6c60*/  FADD.FTZ R59, R59, R30 ;  /* 0x0000001e3b3b7221 */ /* 0x000fe20000010000 */
[----:B0-----:R-:W-:-:S02]  /*6c70*/  IADD3 R18, P2, R18, 0x1c2000, RZ ;  /* 0x001c200012127810 */ /* 0x001fc40007f5e0ff */
[----:B------:R-:W-:Y:S01]  /*6c80*/  FADD.FTZ R58, R58, R31 ;  /* 0x0000001f3a3a7221 */ /* 0x000fe20000010000 */
[----:B------:R-:W-:Y:S01]  /*6c90*/  FADD.FTZ R59, R59, R32 ;  /* 0x000000203b3b7221 */ /* 0x000fe20000010000 */
[----:B------:R-:W-:Y:S02]  /*6ca0*/  IADD3.X R19, RZ, R19, RZ, P2, !PT ;  /* 0x00000013ff137210 */ /* 0x000fe400017fe4ff */
        /* <DEDUP_REMOVED lines=8> */
[----:B------:R-:W-:Y:S01]  /*6d30*/  FADD.FTZ R58, R58, R41 ;  /* 0x000000293a3a7221 */ /* 0x000fe20000010000 */
[----:B-----5:R-:W-:-:S03]  /*6d40*/  FADD.FTZ R59, R59, R42 ;  /* 0x0000002a3b3b7221 */ /* 0x020fc60000010000 */
[----:B------:R-:W-:Y:S01]  /*6d50*/  FADD.FTZ R58, R58, R43 ;  /* 0x0000002b3a3a7221 */ /* 0x000fe20000010000 */
[----:B------:R-:W-:-:S03]  /*6d60*/  FADD.FTZ R44, R59, R44 ;  /* 0x0000002c3b2c7221 */ /* 0x000fc60000010000 */
[----:B------:R-:W-:Y:S01]  /*6d70*/  FADD.FTZ R45, R58, R45 ;  /* 0x0000002d3a2d7221 */ /* 0x000fe20000010000 */
[----:B------:R-:W-:Y:S06]  /*6d80*/  @!P1 BRA `(.L_x_635) ;  /* 0xfffffffc00249947 */ /* 0x000fec000383ffff */
.L_x_634:
[----:B------:R-:W-:Y:S05]  /*6d90*/  BSYNC B1 ;  /* 0x0000000000017941 */ /* 0x000fea0003800000 */
.L_x_633:
        /* <DEDUP_REMOVED lines=35> */
.L_x_637:
[----:B------:R-:W-:Y:S05]  /*6fd0*/  BSYNC B1 ;  /* 0x0000000000017941 */ /* 0x000fea0003800000 */
.L_x_636:
        /* <DEDUP_REMOVED lines=15> */
.L_x_630:
[----:B------:R-:W-:Y:S05]  /*70d0*/  BSYNC B0 ;  /* 0x0000000000007941 */ /* 0x000fea0003800000 */
.L_x_629:
        /* <DEDUP_REMOVED lines=15> */
[----:B------:R-:W-:Y:S01]  /*71d0*/  MOV R25, 0xffff ;  /* 0x0000ffff00197802 */ /* 0x000fe20000000f00 */
        /* <DEDUP_REMOVED lines=10> */
[----:B------:R-:W2:Y:S01]  /*7280*/  SHFL.BFLY PT, R22, R21, 0x4, 0x101f ;  /* 0x0c901f0015167f89 */ /* 0x000ea200000e0000 */
[----:B------:R-:W-:-:S03]  /*7290*/  IMAD.MOV.U32 R19, RZ, RZ, 0xffff ;  /* 0x0000ffffff137424 */ /* 0x000fc600078e00ff */
        /* <DEDUP_REMOVED lines=10> */
.L_x_654:
[----:B------:R-:W2:Y:S01]  /*7340*/  LDC.64 R18, c[0x0][0x218] ;  /* 0x00008600ff127b82 */ /* 0x000ea20000000a00 */
[----:B------:R-:W-:Y:S01]  /*7350*/  ISETP.NE.AND P1, PT, R9, RZ, PT ;  /* 0x000000ff0900720c */ /* 0x000fe20003f25270 */
[----:B----4-:R-:W-:Y:S01]  /*7360*/  FADD.FTZ R24, R24, R38 ;  /* 0x0000002618187221 */ /* 0x010fe20000010000 */
[----:B------:R-:W-:Y:S02]  /*7370*/  IADD3 R23, R50, R8, RZ ;  /* 0x0000000832177210 */ /* 0x000fe40007ffe0ff */
[----:B------:R-:W-:Y:S02]  /*7380*/  ISETP.NE.AND P2, PT, R16, 0x1, PT ;  /* 0x000000011000780c */ /* 0x000fe40003f45270 */
[----:B------:R-:W-:Y:S01]  /*7390*/  MOV R29, R51 ;  /* 0x00000033001d7202 */ /* 0x000fe20000000f00 */
[----:B------:R-:W3:Y:S06]  /*73a0*/  LDC.64 R20, c[0x0][0x220] ;  /* 0x00008800ff147b82 */ /* 0x000eec0000000a00 */
[----:B------:R-:W-:-:S02]  /*73b0*/  @!P1 F2FP.BF16.F32.PACK_AB R22, RZ, R26 ;  /* 0x0000001aff16923e */ /* 0x000fc400000010ff */
[----:B------:R-:W-:Y:S01]  /*73c0*/  @!P1 F2FP.BF16.F32.PACK_AB R24, RZ, R24 ;  /* 0x00000018ff18923e */ /* 0x000fe200000010ff */
[----:B--2---:R-:W-:-:S05]  /*73d0*/  IMAD.WIDE R18, R23, 0x2, R18 ;  /* 0x0000000217127825 */ /* 0x004fca00078e0212 */
[----:B------:R2:W-:Y:S01]  /*73e0*/  @!P1 STG.E.U16 desc[UR12][R18.64], R22 ;  /* 0x0000001612009986 */ /* 0x0005e2000c10150c */
[----:B---3--:R-:W-:-:S05]  /*73f0*/  IMAD.WIDE R20, R23, 0x2, R20 ;  /* 0x0000000217147825 */ /* 0x008fca00078e0214 */
[----:B------:R2:W-:Y:S01]  /*7400*/  @!P1 STG.E.U16 desc[UR12][R20.64], R24 ;  /* 0x0000001814009986 */ /* 0x0005e2000c10150c */
[----:B------:R-:W-:Y:S05]  /*7410*/  @!P2 BRA `(.L_x_640) ;  /* 0x000000040018a947 */ /* 0x000fea0003800000 */
[----:B--2---:R-:W-:Y:S01]  /*7420*/  CS2R R22, SRZ ;  /* 0x0000000000167805 */ /* 0x004fe2000001ff00 */
[----:B------:R-:W-:-:S05]  /*7430*/  UMOV UR9, 0xffff ;  /* 0x0000ffff00097882 */ /* 0x000fca0000000000 */
[----:B------:R2:W3:Y:S04]  /*7440*/  @P0 LDS R22, [R6] ;  /* 0x0000000006160984 */ /* 0x0004e80000000800 */
[----:B------:R2:W4:Y:S01]  /*7450*/  @P0 LDS R23, [R6+0x780] ;  /* 0x0007800006170984 */ /* 0x0005220000000800 */
[----:B------:R-:W-:Y:S05]  /*7460*/  BRA.DIV UR9, `(.L_x_642) ;  /* 0x0000001209647947 */ /* 0x000fea000b800000 */
[----:B------:R-:W-:Y:S01]  /*7470*/  MOV R29, 0xffff ;  /* 0x0000ffff001d7802 */ /* 0x000fe20000000f00 */
[----:B------:R-:W-:Y:S01]  /*7480*/  IMAD.MOV.U32 R30, RZ, RZ, 0xffff ;  /* 0x0000ffffff1e7424 */ /* 0x000fe200078e00ff */
[----:B------:R-:W-:Y:S02]  /*7490*/  MOV R28, 0xffff ;  /* 0x0000ffff001c7802 */ /* 0x000fe40000000f00 */
[----:B------:R-:W-:Y:S01]  /*74a0*/  MOV R31, 0xffff ;  /* 0x0000ffff001f7802 */ /* 0x000fe20000000f00 */
[----:B---3--:R-:W3:Y:S01]  /*74b0*/  SHFL.BFLY PT, R25, R22, 0x8, 0x101f ;  /* 0x0d101f0016197f89 */ /* 0x008ee200000e0000 */
[----:B------:R-:W-:Y:S02]  /*74c0*/  MOV R33, 0xffff ;  /* 0x0000ffff00217802 */ /* 0x000fe40000000f00 */
[----:B------:R-:W-:Y:S01]  /*74d0*/  MOV R32, 0xffff ;  /* 0x0000ffff00207802 */ /* 0x000fe20000000f00 */
[----:B----4-:R-:W4:Y:S01]  /*74e0*/  SHFL.BFLY PT, R24, R23, 0x8, 0x101f ;  /* 0x0d101f0017187f89 */ /* 0x010f2200000e0000 */
[----:B------:R-:W-:Y:S01]  /*74f0*/  MOV R34, 0xffff ;  /* 0x0000ffff00227802 */ /* 0x000fe20000000f00 */
[----:B---3--:R-:W-:Y:S01]  /*7500*/  FADD.FTZ R25, R25, R22 ;  /* 0x0000001619197221 */ /* 0x008fe20000010000 */
[----:B----4-:R-:W-:-:S04]  /*7510*/  FADD.FTZ R24, R24, R23 ;  /* 0x0000001718187221 */ /* 0x010fc80000010000 */
[----:B------:R-:W3:Y:S01]  /*7520*/  SHFL.BFLY PT, R26, R25, 0x4, 0x101f ;  /* 0x0c901f00191a7f89 */ /* 0x000ee200000e0000 */
[----:B------:R-:W-:-:S03]  /*7530*/  IMAD.MOV.U32 R23, RZ, RZ, 0xffff ;  /* 0x0000ffffff177424 */ /* 0x000fc600078e00ff */
[----:B------:R-:W4:Y:S01]  /*7540*/  SHFL.BFLY PT, R27, R24, 0x4, 0x101f ;  /* 0x0c901f00181b7f89 */ /* 0x000f2200000e0000 */
[----:B---3--:R-:W-:Y:S01]  /*7550*/  FADD.FTZ R26, R25, R26 ;  /* 0x0000001a191a7221 */ /* 0x008fe20000010000 */
[----:B----4-:R-:W-:-:S04]  /*7560*/  FADD.FTZ R27, R24, R27 ;  /* 0x0000001b181b7221 */ /* 0x010fc80000010000 */
[----:B------:R-:W3:Y:S04]  /*7570*/  SHFL.BFLY PT, R29, R26, 0x2, 0x101f ;  /* 0x0c501f001a1d7f89 */ /* 0x000ee800000e0000 */
[----:B------:R-:W4:Y:S01]  /*7580*/  SHFL.BFLY PT, R22, R27, 0x2, 0x101f ;  /* 0x0c501f001b167f89 */ /* 0x000f2200000e0000 */
[----:B---3--:R-:W-:Y:S01]  /*7590*/  FADD.FTZ R29, R26, R29 ;  /* 0x0000001d1a1d7221 */ /* 0x008fe20000010000 */
[----:B----4-:R-:W-:-:S04]  /*75a0*/  FADD.FTZ R22, R27, R22 ;  /* 0x000000161b167221 */ /* 0x010fc80000010000 */
[----:B------:R-:W3:Y:S04]  /*75b0*/  SHFL.BFLY PT, R28, R29, 0x1, 0x101f ;  /* 0x0c301f001d1c7f89 */ /* 0x000ee800000e0000 */
[----:B------:R4:W0:Y:S02]  /*75c0*/  SHFL.BFLY PT, R38, R22, 0x1, 0x101f ;  /* 0x0c301f0016267f89 */ /* 0x00082400000e0000 */
[----:B---34-:R-:W-:-:S07]  /*75d0*/  FADD.FTZ R28, R29, R28 ;  /* 0x0000001c1d1c7221 */ /* 0x018fce0000010000 */
.L_x_664:
[----:B0-----:R-:W-:Y:S01]  /*75e0*/  FADD.FTZ R23, R22, R38 ;  /* 0x0000002616177221 */ /* 0x001fe20000010000 */
[----:B------:R-:W-:Y:S02]  /*75f0*/  @!P1 F2FP.BF16.F32.PACK_AB R22, RZ, R28 ;  /* 0x0000001cff16923e */ /* 0x000fe400000010ff */
[----:B------:R-:W-:Y:S02]  /*7600*/  ISETP.NE.AND P2, PT, R16, 0x2, PT ;  /* 0x000000021000780c */ /* 0x000fe40003f45270 */
[----:B------:R-:W-:Y:S01]  /*7610*/  @!P1 F2FP.BF16.F32.PACK_AB R23, RZ, R23 ;  /* 0x00000017ff17923e */ /* 0x000fe200000010ff */
[----:B------:R3:W-:Y:S01]  /*7620*/  @!P1 STG.E.U16 desc[UR12][R18.64+0x3c], R22 ;  /* 0x00003c1612009986 */ /* 0x0007e2000c10150c */
[----:B------:R-:W-:-:S03]  /*7630*/  MOV R29, R54 ;  /* 0x00000036001d7202 */ /* 0x000fc60000000f00 */
[----:B------:R3:W-:Y:S06]  /*7640*/  @!P1 STG.E.U16 desc[UR12][R20.64+0x3c], R23 ;  /* 0x00003c1714009986 */ /* 0x0007ec000c10150c */
[----:B------:R-:W-:Y:S05]  /*7650*/  @!P2 BRA `(.L_x_640) ;  /* 0x000000000088a947 */ /* 0x000fea0003800000 */
[----:B---3--:R-:W-:Y:S01]  /*7660*/  CS2R R22, SRZ ;  /* 0x0000000000167805 */ /* 0x008fe2000001ff00 */
        /* <DEDUP_REMOVED lines=16> */
[----:B------:R-:W-:-:S03]  /*7770*/  MOV R23, 0xffff ;  /* 0x0000ffff00177802 */ /* 0x000fc60000000f00 */
        /* <DEDUP_REMOVED lines=10> */
.L_x_674:
[----:B0-----:R-:W-:Y:S01]  /*7820*/  FADD.FTZ R23, R22, R38 ;  /* 0x0000002616177221 */ /* 0x001fe20000010000 */
[----:B------:R-:W-:Y:S01]  /*7830*/  @!P1 F2FP.BF16.F32.PACK_AB R22, RZ, R28 ;  /* 0x0000001cff16923e */ /* 0x000fe200000010ff */
[----:B------:R-:W-:-:S03]  /*7840*/  IMAD.MOV.U32 R29, RZ, RZ, R55 ;  /* 0x000000ffff1d7224 */ /* 0x000fc600078e0037 */
[----:B------:R-:W-:Y:S01]  /*7850*/  @!P1 F2FP.BF16.F32.PACK_AB R23, RZ, R23 ;  /* 0x00000017ff17923e */ /* 0x000fe200000010ff */
[----:B------:R4:W-:Y:S04]  /*7860*/  @!P1 STG.E.U16 desc[UR12][R18.64+0x78], R22 ;  /* 0x0000781612009986 */ /* 0x0009e8000c10150c */
[----:B------:R4:W-:Y:S02]  /*7870*/  @!P1 STG.E.U16 desc[UR12][R20.64+0x78], R23 ;  /* 0x0000781714009986 */ /* 0x0009e4000c10150c */
.L_x_640:
[----:B------:R-:W-:Y:S05]  /*7880*/  BSYNC B0 ;  /* 0x0000000000007941 */ /* 0x000fea0003800000 */
.L_x_639:
[----:B------:R-:W-:-:S13]  /*7890*/  ISETP.GE.U32.AND P0, PT, R4, 0x5a, PT ;  /* 0x0000005a0400780c */ /* 0x000fda0003f06070 */
[----:B------:R-:W-:Y:S05]  /*78a0*/  @!P0 BRA `(.L_x_638) ;  /* 0x0000000800688947 */ /* 0x000fea0003800000 */
[----:B------:R-:W-:Y:S01]  /*78b0*/  ISETP.NE.AND P0, PT, R9, 0xf, PT ;  /* 0x0000000f0900780c */ /* 0x000fe20003f05270 */
[----:B--234-:R-:W-:Y:S01]  /*78c0*/  HFMA2.MMA R19, -RZ, RZ, 0, 0 ;  /* 0x00000000ff137435 */ /* 0x01cfe200000001ff */
[----:B------:R-:W-:Y:S01]  /*78d0*/  MOV R25, RZ ;  /* 0x000000ff00197202 */ /* 0x000fe20000000f00 */
[----:B------:R-:W-:-:S10]  /*78e0*/  UMOV UR9, 0xffff ;  /* 0x0000ffff00097882 */ /* 0x000fd40000000000 */
[----:B------:R-:W-:Y:S02]  /*78f0*/  @P0 LOP3.LUT R18, R29, R48, RZ, 0x3c, !PT ;  /* 0x000000301d120212 */ /* 0x000fe400078e3cff */
[----:B------:R-:W-:-:S04]  /*7900*/  @P0 LEA R21, R9, UR8, 0x7 ;  /* 0x0000000809150c11 */ /* 0x000fc8000f8e38ff */
[----:B------:R-:W-:-:S05]  /*7910*/  @P0 LEA R18, R18, R21, 0x2 ;  /* 0x0000001512120211 */ /* 0x000fca00078e10ff */
[----:B------:R2:W3:Y:S04]  /*7920*/  @P0 LDS R19, [R18] ;  /* 0x0000000012130984 */ /* 0x0004e80000000800 */
[----:B------:R2:W4:Y:S01]  /*7930*/  @P0 LDS R25, [R18+0x780] ;  /* 0x0007800012190984 */ /* 0x0005220000000800 */
[----:B------:R-:W-:Y:S05]  /*7940*/  BRA.DIV UR9, `(.L_x_644) ;  /* 0x0000001209fc7947 */ /* 0x000fea000b800000 */
[C---:B------:R-:W-:Y:S01]  /*7950*/  @P0 IADD3 R21, R29.reuse, 0x1e, RZ ;  /* 0x0000001e1d150810 */ /* 0x040fe20007ffe0ff */
[----:B------:R-:W-:Y:S01]  /*7960*/  @P0 VIADD R23, R29, 0x3c ;  /* 0x0000003c1d170836 */ /* 0x000fe20000000000 */
[----:B--2---:R-:W-:Y:S01]  /*7970*/  @P0 LEA R18, R9, UR8, 0x7 ;  /* 0x0000000809120c11 */ /* 0x004fe2000f8e38ff */
[----:B------:R-:W-:Y:S01]  /*7980*/  IMAD.MOV.U32 R31, RZ, RZ, RZ ;  /* 0x000000ffff1f7224 */ /* 0x000fe200078e00ff */
[----:B------:R-:W-:Y:S01]  /*7990*/  @P0 LOP3.LUT R21, R21, R48, RZ, 0x3c, !PT ;  /* 0x0000003015150212 */ /* 0x000fe200078e3cff */
[----:B------:R-:W-:Y:S01]  /*79a0*/  IMAD.MOV.U32 R36, RZ, RZ, 0xffff ;  /* 0x0000ffffff247424 */ /* 0x000fe200078e00ff */
[----:B------:R-:W-:Y:S01]  /*79b0*/  @P0 LEA R28, R9, UR8, 0x7 ;  /* 0x00000008091c0c11 */ /* 0x000fe2000f8e38ff */
[----:B------:R-:W-:Y:S01]  /*79c0*/  IMAD.MOV.U32 R35, RZ, RZ, 0xffff ;  /* 0x0000ffffff237424 */ /* 0x000fe200078e00ff */
[----:B------:R-:W-:Y:S02]  /*79d0*/  @P0 LEA R21, R21, R18, 0x2 ;  /* 0x0000001215150211 */ /* 0x000fe400078e10ff */
[----:B------:R-:W-:-:S02]  /*79e0*/  @P0 LOP3.LUT R23, R23, R48, RZ, 0x3c, !PT ;  /* 0x0000003017170212 */ /* 0x000fc400078e3cff */
[----:B0-----:R-:W-:Y:S01]  /*79f0*/  @P0 LEA R44, R9, UR8, 0x7 ;  /* 0x00000008092c0c11 */ /* 0x001fe2000f8e38ff */
[----:B------:R-:W0:Y:S01]  /*7a00*/  @P0 LDS R20, [R21+0x780] ;  /* 0x0007800015140984 */ /* 0x000e220000000800 */
[----:B------:R-:W-:Y:S02]  /*7a10*/  @P0 LEA R28, R23, R28, 0x2 ;  /* 0x0000001c171c0211 */ /* 0x000fe400078e10ff */
[----:B------:R-:W-:Y:S01]  /*7a20*/  @P0 IADD3 R23, R29, 0x5a, RZ ;  /* 0x0000005a1d170810 */ /* 0x000fe20007ffe0ff */
[----:B------:R-:W2:Y:S01]  /*7a30*/  @P0 LDS R18, [R21] ;  /* 0x0000000015120984 */ /* 0x000ea20000000800 */
[----:B------:R-:W-:Y:S02]  /*7a40*/  MOV R40, RZ ;  /* 0x000000ff00287202 */ /* 0x000fe40000000f00 */
[----:B------:R-:W-:Y:S01]  /*7a50*/  @P0 LOP3.LUT R23, R23, R48, RZ, 0x3c, !PT ;  /* 0x0000003017170212 */ /* 0x000fe200078e3cff */
[----:B------:R-:W-:Y:S01]  /*7a60*/  @P0 LDS R41, [R28] ;  /* 0x000000001c290984 */ /* 0x000fe20000000800 */
[----:B------:R-:W-:-:S02]  /*7a70*/  MOV R30, 0xffff ;  /* 0x0000ffff001e7802 */ /* 0x000fc40000000f00 */
[----:B------:R-:W-:Y:S01]  /*7a80*/  @P0 LEA R44, R23, R44, 0x2 ;  /* 0x0000002c172c0211 */ /* 0x000fe200078e10ff */
[----:B------:R-:W-:Y:S01]  /*7a90*/  @P0 LDS R42, [R28+0x780] ;  /* 0x000780001c2a0984 */ /* 0x000fe20000000800 */
[----:B------:R-:W-:Y:S02]  /*7aa0*/  CS2R R22, SRZ ;  /* 0x0000000000167805 */ /* 0x000fe4000001ff00 */
[----:B------:R-:W-:Y:S01]  /*7ab0*/  MOV R33, 0xffff ;  /* 0x0000ffff00217802 */ /* 0x000fe20000000f00 */
[----:B------:R-:W-:Y:S01]  /*7ac0*/  @P0 LDS R21, [R44] ;  /* 0x000000002c150984 */ /* 0x000fe20000000800 */
[----:B------:R-:W-:Y:S02]  /*7ad0*/  MOV R38, 0xffff ;  /* 0x0000ffff00267802 */ /* 0x000fe40000000f00 */
[----:B------:R-:W-:Y:S01]  /*7ae0*/  MOV R32, 0xffff ;  /* 0x0000ffff00207802 */ /* 0x000fe20000000f00 */
[----:B---3--:R-:W3:Y:S01]  /*7af0*/  SHFL.BFLY PT, R24, R19, 0x8, 0x101f ;  /* 0x0d101f0013187f89 */ /* 0x008ee200000e0000 */
[----:B------:R-:W-:-:S02]  /*7b00*/  MOV R37, 0xffff ;  /* 0x0000ffff00257802 */ /* 0x000fc40000000f00 */
[----:B------:R-:W-:Y:S01]  /*7b10*/  MOV R39, 0xffff ;  /* 0x0000ffff00277802 */ /* 0x000fe20000000f00 */
[----:B----4-:R-:W4:Y:S01]  /*7b20*/  SHFL.BFLY PT, R38, R25, 0x8, 0x101f ;  /* 0x0d101f0019267f89 */ /* 0x010f2200000e0000 */
[----:B------:R-:W-:Y:S02]  /*7b30*/  IADD3 R29, R29, R8, RZ ;  /* 0x000000081d1d7210 */ /* 0x000fe40007ffe0ff */
[----:B0-----:R-:W-:Y:S02]  /*7b40*/  @P0 MOV R40, R20 ;  /* 0x0000001400280202 */ /* 0x001fe40000000f00 */
[----:B------:R-:W-:Y:S01]  /*7b50*/  @P0 LDS R20, [R44+0x780] ;  /* 0x000780002c140984 */ /* 0x000fe20000000800 */
[----:B--2---:R-:W-:Y:S01]  /*7b60*/  @P0 MOV R31, R18 ;  /* 0x00000012001f0202 */ /* 0x004fe20000000f00 */
[----:B---3--:R-:W-:Y:S02]  /*7b70*/  FADD.FTZ R24, R24, R19 ;  /* 0x0000001318187221 */ /* 0x008fe40000010000 */
[----:B------:R-:W0:Y:S01]  /*7b80*/  SHFL.BFLY PT, R27, R40, 0x8, 0x101f ;  /* 0x0d101f00281b7f89 */ /* 0x000e2200000e0000 */
[----:B------:R-:W-:-:S02]  /*7b90*/  CS2R R18, SRZ ;  /* 0x0000000000127805 */ /* 0x000fc4000001ff00 */
[----:B------:R-:W-:Y:S01]  /*7ba0*/  @P0 MOV R23, R41 ;  /* 0x0000002900170202 */ /* 0x000fe20000000f00 */
[----:B----4-:R-:W-:Y:S01]  /*7bb0*/  FADD.FTZ R34, R38, R25 ;  /* 0x0000001926227221 */ /* 0x010fe20000010000 */
[----:B------:R-:W-:Y:S01]  /*7bc0*/  MOV R41, 0xffff ;  /* 0x0000ffff00297802 */ /* 0x000fe20000000f00 */
[----:B------:R-:W2:Y:S01]  /*7bd0*/  SHFL.BFLY PT, R26, R31, 0x8, 0x101f ;  /* 0x0d101f001f1a7f89 */ /* 0x000ea200000e0000 */
[----:B------:R-:W-:Y:S01]  /*7be0*/  @P0 IMAD.MOV.U32 R22, RZ, RZ, R42 ;  /* 0x000000ffff160224 */ /* 0x000fe200078e002a */
[----:B------:R-:W-:Y:S02]  /*7bf0*/  MOV R38, 0xffff ;  /* 0x0000ffff00267802 */ /* 0x000fe40000000f00 */
[----:B------:R-:W3:Y:S01]  /*7c00*/  SHFL.BFLY PT, R28, R23, 0x8, 0x101f ;  /* 0x0d101f00171c7f89 */ /* 0x000ee200000e0000 */
[----:B------:R-:W-:-:S03]  /*7c10*/  @P0 MOV R18, R21 ;  /* 0x0000001500120202 */ /* 0x000fc60000000f00 */
[----:B------:R-:W4:Y:S04]  /*7c20*/  SHFL.BFLY PT, R41, R22, 0x8, 0x101f ;  /* 0x0d101f0016297f89 */ /* 0x000f2800000e0000 */
[----:B------:R-:W-:Y:S04]  /*7c30*/  SHFL.BFLY PT, R37, R34, 0x4, 0x101f ;  /* 0x0c901f0022257f89 */ /* 0x000fe800000e0000 */
[----:B------:R-:W5:Y:S01]  /*7c40*/  SHFL.BFLY PT, R21, R18, 0x8, 0x101f ;  /* 0x0d101f0012157f89 */ /* 0x000f6200000e0000 */
[----:B0-----:R-:W-:Y:S01]  /*7c50*/  FADD.FTZ R27, R27, R40 ;  /* 0x000000281b1b7221 */ /* 0x001fe20000010000 */
[----:B------:R-:W-:Y:S01]  /*7c60*/  MOV R40, 0xffff ;  /* 0x0000ffff00287802 */ /* 0x000fe20000000f00 */
[----:B--2---:R-:W-:-:S05]  /*7c70*/  FADD.FTZ R26, R26, R31 ;  /* 0x0000001f1a1a7221 */ /* 0x004fca0000010000 */
[----:B------:R-:W-:Y:S01]  /*7c80*/  SHFL.BFLY PT, R40, R27, 0x4, 0x101f ;  /* 0x0c901f001b287f89 */ /* 0x000fe200000e0000 */
[----:B---3--:R-:W-:-:S03]  /*7c90*/  FADD.FTZ R28, R28, R23 ;  /* 0x000000171c1c7221 */ /* 0x008fc60000010000 */
[----:B------:R-:W0:Y:S01]  /*7ca0*/  SHFL.BFLY PT, R23, R24, 0x4, 0x101f ;  /* 0x0c901f0018177f89 */ /* 0x000e2200000e0000 */
[----:B------:R-:W-:Y:S01]  /*7cb0*/  @P0 MOV R19, R20 ;  /* 0x0000001400130202 */ /* 0x000fe20000000f00 */
[----:B------:R-:W-:Y:S02]  /*7cc0*/  IMAD.MOV.U32 R20, RZ, RZ, 0xffff ;  /* 0x0000ffffff147424 */ /* 0x000fe400078e00ff */
[----:B----4-:R-:W-:Y:S01]  /*7cd0*/  FADD.FTZ R31, R41, R22 ;  /* 0x00000016291f7221 */ /* 0x010fe20000010000 */
[----:B------:R-:W-:Y:S01]  /*7ce0*/  MOV R41, 0xffff ;  /* 0x0000ffff00297802 */ /* 0x000fe20000000f00 */
[----:B------:R-:W2:Y:S01]  /*7cf0*/  SHFL.BFLY PT, R25, R26, 0x4, 0x101f ;  /* 0x0c901f001a197f89 */ /* 0x000ea200000e0000 */
[----:B------:R-:W-:-:S03]  /*7d00*/  ISETP.NE.AND P0, PT, R9, RZ, PT ;  /* 0x000000ff0900720c */ /* 0x000fc60003f05270 */
[----:B------:R-:W3:Y:S01]  /*7d10*/  SHFL.BFLY PT, R20, R19, 0x8, 0x101f ;  /* 0x0d101f0013147f89 */ /* 0x000ee200000e0000 */
[----:B-----5:R-:W-:Y:S01]  /*7d20*/  FADD.FTZ R21, R21, R18 ;  /* 0x0000001215157221 */ /* 0x020fe20000010000 */
[----:B------:R-:W-:Y:S02]  /*7d30*/  MOV R18, 0xffff ;  /* 0x0000ffff00127802 */ /* 0x000fe40000000f00 */
[----:B------:R-:W4:Y:S04]  /*7d40*/  SHFL.BFLY PT, R41, R28, 0x4, 0x101f ;  /* 0x0c901f001c297f89 */ /* 0x000f2800000e0000 */
[----:B------:R-:W5:Y:S04]  /*7d50*/  SHFL.BFLY PT, R38, R31, 0x4, 0x101f ;  /* 0x0c901f001f267f89 */ /* 0x000f6800000e0000 */
[----:B------:R-:W-:Y:S01]  /*7d60*/  SHFL.BFLY PT, R18, R21, 0x4, 0x101f ;  /* 0x0c901f0015127f89 */ /* 0x000fe200000e0000 */
[----:B0-----:R-:W-:Y:S01]  /*7d70*/  FADD.FTZ R22, R24, R23 ;  /* 0x0000001718167221 */ /* 0x001fe20000010000 */
[----:B------:R-:W-:Y:S01]  /*7d80*/  FADD.FTZ R24, R27, R40 ;  /* 0x000000281b187221 */ /* 0x000fe20000010000 */
[----:B------:R-:W-:Y:S01]  /*7d90*/  FADD.FTZ R23, R34, R37 ;  /* 0x0000002522177221 */ /* 0x000fe20000010000 */
[----:B------:R-:W-:Y:S01]  /*7da0*/  MOV R34, 0xffff ;  /* 0x0000ffff00227802 */ /* 0x000fe20000000f00 */
[----:B--2---:R-:W-:-:S02]  /*7db0*/  FADD.FTZ R25, R26, R25 ;  /* 0x000000191a197221 */ /* 0x004fc40000010000 */
[----:B------:R-:W0:Y:S01]  /*7dc0*/  SHFL.BFLY PT, R27, R24, 0x2, 0x101f ;  /* 0x0c501f00181b7f89 */ /* 0x000e2200000e0000 */
[----:B---3--:R-:W-:Y:S01]  /*7dd0*/  FADD.FTZ R40, R20, R19 ;  /* 0x0000001314287221 */ /* 0x008fe20000010000 */
[----:B------:R-:W-:Y:S02]  /*7de0*/  MOV R20, 0xffff ;  /* 0x0000ffff00147802 */ /* 0x000fe40000000f00 */
[----:B------:R-:W-:Y:S01]  /*7df0*/  MOV R19, 0xffff ;  /* 0x0000ffff00137802 */ /* 0x000fe20000000f00 */
[----:B----4-:R-:W-:Y:S01]  /*7e00*/  FADD.FTZ R42, R28, R41 ;  /* 0x000000291c2a7221 */ /* 0x010fe20000010000 */
[----:B------:R-:W-:Y:S01]  /*7e10*/  IMAD.MOV.U32 R28, RZ, RZ, 0xffff ;  /* 0x0000ffffff1c7424 */ /* 0x000fe200078e00ff */
[----:B------:R-:W2:Y:S01]  /*7e20*/  SHFL.BFLY PT, R26, R25, 0x2, 0x101f ;  /* 0x0c501f00191a7f89 */ /* 0x000ea200000e0000 */
[----:B------:R-:W-:Y:S01]  /*7e30*/  MOV R41, 0xffff ;  /* 0x0000ffff00297802 */ /* 0x000fe20000000f00 */
[----:B-----5:R-:W-:Y:S01]  /*7e40*/  FADD.FTZ R43, R31, R38 ;  /* 0x000000261f2b7221 */ /* 0x020fe20000010000 */
[----:B------:R-:W-:Y:S01]  /*7e50*/  MOV R31, 0xffff ;  /* 0x0000ffff001f7802 */ /* 0x000fe20000000f00 */
[----:B------:R-:W-:Y:S01]  /*7e60*/  SHFL.BFLY PT, R19, R42, 0x2, 0x101f ;  /* 0x0c501f002a137f89 */ /* 0x000fe200000e0000 */
[----:B------:R-:W-:-:S03]  /*7e70*/  MOV R38, 0xffff ;  /* 0x0000ffff00267802 */ /* 0x000fc60000000f00 */
[----:B------:R-:W3:Y:S04]  /*7e80*/  SHFL.BFLY PT, R39, R22, 0x2, 0x101f ;  /* 0x0c501f0016277f89 */ /* 0x000ee800000e0000 */
[----:B------:R-:W4:Y:S01]  /*7e90*/  SHFL.BFLY PT, R28, R43, 0x2, 0x101f ;  /* 0x0c501f002b1c7f89 */ /* 0x000f2200000e0000 */
[----:B0-----:R-:W-:-:S03]  /*7ea0*/  FADD.FTZ R27, R24, R27 ;  /* 0x0000001b181b7221 */ /* 0x001fc60000010000 */
[----:B------:R-:W0:Y:S01]  /*7eb0*/  SHFL.BFLY PT, R38, R23, 0x2, 0x101f ;  /* 0x0c501f0017267f89 */ /* 0x000e2200000e0000 */
[----:B------:R-:W-:-:S03]  /*7ec0*/  IMAD.MOV.U32 R24, RZ, RZ, 0xffff ;  /* 0x0000ffffff187424 */ /* 0x000fc600078e00ff */
[----:B------:R-:W5:Y:S01]  /*7ed0*/  SHFL.BFLY PT, R41, R40, 0x4, 0x101f ;  /* 0x0c901f0028297f89 */ /* 0x000f6200000e0000 */
[----:B--2---:R-:W-:Y:S01]  /*7ee0*/  FADD.FTZ R26, R25, R26 ;  /* 0x0000001a191a7221 */ /* 0x004fe20000010000 */
[----:B------:R-:W-:Y:S02]  /*7ef0*/  MOV R25, 0xffff ;  /* 0x0000ffff00197802 */ /* 0x000fe40000000f00 */
[----:B------:R-:W2:Y:S04]  /*7f00*/  SHFL.BFLY PT, R24, R27, 0x1, 0x101f ;  /* 0x0c301f001b187f89 */ /* 0x000ea800000e0000 */
[----:B------:R-:W1:Y:S01]  /*7f10*/  SHFL.BFLY PT, R25, R26, 0x1, 0x101f ;  /* 0x0c301f001a197f89 */ /* 0x000e6200000e0000 */
[----:B---3--:R-:W-:Y:S01]  /*7f20*/  FADD.FTZ R39, R22, R39 ;  /* 0x0000002716277221 */ /* 0x008fe20000010000 */
[----:B----4-:R-:W-:Y:S01]  /*7f30*/  FADD.FTZ R22, R43, R28 ;  /* 0x0000001c2b167221 */ /* 0x010fe20000010000 */
[----:B------:R-:W-:-:S03]  /*7f40*/  MOV R28, 0xffff ;  /* 0x0000ffff001c7802 */ /* 0x000fc60000000f00 */
[----:B------:R-:W3:Y:S01]  /*7f50*/  SHFL.BFLY PT, R36, R39, 0x1, 0x101f ;  /* 0x0c301f0027247f89 */ /* 0x000ee200000e0000 */
[----:B------:R-:W-:Y:S01]  /*7f60*/  FADD.FTZ R43, R21, R18 ;  /* 0x00000012152b7221 */ /* 0x000fe20000010000 */
[----:B0-----:R-:W-:Y:S01]  /*7f70*/  FADD.FTZ R37, R23, R38 ;  /* 0x0000002617257221 */ /* 0x001fe20000010000 */
[----:B------:R-:W-:Y:S01]  /*7f80*/  FADD.FTZ R23, R42, R19 ;  /* 0x000000132a177221 */ /* 0x000fe20000010000 */
[----:B------:R-:W-:Y:S01]  /*7f90*/  MOV R42, 0xffff ;  /* 0x0000ffff002a7802 */ /* 0x000fe20000000f00 */
[----:B------:R-:W0:Y:S01]  /*7fa0*/  SHFL.BFLY PT, R31, R22, 0x1, 0x101f ;  /* 0x0c301f00161f7f89 */ /* 0x000e2200000e0000 */
[----:B-----5:R-:W-:Y:S01]  /*7fb0*/  FADD.FTZ R41, R40, R41 ;  /* 0x0000002928297221 */ /* 0x020fe20000010000 */
[----:B------:R-:W-:Y:S01]  /*7fc0*/  MOV R40, 0xffff ;  /* 0x0000ffff00287802 */ /* 0x000fe20000000f00 */
[----:B------:R-:W4:Y:S01]  /*7fd0*/  LDC.64 R18, c[0x0][0x218] ;  /* 0x00008600ff127b82 */ /* 0x000f220000000a00 */
[----:B------:R-:W5:Y:S01]  /*7fe0*/  SHFL.BFLY PT, R34, R37, 0x1, 0x101f ;  /* 0x0c301f0025227f89 */ /* 0x000f6200000e0000 */
[----:B--2---:R-:W-:-:S03]  /*7ff0*/  FADD.FTZ R24, R27, R24 ;  /* 0x000000181b187221 */ /* 0x004fc60000010000 */
[----:B------:R-:W2:Y:S01]  /*8000*/  SHFL.BFLY PT, R28, R23, 0x1, 0x101f ;  /* 0x0c301f00171c7f89 */ /* 0x000ea200000e0000 */
[----:B------:R-:W-:Y:S02]  /*8010*/  IMAD.MOV.U32 R27, RZ, RZ, 0xffff ;  /* 0x0000ffffff1b7424 */ /* 0x000fe400078e00ff */
[----:B------:R-:W2:Y:S01]  /*8020*/  LDC.64 R20, c[0x0][0x220] ;  /* 0x00008800ff147b82 */ /* 0x000ea20000000a00 */
[----:B------:R-:W2:Y:S01]  /*8030*/  SHFL.BFLY PT, R42, R43, 0x2, 0x101f ;  /* 0x0c501f002b2a7f89 */ /* 0x000ea200000e0000 */
[----:B-1----:R-:W-:-:S03]  /*8040*/  FADD.FTZ R25, R26, R25 ;  /* 0x000000191a197221 */ /* 0x002fc60000010000 */
[----:B------:R-:W1:Y:S01]  /*8050*/  SHFL.BFLY PT, R40, R41, 0x2, 0x101f ;  /* 0x0c501f0029287f89 */ /* 0x000e6200000e0000 */
[----:B---3--:R-:W-:Y:S01]  /*8060*/  FADD.FTZ R36, R39, R36 ;  /* 0x0000002427247221 */ /* 0x008fe20000010000 */
[----:B0-----:R-:W-:Y:S01]  /*8070*/  FADD.FTZ R31, R22, R31 ;  /* 0x0000001f161f7221 */ /* 0x001fe20000010000 */
[----:B------:R-:W-:Y:S01]  /*8080*/  @!P0 F2FP.BF16.F32.PACK_AB R22, RZ, R25 ;  /* 0x00000019ff16823e */ /* 0x000fe200000010ff */
[----:B----4-:R-:W-:-:S04]  /*8090*/  IMAD.WIDE R18, R29, 0x2, R18 ;  /* 0x000000021d127825 */ /* 0x010fc800078e0212 */
[----:B-----5:R-:W-:Y:S01]  /*80a0*/  FADD.FTZ R37, R37, R34 ;  /* 0x0000002225257221 */ /* 0x020fe20000010000 */
[----:B------:R-:W-:Y:S02]  /*80b0*/  @!P0 F2FP.BF16.F32.PACK_AB R34, RZ, R36 ;  /* 0x00000024ff22823e */ /* 0x000fe400000010ff */
[----:B------:R-:W-:Y:S01]  /*80c0*/  PRMT R26, R22, 0x7610, R26 ;  /* 0x00007610161a7816 */ /* 0x000fe2000000001a */
[----:B--2---:R-:W-:Y:S01]  /*80d0*/  FADD.FTZ R28, R23, R28 ;  /* 0x0000001c171c7221 */ /* 0x004fe20000010000 */
[----:B------:R-:W-:Y:S01]  /*80e0*/  @!P0 F2FP.BF16.F32.PACK_AB R23, RZ, R24 ;  /* 0x00000018ff17823e */ /* 0x000fe200000010ff */
[----:B------:R-:W-:Y:S01]  /*80f0*/  @!P0 STG.E.U16 desc[UR12][R18.64], R34 ;  /* 0x0000002212008986 */ /* 0x000fe2000c10150c */
[----:B------:R-:W-:Y:S01]  /*8100*/  @!P0 F2FP.BF16.F32.PACK_AB R36, RZ, R37 ;  /* 0x00000025ff24823e */ /* 0x000fe200000010ff */
[----:B------:R-:W-:-:S04]  /*8110*/  IMAD.WIDE R20, R29, 0x2, R20 ;  /* 0x000000021d147825 */ /* 0x000fc800078e0214 */
[----:B------:R-:W-:Y:S01]  /*8120*/  FADD.FTZ R42, R43, R42 ;  /* 0x0000002a2b2a7221 */ /* 0x000fe20000010000 */
[----:B------:R-:W-:Y:S02]  /*8130*/  @!P0 F2FP.BF16.F32.PACK_AB R24, RZ, R28 ;  /* 0x0000001cff18823e */ /* 0x000fe400000010ff */
[----:B------:R-:W-:Y:S01]  /*8140*/  PRMT R28, R23, 0x7610, R28 ;  /* 0x00007610171c7816 */ /* 0x000fe2000000001c */
[----:B-1----:R-:W-:Y:S01]  /*8150*/  FADD.FTZ R40, R41, R40 ;  /* 0x0000002829287221 */ /* 0x002fe20000010000 */
[----:B------:R-:W-:Y:S01]  /*8160*/  @!P0 F2FP.BF16.F32.PACK_AB R25, RZ, R31 ;  /* 0x0000001fff19823e */ /* 0x000fe200000010ff */
[----:B------:R-:W-:Y:S01]  /*8170*/  @!P0 STG.E.U16 desc[UR12][R20.64], R36 ;  /* 0x0000002414008986 */ /* 0x000fe2000c10150c */
[----:B------:R-:W-:-:S03]  /*8180*/  MOV R23, 0xffff ;  /* 0x0000ffff00177802 */ /* 0x000fc60000000f00 */
[----:B------:R-:W0:Y:S04]  /*8190*/  SHFL.BFLY PT, R27, R42, 0x1, 0x101f ;  /* 0x0c301f002a1b7f89 */ /* 0x000e2800000e0000 */
[----:B------:R1:W-:Y:S04]  /*81a0*/  @!P0 STG.E.U16 desc[UR12][R18.64+0x3c], R26 ;  /* 0x00003c1a12008986 */ /* 0x0003e8000c10150c */
[----:B------:R1:W-:Y:S04]  /*81b0*/  @!P0 STG.E.U16 desc[UR12][R20.64+0x3c], R28 ;  /* 0x00003c1c14008986 */ /* 0x0003e8000c10150c */
[----:B------:R1:W-:Y:S04]  /*81c0*/  @!P0 STG.E.U16 desc[UR12][R18.64+0x78], R24 ;  /* 0x0000781812008986 */ /* 0x0003e8000c10150c */
[----:B------:R1:W2:Y:S04]  /*81d0*/  SHFL.BFLY PT, R38, R40, 0x1, 0x101f ;  /* 0x0c301f0028267f89 */ /* 0x0002a800000e0000 */
[----:B------:R1:W-:Y:S01]  /*81e0*/  @!P0 STG.E.U16 desc[UR12][R20.64+0x78], R25 ;  /* 0x0000781914008986 */ /* 0x0003e2000c10150c */
[----:B0-----:R-:W-:-:S07]  /*81f0*/  FADD.FTZ R22, R42, R27 ;  /* 0x0000001b2a167221 */ /* 0x001fce0000010000 */
.L_x_708:
[----:B--2---:R-:W-:Y:S01]  /*8200*/  FADD.FTZ R23, R40, R38 ;  /* 0x0000002628177221 */ /* 0x004fe20000010000 */
[----:B------:R-:W-:-:S04]  /*8210*/  @!P0 F2FP.BF16.F32.PACK_AB R22, RZ, R22 ;  /* 0x00000016ff16823e */ /* 0x000fc800000010ff */
[----:B------:R-:W-:Y:S01]  /*8220*/  @!P0 F2FP.BF16.F32.PACK_AB R23, RZ, R23 ;  /* 0x00000017ff17823e */ /* 0x000fe200000010ff */
[----:B------:R0:W-:Y:S04]  /*8230*/  @!P0 STG.E.U16 desc[UR12][R18.64+0xb4], R22 ;  /* 0x0000b41612008986 */ /* 0x0001e8000c10150c */
[----:B------:R0:W-:Y:S02]  /*8240*/  @!P0 STG.E.U16 desc[UR12][R20.64+0xb4], R23 ;  /* 0x0000b41714008986 */ /* 0x0001e4000c10150c */
.L_x_638:
[----:B------:R-:W-:Y:S05]  /*8250*/  WARPSYNC.ALL ;  /* 0x0000000000007948 */ /* 0x000fea0003800000 */
[----:B------:R-:W-:Y:S01]  /*8260*/  BAR.SYNC.DEFER_BLOCKING 0x0 ;  /* 0x0000000000007b1d */ /* 0x000fe20000010000 */
[C---:B------:R-:W-:Y:S02]  /*8270*/  ISETP.GE.AND P0, PT, R8.reuse, -0x1c40, PT ;  /* 0xffffe3c00800780c */ /* 0x040fe40003f06270 */
[----:B------:R-:W-:-:S11]  /*8280*/  IADD3 R8, R8, 0x2000, RZ ;  /* 0x0000200008087810 */ /* 0x000fd60007ffe0ff */
[----:B------:R-:W-:Y:S05]  /*8290*/  @!P0 BRA `(.L_x_645) ;  /* 0xffffffe000e88947 */ /* 0x000fea000383ffff */
[----:B------:R-:W-:Y:S05]  /*82a0*/  EXIT ;  /* 0x000000000000794d */ /* 0x000fea0003800000 */
.L_x_641:
[----:B------:R-:W-:Y:S01]  /*82b0*/  HFMA2.MMA R32, -RZ, RZ, 0, 4.76837158203125e-07 ;  /* 0x00000008ff207435 */ /* 0x000fe200000001ff */
[----:B--2---:R-:W-:Y:S01]  /*82c0*/  MOV R35, R18 ;  /* 0x0000001200237202 */ /* 0x004fe20000000f00 */
[----:B------:R-:W-:Y:S01]  /*82d0*/  IMAD.MOV.U32 R33, RZ, RZ, 0x101f ;  /* 0x0000101fff217424 */ /* 0x000fe200078e00ff */
[----:B------:R-:W-:-:S08]  /*82e0*/  MOV R30, 0xffff ;  /* 0x0000ffff001e7802 */ /* 0x000fd00000000f00 */
[----:B01-3--:R-:W-:Y:S05]  /*82f0*/  WARPSYNC.COLLECTIVE R30, `(.L_x_646) ;  /* 0x000000001e087348 */ /* 0x00bfea0003c00000 */
[----:B------:R2:W4:Y:S02]  /*8300*/  SHFL.BFLY P2, R38, R35, R32, R33 ;  /* 0x0c00002023267389 */ /* 0x0005240000040021 */
[----:B01234-:R-:W-:Y:S01]  /*8310*/  ENDCOLLECTIVE ;  /* 0x000000000000791b */ /* 0x01ffe20003800000 */
.L_x_646:
[----:B------:R-:W-:Y:S02]  /*8320*/  MOV R35, R19 ;  /* 0x0000001300237202 */ /* 0x000fe40000000f00 */
[----:B------:R-:W-:-:S07]  /*8330*/  MOV R21, R38 ;  /* 0x0000002600157202 */ /* 0x000fce0000000f00 */
[----:B------:R-:W-:Y:S05]  /*8340*/  WARPSYNC.COLLECTIVE R30, `(.L_x_647) ;  /* 0x000000001e087348 */ /* 0x000fea0003c00000 */
[----:B------:R0:W1:Y:S02]  /*8350*/  SHFL.BFLY P2, R38, R35, R32, R33 ;  /* 0x0c00002023267389 */ /* 0x0000640000040021 */
[----:B01----:R-:W-:Y:S01]  /*8360*/  ENDCOLLECTIVE ;  /* 0x000000000000791b */ /* 0x003fe20003800000 */
.L_x_647:
[----:B------:R-:W-:Y:S01]  /*8370*/  FADD.FTZ R21, R21, R18 ;  /* 0x0000001215157221 */ /* 0x000fe20000010000 */
[----:B------:R-:W-:-:S03]  /*8380*/  HFMA2.MMA R32, -RZ, RZ, 0, 2.384185791015625e-07 ;  /* 0x00000004ff207435 */ /* 0x000fc600000001ff */
[----:B------:R-:W-:Y:S01]  /*8390*/  IMAD.MOV.U32 R35, RZ, RZ, R21 ;  /* 0x000000ffff237224 */ /* 0x000fe200078e0015 */
[----:B------:R-:W-:-:S07]  /*83a0*/  MOV R20, R38 ;  /* 0x0000002600147202 */ /* 0x000fce0000000f00 */
[----:B------:R-:W-:Y:S05]  /*83b0*/  WARPSYNC.COLLECTIVE R30, `(.L_x_648) ;  /* 0x000000001e087348 */ /* 0x000fea0003c00000 */
[----:B------:R0:W1:Y:S02]  /*83c0*/  SHFL.BFLY P2, R38, R35, R32, R33 ;  /* 0x0c00002023267389 */ /* 0x0000640000040021 */
[----:B01----:R-:W-:Y:S01]  /*83d0*/  ENDCOLLECTIVE ;  /* 0x000000000000791b */ /* 0x003fe20003800000 */
.L_x_648:
[----:B------:R-:W-:-:S05]  /*83e0*/  FADD.FTZ R20, R20, R19 ;  /* 0x0000001314147221 */ /* 0x000fca0000010000 */
[----:B------:R-:W-:Y:S02]  /*83f0*/  MOV R35, R20 ;  /* 0x0000001400237202 */ /* 0x000fe40000000f00 */
[----:B------:R-:W-:-:S07]  /*8400*/  MOV R22, R38 ;  /* 0x0000002600167202 */ /* 0x000fce0000000f00 */
[----:B------:R-:W-:Y:S05]  /*8410*/  WARPSYNC.COLLECTIVE R30, `(.L_x_649) ;  /* 0x000000001e087348 */ /* 0x000fea0003c00000 */
[----:B------:R0:W1:Y:S02]  /*8420*/  SHFL.BFLY P2, R38, R35, R32, R33 ;  /* 0x0c00002023267389 */ /* 0x0000640000040021 */
[----:B01----:R-:W-:Y:S01]  /*8430*/  ENDCOLLECTIVE ;  /* 0x000000000000791b */ /* 0x003fe20003800000 */
.L_x_649:
[----:B------:R-:W-:Y:S01]  /*8440*/  FADD.FTZ R22, R21, R22 ;  /* 0x0000001615167221 */ /* 0x000fe20000010000 */
[----:B------:R-:W-:-:S03]  /*8450*/  HFMA2.MMA R32, -RZ, RZ, 0, 1.1920928955078125e-07 ;  /* 0x00000002ff207435 */ /* 0x000fc600000001ff */
[----:B------:R-:W-:Y:S01]  /*8460*/  IMAD.MOV.U32 R35, RZ, RZ, R22 ;  /* 0x000000ffff237224 */ /* 0x000fe200078e0016 */
[----:B------:R-:W-:-:S07]  /*8470*/  MOV R23, R38 ;  /* 0x0000002600177202 */ /* 0x000fce0000000f00 */
[----:B------:R-:W-:Y:S05]  /*8480*/  WARPSYNC.COLLECTIVE R30, `(.L_x_650) ;  /* 0x000000001e087348 */ /* 0x000fea0003c00000 */
[----:B------:R0:W1:Y:S02]  /*8490*/  SHFL.BFLY P2, R38, R35, R32, R33 ;  /* 0x0c00002023267389 */ /* 0x0000640000040021 */
[----:B01----:R-:W-:Y:S01]  /*84a0*/  ENDCOLLECTIVE ;  /* 0x000000000000791b */ /* 0x003fe20003800000 */
.L_x_650:
[----:B------:R-:W-:-:S05]  /*84b0*/  FADD.FTZ R23, R20, R23 ;  /* 0x0000001714177221 */ /* 0x000fca0000010000 */
[----:B------:R-:W-:Y:S02]  /*84c0*/  MOV R35, R23 ;  /* 0x0000001700237202 */ /* 0x000fe40000000f00 */
[----:B------:R-:W-:-:S07]  /*84d0*/  MOV R25, R38 ;  /* 0x0000002600197202 */ /* 0x000fce0000000f00 */
[----:B------:R-:W-:Y:S05]  /*84e0*/  WARPSYNC.COLLECTIVE R30, `(.L_x_651) ;  /* 0x000000001e087348 */ /* 0x000fea0003c00000 */
[----:B------:R0:W1:Y:S02]  /*84f0*/  SHFL.BFLY P2, R38, R35, R32, R33 ;  /* 0x0c00002023267389 */ /* 0x0000640000040021 */
[----:B01----:R-:W-:Y:S01]  /*8500*/  ENDCOLLECTIVE ;  /* 0x000000000000791b */ /* 0x003fe20003800000 */
.L_x_651:
[----:B------:R-:W-:Y:S01]  /*8510*/  FADD.FTZ R25, R22, R25 ;  /* 0x0000001916197221 */ /* 0x000fe20000010000 */
[----:B------:R-:W-:-:S03]  /*8520*/  HFMA2.MMA R32, -RZ, RZ, 0, 5.9604644775390625e-08 ;  /* 0x00000001ff207435 */ /* 0x000fc600000001ff */
[----:B------:R-:W-:Y:S01]  /*8530*/  IMAD.MOV.U32 R35, RZ, RZ, R25 ;  /* 0x000000ffff237224 */ /* 0x000fe200078e0019 */
[----:B------:R-:W-:-:S07]  /*8540*/  MOV R18, R38 ;  /* 0x0000002600127202 */ /* 0x000fce0000000f00 */
[----:B------:R-:W-:Y:S05]  /*8550*/  WARPSYNC.COLLECTIVE R30, `(.L_x_652) ;  /* 0x000000001e087348 */ /* 0x000fea0003c00000 */
[----:B------:R0:W1:Y:S02]  /*8560*/  SHFL.BFLY P2, R38, R35, R32, R33 ;  /* 0x0c00002023267389 */ /* 0x0000640000040021 */
[----:B01----:R-:W-:Y:S01]  /*8570*/  ENDCOLLECTIVE ;  /* 0x000000000000791b */ /* 0x003fe20003800000 */
.L_x_652:
[----:B------:R-:W-:-:S05]  /*8580*/  FADD.FTZ R24, R23, R18 ;  /* 0x0000001217187221 */ /* 0x000fca0000010000 */
[----:B------:R-:W-:Y:S02]  /*8590*/  MOV R35, R24 ;  /* 0x0000001800237202 */ /* 0x000fe40000000f00 */
[----:B------:R-:W-:-:S07]  /*85a0*/  MOV R26, R38 ;  /* 0x00000026001a7202 */ /* 0x000fce0000000f00 */
[----:B------:R-:W-:Y:S05]  /*85b0*/  WARPSYNC.COLLECTIVE R30, `(.L_x_653) ;  /* 0x000000001e087348 */ /* 0x000fea0003c00000 */
[----:B------:R0:W1:Y:S02]  /*85c0*/  SHFL.BFLY P2, R38, R35, R32, R33 ;  /* 0x0c00002023267389 */ /* 0x0000640000040021 */
[----:B01----:R-:W-:Y:S01]  /*85d0*/  ENDCOLLECTIVE ;  /* 0x000000000000791b */ /* 0x003fe20003800000 */
.L_x_653:
[----:B------:R-:W-:Y:S01]  /*85e0*/  FADD.FTZ R26, R25, R26 ;  /* 0x0000001a191a7221 */ /* 0x000fe20000010000 */
[----:B------:R-:W-:Y:S06]  /*85f0*/  BRA `(.L_x_654) ;  /* 0xffffffec00507947 */ /* 0x000fec000383ffff */
.L_x_642:
[----:B------:R-:W-:Y:S01]  /*8600*/  HFMA2.MMA R33, -RZ, RZ, 0, 0.000503063201904296875 ;  /* 0x0000101fff217435 */ /* 0x000fe200000001ff */
[----:B------:R-:W-:Y:S01]  /*8610*/  BSSY B1, `(.L_x_655) ;  /* 0x0000007000017945 */ /* 0x000fe20003800000 */
[----:B---3--:R-:W-:Y:S01]  /*8620*/  MOV R35, R22 ;  /* 0x0000001600237202 */ /* 0x008fe20000000f00 */
[----:B------:R-:W-:Y:S01]  /*8630*/  IMAD.MOV.U32 R32, RZ, RZ, 0x8 ;  /* 0x00000008ff207424 */ /* 0x000fe200078e00ff */
[----:B------:R-:W-:-:S07]  /*8640*/  MOV R30, 0xffff ;  /* 0x0000ffff001e7802 */ /* 0x000fce0000000f00 */
[----:B012-4-:R-:W-:Y:S05]  /*8650*/  WARPSYNC.COLLECTIVE R30, `(.L_x_656) ;  /* 0x000000001e087348 */ /* 0x017fea0003c00000 */
[----:B------:R3:W0:Y:S02]  /*8660*/  SHFL.BFLY P2, R38, R35, R32, R33 ;  /* 0x0c00002023267389 */ /* 0x0006240000040021 */
[----:B01234-:R-:W-:Y:S01]  /*8670*/  ENDCOLLECTIVE ;  /* 0x000000000000791b */ /* 0x01ffe20003800000 */
.L_x_656:
[----:B------:R-:W-:Y:S05]  /*8680*/  BSYNC B1 ;  /* 0x0000000000017941 */ /* 0x000fea0003800000 */
.L_x_655:
[----:B------:R-:W-:Y:S01]  /*8690*/  HFMA2.MMA R33, -RZ, RZ, 0, 0.000503063201904296875 ;  /* 0x0000101fff217435 */ /* 0x000fe200000001ff */
[----:B------:R-:W-:Y:S01]  /*86a0*/  MOV R35, R23 ;  /* 0x0000001700237202 */ /* 0x000fe20000000f00 */
[----:B------:R-:W-:Y:S01]  /*86b0*/  IMAD.MOV.U32 R32, RZ, RZ, 0x8 ;  /* 0x00000008ff207424 */ /* 0x000fe200078e00ff */
[----:B------:R-:W-:Y:S02]  /*86c0*/  MOV R30, 0xffff ;  /* 0x0000ffff001e7802 */ /* 0x000fe40000000f00 */
[----:B------:R-:W-:-:S07]  /*86d0*/  MOV R25, R38 ;  /* 0x0000002600197202 */ /* 0x000fce0000000f00 */
[----:B------:R-:W-:Y:S05]  /*86e0*/  WARPSYNC.COLLECTIVE R30, `(.L_x_657) ;  /* 0x000000001e087348 */ /* 0x000fea0003c00000 */
[----:B------:R0:W1:Y:S02]  /*86f0*/  SHFL.BFLY P2, R38, R35, R32, R33 ;  /* 0x0c00002023267389 */ /* 0x0000640000040021 */
[----:B01----:R-:W-:Y:S01]  /*8700*/  ENDCOLLECTIVE ;  /* 0x000000000000791b */ /* 0x003fe20003800000 */
.L_x_657:
[----:B------:R-:W-:-:S05]  /*8710*/  FADD.FTZ R25, R25, R22 ;  /* 0x0000001619197221 */ /* 0x000fca0000010000 */
[----:B------:R-:W-:Y:S01]  /*8720*/  MOV R35, R25 ;  /* 0x0000001900237202 */ /* 0x000fe20000000f00 */
[----:B------:R-:W-:Y:S01]  /*8730*/  IMAD.MOV.U32 R32, RZ, RZ, 0x4 ;  /* 0x00000004ff207424 */ /* 0x000fe200078e00ff */
[----:B------:R-:W-:-:S07]  /*8740*/  MOV R24, R38 ;  /* 0x0000002600187202 */ /* 0x000fce0000000f00 */
[----:B------:R-:W-:Y:S05]  /*8750*/  WARPSYNC.COLLECTIVE R30, `(.L_x_658) ;  /* 0x000000001e087348 */ /* 0x000fea0003c00000 */
[----:B------:R0:W1:Y:S02]  /*8760*/  SHFL.BFLY P2, R38, R35, R32, R33 ;  /* 0x0c00002023267389 */ /* 0x0000640000040021 */
[----:B01----:R-:W-:Y:S01]  /*8770*/  ENDCOLLECTIVE ;  /* 0x000000000000791b */ /* 0x003fe20003800000 */
.L_x_658:
[----:B------:R-:W-:-:S05]  /*8780*/  FADD.FTZ R24, R24, R23 ;  /* 0x0000001718187221 */ /* 0x000fca0000010000 */
[----:B------:R-:W-:Y:S02]  /*8790*/  MOV R35, R24 ;  /* 0x0000001800237202 */ /* 0x000fe40000000f00 */
[----:B------:R-:W-:-:S07]  /*87a0*/  MOV R26, R38 ;  /* 0x00000026001a7202 */ /* 0x000fce0000000f00 */
[----:B------:R-:W-:Y:S05]  /*87b0*/  WARPSYNC.COLLECTIVE R30, `(.L_x_659) ;  /* 0x000000001e087348 */ /* 0x000fea0003c00000 */
[----:B------:R0:W1:Y:S02]  /*87c0*/  SHFL.BFLY P2, R38, R35, R32, R33 ;  /* 0x0c00002023267389 */ /* 0x0000640000040021 */
[----:B01----:R-:W-:Y:S01]  /*87d0*/  ENDCOLLECTIVE ;  /* 0x000000000000791b */ /* 0x003fe20003800000 */
.L_x_659:
[----:B------:R-:W-:-:S05]  /*87e0*/  FADD.FTZ R26, R25, R26 ;  /* 0x0000001a191a7221 */ /* 0x000fca0000010000 */
[----:B------:R-:W-:Y:S01]  /*87f0*/  MOV R35, R26 ;  /* 0x0000001a00237202 */ /* 0x000fe20000000f00 */
[----:B------:R-:W-:Y:S01]  /*8800*/  IMAD.MOV.U32 R32, RZ, RZ, 0x2 ;  /* 0x00000002ff207424 */ /* 0x000fe200078e00ff */
[----:B------:R-:W-:-:S07]  /*8810*/  MOV R27, R38 ;  /* 0x00000026001b7202 */ /* 0x000fce0000000f00 */
[----:B------:R-:W-:Y:S05]  /*8820*/  WARPSYNC.COLLECTIVE R30, `(.L_x_660) ;  /* 0x000000001e087348 */ /* 0x000fea0003c00000 */
[----:B------:R0:W1:Y:S02]  /*8830*/  SHFL.BFLY P2, R38, R35, R32, R33 ;  /* 0x0c00002023267389 */ /* 0x0000640000040021 */
[----:B01----:R-:W-:Y:S01]  /*8840*/  ENDCOLLECTIVE ;  /* 0x000000000000791b */ /* 0x003fe20003800000 */
.L_x_660:
[----:B------:R-:W-:-:S05]  /*8850*/  FADD.FTZ R27, R24, R27 ;  /* 0x0000001b181b7221 */ /* 0x000fca0000010000 */
[----:B------:R-:W-:Y:S02]  /*8860*/  MOV R35, R27 ;  /* 0x0000001b00237202 */ /* 0x000fe40000000f00 */
[----:B------:R-:W-:-:S07]  /*8870*/  MOV R29, R38 ;  /* 0x00000026001d7202 */ /* 0x000fce0000000f00 */
[----:B------:R-:W-:Y:S05]  /*8880*/  WARPSYNC.COLLECTIVE R30, `(.L_x_661) ;  /* 0x000000001e087348 */ /* 0x000fea0003c00000 */
[----:B------:R0:W1:Y:S02]  /*8890*/  SHFL.BFLY P2, R38, R35, R32, R33 ;  /* 0x0c00002023267389 */ /* 0x0000640000040021 */
[----:B01----:R-:W-:Y:S01]  /*88a0*/  ENDCOLLECTIVE ;  /* 0x000000000000791b */ /* 0x003fe20003800000 */
.L_x_661:
[----:B------:R-:W-:-:S05]  /*88b0*/  FADD.FTZ R29, R26, R29 ;  /* 0x0000001d1a1d7221 */ /* 0x000fca0000010000 */
[----:B------:R-:W-:Y:S01]  /*88c0*/  MOV R35, R29 ;  /* 0x0000001d00237202 */ /* 0x000fe20000000f00 */
[----:B------:R-:W-:Y:S01]  /*88d0*/  IMAD.MOV.U32 R32, RZ, RZ, 0x1 ;  /* 0x00000001ff207424 */ /* 0x000fe200078e00ff */
[----:B------:R-:W-:-:S07]  /*88e0*/  MOV R22, R38 ;  /* 0x0000002600167202 */ /* 0x000fce0000000f00 */
[----:B------:R-:W-:Y:S05]  /*88f0*/  WARPSYNC.COLLECTIVE R30, `(.L_x_662) ;  /* 0x000000001e087348 */ /* 0x000fea0003c00000 */
[----:B------:R0:W1:Y:S02]  /*8900*/  SHFL.BFLY P2, R38, R35, R32, R33 ;  /* 0x0c00002023267389 */ /* 0x0000640000040021 */
[----:B01----:R-:W-:Y:S01]  /*8910*/  ENDCOLLECTIVE ;  /* 0x000000000000791b */ /* 0x003fe20003800000 */
.L_x_662:
[----:B------:R-:W-:-:S05]  /*8920*/  FADD.FTZ R22, R27, R22 ;  /* 0x000000161b167221 */ /* 0x000fca0000010000 */
[----:B------:R-:W-:Y:S02]  /*8930*/  MOV R35, R22 ;  /* 0x0000001600237202 */ /* 0x000fe40000000f00 */
[----:B------:R-:W-:-:S07]  /*8940*/  MOV R28, R38 ;  /* 0x00000026001c7202 */ /* 0x000fce0000000f00 */
[----:B------:R-:W-:Y:S05]  /*8950*/  WARPSYNC.COLLECTIVE R30, `(.L_x_663) ;  /* 0x000000001e087348 */ /* 0x000fea0003c00000 */
[----:B------:R0:W1:Y:S02]  /*8960*/  SHFL.BFLY P2, R38, R35, R32, R33 ;  /* 0x0c00002023267389 */ /* 0x0000640000040021 */
[----:B01----:R-:W-:Y:S01]  /*8970*/  ENDCOLLECTIVE ;  /* 0x000000000000791b */ /* 0x003fe20003800000 */
.L_x_663:
[----:B------:R-:W-:Y:S01]  /*8980*/  FADD.FTZ R28, R29, R28 ;  /* 0x0000001c1d1c7221 */ /* 0x000fe20000010000 */
[----:B------:R-:W-:Y:S06]  /*8990*/  BRA `(.L_x_664) ;  /* 0xffffffec00107947 */ /* 0x000fec000383ffff */
.L_x_643:
[----:B------:R-:W-:Y:S01]  /*89a0*/  HFMA2.MMA R32, -RZ, RZ, 0, 4.76837158203125e-07 ;  /* 0x00000008ff207435 */ /* 0x000fe200000001ff */
[----:B------:R-:W-:Y:S01]  /*89b0*/  BSSY B1, `(.L_x_665) ;  /* 0x0000007000017945 */ /* 0x000fe20003800000 */
[----:B---3--:R-:W-:Y:S01]  /*89c0*/  MOV R35, R22 ;  /* 0x0000001600237202 */ /* 0x008fe20000000f00 */
[----:B------:R-:W-:Y:S01]  /*89d0*/  IMAD.MOV.U32 R33, RZ, RZ, 0x101f ;  /* 0x0000101fff217424 */ /* 0x000fe200078e00ff */
[----:B------:R-:W-:-:S07]  /*89e0*/  MOV R30, 0xffff ;  /* 0x0000ffff001e7802 */ /* 0x000fce0000000f00 */
[----:B012-4-:R-:W-:Y:S05]  /*89f0*/  WARPSYNC.COLLECTIVE R30, `(.L_x_666) ;  /* 0x000000001e087348 */ /* 0x017fea0003c00000 */
[----:B------:R3:W0:Y:S02]  /*8a00*/  SHFL.BFLY P2, R38, R35, R32, R33 ;  /* 0x0c00002023267389 */ /* 0x0006240000040021 */
[----:B01234-:R-:W-:Y:S01]  /*8a10*/  ENDCOLLECTIVE ;  /* 0x000000000000791b */ /* 0x01ffe20003800000 */
.L_x_666:
[----:B------:R-:W-:Y:S05]  /*8a20*/  BSYNC B1 ;  /* 0x0000000000017941 */ /* 0x000fea0003800000 */
.L_x_665:
[----:B------:R-:W-:Y:S01]  /*8a30*/  HFMA2.MMA R32, -RZ, RZ, 0, 4.76837158203125e-07 ;  /* 0x00000008ff207435 */ /* 0x000fe200000001ff */
[----:B------:R-:W-:Y:S01]  /*8a40*/  MOV R35, R23 ;  /* 0x0000001700237202 */ /* 0x000fe20000000f00 */
[----:B------:R-:W-:Y:S01]  /*8a50*/  IMAD.MOV.U32 R33, RZ, RZ, 0x101f ;  /* 0x0000101fff217424 */ /* 0x000fe200078e00ff */
[----:B------:R-:W-:Y:S02]  /*8a60*/  MOV R30, 0xffff ;  /* 0x0000ffff001e7802 */ /* 0x000fe40000000f00 */
[----:B------:R-:W-:-:S07]  /*8a70*/  MOV R25, R38 ;  /* 0x0000002600197202 */ /* 0x000fce0000000f00 */
[----:B------:R-:W-:Y:S05]  /*8a80*/  WARPSYNC.COLLECTIVE R30, `(.L_x_667) ;  /* 0x000000001e087348 */ /* 0x000fea0003c00000 */
[----:B------:R0:W1:Y:S02]  /*8a90*/  SHFL.BFLY P2, R38, R35, R32, R33 ;  /* 0x0c00002023267389 */ /* 0x0000640000040021 */
[----:B01----:R-:W-:Y:S01]  /*8aa0*/  ENDCOLLECTIVE ;  /* 0x000000000000791b */ /* 0x003fe20003800000 */
.L_x_667:
[----:B------:R-:W-:Y:S01]  /*8ab0*/  FADD.FTZ R25, R25, R22 ;  /* 0x0000001619197221 */ /* 0x000fe20000010000 */
[----:B------:R-:W-:-:S04]  /*8ac0*/  HFMA2.MMA R32, -RZ, RZ, 0, 2.384185791015625e-07 ;  /* 0x00000004ff207435 */ /* 0x000fc800000001ff */
[----:B------:R-:W-:Y:S02]  /*8ad0*/  MOV R35, R25 ;  /* 0x0000001900237202 */ /* 0x000fe40000000f00 */
[----:B------:R-:W-:-:S07]  /*8ae0*/  MOV R24, R38 ;  /* 0x0000002600187202 */ /* 0x000fce0000000f00 */
[----:B------:R-:W-:Y:S05]  /*8af0*/  WARPSYNC.COLLECTIVE R30, `(.L_x_668) ;  /* 0x000000001e087348 */ /* 0x000fea0003c00000 */
[----:B------:R0:W1:Y:S02]  /*8b00*/  SHFL.BFLY P2, R38, R35, R32, R33 ;  /* 0x0c00002023267389 */ /* 0x0000640000040021 */
[----:B01----:R-:W-:Y:S01]  /*8b10*/  ENDCOLLECTIVE ;  /* 0x000000000000791b */ /* 0x003fe20003800000 */
.L_x_668:
[----:B------:R-:W-:-:S05]  /*8b20*/  FADD.FTZ R24, R24, R23 ;  /* 0x0000001718187221 */ /* 0x000fca0000010000 */
[----:B------:R-:W-:Y:S01]  /*8b30*/  MOV R35, R24 ;  /* 0x0000001800237202 */ /* 0x000fe20000000f00 */
[----:B------:R-:W-:-:S07]  /*8b40*/  IMAD.MOV.U32 R26, RZ, RZ, R38 ;  /* 0x000000ffff1a7224 */ /* 0x000fce00078e0026 */
[----:B------:R-:W-:Y:S05]  /*8b50*/  WARPSYNC.COLLECTIVE R30, `(.L_x_669) ;  /* 0x000000001e087348 */ /* 0x000fea0003c00000 */
[----:B------:R0:W1:Y:S02]  /*8b60*/  SHFL.BFLY P2, R38, R35, R32, R33 ;  /* 0x0c00002023267389 */ /* 0x0000640000040021 */
[----:B01----:R-:W-:Y:S01]  /*8b70*/  ENDCOLLECTIVE ;  /* 0x000000000000791b */ /* 0x003fe20003800000 */
.L_x_669:
[----:B------:R-:W-:Y:S01]  /*8b80*/  FADD.FTZ R26, R25, R26 ;  /* 0x0000001a191a7221 */ /* 0x000fe20000010000 */
[----:B------:R-:W-:-:S04]  /*8b90*/  HFMA2.MMA R32, -RZ, RZ, 0, 1.1920928955078125e-07 ;  /* 0x00000002ff207435 */ /* 0x000fc800000001ff */
[----:B------:R-:W-:Y:S02]  /*8ba0*/  MOV R35, R26 ;  /* 0x0000001a00237202 */ /* 0x000fe40000000f00 */
[----:B------:R-:W-:-:S07]  /*8bb0*/  MOV R27, R38 ;  /* 0x00000026001b7202 */ /* 0x000fce0000000f00 */
[----:B------:R-:W-:Y:S05]  /*8bc0*/  WARPSYNC.COLLECTIVE R30, `(.L_x_670) ;  /* 0x000000001e087348 */ /* 0x000fea0003c00000 */
[----:B------:R0:W1:Y:S02]  /*8bd0*/  SHFL.BFLY P2, R38, R35, R32, R33 ;  /* 0x0c00002023267389 */ /* 0x0000640000040021 */
[----:B01----:R-:W-:Y:S01]  /*8be0*/  ENDCOLLECTIVE ;  /* 0x000000000000791b */ /* 0x003fe20003800000 */
.L_x_670:
[----:B------:R-:W-:-:S05]  /*8bf0*/  FADD.FTZ R27, R24, R27 ;  /* 0x0000001b181b7221 */ /* 0x000fca0000010000 */
[----:B------:R-:W-:Y:S01]  /*8c00*/  MOV R35, R27 ;  /* 0x0000001b00237202 */ /* 0x000fe20000000f00 */
[----:B------:R-:W-:-:S07]  /*8c10*/  IMAD.MOV.U32 R29, RZ, RZ, R38 ;  /* 0x000000ffff1d7224 */ /* 0x000fce00078e0026 */
[----:B------:R-:W-:Y:S05]  /*8c20*/  WARPSYNC.COLLECTIVE R30, `(.L_x_671) ;  /* 0x000000001e087348 */ /* 0x000fea0003c00000 */
[----:B------:R0:W1:Y:S02]  /*8c30*/  SHFL.BFLY P2, R38, R35, R32, R33 ;  /* 0x0c00002023267389 */ /* 0x0000640000040021 */
[----:B01----:R-:W-:Y:S01]  /*8c40*/  ENDCOLLECTIVE ;  /* 0x000000000000791b */ /* 0x003fe20003800000 */
.L_x_671:
[----:B------:R-:W-:Y:S01]  /*8c50*/  FADD.FTZ R29, R26, R29 ;  /* 0x0000001d1a1d7221 */ /* 0x000fe20000010000 */
[----:B------:R-:W-:-:S04]  /*8c60*/  HFMA2.MMA R32, -RZ, RZ, 0, 5.9604644775390625e-08 ;  /* 0x00000001ff207435 */ /* 0x000fc800000001ff */
[----:B------:R-:W-:Y:S02]  /*8c70*/  MOV R35, R29 ;  /* 0x0000001d00237202 */ /* 0x000fe40000000f00 */
[----:B------:R-:W-:-:S07]  /*8c80*/  MOV R22, R38 ;  /* 0x0000002600167202 */ /* 0x000fce0000000f00 */
[----:B------:R-:W-:Y:S05]  /*8c90*/  WARPSYNC.COLLECTIVE R30, `(.L_x_672) ;  /* 0x000000001e087348 */ /* 0x000fea0003c00000 */
[----:B------:R0:W1:Y:S02]  /*8ca0*/  SHFL.BFLY P2, R38, R35, R32, R33 ;  /* 0x0c00002023267389 */ /* 0x0000640000040021 */
[----:B01----:R-:W-:Y:S01]  /*8cb0*/  ENDCOLLECTIVE ;  /* 0x000000000000791b */ /* 0x003fe20003800000 */
.L_x_672:
[----:B------:R-:W-:-:S05]  /*8cc0*/  FADD.FTZ R22, R27, R22 ;  /* 0x000000161b167221 */ /* 0x000fca0000010000 */
[----:B------:R-:W-:Y:S01]  /*8cd0*/  MOV R35, R22 ;  /* 0x0000001600237202 */ /* 0x000fe20000000f00 */
[----:B------:R-:W-:-:S07]  /*8ce0*/  IMAD.MOV.U32 R28, RZ, RZ, R38 ;  /* 0x000000ffff1c7224 */ /* 0x000fce00078e0026 */
[----:B------:R-:W-:Y:S05]  /*8cf0*/  WARPSYNC.COLLECTIVE R30, `(.L_x_673) ;  /* 0x000000001e087348 */ /* 0x000fea0003c00000 */
[----:B------:R0:W1:Y:S02]  /*8d00*/  SHFL.BFLY P2, R38, R35, R32, R33 ;  /* 0x0c00002023267389 */ /* 0x0000640000040021 */
[----:B01----:R-:W-:Y:S01]  /*8d10*/  ENDCOLLECTIVE ;  /* 0x000000000000791b */ /* 0x003fe20003800000 */
.L_x_673:
[----:B------:R-:W-:Y:S01]  /*8d20*/  FADD.FTZ R28, R29, R28 ;  /* 0x0000001c1d1c7221 */ /* 0x000fe20000010000 */
[----:B------:R-:W-:Y:S06]  /*8d30*/  BRA `(.L_x_674) ;  /* 0xffffffe800b87947 */ /* 0x000fec000383ffff */
.L_x_644:
[----:B------:R-:W-:Y:S01]  /*8d40*/  BSSY B0, `(.L_x_675) ;  /* 0x0000008000007945 */ /* 0x000fe20003800000 */
[----:B---3--:R-:W-:Y:S01]  /*8d50*/  MOV R35, R19 ;  /* 0x0000001300237202 */ /* 0x008fe20000000f00 */
[----:B------:R-:W-:Y:S01]  /*8d60*/  IMAD.MOV.U32 R30, RZ, RZ, 0xffff ;  /* 0x0000ffffff1e7424 */ /* 0x000fe200078e00ff */
[----:B------:R-:W-:Y:S02]  /*8d70*/  MOV R32, 0x8 ;  /* 0x0000000800207802 */ /* 0x000fe40000000f00 */
[----:B------:R-:W-:-:S07]  /*8d80*/  MOV R33, 0x101f ;  /* 0x0000101f00217802 */ /* 0x000fce0000000f00 */
[----:B012-4-:R-:W-:Y:S05]  /*8d90*/  WARPSYNC.COLLECTIVE R30, `(.L_x_676) ;  /* 0x000000001e087348 */ /* 0x017fea0003c00000 */
[----:B------:R3:W0:Y:S02]  /*8da0*/  SHFL.BFLY P2, R38, R35, R32, R33 ;  /* 0x0c00002023267389 */ /* 0x0006240000040021 */
[----:B01234-:R-:W-:Y:S01]  /*8db0*/  ENDCOLLECTIVE ;  /* 0x000000000000791b */ /* 0x01ffe20003800000 */
.L_x_676:
[----:B------:R-:W-:Y:S05]  /*8dc0*/  BSYNC B0 ;  /* 0x0000000000007941 */ /* 0x000fea0003800000 */
.L_x_675:
[----:B------:R-:W-:Y:S01]  /*8dd0*/  HFMA2.MMA R32, -RZ, RZ, 0, 4.76837158203125e-07 ;  /* 0x00000008ff207435 */ /* 0x000fe200000001ff */
[----:B------:R-:W-:Y:S01]  /*8de0*/  MOV R35, R25 ;  /* 0x0000001900237202 */ /* 0x000fe20000000f00 */
[----:B------:R-:W-:Y:S01]  /*8df0*/  IMAD.MOV.U32 R30, RZ, RZ, 0xffff ;  /* 0x0000ffffff1e7424 */ /* 0x000fe200078e00ff */
[----:B------:R-:W-:Y:S01]  /*8e00*/  MOV R33, 0x101f ;  /* 0x0000101f00217802 */ /* 0x000fe20000000f00 */
[----:B------:R-:W-:Y:S01]  /*8e10*/  HFMA2.MMA R31, -RZ, RZ, 0, 0 ;  /* 0x00000000ff1f7435 */ /* 0x000fe200000001ff */
[----:B------:R-:W-:Y:S02]  /*8e20*/  MOV R24, R38 ;  /* 0x0000002600187202 */ /* 0x000fe40000000f00 */
[----:B------:R-:W-:-:S08]  /*8e30*/  @P0 IADD3 R21, R29, 0x1e, RZ ;  /* 0x0000001e1d150810 */ /* 0x000fd00007ffe0ff */
[----:B------:R-:W-:Y:S05]  /*8e40*/  WARPSYNC.COLLECTIVE R30, `(.L_x_677) ;  /* 0x000000001e087348 */ /* 0x000fea0003c00000 */
[----:B------:R0:W1:Y:S02]  /*8e50*/  SHFL.BFLY P2, R38, R35, R32, R33 ;  /* 0x0c00002023267389 */ /* 0x0000640000040021 */
[----:B01----:R-:W-:Y:S01]  /*8e60*/  ENDCOLLECTIVE ;  /* 0x000000000000791b */ /* 0x003fe20003800000 */
.L_x_677:
[----:B------:R-:W-:Y:S01]  /*8e70*/  @P0 LEA R18, R9, UR8, 0x7 ;  /* 0x0000000809120c11 */ /* 0x000fe2000f8e38ff */
[----:B------:R-:W-:Y:S01]  /*8e80*/  FADD.FTZ R24, R24, R19 ;  /* 0x0000001318187221 */ /* 0x000fe20000010000 */
[----:B------:R-:W-:Y:S02]  /*8e90*/  @P0 LOP3.LUT R21, R21, R48, RZ, 0x3c, !PT ;  /* 0x0000003015150212 */ /* 0x000fe400078e3cff */
[----:B------:R-:W-:Y:S02]  /*8ea0*/  MOV R40, RZ ;  /* 0x000000ff00287202 */ /* 0x000fe40000000f00 */
[----:B------:R-:W-:Y:S02]  /*8eb0*/  @P0 LEA R21, R21, R18, 0x2 ;  /* 0x0000001215150211 */ /* 0x000fe400078e10ff */
[C---:B------:R-:W-:Y:S02]  /*8ec0*/  @P0 LEA R28, R9.reuse, UR8, 0x7 ;  /* 0x00000008091c0c11 */ /* 0x040fe4000f8e38ff */
[----:B------:R-:W-:Y:S01]  /*8ed0*/  @P0 LEA R44, R9, UR8, 0x7 ;  /* 0x00000008092c0c11 */ /* 0x000fe2000f8e38ff */
[----:B------:R0:W1:Y:S01]  /*8ee0*/  @P0 LDS R18, [R21] ;  /* 0x0000000015120984 */ /* 0x0000620000000800 */
[----:B------:R-:W-:Y:S01]  /*8ef0*/  HFMA2.MMA R32, -RZ, RZ, 0, 2.384185791015625e-07 ;  /* 0x00000004ff207435 */ /* 0x000fe200000001ff */
[----:B------:R-:W-:-:S02]  /*8f00*/  MOV R35, R24 ;  /* 0x0000001800237202 */ /* 0x000fc40000000f00 */
[----:B------:R0:W2:Y:S01]  /*8f10*/  @P0 LDS R20, [R21+0x780] ;  /* 0x0007800015140984 */ /* 0x0000a20000000800 */
[----:B------:R-:W-:-:S07]  /*8f20*/  FADD.FTZ R34, R38, R25 ;  /* 0x0000001926227221 */ /* 0x000fce0000010000 */
[----:B012---:R-:W-:Y:S05]  /*8f30*/  WARPSYNC.COLLECTIVE R30, `(.L_x_678) ;  /* 0x000000001e087348 */ /* 0x007fea0003c00000 */
[----:B------:R3:W4:Y:S02]  /*8f40*/  SHFL.BFLY P2, R38, R35, R32, R33 ;  /* 0x0c00002023267389 */ /* 0x0007240000040021 */
[----:B01234-:R-:W-:Y:S01]  /*8f50*/  ENDCOLLECTIVE ;  /* 0x000000000000791b */ /* 0x01ffe20003800000 */
.L_x_678:
[----:B------:R-:W-:Y:S02]  /*8f60*/  MOV R35, R34 ;  /* 0x0000002200237202 */ /* 0x000fe40000000f00 */
[----:B------:R-:W-:-:S07]  /*8f70*/  MOV R23, R38 ;  /* 0x0000002600177202 */ /* 0x000fce0000000f00 */
[----:B------:R-:W-:Y:S05]  /*8f80*/  WARPSYNC.COLLECTIVE R30, `(.L_x_679) ;  /* 0x000000001e087348 */ /* 0x000fea0003c00000 */
[----:B------:R0:W1:Y:S02]  /*8f90*/  SHFL.BFLY P2, R38, R35, R32, R33 ;  /* 0x0c00002023267389 */ /* 0x0000640000040021 */
[----:B01----:R-:W-:Y:S01]  /*8fa0*/  ENDCOLLECTIVE ;  /* 0x000000000000791b */ /* 0x003fe20003800000 */
.L_x_679:
[----:B------:R-:W-:Y:S01]  /*8fb0*/  @P0 MOV R31, R18 ;  /* 0x00000012001f0202 */ /* 0x000fe20000000f00 */
[----:B------:R-:W-:Y:S01]  /*8fc0*/  HFMA2.MMA R18, -RZ, RZ, 0, 0 ;  /* 0x00000000ff127435 */ /* 0x000fe200000001ff */
[----:B------:R-:W-:Y:S01]  /*8fd0*/  FADD.FTZ R22, R24, R23 ;  /* 0x0000001718167221 */ /* 0x000fe20000010000 */
[----:B------:R-:W-:Y:S01]  /*8fe0*/  @P0 IMAD.MOV.U32 R40, RZ, RZ, R20 ;  /* 0x000000ffff280224 */ /* 0x000fe200078e0014 */
[----:B------:R-:W-:-:S03]  /*8ff0*/  HFMA2.MMA R32, -RZ, RZ, 0, 1.1920928955078125e-07 ;  /* 0x00000002ff207435 */ /* 0x000fc600000001ff */
[----:B------:R-:W-:Y:S01]  /*9000*/  MOV R35, R22 ;  /* 0x0000001600237202 */ /* 0x000fe20000000f00 */
[----:B------:R-:W-:-:S07]  /*9010*/  IMAD.MOV.U32 R37, RZ, RZ, R38 ;  /* 0x000000ffff257224 */ /* 0x000fce00078e0026 */
[----:B------:R-:W-:Y:S05]  /*9020*/  WARPSYNC.COLLECTIVE R30, `(.L_x_680) ;  /* 0x000000001e087348 */ /* 0x000fea0003c00000 */
[----:B------:R0:W1:Y:S02]  /*9030*/  SHFL.BFLY P2, R38, R35, R32, R33 ;  /* 0x0c00002023267389 */ /* 0x0000640000040021 */
[----:B01----:R-:W-:Y:S01]  /*9040*/  ENDCOLLECTIVE ;  /* 0x000000000000791b */ /* 0x003fe20003800000 */
.L_x_680:
[----:B------:R-:W-:-:S05]  /*9050*/  FADD.FTZ R23, R34, R37 ;  /* 0x0000002522177221 */ /* 0x000fca0000010000 */
[----:B------:R-:W-:Y:S01]  /*9060*/  MOV R35, R23 ;  /* 0x0000001700237202 */ /* 0x000fe20000000f00 */
[----:B------:R-:W-:-:S07]  /*9070*/  IMAD.MOV.U32 R39, RZ, RZ, R38 ;  /* 0x000000ffff277224 */ /* 0x000fce00078e0026 */
[----:B------:R-:W-:Y:S05]  /*9080*/  WARPSYNC.COLLECTIVE R30, `(.L_x_681) ;  /* 0x000000001e087348 */ /* 0x000fea0003c00000 */
[----:B------:R0:W1:Y:S02]  /*9090*/  SHFL.BFLY P2, R38, R35, R32, R33 ;  /* 0x0c00002023267389 */ /* 0x0000640000040021 */
[----:B01----:R-:W-:Y:S01]  /*90a0*/  ENDCOLLECTIVE ;  /* 0x000000000000791b */ /* 0x003fe20003800000 */
.L_x_681:
[----:B------:R-:W-:Y:S01]  /*90b0*/  FADD.FTZ R39, R22, R39 ;  /* 0x0000002716277221 */ /* 0x000fe20000010000 */
[----:B------:R-:W-:-:S04]  /*90c0*/  HFMA2.MMA R32, -RZ, RZ, 0, 5.9604644775390625e-08 ;  /* 0x00000001ff207435 */ /* 0x000fc800000001ff */
[----:B------:R-:W-:Y:S01]  /*90d0*/  MOV R35, R39 ;  /* 0x0000002700237202 */ /* 0x000fe20000000f00 */
[----:B------:R-:W-:Y:S01]  /*90e0*/  FADD.FTZ R37, R23, R38 ;  /* 0x0000002617257221 */ /* 0x000fe20000010000 */
[----:B------:R-:W-:-:S07]  /*90f0*/  @P0 IADD3 R23, R29, 0x3c, RZ ;  /* 0x0000003c1d170810 */ /* 0x000fce0007ffe0ff */
[----:B------:R-:W-:Y:S05]  /*9100*/  WARPSYNC.COLLECTIVE R30, `(.L_x_682) ;  /* 0x000000001e087348 */ /* 0x000fea0003c00000 */
[----:B------:R0:W1:Y:S02]  /*9110*/  SHFL.BFLY P2, R38, R35, R32, R33 ;  /* 0x0c00002023267389 */ /* 0x0000640000040021 */
[----:B01----:R-:W-:Y:S01]  /*9120*/  ENDCOLLECTIVE ;  /* 0x000000000000791b */ /* 0x003fe20003800000 */
.L_x_682:
[----:B------:R-:W-:-:S04]  /*9130*/  @P0 LOP3.LUT R23, R23, R48, RZ, 0x3c, !PT ;  /* 0x0000003017170212 */ /* 0x000fc800078e3cff */
[----:B------:R-:W-:Y:S02]  /*9140*/  @P0 LEA R28, R23, R28, 0x2 ;  /* 0x0000001c171c0211 */ /* 0x000fe400078e10ff */
[----:B------:R-:W-:-:S03]  /*9150*/  CS2R R22, SRZ ;  /* 0x0000000000167805 */ /* 0x000fc6000001ff00 */
[----:B------:R0:W1:Y:S01]  /*9160*/  @P0 LDS R41, [R28] ;  /* 0x000000001c290984 */ /* 0x0000620000000800 */
[----:B------:R-:W-:-:S03]  /*9170*/  MOV R35, R37 ;  /* 0x0000002500237202 */ /* 0x000fc60000000f00 */
[----:B------:R0:W2:Y:S01]  /*9180*/  @P0 LDS R42, [R28+0x780] ;  /* 0x000780001c2a0984 */ /* 0x0000a20000000800 */
[----:B------:R-:W-:-:S07]  /*9190*/  MOV R36, R38 ;  /* 0x0000002600247202 */ /* 0x000fce0000000f00 */
[----:B012---:R-:W-:Y:S05]  /*91a0*/  WARPSYNC.COLLECTIVE R30, `(.L_x_683) ;  /* 0x000000001e087348 */ /* 0x007fea0003c00000 */
[----:B------:R3:W4:Y:S02]  /*91b0*/  SHFL.BFLY P2, R38, R35, R32, R33 ;  /* 0x0c00002023267389 */ /* 0x0007240000040021 */
[----:B01234-:R-:W-:Y:S01]  /*91c0*/  ENDCOLLECTIVE ;  /* 0x000000000000791b */ /* 0x01ffe20003800000 */
.L_x_683:
[----:B------:R-:W-:Y:S01]  /*91d0*/  FADD.FTZ R36, R39, R36 ;  /* 0x0000002427247221 */ /* 0x000fe20000010000 */
[----:B------:R-:W-:Y:S01]  /*91e0*/  HFMA2.MMA R32, -RZ, RZ, 0, 4.76837158203125e-07 ;  /* 0x00000008ff207435 */ /* 0x000fe200000001ff */
[----:B------:R-:W-:Y:S01]  /*91f0*/  MOV R35, R31 ;  /* 0x0000001f00237202 */ /* 0x000fe20000000f00 */
[----:B------:R-:W-:-:S09]  /*9200*/  IMAD.MOV.U32 R34, RZ, RZ, R38 ;  /* 0x000000ffff227224 */ /* 0x000fd200078e0026 */
[----:B------:R-:W-:Y:S05]  /*9210*/  WARPSYNC.COLLECTIVE R30, `(.L_x_684) ;  /* 0x000000001e087348 */ /* 0x000fea0003c00000 */
[----:B------:R0:W1:Y:S02]  /*9220*/  SHFL.BFLY P2, R38, R35, R32, R33 ;  /* 0x0c00002023267389 */ /* 0x0000640000040021 */
[----:B01----:R-:W-:Y:S01]  /*9230*/  ENDCOLLECTIVE ;  /* 0x000000000000791b */ /* 0x003fe20003800000 */
.L_x_684:
[----:B------:R-:W-:Y:S01]  /*9240*/  @P0 MOV R23, R41 ;  /* 0x0000002900170202 */ /* 0x000fe20000000f00 */
[----:B------:R-:W-:Y:S01]  /*9250*/  FADD.FTZ R37, R37, R34 ;  /* 0x0000002225257221 */ /* 0x000fe20000010000 */
[----:B------:R-:W-:Y:S02]  /*9260*/  @P0 MOV R22, R42 ;  /* 0x0000002a00160202 */ /* 0x000fe40000000f00 */
[----:B------:R-:W-:Y:S02]  /*9270*/  MOV R35, R40 ;  /* 0x0000002800237202 */ /* 0x000fe40000000f00 */
[----:B------:R-:W-:-:S07]  /*9280*/  MOV R26, R38 ;  /* 0x00000026001a7202 */ /* 0x000fce0000000f00 */
[----:B------:R-:W-:Y:S05]  /*9290*/  WARPSYNC.COLLECTIVE R30, `(.L_x_685) ;  /* 0x000000001e087348 */ /* 0x000fea0003c00000 */
[----:B------:R0:W1:Y:S02]  /*92a0*/  SHFL.BFLY P2, R38, R35, R32, R33 ;  /* 0x0c00002023267389 */ /* 0x0000640000040021 */
[----:B01----:R-:W-:Y:S01]  /*92b0*/  ENDCOLLECTIVE ;  /* 0x000000000000791b */ /* 0x003fe20003800000 */
.L_x_685:
[----:B------:R-:W-:Y:S01]  /*92c0*/  FADD.FTZ R26, R26, R31 ;  /* 0x0000001f1a1a7221 */ /* 0x000fe20000010000 */
[----:B------:R-:W-:-:S04]  /*92d0*/  HFMA2.MMA R32, -RZ, RZ, 0, 2.384185791015625e-07 ;  /* 0x00000004ff207435 */ /* 0x000fc800000001ff */
[----:B------:R-:W-:Y:S01]  /*92e0*/  MOV R35, R26 ;  /* 0x0000001a00237202 */ /* 0x000fe20000000f00 */
[----:B------:R-:W-:-:S07]  /*92f0*/  IMAD.MOV.U32 R27, RZ, RZ, R38 ;  /* 0x000000ffff1b7224 */ /* 0x000fce00078e0026 */
[----:B------:R-:W-:Y:S05]  /*9300*/  WARPSYNC.COLLECTIVE R30, `(.L_x_686) ;  /* 0x000000001e087348 */ /* 0x000fea0003c00000 */
[----:B------:R0:W1:Y:S02]  /*9310*/  SHFL.BFLY P2, R38, R35, R32, R33 ;  /* 0x0c00002023267389 */ /* 0x0000640000040021 */
[----:B01----:R-:W-:Y:S01]  /*9320*/  ENDCOLLECTIVE ;  /* 0x000000000000791b */ /* 0x003fe20003800000 */
.L_x_686:
[----:B------:R-:W-:-:S05]  /*9330*/  FADD.FTZ R27, R27, R40 ;  /* 0x000000281b1b7221 */ /* 0x000fca0000010000 */
[----:B------:R-:W-:Y:S02]  /*9340*/  MOV R35, R27 ;  /* 0x0000001b00237202 */ /* 0x000fe40000000f00 */
[----:B------:R-:W-:-:S07]  /*9350*/  MOV R25, R38 ;  /* 0x0000002600197202 */ /* 0x000fce0000000f00 */
[----:B------:R-:W-:Y:S05]  /*9360*/  WARPSYNC.COLLECTIVE R30, `(.L_x_687) ;  /* 0x000000001e087348 */ /* 0x000fea0003c00000 */
[----:B------:R0:W1:Y:S02]  /*9370*/  SHFL.BFLY P2, R38, R35, R32, R33 ;  /* 0x0c00002023267389 */ /* 0x0000640000040021 */
[----:B01----:R-:W-:Y:S01]  /*9380*/  ENDCOLLECTIVE ;  /* 0x000000000000791b */ /* 0x003fe20003800000 */
.L_x_687:
[----:B------:R-:W-:Y:S01]  /*9390*/  FADD.FTZ R25, R26, R25 ;  /* 0x000000191a197221 */ /* 0x000fe20000010000 */
[----:B------:R-:W-:-:S04]  /*93a0*/  HFMA2.MMA R32, -RZ, RZ, 0, 1.1920928955078125e-07 ;  /* 0x00000002ff207435 */ /* 0x000fc800000001ff */
[----:B------:R-:W-:Y:S01]  /*93b0*/  MOV R35, R25 ;  /* 0x0000001900237202 */ /* 0x000fe20000000f00 */
[----:B------:R-:W-:-:S07]  /*93c0*/  IMAD.MOV.U32 R40, RZ, RZ, R38 ;  /* 0x000000ffff287224 */ /* 0x000fce00078e0026 */
[----:B------:R-:W-:Y:S05]  /*93d0*/  WARPSYNC.COLLECTIVE R30, `(.L_x_688) ;  /* 0x000000001e087348 */ /* 0x000fea0003c00000 */
[----:B------:R0:W1:Y:S02]  /*93e0*/  SHFL.BFLY P2, R38, R35, R32, R33 ;  /* 0x0c00002023267389 */ /* 0x0000640000040021 */
[----:B01----:R-:W-:Y:S01]  /*93f0*/  ENDCOLLECTIVE ;  /* 0x000000000000791b */ /* 0x003fe20003800000 */
.L_x_688:
[----:B------:R-:W-:-:S05]  /*9400*/  FADD.FTZ R24, R27, R40 ;  /* 0x000000281b187221 */ /* 0x000fca0000010000 */
[----:B------:R-:W-:Y:S01]  /*9410*/  MOV R35, R24 ;  /* 0x0000001800237202 */ /* 0x000fe20000000f00 */
[----:B------:R-:W-:-:S07]  /*9420*/  IMAD.MOV.U32 R26, RZ, RZ, R38 ;  /* 0x000000ffff1a7224 */ /* 0x000fce00078e0026 */
[----:B------:R-:W-:Y:S05]  /*9430*/  WARPSYNC.COLLECTIVE R30, `(.L_x_689) ;  /* 0x000000001e087348 */ /* 0x000fea0003c00000 */
[----:B------:R0:W1:Y:S02]  /*9440*/  SHFL.BFLY P2, R38, R35, R32, R33 ;  /* 0x0c00002023267389 */ /* 0x0000640000040021 */
[----:B01----:R-:W-:Y:S01]  /*9450*/  ENDCOLLECTIVE ;  /* 0x000000000000791b */ /* 0x003fe20003800000 */
.L_x_689:
[----:B------:R-:W-:Y:S01]  /*9460*/  FADD.FTZ R26, R25, R26 ;  /* 0x0000001a191a7221 */ /* 0x000fe20000010000 */
[----:B------:R-:W-:-:S03]  /*9470*/  HFMA2.MMA R32, -RZ, RZ, 0, 5.9604644775390625e-08 ;  /* 0x00000001ff207435 */ /* 0x000fc600000001ff */
[----:B------:R-:W-:Y:S01]  /*9480*/  IMAD.MOV.U32 R35, RZ, RZ, R26 ;  /* 0x000000ffff237224 */ /* 0x000fe200078e001a */
[----:B------:R-:W-:-:S07]  /*9490*/  MOV R27, R38 ;  /* 0x00000026001b7202 */ /* 0x000fce0000000f00 */
[----:B------:R-:W-:Y:S05]  /*94a0*/  WARPSYNC.COLLECTIVE R30, `(.L_x_690) ;  /* 0x000000001e087348 */ /* 0x000fea0003c00000 */
[----:B------:R0:W1:Y:S02]  /*94b0*/  SHFL.BFLY P2, R38, R35, R32, R33 ;  /* 0x0c00002023267389 */ /* 0x0000640000040021 */
[----:B01----:R-:W-:Y:S01]  /*94c0*/  ENDCOLLECTIVE ;  /* 0x000000000000791b */ /* 0x003fe20003800000 */
.L_x_690:
[----:B------:R-:W-:-:S05]  /*94d0*/  FADD.FTZ R27, R24, R27 ;  /* 0x0000001b181b7221 */ /* 0x000fca0000010000 */
[----:B------:R-:W-:Y:S02]  /*94e0*/  MOV R35, R27 ;  /* 0x0000001b00237202 */ /* 0x000fe40000000f00 */
[----:B------:R-:W-:-:S07]  /*94f0*/  MOV R25, R38 ;  /* 0x0000002600197202 */ /* 0x000fce0000000f00 */
[----:B------:R-:W-:Y:S05]  /*9500*/  WARPSYNC.COLLECTIVE R30, `(.L_x_691) ;  /* 0x000000001e087348 */ /* 0x000fea0003c00000 */
[----:B------:R0:W1:Y:S02]  /*9510*/  SHFL.BFLY P2, R38, R35, R32, R33 ;  /* 0x0c00002023267389 */ /* 0x0000640000040021 */
[----:B01----:R-:W-:Y:S01]  /*9520*/  ENDCOLLECTIVE ;  /* 0x000000000000791b */ /* 0x003fe20003800000 */
.L_x_691:
[----:B------:R-:W-:Y:S01]  /*9530*/  FADD.FTZ R25, R26, R25 ;  /* 0x000000191a197221 */ /* 0x000fe20000010000 */
[----:B------:R-:W-:Y:S01]  /*9540*/  HFMA2.MMA R32, -RZ, RZ, 0, 4.76837158203125e-07 ;  /* 0x00000008ff207435 */ /* 0x000fe200000001ff */
[----:B------:R-:W-:Y:S01]  /*9550*/  IMAD.MOV.U32 R35, RZ, RZ, R23 ;  /* 0x000000ffff237224 */ /* 0x000fe200078e0017 */
[----:B------:R-:W-:-:S09]  /*9560*/  MOV R24, R38 ;  /* 0x0000002600187202 */ /* 0x000fd20000000f00 */
[----:B------:R-:W-:Y:S05]  /*9570*/  WARPSYNC.COLLECTIVE R30, `(.L_x_692) ;  /* 0x000000001e087348 */ /* 0x000fea0003c00000 */
[----:B------:R0:W1:Y:S02]  /*9580*/  SHFL.BFLY P2, R38, R35, R32, R33 ;  /* 0x0c00002023267389 */ /* 0x0000640000040021 */
[----:B01----:R-:W-:Y:S01]  /*9590*/  ENDCOLLECTIVE ;  /* 0x000000000000791b */ /* 0x003fe20003800000 */
.L_x_692:
[----:B------:R-:W-:Y:S01]  /*95a0*/  FADD.FTZ R24, R27, R24 ;  /* 0x000000181b187221 */ /* 0x000fe20000010000 */
[----:B------:R-:W-:Y:S02]  /*95b0*/  MOV R35, R22 ;  /* 0x0000001600237202 */ /* 0x000fe40000000f00 */
[----:B------:R-:W-:-:S07]  /*95c0*/  MOV R28, R38 ;  /* 0x00000026001c7202 */ /* 0x000fce0000000f00 */
[----:B------:R-:W-:Y:S05]  /*95d0*/  WARPSYNC.COLLECTIVE R30, `(.L_x_693) ;  /* 0x000000001e087348 */ /* 0x000fea0003c00000 */
[----:B------:R0:W1:Y:S02]  /*95e0*/  SHFL.BFLY P2, R38, R35, R32, R33 ;  /* 0x0c00002023267389 */ /* 0x0000640000040021 */
[----:B01----:R-:W-:Y:S01]  /*95f0*/  ENDCOLLECTIVE ;  /* 0x000000000000791b */ /* 0x003fe20003800000 */
.L_x_693:
[----:B------:R-:W-:Y:S01]  /*9600*/  FADD.FTZ R28, R28, R23 ;  /* 0x000000171c1c7221 */ /* 0x000fe20000010000 */
[C---:B------:R-:W-:Y:S02]  /*9610*/  @P0 IADD3 R23, R29.reuse, 0x5a, RZ ;  /* 0x0000005a1d170810 */ /* 0x040fe40007ffe0ff */
[----:B------:R-:W-:Y:S02]  /*9620*/  IADD3 R29, R29, R8, RZ ;  /* 0x000000081d1d7210 */ /* 0x000fe40007ffe0ff */
[----:B------:R-:W-:-:S05]  /*9630*/  @P0 LOP3.LUT R23, R23, R48, RZ, 0x3c, !PT ;  /* 0x0000003017170212 */ /* 0x000fca00078e3cff */
[----:B------:R-:W-:Y:S01]  /*9640*/  @P0 IMAD R44, R23, 0x4, R44 ;  /* 0x00000004172c0824 */ /* 0x000fe200078e022c */
[----:B------:R-:W-:Y:S01]  /*9650*/  HFMA2.MMA R32, -RZ, RZ, 0, 2.384185791015625e-07 ;  /* 0x00000004ff207435 */ /* 0x000fe200000001ff */
[----:B------:R-:W-:-:S03]  /*9660*/  IMAD.MOV.U32 R35, RZ, RZ, R28 ;  /* 0x000000ffff237224 */ /* 0x000fc600078e001c */
[----:B------:R0:W1:Y:S04]  /*9670*/  @P0 LDS R21, [R44] ;  /* 0x000000002c150984 */ /* 0x0000680000000800 */
[----:B------:R0:W2:Y:S01]  /*9680*/  @P0 LDS R20, [R44+0x780] ;  /* 0x000780002c140984 */ /* 0x0000a20000000800 */
[----:B------:R-:W-:-:S07]  /*9690*/  MOV R41, R38 ;  /* 0x0000002600297202 */ /* 0x000fce0000000f00 */
[----:B012---:R-:W-:Y:S05]  /*96a0*/  WARPSYNC.COLLECTIVE R30, `(.L_x_694) ;  /* 0x000000001e087348 */ /* 0x007fea0003c00000 */
[----:B------:R3:W4:Y:S02]  /*96b0*/  SHFL.BFLY P2, R38, R35, R32, R33 ;  /* 0x0c00002023267389 */ /* 0x0007240000040021 */
[----:B01234-:R-:W-:Y:S01]  /*96c0*/  ENDCOLLECTIVE ;  /* 0x000000000000791b */ /* 0x01ffe20003800000 */
.L_x_694:
[----:B------:R-:W-:-:S05]  /*96d0*/  FADD.FTZ R31, R41, R22 ;  /* 0x00000016291f7221 */ /* 0x000fca0000010000 */
[----:B------:R-:W-:Y:S02]  /*96e0*/  MOV R35, R31 ;  /* 0x0000001f00237202 */ /* 0x000fe40000000f00 */
[----:B------:R-:W-:-:S07]  /*96f0*/  MOV R41, R38 ;  /* 0x0000002600297202 */ /* 0x000fce0000000f00 */
[----:B------:R-:W-:Y:S05]  /*9700*/  WARPSYNC.COLLECTIVE R30, `(.L_x_695) ;  /* 0x000000001e087348 */ /* 0x000fea0003c00000 */
[----:B------:R0:W1:Y:S02]  /*9710*/  SHFL.BFLY P2, R38, R35, R32, R33 ;  /* 0x0c00002023267389 */ /* 0x0000640000040021 */
[----:B01----:R-:W-:Y:S01]  /*9720*/  ENDCOLLECTIVE ;  /* 0x000000000000791b */ /* 0x003fe20003800000 */
.L_x_695:
[----:B------:R-:W-:Y:S01]  /*9730*/  FADD.FTZ R42, R28, R41 ;  /* 0x000000291c2a7221 */ /* 0x000fe20000010000 */
[----:B------:R-:W-:Y:S01]  /*9740*/  @P0 MOV R18, R21 ;  /* 0x0000001500120202 */ /* 0x000fe20000000f00 */
[----:B------:R-:W-:-:S03]  /*9750*/  HFMA2.MMA R32, -RZ, RZ, 0, 1.1920928955078125e-07 ;  /* 0x00000002ff207435 */ /* 0x000fc600000001ff */
[----:B------:R-:W-:Y:S01]  /*9760*/  MOV R35, R42 ;  /* 0x0000002a00237202 */ /* 0x000fe20000000f00 */
[----:B------:R-:W-:-:S07]  /*9770*/  FADD.FTZ R43, R31, R38 ;  /* 0x000000261f2b7221 */ /* 0x000fce0000010000 */
[----:B------:R-:W-:Y:S05]  /*9780*/  WARPSYNC.COLLECTIVE R30, `(.L_x_696) ;  /* 0x000000001e087348 */ /* 0x000fea0003c00000 */
[----:B------:R0:W1:Y:S02]  /*9790*/  SHFL.BFLY P2, R38, R35, R32, R33 ;  /* 0x0c00002023267389 */ /* 0x0000640000040021 */
[----:B01----:R-:W-:Y:S01]  /*97a0*/  ENDCOLLECTIVE ;  /* 0x000000000000791b */ /* 0x003fe20003800000 */
.L_x_696:
[----:B------:R-:W-:Y:S02]  /*97b0*/  MOV R35, R43 ;  /* 0x0000002b00237202 */ /* 0x000fe40000000f00 */
[----:B------:R-:W-:-:S07]  /*97c0*/  MOV R19, R38 ;  /* 0x0000002600137202 */ /* 0x000fce0000000f00 */
[----:B------:R-:W-:Y:S05]  /*97d0*/  WARPSYNC.COLLECTIVE R30, `(.L_x_697) ;  /* 0x000000001e087348 */ /* 0x000fea0003c00000 */
[----:B------:R0:W1:Y:S02]  /*97e0*/  SHFL.BFLY P2, R38, R35, R32, R33 ;  /* 0x0c00002023267389 */ /* 0x0000640000040021 */
[----:B01----:R-:W-:Y:S01]  /*97f0*/  ENDCOLLECTIVE ;  /* 0x000000000000791b */ /* 0x003fe20003800000 */
.L_x_697:
[----:B------:R-:W-:Y:S01]  /*9800*/  FADD.FTZ R23, R42, R19 ;  /* 0x000000132a177221 */ /* 0x000fe20000010000 */
[----:B------:R-:W-:Y:S02]  /*9810*/  MOV R19, RZ ;  /* 0x000000ff00137202 */ /* 0x000fe40000000f00 */
[----:B------:R-:W-:Y:S02]  /*9820*/  @P0 MOV R19, R20 ;  /* 0x0000001400130202 */ /* 0x000fe40000000f00 */
[----:B------:R-:W-:Y:S01]  /*9830*/  ISETP.NE.AND P0, PT, R9, RZ, PT ;  /* 0x000000ff0900720c */ /* 0x000fe20003f05270 */
[----:B------:R-:W-:Y:S01]  /*9840*/  HFMA2.MMA R32, -RZ, RZ, 0, 5.9604644775390625e-08 ;  /* 0x00000001ff207435 */ /* 0x000fe200000001ff */
[----:B------:R-:W-:-:S11]  /*9850*/  MOV R35, R23 ;  /* 0x0000001700237202 */ /* 0x000fd60000000f00 */
[----:B------:R-:W-:Y:S02]  /*9860*/  @!P0 F2FP.BF16.F32.PACK_AB R34, RZ, R36 ;  /* 0x00000024ff22823e */ /* 0x000fe400000010ff */
[----:B------:R-:W-:Y:S01]  /*9870*/  @!P0 F2FP.BF16.F32.PACK_AB R36, RZ, R37 ;  /* 0x00000025ff24823e */ /* 0x000fe200000010ff */
[----:B------:R-:W-:-:S07]  /*9880*/  IMAD.MOV.U32 R28, RZ, RZ, R38 ;  /* 0x000000ffff1c7224 */ /* 0x000fce00078e0026 */
[----:B------:R-:W-:Y:S05]  /*9890*/  WARPSYNC.COLLECTIVE R30, `(.L_x_698) ;  /* 0x000000001e087348 */ /* 0x000fea0003c00000 */
[----:B------:R0:W1:Y:S02]  /*98a0*/  SHFL.BFLY P2, R38, R35, R32, R33 ;  /* 0x0c00002023267389 */ /* 0x0000640000040021 */
[----:B01----:R-:W-:Y:S01]  /*98b0*/  ENDCOLLECTIVE ;  /* 0x000000000000791b */ /* 0x003fe20003800000 */
.L_x_698:
[----:B------:R-:W-:-:S05]  /*98c0*/  FADD.FTZ R22, R43, R28 ;  /* 0x0000001c2b167221 */ /* 0x000fca0000010000 */
[----:B------:R-:W-:Y:S01]  /*98d0*/  MOV R35, R22 ;  /* 0x0000001600237202 */ /* 0x000fe20000000f00 */
[----:B------:R-:W-:-:S07]  /*98e0*/  IMAD.MOV.U32 R28, RZ, RZ, R38 ;  /* 0x000000ffff1c7224 */ /* 0x000fce00078e0026 */
[----:B------:R-:W-:Y:S05]  /*98f0*/  WARPSYNC.COLLECTIVE R30, `(.L_x_699) ;  /* 0x000000001e087348 */ /* 0x000fea0003c00000 */
[----:B------:R0:W1:Y:S02]  /*9900*/  SHFL.BFLY P2, R38, R35, R32, R33 ;  /* 0x0c00002023267389 */ /* 0x0000640000040021 */
[----:B01----:R-:W-:Y:S01]  /*9910*/  ENDCOLLECTIVE ;  /* 0x000000000000791b */ /* 0x003fe20003800000 */
.L_x_699:
[----:B------:R-:W-:Y:S01]  /*9920*/  FADD.FTZ R28, R23, R28 ;  /* 0x0000001c171c7221 */ /* 0x000fe20000010000 */
[----:B------:R-:W-:-:S04]  /*9930*/  @!P0 F2FP.BF16.F32.PACK_AB R23, RZ, R24 ;  /* 0x00000018ff17823e */ /* 0x000fc800000010ff */
[----:B------:R-:W-:Y:S01]  /*9940*/  @!P0 F2FP.BF16.F32.PACK_AB R24, RZ, R28 ;  /* 0x0000001cff18823e */ /* 0x000fe200000010ff */
[----:B------:R-:W-:Y:S01]  /*9950*/  HFMA2.MMA R32, -RZ, RZ, 0, 4.76837158203125e-07 ;  /* 0x00000008ff207435 */ /* 0x000fe200000001ff */
[----:B------:R-:W-:Y:S02]  /*9960*/  MOV R35, R18 ;  /* 0x0000001200237202 */ /* 0x000fe40000000f00 */
[----:B------:R-:W-:-:S08]  /*9970*/  MOV R31, R38 ;  /* 0x00000026001f7202 */ /* 0x000fd00000000f00 */
[----:B------:R-:W-:Y:S05]  /*9980*/  WARPSYNC.COLLECTIVE R30, `(.L_x_700) ;  /* 0x000000001e087348 */ /* 0x000fea0003c00000 */
[----:B------:R0:W1:Y:S02]  /*9990*/  SHFL.BFLY P2, R38, R35, R32, R33 ;  /* 0x0c00002023267389 */ /* 0x0000640000040021 */
[----:B01----:R-:W-:Y:S01]  /*99a0*/  ENDCOLLECTIVE ;  /* 0x000000000000791b */ /* 0x003fe20003800000 */
.L_x_700:
[----:B------:R-:W-:Y:S01]  /*99b0*/  FADD.FTZ R31, R22, R31 ;  /* 0x0000001f161f7221 */ /* 0x000fe20000010000 */
[----:B------:R-:W-:-:S04]  /*99c0*/  @!P0 F2FP.BF16.F32.PACK_AB R22, RZ, R25 ;  /* 0x00000019ff16823e */ /* 0x000fc800000010ff */
[----:B------:R-:W-:Y:S02]  /*99d0*/  PRMT R26, R22, 0x7610, R26 ;  /* 0x00007610161a7816 */ /* 0x000fe4000000001a */
[----:B------:R-:W-:Y:S02]  /*99e0*/  @!P0 F2FP.BF16.F32.PACK_AB R25, RZ, R31 ;  /* 0x0000001fff19823e */ /* 0x000fe400000010ff */
[----:B------:R-:W-:Y:S01]  /*99f0*/  MOV R35, R19 ;  /* 0x0000001300237202 */ /* 0x000fe20000000f00 */
[----:B------:R-:W-:-:S07]  /*9a00*/  IMAD.MOV.U32 R21, RZ, RZ, R38 ;  /* 0x000000ffff157224 */ /* 0x000fce00078e0026 */
[----:B------:R-:W-:Y:S05]  /*9a10*/  WARPSYNC.COLLECTIVE R30, `(.L_x_701) ;  /* 0x000000001e087348 */ /* 0x000fea0003c00000 */
[----:B------:R0:W1:Y:S02]  /*9a20*/  SHFL.BFLY P2, R38, R35, R32, R33 ;  /* 0x0c00002023267389 */ /* 0x0000640000040021 */
[----:B01----:R-:W-:Y:S01]  /*9a30*/  ENDCOLLECTIVE ;  /* 0x000000000000791b */ /* 0x003fe20003800000 */
.L_x_701:
[----:B------:R-:W-:Y:S01]  /*9a40*/  FADD.FTZ R21, R21, R18 ;  /* 0x0000001215157221 */ /* 0x000fe20000010000 */
[----:B------:R-:W-:-:S03]  /*9a50*/  HFMA2.MMA R32, -RZ, RZ, 0, 2.384185791015625e-07 ;  /* 0x00000004ff207435 */ /* 0x000fc600000001ff */
[----:B------:R-:W-:Y:S01]  /*9a60*/  IMAD.MOV.U32 R35, RZ, RZ, R21 ;  /* 0x000000ffff237224 */ /* 0x000fe200078e0015 */
[----:B------:R-:W-:-:S07]  /*9a70*/  MOV R20, R38 ;  /* 0x0000002600147202 */ /* 0x000fce0000000f00 */
[----:B------:R-:W-:Y:S05]  /*9a80*/  WARPSYNC.COLLECTIVE R30, `(.L_x_702) ;  /* 0x000000001e087348 */ /* 0x000fea0003c00000 */
[----:B------:R0:W1:Y:S02]  /*9a90*/  SHFL.BFLY P2, R38, R35, R32, R33 ;  /* 0x0c00002023267389 */ /* 0x0000640000040021 */
[----:B01----:R-:W-:Y:S01]  /*9aa0*/  ENDCOLLECTIVE ;  /* 0x000000000000791b */ /* 0x003fe20003800000 */
.L_x_702:
[----:B------:R-:W-:-:S05]  /*9ab0*/  FADD.FTZ R40, R20, R19 ;  /* 0x0000001314287221 */ /* 0x000fca0000010000 */
[----:B------:R-:W-:Y:S02]  /*9ac0*/  MOV R35, R40 ;  /* 0x0000002800237202 */ /* 0x000fe40000000f00 */
[----:B------:R-:W-:-:S07]  /*9ad0*/  MOV R18, R38 ;  /* 0x0000002600127202 */ /* 0x000fce0000000f00 */
[----:B------:R-:W-:Y:S05]  /*9ae0*/  WARPSYNC.COLLECTIVE R30, `(.L_x_703) ;  /* 0x000000001e087348 */ /* 0x000fea0003c00000 */
[----:B------:R0:W1:Y:S02]  /*9af0*/  SHFL.BFLY P2, R38, R35, R32, R33 ;  /* 0x0c00002023267389 */ /* 0x0000640000040021 */
[----:B01----:R-:W-:Y:S01]  /*9b00*/  ENDCOLLECTIVE ;  /* 0x000000000000791b */ /* 0x003fe20003800000 */
.L_x_703:
[----:B------:R-:W-:Y:S02]  /*9b10*/  FADD.FTZ R43, R21, R18 ;  /* 0x00000012152b7221 */ /* 0x000fe40000010000 */
[----:B------:R-:W0:Y:S08]  /*9b20*/  LDC.64 R18, c[0x0][0x218] ;  /* 0x00008600ff127b82 */ /* 0x000e300000000a00 */
[----:B------:R-:W1:Y:S01]  /*9b30*/  LDC.64 R20, c[0x0][0x220] ;  /* 0x00008800ff147b82 */ /* 0x000e620000000a00 */
[----:B------:R-:W-:Y:S01]  /*9b40*/  HFMA2.MMA R32, -RZ, RZ, 0, 1.1920928955078125e-07 ;  /* 0x00000002ff207435 */ /* 0x000fe200000001ff */
[----:B------:R-:W-:Y:S01]  /*9b50*/  IMAD.MOV.U32 R35, RZ, RZ, R43 ;  /* 0x000000ffff237224 */ /* 0x000fe200078e002b */
[----:B------:R-:W-:-:S09]  /*9b60*/  MOV R41, R38 ;  /* 0x0000002600297202 */ /* 0x000fd20000000f00 */
[----:B01----:R-:W-:Y:S05]  /*9b70*/  WARPSYNC.COLLECTIVE R30, `(.L_x_704) ;  /* 0x000000001e087348 */ /* 0x003fea0003c00000 */
[----:B------:R2:W3:Y:S02]  /*9b80*/  SHFL.BFLY P2, R38, R35, R32, R33 ;  /* 0x0c00002023267389 */ /* 0x0004e40000040021 */
[----:B0123--:R-:W-:Y:S01]  /*9b90*/  ENDCOLLECTIVE ;  /* 0x000000000000791b */ /* 0x00ffe20003800000 */
.L_x_704:
[----:B------:R-:W-:Y:S01]  /*9ba0*/  FADD.FTZ R41, R40, R41 ;  /* 0x0000002928297221 */ /* 0x000fe20000010000 */
[----:B------:R-:W-:-:S05]  /*9bb0*/  IMAD.WIDE R18, R29, 0x2, R18 ;  /* 0x000000021d127825 */ /* 0x000fca00078e0212 */
[----:B------:R0:W-:Y:S01]  /*9bc0*/  @!P0 STG.E.U16 desc[UR12][R18.64], R34 ;  /* 0x0000002212008986 */ /* 0x0001e2000c10150c */
[----:B------:R-:W-:Y:S01]  /*9bd0*/  IMAD.WIDE R20, R29, 0x2, R20 ;  /* 0x000000021d147825 */ /* 0x000fe200078e0214 */
[----:B------:R-:W-:-:S04]  /*9be0*/  MOV R35, R41 ;  /* 0x0000002900237202 */ /* 0x000fc80000000f00 */
[----:B------:R0:W-:Y:S04]  /*9bf0*/  @!P0 STG.E.U16 desc[UR12][R20.64], R36 ;  /* 0x0000002414008986 */ /* 0x0001e8000c10150c */
[----:B------:R0:W-:Y:S01]  /*9c00*/  @!P0 STG.E.U16 desc[UR12][R18.64+0x3c], R26 ;  /* 0x00003c1a12008986 */ /* 0x0001e2000c10150c */
[----:B------:R-:W-:-:S03]  /*9c10*/  MOV R42, R38 ;  /* 0x00000026002a7202 */ /* 0x000fc60000000f00 */
[----:B------:R0:W-:Y:S04]  /*9c20*/  @!P0 STG.E.U16 desc[UR12][R20.64+0x3c], R23 ;  /* 0x00003c1714008986 */ /* 0x0001e8000c10150c */
[----:B0-----:R-:W-:Y:S05]  /*9c30*/  WARPSYNC.COLLECTIVE R30, `(.L_x_705) ;  /* 0x000000001e087348 */ /* 0x001fea0003c00000 */
[----:B------:R1:W2:Y:S02]  /*9c40*/  SHFL.BFLY P2, R38, R35, R32, R33 ;  /* 0x0c00002023267389 */ /* 0x0002a40000040021 */
[----:B012---:R-:W-:Y:S01]  /*9c50*/  ENDCOLLECTIVE ;  /* 0x000000000000791b */ /* 0x007fe20003800000 */
.L_x_705:
[----:B------:R-:W-:Y:S01]  /*9c60*/  FADD.FTZ R42, R43, R42 ;  /* 0x0000002a2b2a7221 */ /* 0x000fe20000010000 */
[----:B------:R0:W-:Y:S04]  /*9c70*/  @!P0 STG.E.U16 desc[UR12][R18.64+0x78], R24 ;  /* 0x0000781812008986 */ /* 0x0001e8000c10150c */
[----:B------:R0:W-:Y:S01]  /*9c80*/  @!P0 STG.E.U16 desc[UR12][R20.64+0x78], R25 ;  /* 0x0000781914008986 */ /* 0x0001e2000c10150c */
[----:B------:R-:W-:Y:S01]  /*9c90*/  HFMA2.MMA R32, -RZ, RZ, 0, 5.9604644775390625e-08 ;  /* 0x00000001ff207435 */ /* 0x000fe200000001ff */
[----:B------:R-:W-:Y:S01]  /*9ca0*/  MOV R35, R42 ;  /* 0x0000002a00237202 */ /* 0x000fe20000000f00 */
[----:B------:R-:W-:-:S09]  /*9cb0*/  IMAD.MOV.U32 R40, RZ, RZ, R38 ;  /* 0x000000ffff287224 */ /* 0x000fd200078e0026 */
[----:B0-----:R-:W-:Y:S05]  /*9cc0*/  WARPSYNC.COLLECTIVE R30, `(.L_x_706) ;  /* 0x000000001e087348 */ /* 0x001fea0003c00000 */
[----:B------:R1:W2:Y:S02]  /*9cd0*/  SHFL.BFLY P2, R38, R35, R32, R33 ;  /* 0x0c00002023267389 */ /* 0x0002a40000040021 */
[----:B012---:R-:W-:Y:S01]  /*9ce0*/  ENDCOLLECTIVE ;  /* 0x000000000000791b */ /* 0x007fe20003800000 */
.L_x_706:
[----:B------:R-:W-:-:S05]  /*9cf0*/  FADD.FTZ R40, R41, R40 ;  /* 0x0000002829287221 */ /* 0x000fca0000010000 */
[----:B------:R-:W-:Y:S02]  /*9d00*/  MOV R35, R40 ;  /* 0x0000002800237202 */ /* 0x000fe40000000f00 */
[----:B------:R-:W-:-:S07]  /*9d10*/  MOV R27, R38 ;  /* 0x00000026001b7202 */ /* 0x000fce0000000f00 */
[----:B------:R-:W-:Y:S05]  /*9d20*/  WARPSYNC.COLLECTIVE R30, `(.L_x_707) ;  /* 0x000000001e087348 */ /* 0x000fea0003c00000 */
[----:B------:R0:W1:Y:S02]  /*9d30*/  SHFL.BFLY P2, R38, R35, R32, R33 ;  /* 0x0c00002023267389 */ /* 0x0000640000040021 */
[----:B01----:R-:W-:Y:S01]  /*9d40*/  ENDCOLLECTIVE ;  /* 0x000000000000791b */ /* 0x003fe20003800000 */
.L_x_707:
[----:B------:R-:W-:Y:S01]  /*9d50*/  FADD.FTZ R22, R42, R27 ;  /* 0x0000001b2a167221 */ /* 0x000fe20000010000 */
[----:B------:R-:W-:Y:S06]  /*9d60*/  BRA `(.L_x_708) ;  /* 0xffffffe400247947 */ /* 0x000fec000383ffff */
.L_x_709:
        /* <DEDUP_REMOVED lines=9> */
.L_x_3015:


//--------------------- .text._ZN13group_norm_v218gn_bwd_cuda_kernelI13__nv_bfloat16Li480ELi3ELi16ELi60ELi4096ELb1ELb1ELi16ELi960ELi960ELi4ELb1ELi1ELb1ELb0ELNS_15WgradSyncMethodE3ENS_16CompileConditionILi900EEEEEvPT_S6_S6_PKS5_S8_S8_S8_PKfflPfPj --------------------------
	.section	.text._ZN13group_norm_v218gn_bwd_cuda_kernelI13__nv_bfloat16Li480ELi3ELi16ELi60ELi4096ELb1ELb1ELi16ELi960ELi960ELi4ELb1ELi1ELb1ELb0ELNS_15WgradSyncMethodE3ENS_16CompileConditionILi900EEEEEvPT_S6_S6_PKS5_S8_S8_S8_PKfflPfPj,"ax",@progbits
	.align	128
        .global         _ZN13group_norm_v218gn_bwd_cuda_kernelI13__nv_bfloat16Li480ELi3ELi16ELi60ELi4096ELb1ELb1ELi16ELi960ELi960ELi4ELb1ELi1ELb1ELb0ELNS_15WgradSyncMethodE3ENS_16CompileConditionILi900EEEEEvPT_S6_S6_PKS5_S8_S8_S8_PKfflPfPj
        .type           _ZN13group_norm_v218gn_bwd_cuda_kernelI13__nv_bfloat16Li480ELi3ELi16ELi60ELi4096ELb1ELb1ELi16ELi960ELi960ELi4ELb1ELi1ELb1ELb0ELNS_15WgradSyncMethodE3ENS_16CompileConditionILi900EEEEEvPT_S6_S6_PKS5_S8_S8_S8_PKfflPfPj,@function
        .size           _ZN13group_norm_v218gn_bwd_cuda_kernelI13__nv_bfloat16Li480ELi3ELi16ELi60ELi4096ELb1ELb1ELi16ELi960ELi960ELi4ELb1ELi1ELb1ELb0ELNS_15WgradSyncMethodE3ENS_16CompileConditionILi900EEEEEvPT_S6_S6_PKS5_S8_S8_S8_PKfflPfPj,(.L_x_3016 - _ZN13group_norm_v218gn_bwd_cuda_kernelI13__nv_bfloat16Li480ELi3ELi16ELi60ELi4096ELb1ELb1ELi16ELi960ELi960ELi4ELb1ELi1ELb1ELb0ELNS_15WgradSyncMethodE3ENS_16CompileConditionILi900EEEEEvPT_S6_S6_PKS5_S8_S8_S8_PKfflPfPj)
        .other          _ZN13group_norm_v218gn_bwd_cuda_kernelI13__nv_bfloat16Li480ELi3ELi16ELi60ELi4096ELb1ELb1ELi16ELi960ELi960ELi4ELb1ELi1ELb1ELb0ELNS_15WgradSyncMethodE3ENS_16CompileConditionILi900EEEEEvPT_S6_S6_PKS5_S8_S8_S8_PKfflPfPj,@"STO_CUDA_ENTRY STV_DEFAULT"
_ZN13group_norm_v218gn_bwd_cuda_kernelI13__nv_bfloat16Li480ELi3ELi16ELi60ELi4096ELb1ELb1ELi16ELi960ELi960ELi4ELb1ELi1ELb1ELb0ELNS_15WgradSyncMethodE3ENS_16CompileConditionILi900EEEEEvPT_S6_S6_PKS5_S8_S8_S8_PKfflPfPj:
.text._ZN13group_norm_v218gn_bwd_cuda_kernelI13__nv_bfloat16Li480ELi3ELi16ELi60ELi4096ELb1ELb1ELi16ELi960ELi960ELi4ELb1ELi1ELb1ELb0ELNS_15WgradSyncMethodE3ENS_16CompileConditionILi900EEEEEvPT_S6_S6_PKS5_S8_S8_S8_PKfflPfPj:
        /* <DEDUP_REMOVED lines=29> */
.L_x_712:
[----:B------:R-:W2:Y:S04]  /*01d0*/  LD.E.STRONG.GPU R0, desc[UR12][R2.64] ;  /* 0x0000000c02007980 */ /* 0x000ea8000c10f900 */
[----:B--2---:R-:W-:Y:S01]  /*01e0*/  CCTL.IVALL ;  /* 0x00000000ff00798f */ /* 0x004fe20002000000 */
[----:B------:R-:W-:Y:S05]  /*01f0*/  YIELD ;  /* 0x0000000000007946 */ /* 0x000fea0003800000 */
[----:B-----5:R-:W-:-:S04]  /*0200*/  LOP3.LUT R0, R0, R5, RZ, 0x3c, !PT ;  /* 0x0000000500007212 */ /* 0x020fc800078e3cff */
[----:B------:R-:W-:-:S13]  /*0210*/  ISETP.GT.AND P0, PT, R0, -0x1, PT ;  /* 0xffffffff0000780c */ /* 0x000fda0003f04270 */
[----:B------:R-:W-:Y:S05]  /*0220*/  @P0 BRA `(.L_x_712) ;  /* 0xfffffffc00e80947 */ /* 0x000fea000383ffff */
.L_x_711:
[----:B------:R-:W-:Y:S05]  /*0230*/  WARPSYNC.ALL ;  /* 0x0000000000007948 */ /* 0x000fea0003800000 */
[----:B------:R-:W-:Y:S06]  /*0240*/  BAR.SYNC.DEFER_BLOCKING 0x0 ;  /* 0x0000000000007b1d */ /* 0x000fec0000010000 */
[----:B------:R-:W-:Y:S05]  /*0250*/  BRA `(.L_x_713) ;  /* 0x0000003000607947 */ /* 0x000fea0003800000 */
.L_x_710:
[----:B------:R-:W0:Y:S01]  /*0260*/  S2R R12, SR_TID.X ;  /* 0x00000000000c7919 */ /* 0x000e220000002100 */
[----:B------:R-:W1:Y:S08]  /*0270*/  LDC.64 R4, c[0x0][0x238] ;  /* 0x00008e00ff047b82 */ /* 0x000e700000000a00 */
[----:B------:R-:W2:Y:S01]  /*0280*/  LDC.64 R30, c[0x0][0x240] ;  /* 0x00009000ff1e7b82 */ /* 0x000ea20000000a00 */
[----:B0-----:R-:W-:-:S05]  /*0290*/  IMAD.WIDE.U32 R2, R12, -0x77777777, RZ ;  /* 0x888888890c027825 */ /* 0x001fca00078e00ff */
[----:B------:R-:W-:-:S05]  /*02a0*/  SHF.R.U32.HI R35, RZ, 0x7, R3 ;  /* 0x00000007ff237819 */ /* 0x000fca0000011603 */
[----:B------:R-:W-:-:S04]  /*02b0*/  IMAD R6, R35, -0xf0, R12 ;  /* 0xffffff1023067824 */ /* 0x000fc800078e020c */
[----:B------:R-:W-:-:S04]  /*02c0*/  IMAD.SHL.U32 R7, R6, 0x4, RZ ;  /* 0x0000000406077824 */ /* 0x000fc800078e00ff */
[----:B-1----:R-:W-:-:S04]  /*02d0*/  IMAD.WIDE R2, R7, 0x2, R4 ;  /* 0x0000000207027825 */ /* 0x002fc800078e0204 */
[----:B--2---:R-:W-:Y:S02]  /*02e0*/  IMAD.WIDE R30, R7, 0x2, R30 ;  /* 0x00000002071e7825 */ /* 0x004fe400078e021e */
[----:B------:R-:W2:Y:S04]  /*02f0*/  LDG.E.64.CONSTANT R2, desc[UR12][R2.64] ;  /* 0x0000000c02027981 */ /* 0x000ea8000c1e9b00 */
[----:B------:R-:W3:Y:S01]  /*0300*/  LDG.E.64.CONSTANT R30, desc[UR12][R30.64] ;  /* 0x0000000c1e1e7981 */ /* 0x000ee2000c1e9b00 */
[----:B------:R-:W0:Y:S01]  /*0310*/  S2UR UR7, SR_CgaCtaId ;  /* 0x00000000000779c3 */ /* 0x000e220000008800 */
[----:B------:R-:W-:Y:S01]  /*0320*/  IADD3 R8, R12, 0x1e0, RZ ;  /* 0x000001e00c087810 */ /* 0x000fe20007ffe0ff */
[----:B------:R-:W-:Y:S01]  /*0330*/  UMOV UR4, 0x400 ;  /* 0x0000040000047882 */ /* 0x000fe20000000000 */
[----:B------:R-:W-:Y:S01]  /*0340*/  SHF.R.S32.HI R0, RZ, 0x1f, R12 ;  /* 0x0000001fff007819 */ /* 0x000fe2000001140c */
[----:B------:R-:W-:Y:S01]  /*0350*/  UIADD3 UR4, UR4, 0x3c00, URZ ;  /* 0x00003c0004047890 */ /* 0x000fe2000fffe03f */
[----:B------:R-:W-:Y:S01]  /*0360*/  HFMA2.MMA R7, -RZ, RZ, 0, 1.430511474609375e-06 ;  /* 0x00000018ff077435 */ /* 0x000fe200000001ff */
[----:B------:R-:W-:-:S02]  /*0370*/  SHF.R.S32.HI R9, RZ, 0x1f, R8 ;  /* 0x0000001fff097819 */ /* 0x000fc40000011408 */
[----:B------:R-:W-:Y:S02]  /*0380*/  CS2R R20, SRZ ;  /* 0x0000000000147805 */ /* 0x000fe4000001ff00 */
[----:B------:R-:W-:Y:S02]  /*0390*/  LEA.HI R5, R0, R12, RZ, 0x2 ;  /* 0x0000000c00057211 */ /* 0x000fe400078f10ff */
[----:B------:R-:W-:Y:S02]  /*03a0*/  CS2R R18, SRZ ;  /* 0x0000000000127805 */ /* 0x000fe4000001ff00 */
[----:B------:R-:W-:Y:S02]  /*03b0*/  LEA.HI R4, R9, R8, RZ, 0x2 ;  /* 0x0000000809047211 */ /* 0x000fe400078f10ff */
[----:B------:R-:W-:Y:S02]  /*03c0*/  CS2R R16, SRZ ;  /* 0x0000000000107805 */ /* 0x000fe4000001ff00 */
[----:B------:R-:W-:-:S02]  /*03d0*/  SHF.R.S32.HI R13, RZ, 0x2, R5 ;  /* 0x00000002ff0d7819 */ /* 0x000fc40000011405 */
[----:B------:R-:W-:Y:S02]  /*03e0*/  CS2R R14, SRZ ;  /* 0x00000000000e7805 */ /* 0x000fe4000001ff00 */
[----:B------:R-:W-:Y:S02]  /*03f0*/  SHF.R.S32.HI R10, RZ, 0x2, R4 ;  /* 0x00000002ff0a7819 */ /* 0x000fe40000011404 */
[----:B------:R-:W-:Y:S02]  /*0400*/  LOP3.LUT R11, R4, 0xfffffffc, RZ, 0xc0, !PT ;  /* 0xfffffffc040b7812 */ /* 0x000fe400078ec0ff */
[----:B------:R-:W-:Y:S02]  /*0410*/  LEA.HI R9, R9, R8, RZ, 0x4 ;  /* 0x0000000809097211 */ /* 0x000fe400078f20ff */
[----:B------:R-:W-:Y:S02]  /*0420*/  IADD3 R10, R10, 0xf0, RZ ;  /* 0x000000f00a0a7810 */ /* 0x000fe40007ffe0ff */
[----:B------:R-:W-:Y:S01]  /*0430*/  IADD3 R11, R8, -R11, RZ ;  /* 0x8000000b080b7210 */ /* 0x000fe20007ffe0ff */
[----:B0-----:R-:W-:Y:S01]  /*0440*/  ULEA UR7, UR7, UR4, 0x18 ;  /* 0x0000000407077291 */ /* 0x001fe2000f8ec03f */
[----:B------:R-:W-:Y:S01]  /*0450*/  LOP3.LUT R5, R5, 0xfffffffc, RZ, 0xc0, !PT ;  /* 0xfffffffc05057812 */ /* 0x000fe200078ec0ff */
[----:B------:R-:W-:Y:S01]  /*0460*/  USHF.L.U32 UR4, UR11, 0x4, URZ ;  /* 0x000000040b047899 */ /* 0x000fe2000800063f */
[----:B------:R-:W-:-:S03]  /*0470*/  LEA.HI R0, R0, R12, RZ, 0x4 ;  /* 0x0000000c00007211 */ /* 0x000fc600078f20ff */
[C---:B------:R-:W-:Y:S01]  /*0480*/  IMAD R4, R6.reuse, R7, UR7 ;  /* 0x0000000706047e24 */ /* 0x040fe2000f8e0207 */
[----:B------:R-:W-:Y:S01]  /*0490*/  SHF.R.U32.HI R0, RZ, 0x4, R0 ;  /* 0x00000004ff007819 */ /* 0x000fe20000011600 */
[----:B------:R-:W-:Y:S01]  /*04a0*/  IMAD.WIDE.U32 R6, R6, -0x77777777, RZ ;  /* 0x8888888906067825 */ /* 0x000fe200078e00ff */
[----:B------:R-:W-:-:S03]  /*04b0*/  ULOP3.LUT UR4, UR4, 0xff0, URZ, 0xc0, !UPT ;  /* 0x00000ff004047892 */ /* 0x000fc6000f8ec03f */
[----:B------:R-:W-:Y:S01]  /*04c0*/  VIADD R6, R13, 0xf0 ;  /* 0x000000f00d067836 */ /* 0x000fe20000000000 */
[----:B------:R-:W-:Y:S01]  /*04d0*/  SHF.R.U32.HI R8, RZ, 0x3, R7 ;  /* 0x00000003ff087819 */ /* 0x000fe20000011607 */
[----:B------:R-:W-:Y:S01]  /*04e0*/  IMAD.IADD R5, R12, 0x1, -R5 ;  /* 0x000000010c057824 */ /* 0x000fe200078e0a05 */
[----:B------:R-:W-:Y:S02]  /*04f0*/  SHF.R.S32.HI R13, RZ, 0x1f, R10 ;  /* 0x0000001fff0d7819 */ /* 0x000fe4000001140a */
[----:B------:R-:W-:Y:S01]  /*0500*/  SHF.R.S32.HI R7, RZ, 0x1f, R6 ;  /* 0x0000001fff077819 */ /* 0x000fe20000011406 */
[----:B------:R0:W-:Y:S01]  /*0510*/  STL [R1], R8 ;  /* 0x0000000801007387 */ /* 0x0001e20000100800 */
[----:B------:R-:W-:Y:S02]  /*0520*/  LEA.HI R13, R13, R10, RZ, 0x2 ;  /* 0x0000000a0d0d7211 */ /* 0x000fe400078f10ff */
[----:B------:R-:W-:Y:S02]  /*0530*/  LEA.HI R7, R7, R6, RZ, 0x2 ;  /* 0x0000000607077211 */ /* 0x000fe400078f10ff */
[----:B------:R-:W-:-:S02]  /*0540*/  SHF.R.U32.HI R10, RZ, 0x2, R13 ;  /* 0x00000002ff0a7819 */ /* 0x000fc4000001160d */
[----:B------:R-:W-:Y:S02]  /*0550*/  SHF.R.U32.HI R6, RZ, 0x2, R7 ;  /* 0x00000002ff067819 */ /* 0x000fe40000011607 */
[----:B0-----:R-:W-:Y:S02]  /*0560*/  SHF.R.U32.HI R8, RZ, 0x4, R9 ;  /* 0x00000004ff087819 */ /* 0x001fe40000011609 */
[C---:B------:R-:W-:Y:S02]  /*0570*/  LOP3.LUT R9, R5.reuse, 0x3, R0, 0x78, !PT ;  /* 0x0000000305097812 */ /* 0x040fe400078e7800 */
[----:B------:R-:W-:Y:S02]  /*0580*/  LOP3.LUT R12, R5, 0x3, R6, 0x78, !PT ;  /* 0x00000003050c7812 */ /* 0x000fe400078e7806 */
[C---:B------:R-:W-:Y:S01]  /*0590*/  LOP3.LUT R0, R11.reuse, 0x3, R8, 0x78, !PT ;  /* 0x000000030b007812 */ /* 0x040fe200078e7808 */
[----:B------:R0:W-:Y:S04]  /*05a0*/  STL [R1+0x10], R9 ;  /* 0x0000100901007387 */ /* 0x0001e80000100800 */
[----:B------:R-:W-:Y:S04]  /*05b0*/  STL [R1+0xc], R12 ;  /* 0x00000c0c01007387 */ /* 0x000fe80000100800 */
[----:B------:R-:W-:Y:S01]  /*05c0*/  STL [R1+0x8], R0 ;  /* 0x0000080001007387 */ /* 0x000fe20000100800 */
[----:B0-----:R-:W-:-:S05]  /*05d0*/  LOP3.LUT R9, R11, 0x3, R10, 0x78, !PT ;  /* 0x000000030b097812 */ /* 0x001fca00078e780a */
[----:B------:R0:W-:Y:S02]  /*05e0*/  STL [R1+0x4], R9 ;  /* 0x0000040901007387 */ /* 0x0001e40000100800 */
[C---:B0-----:R-:W-:Y:S01]  /*05f0*/  LEA R9, R35.reuse, R4, 0x3 ;  /* 0x0000000423097211 */ /* 0x041fe200078e18ff */
[----:B------:R-:W-:Y:S01]  /*0600*/  VIADD R35, R35, UR4 ;  /* 0x0000000423237c36 */ /* 0x000fe20008000000 */
[----:B------:R-:W-:-:S03]  /*0610*/  UMOV UR4, URZ ;  /* 0x0000003f00047c82 */ /* 0x000fc60008000000 */
[----:B------:R0:W-:Y:S01]  /*0620*/  STL [R1+0x14], R9 ;  /* 0x0000140901007387 */ /* 0x0001e20000100800 */
[----:B--2---:R-:W-:Y:S02]  /*0630*/  PRMT R5, R2, 0x7632, R5 ;  /* 0x0000763202057816 */ /* 0x004fe40000000005 */
[----:B------:R-:W-:Y:S02]  /*0640*/  PRMT R6, R3, 0x7632, R6 ;  /* 0x0000763203067816 */ /* 0x000fe40000000006 */
[C---:B---3--:R-:W-:Y:S01]  /*0650*/  PRMT R7, R30.reuse, 0x7632, R7 ;  /* 0x000076321e077816 */ /* 0x048fe20000000007 */
[----:B------:R-:W-:Y:S01]  /*0660*/  IMAD.U32 R30, R30, 0x10000, RZ ;  /* 0x000100001e1e7824 */ /* 0x000fe200078e00ff */
[----:B------:R-:W-:Y:S02]  /*0670*/  PRMT R8, R31, 0x7632, R8 ;  /* 0x000076321f087816 */ /* 0x000fe40000000008 */
[----:B------:R-:W-:Y:S02]  /*0680*/  SHF.L.U32 R4, R5, 0x10, RZ ;  /* 0x0000001005047819 */ /* 0x000fe400000006ff */
[----:B------:R-:W-:-:S02]  /*0690*/  SHF.L.U32 R0, R2, 0x10, RZ ;  /* 0x0000001002007819 */ /* 0x000fc400000006ff */
[----:B------:R-:W-:Y:S01]  /*06a0*/  SHF.L.U32 R5, R6, 0x10, RZ ;  /* 0x0000001006057819 */ /* 0x000fe200000006ff */
[----:B------:R-:W-:Y:S01]  /*06b0*/  IMAD.U32 R6, R7, 0x10000, RZ ;  /* 0x0001000007067824 */ /* 0x000fe200078e00ff */
[----:B------:R-:W-:Y:S02]  /*06c0*/  SHF.L.U32 R2, R3, 0x10, RZ ;  /* 0x0000001003027819 */ /* 0x000fe400000006ff */
[----:B------:R-:W-:Y:S02]  /*06d0*/  SHF.L.U32 R3, R31, 0x10, RZ ;  /* 0x000000101f037819 */ /* 0x000fe400000006ff */
[----:B0-----:R-:W-:-:S07]  /*06e0*/  SHF.L.U32 R7, R8, 0x10, RZ ;  /* 0x0000001008077819 */ /* 0x001fce00000006ff */
.L_x_731:
[----:B------:R-:W2:Y:S01]  /*06f0*/  LDL R12, [R1] ;  /* 0x00000000010c7983 */ /* 0x000ea20000100800 */
[----:B------:R-:W-:Y:S01]  /*0700*/  MOV R8, UR10 ;  /* 0x0000000a00087c02 */ /* 0x000fe20008000f00 */
[----:B------:R-:W-:Y:S01]  /*0710*/  IMAD.U32 R9, RZ, RZ, UR10 ;  /* 0x0000000aff097e24 */ /* 0x000fe2000f8e00ff */
[----:B------:R-:W-:Y:S01]  /*0720*/  MOV R10, UR6 ;  /* 0x00000006000a7c02 */ /* 0x000fe20008000f00 */
[----:B------:R-:W-:Y:S01]  /*0730*/  ULDC.64 UR14, c[0x0][0x248] ;  /* 0x00009200000e7ab9 */ /* 0x000fe20000000a00 */
[----:B------:R-:W0:Y:S01]  /*0740*/  S2R R22, SR_TID.X ;  /* 0x0000000000167919 */ /* 0x000e220000002100 */
[----:B------:R-:W-:Y:S01]  /*0750*/  ULDC UR5, c[0x0][0x250] ;  /* 0x0000940000057ab9 */ /* 0x000fe20000000800 */
[----:B------:R-:W-:Y:S02]  /*0760*/  MOV R11, RZ ;  /* 0x000000ff000b7202 */ /* 0x000fe40000000f00 */
[----:B-1----:R-:W-:Y:S01]  /*0770*/  CS2R R24, SRZ ;  /* 0x0000000000187805 */ /* 0x002fe2000001ff00 */
[----:B------:R-:W-:Y:S01]  /*0780*/  ULDC.64 UR18, c[0x0][0x230] ;  /* 0x00008c0000127ab9 */ /* 0x000fe20000000a00 */
[----:B------:R-:W-:Y:S01]  /*0790*/  ULDC.64 UR20, c[0x0][0x228] ;  /* 0x00008a0000147ab9 */ /* 0x000fe20000000a00 */
[----:B--2---:R-:W-:-:S04]  /*07a0*/  LEA R8, P0, R8, R12, 0x4 ;  /* 0x0000000c08087211 */ /* 0x004fc800078020ff */
[----:B------:R-:W-:Y:S02]  /*07b0*/  LEA.HI.X R9, R9, RZ, R10, 0x4, P0 ;  /* 0x000000ff09097211 */ /* 0x000fe400000f240a */
[----:B------:R-:W-:-:S04]  /*07c0*/  LEA R12, P0, R8, UR14, 0x3 ;  /* 0x0000000e080c7c11 */ /* 0x000fc8000f8018ff */
[----:B------:R-:W-:-:S06]  /*07d0*/  LEA.HI.X R13, R8, UR15, R9, 0x3, P0 ;  /* 0x0000000f080d7c11 */ /* 0x000fcc00080f1c09 */
[----:B------:R-:W2:Y:S01]  /*07e0*/  LDG.E.64.CONSTANT R12, desc[UR12][R12.64] ;  /* 0x0000000c0c0c7981 */ /* 0x000ea2000c1e9b00 */
[----:B0-----:R-:W-:-:S05]  /*07f0*/  IMAD.WIDE.U32 R8, R22, -0x77777777, RZ ;  /* 0x8888888916087825 */ /* 0x001fca00078e00ff */
[----:B------:R-:W-:Y:S02]  /*0800*/  SHF.R.U32.HI R8, RZ, 0x7, R9 ;  /* 0x00000007ff087819 */ /* 0x000fe40000011609 */
[----:B------:R-:W-:-:S03]  /*0810*/  MOV R9, UR10 ;  /* 0x0000000a00097c02 */ /* 0x000fc60008000f00 */
[----:B------:R-:W-:-:S04]  /*0820*/  IMAD R10, R8, -0xf0, R22 ;  /* 0xffffff10080a7824 */ /* 0x000fc800078e0216 */
[----:B------:R-:W-:-:S04]  /*0830*/  IMAD.SHL.U32 R10, R10, 0x4, RZ ;  /* 0x000000040a0a7824 */ /* 0x000fc800078e00ff */
[----:B------:R-:W-:-:S04]  /*0840*/  IMAD.WIDE.U32 R10, R9, 0x3c0000, R10 ;  /* 0x003c0000090a7825 */ /* 0x000fc800078e000a */
[----:B--2---:R-:W-:Y:S01]  /*0850*/  FADD.FTZ R8, R13, UR5 ;  /* 0x000000050d087e21 */ /* 0x004fe20008010000 */
[----:B------:R-:W-:Y:S01]  /*0860*/  UIMAD UR5, UR6, 0x3c0000, URZ ;  /* 0x003c0000060578a4 */ /* 0x000fe2000f8e023f */
[----:B------:R-:W-:-:S04]  /*0870*/  MOV R13, RZ ;  /* 0x000000ff000d7202 */ /* 0x000fc80000000f00 */
[----:B------:R-:W0:Y:S01]  /*0880*/  MUFU.RSQ R8, R8 ;  /* 0x0000000800087308 */ /* 0x000e220000001400 */
[----:B------:R-:W-:-:S07]  /*0890*/  VIADD R9, R11, UR5 ;  /* 0x000000050b097c36 */ /* 0x000fce0008000000 */
.L_x_714:
[----:B------:R-:W-:-:S05]  /*08a0*/  LEA R22, R13, R35, 0x1 ;  /* 0x000000230d167211 */ /* 0x000fca00078e08ff */
[----:B------:R-:W-:-:S05]  /*08b0*/  IMAD R27, R22, 0x3c0, RZ ;  /* 0x000003c0161b7824 */ /* 0x000fca00078e02ff */
[----:B------:R-:W-:-:S04]  /*08c0*/  IADD3 R27, P0, R27, R10, RZ ;  /* 0x0000000a1b1b7210 */ /* 0x000fc80007f1e0ff */
[----:B------:R-:W-:Y:S01]  /*08d0*/  IADD3.X R22, RZ, R9, RZ, P0, !PT ;  /* 0x00000009ff167210 */ /* 0x000fe200007fe4ff */
[----:B------:R-:W-:-:S03]  /*08e0*/  IMAD.SHL.U32 R26, R27, 0x2, RZ ;  /* 0x000000021b1a7824 */ /* 0x000fc600078e00ff */
[----:B------:R-:W-:Y:S02]  /*08f0*/  SHF.L.U64.HI R27, R27, 0x1, R22 ;  /* 0x000000011b1b7819 */ /* 0x000fe40000010216 */
[----:B------:R-:W-:-:S04]  /*0900*/  IADD3 R22, P0, R26, UR18, RZ ;  /* 0x000000121a167c10 */ /* 0x000fc8000ff1e0ff */
[----:B------:R-:W-:-:S06]  /*0910*/  IADD3.X R23, R27, UR19, RZ, P0, !PT ;  /* 0x000000131b177c10 */ /* 0x000fcc00087fe4ff */
[----:B------:R-:W2:Y:S01]  /*0920*/  LDG.E.64.CONSTANT R22, desc[UR12][R22.64] ;  /* 0x0000000c16167981 */ /* 0x000ea2000c1e9b00 */
[----:B------:R-:W-:-:S04]  /*0930*/  IADD3 R26, P0, R26, UR20, RZ ;  /* 0x000000141a1a7c10 */ /* 0x000fc8000ff1e0ff */
[----:B------:R-:W-:-:S06]  /*0940*/  IADD3.X R27, R27, UR21, RZ, P0, !PT ;  /* 0x000000151b1b7c10 */ /* 0x000fcc00087fe4ff */
[----:B------:R-:W3:Y:S01]  /*0950*/  LDG.E.64.CONSTANT R26, desc[UR12][R26.64] ;  /* 0x0000000c1a1a7981 */ /* 0x000ee2000c1e9b00 */
[----:B------:R-:W-:-:S05]  /*0960*/  VIADD R13, R13, 0x1 ;  /* 0x000000010d0d7836 */ /* 0x000fca0000000000 */
[----:B------:R-:W-:Y:S02]  /*0970*/  ISETP.NE.AND P0, PT, R13, 0x8, PT ;  /* 0x000000080d00780c */ /* 0x000fe40003f05270 */
[C---:B--2---:R-:W-:Y:S02]  /*0980*/  SHF.L.U32 R28, R22.reuse, 0x10, RZ ;  /* 0x00000010161c7819 */ /* 0x044fe400000006ff */
[----:B------:R-:W-:-:S03]  /*0990*/  PRMT R22, R22, 0x7632, R22 ;  /* 0x0000763216167816 */ /* 0x000fc60000000016 */
[----:B------:R-:W-:Y:S02]  /*09a0*/  FADD.FTZ R28, -R12, R28 ;  /* 0x0000001c0c1c7221 */ /* 0x000fe40000010100 */
[----:B------:R-:W-:Y:S02]  /*09b0*/  IMAD.U32 R22, R22, 0x10000, RZ ;  /* 0x0001000016167824 */ /* 0x000fe400078e00ff */
[----:B0-----:R-:W-:Y:S02]  /*09c0*/  FMUL.FTZ R28, R8, R28 ;  /* 0x0000001c081c7220 */ /* 0x001fe40000410000 */
[----:B------:R-:W-:Y:S02]  /*09d0*/  FADD.FTZ R22, -R12, R22 ;  /* 0x000000160c167221 */ /* 0x000fe40000010100 */
[----:B------:R-:W-:Y:S02]  /*09e0*/  FFMA.FTZ R29, R0, R28, R30 ;  /* 0x0000001c001d7223 */ /* 0x000fe4000001001e */
[----:B------:R-:W-:-:S02]  /*09f0*/  FMUL.FTZ R22, R8, R22 ;  /* 0x0000001608167220 */ /* 0x000fc40000410000 */
[----:B------:R-:W-:-:S06]  /*0a00*/  FMUL.FTZ R31, R29, -1.4426950216293334961 ;  /* 0xbfb8aa3b1d1f7820 */ /* 0x000fcc0000410000 */
[----:B------:R-:W0:Y:S02]  /*0a10*/  MUFU.EX2 R31, R31 ;  /* 0x0000001f001f7308 */ /* 0x000e240000000800 */
[----:B0-----:R-:W-:-:S06]  /*0a20*/  FADD.FTZ R31, R31, 1 ;  /* 0x3f8000001f1f7421 */ /* 0x001fcc0000010000 */
[----:B------:R-:W0:Y:S02]  /*0a30*/  MUFU.RCP R31, R31 ;  /* 0x0000001f001f7308 */ /* 0x000e240000001000 */
[----:B0-----:R-:W-:-:S04]  /*0a40*/  FADD.FTZ R32, -R31, 1 ;  /* 0x3f8000001f207421 */ /* 0x001fc80000010100 */
[----:B------:R-:W-:-:S04]  /*0a50*/  FFMA.FTZ R29, R29, R32, 1 ;  /* 0x3f8000001d1d7423 */ /* 0x000fc80000010020 */
[----:B------:R-:W-:Y:S01]  /*0a60*/  FMUL.FTZ R29, R31, R29 ;  /* 0x0000001d1f1d7220 */ /* 0x000fe20000410000 */
[C---:B---3--:R-:W-:Y:S02]  /*0a70*/  SHF.L.U32 R31, R26.reuse, 0x10, RZ ;  /* 0x000000101a1f7819 */ /* 0x048fe400000006ff */
[----:B------:R-:W-:-:S03]  /*0a80*/  PRMT R26, R26, 0x7632, R26 ;  /* 0x000076321a1a7816 */ /* 0x000fc6000000001a */
[----:B------:R-:W-:-:S04]  /*0a90*/  FMUL.FTZ R29, R31, R29 ;  /* 0x0000001d1f1d7220 */ /* 0x000fc80000410000 */
[-C--:B------:R-:W-:Y:S01]  /*0aa0*/  FMUL.FTZ R31, R0, R29.reuse ;  /* 0x0000001d001f7220 */ /* 0x080fe20000410000 */
[-C--:B------:R-:W-:Y:S01]  /*0ab0*/  FFMA.FTZ R20, R28, R29.reuse, R20 ;  /* 0x0000001d1c147223 */ /* 0x080fe20000010014 */
[----:B------:R-:W-:Y:S01]  /*0ac0*/  FFMA.FTZ R24, R0, R29, R24 ;  /* 0x0000001d00187223 */ /* 0x000fe20000010018 */
[----:B------:R-:W-:Y:S01]  /*0ad0*/  FADD.FTZ R21, R29, R21 ;  /* 0x000000151d157221 */ /* 0x000fe20000010000 */
[----:B------:R-:W-:Y:S01]  /*0ae0*/  FFMA.FTZ R25, R28, R31, R25 ;  /* 0x0000001f1c197223 */ /* 0x000fe20000010019 */
[----:B------:R-:W-:-:S04]  /*0af0*/  FFMA.FTZ R28, R4, R22, R6 ;  /* 0x00000016041c7223 */ /* 0x000fc80000010006 */
[----:B------:R-:W-:-:S06]  /*0b00*/  FMUL.FTZ R31, R28, -1.4426950216293334961 ;  /* 0xbfb8aa3b1c1f7820 */ /* 0x000fcc0000410000 */
[----:B------:R-:W0:Y:S02]  /*0b10*/  MUFU.EX2 R31, R31 ;  /* 0x0000001f001f7308 */ /* 0x000e240000000800 */
[----:B0-----:R-:W-:-:S06]  /*0b20*/  FADD.FTZ R31, R31, 1 ;  /* 0x3f8000001f1f7421 */ /* 0x001fcc0000010000 */
[----:B------:R-:W0:Y:S02]  /*0b30*/  MUFU.RCP R31, R31 ;  /* 0x0000001f001f7308 */ /* 0x000e240000001000 */
[----:B0-----:R-:W-:-:S04]  /*0b40*/  FADD.FTZ R29, -R31, 1 ;  /* 0x3f8000001f1d7421 */ /* 0x001fc80000010100 */
[----:B------:R-:W-:-:S04]  /*0b50*/  FFMA.FTZ R29, R28, R29, 1 ;  /* 0x3f8000001c1d7423 */ /* 0x000fc8000001001d */
[----:B------:R-:W-:Y:S01]  /*0b60*/  FMUL.FTZ R28, R31, R29 ;  /* 0x0000001d1f1c7220 */ /* 0x000fe20000410000 */
[----:B------:R-:W-:Y:S02]  /*0b70*/  SHF.L.U32 R29, R26, 0x10, RZ ;  /* 0x000000101a1d7819 */ /* 0x000fe400000006ff */
[C---:B------:R-:W-:Y:S02]  /*0b80*/  SHF.L.U32 R26, R23.reuse, 0x10, RZ ;  /* 0x00000010171a7819 */ /* 0x040fe400000006ff */
[----:B------:R-:W-:Y:S01]  /*0b90*/  PRMT R23, R23, 0x7632, R23 ;  /* 0x0000763217177816 */ /* 0x000fe20000000017 */
[----:B------:R-:W-:Y:S02]  /*0ba0*/  FMUL.FTZ R28, R29, R28 ;  /* 0x0000001c1d1c7220 */ /* 0x000fe40000410000 */
[----:B------:R-:W-:Y:S02]  /*0bb0*/  FADD.FTZ R26, -R12, R26 ;  /* 0x0000001a0c1a7221 */ /* 0x000fe40000010100 */
[-C--:B------:R-:W-:Y:S01]  /*0bc0*/  FMUL.FTZ R29, R4, R28.reuse ;  /* 0x0000001c041d7220 */ /* 0x080fe20000410000 */
[----:B------:R-:W-:Y:S01]  /*0bd0*/  FFMA.FTZ R18, R22, R28, R18 ;  /* 0x0000001c16127223 */ /* 0x000fe20000010012 */
[----:B------:R-:W-:Y:S01]  /*0be0*/  FMUL.FTZ R26, R8, R26 ;  /* 0x0000001a081a7220 */ /* 0x000fe20000410000 */
[----:B------:R-:W-:Y:S01]  /*0bf0*/  FFMA.FTZ R24, R4, R28, R24 ;  /* 0x0000001c04187223 */ /* 0x000fe20000010018 */
[----:B------:R-:W-:Y:S01]  /*0c00*/  FFMA.FTZ R25, R22, R29, R25 ;  /* 0x0000001d16197223 */ /* 0x000fe20000010019 */
[----:B------:R-:W-:Y:S01]  /*0c10*/  FADD.FTZ R19, R28, R19 ;  /* 0x000000131c137221 */ /* 0x000fe20000010000 */
        /* <DEDUP_REMOVED lines=8> */
[----:B------:R-:W-:Y:S01]  /*0ca0*/  IMAD.U32 R22, R23, 0x10000, RZ ;  /* 0x0001000017167824 */ /* 0x000fe200078e00ff */
[C---:B------:R-:W-:Y:S02]  /*0cb0*/  SHF.L.U32 R23, R27.reuse, 0x10, RZ ;  /* 0x000000101b177819 */ /* 0x040fe400000006ff */
[----:B------:R-:W-:Y:S01]  /*0cc0*/  PRMT R27, R27, 0x7632, R27 ;  /* 0x000076321b1b7816 */ /* 0x000fe2000000001b */
[----:B------:R-:W-:Y:S02]  /*0cd0*/  FADD.FTZ R22, -R12, R22 ;  /* 0x000000160c167221 */ /* 0x000fe40000010100 */
[----:B------:R-:W-:Y:S01]  /*0ce0*/  FMUL.FTZ R23, R23, R31 ;  /* 0x0000001f17177220 */ /* 0x000fe20000410000 */
[----:B------:R-:W-:Y:S01]  /*0cf0*/  SHF.L.U32 R27, R27, 0x10, RZ ;  /* 0x000000101b1b7819 */ /* 0x000fe200000006ff */
[----:B------:R-:W-:Y:S02]  /*0d00*/  FMUL.FTZ R22, R8, R22 ;  /* 0x0000001608167220 */ /* 0x000fe40000410000 */
        /* <DEDUP_REMOVED lines=12> */
[----:B------:R-:W-:-:S04]  /*0dd0*/  FMUL.FTZ R26, R31, R26 ;  /* 0x0000001a1f1a7220 */ /* 0x000fc80000410000 */
[----:B------:R-:W-:-:S04]  /*0de0*/  FMUL.FTZ R26, R27, R26 ;  /* 0x0000001a1b1a7220 */ /* 0x000fc80000410000 */
[CC--:B------:R-:W-:Y:S01]  /*0df0*/  FMUL.FTZ R23, R5.reuse, R26.reuse ;  /* 0x0000001a05177220 */ /* 0x0c0fe20000410000 */
[-C--:B------:R-:W-:Y:S01]  /*0e00*/  FFMA.FTZ R14, R22, R26.reuse, R14 ;  /* 0x0000001a160e7223 */ /* 0x080fe2000001000e */
[----:B------:R-:W-:Y:S01]  /*0e10*/  FADD.FTZ R15, R26, R15 ;  /* 0x0000000f1a0f7221 */ /* 0x000fe20000010000 */
[----:B------:R-:W-:Y:S01]  /*0e20*/  FFMA.FTZ R24, R5, R26, R24 ;  /* 0x0000001a05187223 */ /* 0x000fe20000010018 */
[----:B------:R-:W-:Y:S01]  /*0e30*/  FFMA.FTZ R25, R22, R23, R25 ;  /* 0x0000001716197223 */ /* 0x000fe20000010019 */
[----:B------:R-:W-:Y:S06]  /*0e40*/  @P0 BRA `(.L_x_714) ;  /* 0xfffffff800940947 */ /* 0x000fec000383ffff */
[----:B------:R-:W2:Y:S01]  /*0e50*/  LDL R34, [R1+0x14] ;  /* 0x0000140001227983 */ /* 0x000ea20000100800 */
[----:B------:R-:W-:Y:S01]  /*0e60*/  UIADD3 UR16, UP0, UR10, 0x1, URZ ;  /* 0x000000010a107890 */ /* 0x000fe2000ff1e03f */
[----:B------:R-:W-:Y:S01]  /*0e70*/  ULDC.64 UR14, c[0x0][0x258] ;  /* 0x00009600000e7ab9 */ /* 0x000fe20000000a00 */
[----:B------:R-:W0:Y:S02]  /*0e80*/  S2R R33, SR_TID.X ;  /* 0x0000000000217919 */ /* 0x000e240000002100 */
[----:B------:R-:W-:Y:S02]  /*0e90*/  UIADD3.X UR17, URZ, UR6, URZ, UP0, !UPT ;  /* 0x000000063f117290 */ /* 0x000fe400087fe43f */
[----:B------:R-:W-:-:S04]  /*0ea0*/  UISETP.GE.U32.AND UP0, UPT, UR16, UR14, UPT ;  /* 0x0000000e1000728c */ /* 0x000fc8000bf06070 */
[----:B------:R-:W-:-:S06]  /*0eb0*/  UISETP.GE.AND.EX UP0, UPT, UR17, UR15, UPT, UP0 ;  /* 0x0000000f1100728c */ /* 0x000fcc000bf06300 */
[----:B------:R-:W-:Y:S02]  /*0ec0*/  PLOP3.LUT P1, PT, PT, PT, UP0, 0x80, 0x0 ;  /* 0x000000000000781c */ /* 0x000fe40003f2f008 */
[----:B0-----:R-:W-:Y:S01]  /*0ed0*/  ISETP.GT.U32.AND P0, PT, R33, 0x1f, PT ;  /* 0x0000001f2100780c */ /* 0x001fe20003f04070 */
[----:B--2---:R0:W-:Y:S01]  /*0ee0*/  STS.64 [R34], R24 ;  /* 0x0000001822007388 */ /* 0x0041e20000000a00 */
[----:B------:R-:W-:Y:S09]  /*0ef0*/  BAR.SYNC.DEFER_BLOCKING 0x0 ;  /* 0x0000000000007b1d */ /* 0x000ff20000010000 */
[----:B------:R-:W-:Y:S05]  /*0f00*/  @!P1 BRA `(.L_x_715) ;  /* 0x0000000000f49947 */ /* 0x000fea0003800000 */
[----:B------:R-:W2:Y:S04]  /*0f10*/  LDL R36, [R1+0x10] ;  /* 0x0000100001247983 */ /* 0x000ea80000100800 */
[----:B0-----:R-:W3:Y:S01]  /*0f20*/  LDL R34, [R1+0xc] ;  /* 0x00000c0001227983 */ /* 0x001ee20000100800 */
[----:B------:R-:W0:Y:S01]  /*0f30*/  S2UR UR8, SR_CgaCtaId ;  /* 0x00000000000879c3 */ /* 0x000e220000008800 */
[----:B------:R-:W-:Y:S01]  /*0f40*/  UMOV UR5, 0x400 ;  /* 0x0000040000057882 */ /* 0x000fe20000000000 */
[----:B------:R-:W-:Y:S01]  /*0f50*/  SHF.L.U32 R13, R33, 0x1, RZ ;  /* 0x00000001210d7819 */ /* 0x000fe200000006ff */
[----:B------:R-:W4:Y:S03]  /*0f60*/  LDL R31, [R1+0x4] ;  /* 0x00000400011f7983 */ /* 0x000f260000100800 */
[----:B------:R-:W-:Y:S01]  /*0f70*/  LOP3.LUT R22, R13, 0x18, RZ, 0xc0, !PT ;  /* 0x000000180d167812 */ /* 0x000fe200078ec0ff */
[----:B------:R-:W1:Y:S03]  /*0f80*/  S2R R32, SR_TID.X ;  /* 0x0000000000207919 */ /* 0x000e660000002100 */
[----:B------:R-:W-:-:S02]  /*0f90*/  LOP3.LUT R24, R22, 0x8, RZ, 0x3c, !PT ;  /* 0x0000000816187812 */ /* 0x000fc400078e3cff */
[----:B------:R-:W-:Y:S01]  /*0fa0*/  LOP3.LUT R28, R22, 0x10, RZ, 0x3c, !PT ;  /* 0x00000010161c7812 */ /* 0x000fe200078e3cff */
[----:B0-----:R-:W-:-:S06]  /*0fb0*/  ULEA UR5, UR8, UR5, 0x18 ;  /* 0x0000000508057291 */ /* 0x001fcc000f8ec03f */
[----:B------:R-:W-:-:S04]  /*0fc0*/  LEA R13, R33, UR5, 0x5 ;  /* 0x00000005210d7c11 */ /* 0x000fc8000f8e28ff */
[C---:B------:R-:W-:Y:S01]  /*0fd0*/  IADD3 R23, R13.reuse, R22, RZ ;  /* 0x000000160d177210 */ /* 0x040fe20007ffe0ff */
[C---:B------:R-:W-:Y:S01]  /*0fe0*/  IMAD.IADD R26, R13.reuse, 0x1, R24 ;  /* 0x000000010d1a7824 */ /* 0x040fe200078e0218 */
[C---:B------:R-:W-:Y:S02]  /*0ff0*/  IADD3 R28, R13.reuse, R28, RZ ;  /* 0x0000001c0d1c7210 */ /* 0x040fe40007ffe0ff */
[----:B------:R-:W-:Y:S01]  /*1000*/  LOP3.LUT R22, R22, 0x18, RZ, 0x3c, !PT ;  /* 0x0000001816167812 */ /* 0x000fe200078e3cff */
[----:B------:R-:W-:Y:S01]  /*1010*/  STS.64 [R23], R20 ;  /* 0x0000001417007388 */ /* 0x000fe20000000a00 */
[----:B-1----:R-:W-:Y:S02]  /*1020*/  SHF.R.S32.HI R37, RZ, 0x1f, R32 ;  /* 0x0000001fff257819 */ /* 0x002fe40000011420 */
[----:B------:R-:W-:Y:S01]  /*1030*/  IADD3 R13, R13, R22, RZ ;  /* 0x000000160d0d7210 */ /* 0x000fe20007ffe0ff */
[----:B------:R0:W-:Y:S01]  /*1040*/  STS.64 [R26], R18 ;  /* 0x000000121a007388 */ /* 0x0001e20000000a00 */
[----:B------:R-:W-:-:S03]  /*1050*/  LEA.HI R37, R37, R32, RZ, 0x2 ;  /* 0x0000002025257211 */ /* 0x000fc600078f10ff */
[----:B------:R1:W-:Y:S01]  /*1060*/  STS.64 [R28], R16 ;  /* 0x000000101c007388 */ /* 0x0003e20000000a00 */
[----:B------:R-:W-:Y:S01]  /*1070*/  SHF.R.S32.HI R37, RZ, 0x2, R37 ;  /* 0x00000002ff257819 */ /* 0x000fe20000011425 */
[----:B------:R-:W-:Y:S01]  /*1080*/  ULOP3.LUT UR8, UR11, 0xff, URZ, 0xc0, !UPT ;  /* 0x000000ff0b087892 */ /* 0x000fe2000f8ec03f */
[----:B0-----:R-:W0:Y:S01]  /*1090*/  LDC.64 R26, c[0x0][0x260] ;  /* 0x00009800ff1a7b82 */ /* 0x001e220000000a00 */
[----:B-1----:R-:W5:Y:S01]  /*10a0*/  LDL R28, [R1+0x8] ;  /* 0x00000800011c7983 */ /* 0x002f620000100800 */
[----:B------:R-:W-:-:S03]  /*10b0*/  LEA R22, R37, UR5, 0x5 ;  /* 0x0000000525167c11 */ /* 0x000fc6000f8e28ff */
[----:B------:R1:W-:Y:S01]  /*10c0*/  STS.64 [R13], R14 ;  /* 0x0000000e0d007388 */ /* 0x0003e20000000a00 */
[----:B------:R-:W-:-:S06]  /*10d0*/  UPRMT UR8, UR9, 0x2104, UR8 ;  /* 0x0000210409087896 */ /* 0x000fcc0008000008 */
[----:B-1----:R-:W-:-:S05]  /*10e0*/  MOV R13, UR8 ;  /* 0x00000008000d7c02 */ /* 0x002fca0008000f00 */
[----:B------:R-:W-:-:S04]  /*10f0*/  IMAD R13, R13, 0x3c0, R33 ;  /* 0x000003c00d0d7824 */ /* 0x000fc800078e0221 */
[----:B------:R-:W-:Y:S01]  /*1100*/  IMAD.SHL.U32 R13, R13, 0x2, RZ ;  /* 0x000000020d0d7824 */ /* 0x000fe200078e00ff */
[----:B------:R-:W-:Y:S01]  /*1110*/  BAR.SYNC.DEFER_BLOCKING 0x0 ;  /* 0x0000000000007b1d */ /* 0x000fe20000010000 */
[----:B--2---:R-:W-:Y:S01]  /*1120*/  IMAD R24, R36, 0x8, R22 ;  /* 0x0000000824187824 */ /* 0x004fe200078e0216 */
[----:B---3--:R-:W-:-:S05]  /*1130*/  LEA R29, R34, R22, 0x3 ;  /* 0x00000016221d7211 */ /* 0x008fca00078e18ff */
[----:B------:R-:W1:Y:S01]  /*1140*/  LDS.64 R24, [R24] ;  /* 0x0000000018187984 */ /* 0x000e620000000a00 */
[----:B------:R-:W2:Y:S03]  /*1150*/  S2R R34, SR_TID.X ;  /* 0x0000000000227919 */ /* 0x000ea60000002100 */
[----:B------:R-:W3:Y:S01]  /*1160*/  LDS.64 R22, [R29+0x1e00] ;  /* 0x001e00001d167984 */ /* 0x000ee20000000a00 */
[C---:B--2---:R-:W-:Y:S02]  /*1170*/  IADD3 R36, R34.reuse, 0x1e0, RZ ;  /* 0x000001e022247810 */ /* 0x044fe40007ffe0ff */
[----:B------:R-:W-:Y:S01]  /*1180*/  IADD3 R34, R34, 0x1e0, RZ ;  /* 0x000001e022227810 */ /* 0x000fe20007ffe0ff */
[----:B-1----:R-:W-:Y:S01]  /*1190*/  FADD.FTZ R32, RZ, R25 ;  /* 0x00000019ff207221 */ /* 0x002fe20000010000 */
[----:B------:R-:W-:Y:S02]  /*11a0*/  FADD.FTZ R25, RZ, R24 ;  /* 0x00000018ff197221 */ /* 0x000fe40000010000 */
[----:B------:R-:W-:-:S04]  /*11b0*/  SHF.R.S32.HI R34, RZ, 0x1f, R34 ;  /* 0x0000001fff227819 */ /* 0x000fc80000011422 */
[----:B------:R-:W-:Y:S01]  /*11c0*/  LEA.HI R34, R34, R36, RZ, 0x2 ;  /* 0x0000002422227211 */ /* 0x000fe200078f10ff */
[----:B---3--:R-:W-:Y:S01]  /*11d0*/  FADD.FTZ R22, R25, R22 ;  /* 0x0000001619167221 */ /* 0x008fe20000010000 */
[C---:B0-----:R-:W-:Y:S02]  /*11e0*/  IMAD.WIDE.U32 R24, R13.reuse, 0x4, R26 ;  /* 0x000000040d187825 */ /* 0x041fe400078e001a */
[----:B------:R-:W-:Y:S02]  /*11f0*/  SHF.R.S32.HI R34, RZ, 0x2, R34 ;  /* 0x00000002ff227819 */ /* 0x000fe40000011422 */
[----:B------:R-:W-:-:S04]  /*1200*/  VIADD R13, R13, 0x3c0 ;  /* 0x000003c00d0d7836 */ /* 0x000fc80000000000 */
[----:B------:R-:W-:Y:S01]  /*1210*/  IMAD.WIDE.U32 R26, R13, 0x4, R26 ;  /* 0x000000040d1a7825 */ /* 0x000fe200078e001a */
[----:B------:R-:W-:-:S03]  /*1220*/  LEA R13, R34, UR5, 0x5 ;  /* 0x00000005220d7c11 */ /* 0x000fc6000f8e28ff */
[----:B------:R-:W-:Y:S01]  /*1230*/  FADD.FTZ R23, R32, R23 ;  /* 0x0000001720177221 */ /* 0x000fe20000010000 */
[----:B-----5:R-:W-:-:S04]  /*1240*/  LEA R28, R28, R13, 0x3 ;  /* 0x0000000d1c1c7211 */ /* 0x020fc800078e18ff */
[----:B------:R-:W-:Y:S01]  /*1250*/  STG.E.64 desc[UR12][R24.64+0x10000], R22 ;  /* 0x0100001618007986 */ /* 0x000fe2000c101b0c */
[----:B----4-:R-:W-:-:S03]  /*1260*/  LEA R13, R31, R13, 0x3 ;  /* 0x0000000d1f0d7211 */ /* 0x010fc600078e18ff */
[----:B------:R-:W0:Y:S04]  /*1270*/  LDS.64 R24, [R28] ;  /* 0x000000001c187984 */ /* 0x000e280000000a00 */
[----:B------:R-:W1:Y:S01]  /*1280*/  LDS.64 R22, [R13+0x1e00] ;  /* 0x001e00000d167984 */ /* 0x000e620000000a00 */
[----:B0-----:R-:W-:Y:S01]  /*1290*/  FADD.FTZ R25, RZ, R25 ;  /* 0x00000019ff197221 */ /* 0x001fe20000010000 */
[----:B------:R-:W-:-:S03]  /*12a0*/  FADD.FTZ R24, RZ, R24 ;  /* 0x00000018ff187221 */ /* 0x000fc60000010000 */
[----:B-1----:R-:W-:Y:S01]  /*12b0*/  FADD.FTZ R23, R25, R23 ;  /* 0x0000001719177221 */ /* 0x002fe20000010000 */
[----:B------:R-:W-:-:S05]  /*12c0*/  FADD.FTZ R22, R24, R22 ;  /* 0x0000001618167221 */ /* 0x000fca0000010000 */
[----:B------:R1:W-:Y:S02]  /*12d0*/  STG.E.64 desc[UR12][R26.64+0x10000], R22 ;  /* 0x010000161a007986 */ /* 0x0003e4000c101b0c */
.L_x_715:
[----:B------:R-:W-:Y:S01]  /*12e0*/  BSSY B0, `(.L_x_716) ;  /* 0x000007f000007945 */ /* 0x000fe20003800000 */
[----:B0-----:R-:W-:Y:S01]  /*12f0*/  HFMA2.MMA R24, -RZ, RZ, 0, 0 ;  /* 0x00000000ff187435 */ /* 0x001fe200000001ff */
[----:B------:R-:W-:Y:S02]  /*1300*/  IMAD.MOV.U32 R28, RZ, RZ, RZ ;  /* 0x000000ffff1c7224 */ /* 0x000fe400078e00ff */
[----:B------:R-:W-:Y:S08]  /*1310*/  @P0 BRA `(.L_x_717) ;  /* 0x0000000400ec0947 */ /* 0x000ff00003800000 */
[----:B------:R-:W-:Y:S01]  /*1320*/  SHF.R.U32.HI R13, RZ, 0x1, R33 ;  /* 0x00000001ff0d7819 */ /* 0x000fe20000011621 */
[----:B-1----:R-:W-:Y:S01]  /*1330*/  IMAD.MOV.U32 R23, RZ, RZ, 0x18 ;  /* 0x00000018ff177424 */ /* 0x002fe200078e00ff */
[----:B------:R-:W-:Y:S02]  /*1340*/  MOV R25, 0x18 ;  /* 0x0000001800197802 */ /* 0x000fe40000000f00 */
[----:B------:R-:W-:Y:S01]  /*1350*/  SHF.L.U32 R26, R33, 0x3, RZ ;  /* 0x00000003211a7819 */ /* 0x000fe200000006ff */
[----:B------:R-:W-:-:S03]  /*1360*/  IMAD R13, R13, 0x3c, RZ ;  /* 0x0000003c0d0d7824 */ /* 0x000fc600078e02ff */
[----:B------:R-:W-:Y:S02]  /*1370*/  LOP3.LUT R26, R26, 0x8, RZ, 0xc0, !PT ;  /* 0x000000081a1a7812 */ /* 0x000fe400078ec0ff */
[----:B------:R-:W-:-:S04]  /*1380*/  IADD3 R22, R13, 0x4, RZ ;  /* 0x000000040d167810 */ /* 0x000fc80007ffe0ff */
[----:B------:R-:W-:-:S05]  /*1390*/  SHF.R.U32.HI R22, RZ, 0x2, R22 ;  /* 0x00000002ff167819 */ /* 0x000fca0000011616 */
[----:B------:R-:W-:Y:S01]  /*13a0*/  IMAD R23, R22, R23, UR7 ;  /* 0x0000000716177e24 */ /* 0x000fe2000f8e0217 */
[----:B------:R-:W-:-:S04]  /*13b0*/  SHF.R.U32.HI R22, RZ, 0x2, R13 ;  /* 0x00000002ff167819 */ /* 0x000fc8000001160d */
[----:B------:R-:W-:Y:S01]  /*13c0*/  IADD3 R28, R26, R23, RZ ;  /* 0x000000171a1c7210 */ /* 0x000fe20007ffe0ff */
[----:B------:R-:W-:-:S04]  /*13d0*/  IMAD R25, R22, R25, UR7 ;  /* 0x0000000716197e24 */ /* 0x000fc8000f8e0219 */
[----:B------:R-:W-:Y:S01]  /*13e0*/  IMAD.IADD R27, R25, 0x1, R26 ;  /* 0x00000001191b7824 */ /* 0x000fe200078e021a */
[----:B------:R-:W-:Y:S04]  /*13f0*/  LDS.64 R22, [R28] ;  /* 0x000000001c167984 */ /* 0x000fe80000000a00 */
[----:B------:R-:W0:Y:S02]  /*1400*/  LDS.64 R24, [R27] ;  /* 0x000000001b187984 */ /* 0x000e240000000a00 */
[----:B0-----:R-:W-:Y:S01]  /*1410*/  FADD.FTZ R24, RZ, R24 ;  /* 0x00000018ff187221 */ /* 0x001fe20000010000 */
[----:B------:R-:W-:-:S03]  /*1420*/  FADD.FTZ R25, RZ, R25 ;  /* 0x00000019ff197221 */ /* 0x000fc60000010000 */
[----:B------:R-:W-:Y:S01]  /*1430*/  FADD.FTZ R24, R24, R22 ;  /* 0x0000001618187221 */ /* 0x000fe20000010000 */
[----:B------:R-:W-:Y:S01]  /*1440*/  IADD3 R22, R13, 0x8, RZ ;  /* 0x000000080d167810 */ /* 0x000fe20007ffe0ff */
[----:B------:R-:W-:Y:S01]  /*1450*/  FADD.FTZ R25, R25, R23 ;  /* 0x0000001719197221 */ /* 0x000fe20000010000 */
[----:B------:R-:W-:Y:S02]  /*1460*/  IMAD.MOV.U32 R23, RZ, RZ, 0x18 ;  /* 0x00000018ff177424 */ /* 0x000fe400078e00ff */
[----:B------:R-:W-:-:S05]  /*1470*/  SHF.R.U32.HI R22, RZ, 0x2, R22 ;  /* 0x00000002ff167819 */ /* 0x000fca0000011616 */
[----:B------:R-:W-:-:S05]  /*1480*/  IMAD R23, R22, R23, UR7 ;  /* 0x0000000716177e24 */ /* 0x000fca000f8e0217 */
[----:B------:R-:W-:-:S05]  /*1490*/  IADD3 R29, R26, R23, RZ ;  /* 0x000000171a1d7210 */ /* 0x000fca0007ffe0ff */
[----:B------:R-:W0:Y:S02]  /*14a0*/  LDS.64 R22, [R29] ;  /* 0x000000001d167984 */ /* 0x000e240000000a00 */
[----:B0-----:R-:W-:Y:S01]  /*14b0*/  FADD.FTZ R24, R24, R22 ;  /* 0x0000001618187221 */ /* 0x001fe20000010000 */
        /* <DEDUP_REMOVED lines=82> */
[----:B------:R-:W-:Y:S01]  /*19e0*/  IMAD.MOV.U32 R23, RZ, RZ, 0x18 ;  /* 0x00000018ff177424 */ /* 0x000fe200078e00ff */
[----:B------:R-:W-:Y:S02]  /*19f0*/  IADD3 R13, R13, 0x38, RZ ;  /* 0x000000380d0d7810 */ /* 0x000fe40007ffe0ff */
[----:B------:R-:W-:Y:S02]  /*1a00*/  SHF.R.U32.HI R22, RZ, 0x2, R22 ;  /* 0x00000002ff167819 */ /* 0x000fe40000011616 */
[----:B------:R-:W-:-:S03]  /*1a10*/  SHF.R.U32.HI R13, RZ, 0x2, R13 ;  /* 0x00000002ff0d7819 */ /* 0x000fc6000001160d */
[----:B------:R-:W-:-:S05]  /*1a20*/  IMAD R23, R22, R23, UR7 ;  /* 0x0000000716177e24 */ /* 0x000fca000f8e0217 */
[----:B------:R-:W-:-:S05]  /*1a30*/  IADD3 R27, R26, R23, RZ ;  /* 0x000000171a1b7210 */ /* 0x000fca0007ffe0ff */
[----:B------:R-:W0:Y:S02]  /*1a40*/  LDS.64 R22, [R27] ;  /* 0x000000001b167984 */ /* 0x000e240000000a00 */
[----:B0-----:R-:W-:Y:S01]  /*1a50*/  FADD.FTZ R24, R24, R22 ;  /* 0x0000001618187221 */ /* 0x001fe20000010000 */
[----:B------:R-:W-:Y:S02]  /*1a60*/  IMAD.MOV.U32 R22, RZ, RZ, 0x18 ;  /* 0x00000018ff167424 */ /* 0x000fe400078e00ff */
[----:B------:R-:W-:Y:S02]  /*1a70*/  FADD.FTZ R28, R25, R23 ;  /* 0x00000017191c7221 */ /* 0x000fe40000010000 */
[----:B------:R-:W-:-:S05]  /*1a80*/  IMAD R13, R13, R22, UR7 ;  /* 0x000000070d0d7e24 */ /* 0x000fca000f8e0216 */
[----:B------:R-:W-:-:S05]  /*1a90*/  IADD3 R13, R26, R13, RZ ;  /* 0x0000000d1a0d7210 */ /* 0x000fca0007ffe0ff */
[----:B------:R-:W0:Y:S02]  /*1aa0*/  LDS.64 R22, [R13] ;  /* 0x000000000d167984 */ /* 0x000e240000000a00 */
[----:B0-----:R-:W-:Y:S01]  /*1ab0*/  FADD.FTZ R24, R24, R22 ;  /* 0x0000001618187221 */ /* 0x001fe20000010000 */
[----:B------:R-:W-:-:S07]  /*1ac0*/  FADD.FTZ R28, R28, R23 ;  /* 0x000000171c1c7221 */ /* 0x000fce0000010000 */
.L_x_717:
[----:B------:R-:W-:Y:S05]  /*1ad0*/  BSYNC B0 ;  /* 0x0000000000007941 */ /* 0x000fea0003800000 */
.L_x_716:
[----:B------:R-:W0:Y:S01]  /*1ae0*/  SHFL.BFLY PT, R13, R24, 0x1, 0x1f ;  /* 0x0c201f00180d7f89 */ /* 0x000e2200000e0000 */
[----:B------:R-:W-:Y:S01]  /*1af0*/  LOP3.LUT P0, RZ, R33, 0xffffffe1, RZ, 0xc0, !PT ;  /* 0xffffffe121ff7812 */ /* 0x000fe2000780c0ff */
[----:B------:R-:W-:Y:S02]  /*1b00*/  BSSY B0, `(.L_x_718) ;  /* 0x0000011000007945 */ /* 0x000fe40003800000 */
[----:B-1----:R-:W1:Y:S01]  /*1b10*/  SHFL.BFLY PT, R23, R28, 0x1, 0x1f ;  /* 0x0c201f001c177f89 */ /* 0x002e6200000e0000 */
[----:B0-----:R-:W-:Y:S01]  /*1b20*/  FADD.FTZ R22, R13, R24 ;  /* 0x000000180d167221 */ /* 0x001fe20000010000 */
[----:B-1----:R-:W-:-:S08]  /*1b30*/  FADD.FTZ R23, R23, R28 ;  /* 0x0000001c17177221 */ /* 0x002fd00000010000 */
[----:B------:R-:W-:Y:S05]  /*1b40*/  @P0 BRA `(.L_x_719) ;  /* 0x0000000000300947 */ /* 0x000fea0003800000 */
[----:B------:R-:W-:Y:S01]  /*1b50*/  ULOP3.LUT UR8, UR11, 0xff, URZ, 0xc0, !UPT ;  /* 0x000000ff0b087892 */ /* 0x000fe2000f8ec03f */
[----:B------:R-:W-:Y:S01]  /*1b60*/  SHF.R.U32.HI R13, RZ, 0x1, R33 ;  /* 0x00000001ff0d7819 */ /* 0x000fe20000011621 */
[----:B------:R-:W-:Y:S02]  /*1b70*/  ULDC UR5, c[0x0][0x10] ;  /* 0x0000040000057ab9 */ /* 0x000fe40000000800 */
[----:B------:R-:W-:Y:S02]  /*1b80*/  UIMAD UR5, UR5, UR4, UR9 ;  /* 0x00000004050572a4 */ /* 0x000fe4000f8e0209 */
[----:B------:R-:W-:-:S04]  /*1b90*/  MOV R24, UR8 ;  /* 0x0000000800187c02 */ /* 0x000fc80008000f00 */
[----:B------:R-:W-:Y:S02]  /*1ba0*/  PRMT R13, R13, 0x2104, R24 ;  /* 0x000021040d0d7816 */ /* 0x000fe40000000018 */
[----:B------:R-:W-:-:S05]  /*1bb0*/  MOV R24, UR5 ;  /* 0x0000000500187c02 */ /* 0x000fca0008000f00 */
[----:B------:R-:W-:Y:S02]  /*1bc0*/  IMAD R13, R24, 0x1000, R13 ;  /* 0x00001000180d7824 */ /* 0x000fe400078e020d */
[----:B------:R-:W0:Y:S03]  /*1bd0*/  LDC.64 R24, c[0x0][0x260] ;  /* 0x00009800ff187b82 */ /* 0x000e260000000a00 */
[----:B------:R-:W-:-:S05]  /*1be0*/  SHF.L.U32 R13, R13, 0x1, RZ ;  /* 0x000000010d0d7819 */ /* 0x000fca00000006ff */
[----:B0-----:R-:W-:-:S05]  /*1bf0*/  IMAD.WIDE.U32 R24, R13, 0x4, R24 ;  /* 0x000000040d187825 */ /* 0x001fca00078e0018 */
[----:B------:R0:W-:Y:S02]  /*1c00*/  STG.E.64 desc[UR12][R24.64], R22 ;  /* 0x0000001618007986 */ /* 0x0001e4000c101b0c */
.L_x_719:
[----:B------:R-:W-:Y:S05]  /*1c10*/  BSYNC B0 ;  /* 0x0000000000007941 */ /* 0x000fea0003800000 */
.L_x_718:
        /* <DEDUP_REMOVED lines=17> */
.L_x_722:
[----:B------:R-:W2:Y:S04]  /*1d30*/  LD.E.STRONG.GPU R24, desc[UR12][R22.64] ;  /* 0x0000000c16187980 */ /* 0x000ea8000c10f900 */
[----:B--2---:R-:W-:Y:S01]  /*1d40*/  CCTL.IVALL ;  /* 0x00000000ff00798f */ /* 0x004fe20002000000 */
[----:B------:R-:W-:Y:S05]  /*1d50*/  YIELD ;  /* 0x0000000000007946 */ /* 0x000fea0003800000 */
[----:B-----5:R-:W-:-:S04]  /*1d60*/  LOP3.LUT R24, R24, R13, RZ, 0x3c, !PT ;  /* 0x0000000d18187212 */ /* 0x020fc800078e3cff */
[----:B------:R-:W-:-:S13]  /*1d70*/  ISETP.GT.AND P0, PT, R24, -0x1, PT ;  /* 0xffffffff1800780c */ /* 0x000fda0003f04270 */
[----:B------:R-:W-:Y:S05]  /*1d80*/  @P0 BRA `(.L_x_722) ;  /* 0xfffffffc00e80947 */ /* 0x000fea000383ffff */
.L_x_721:
[----:B------:R-:W-:Y:S05]  /*1d90*/  WARPSYNC.ALL ;  /* 0x0000000000007948 */ /* 0x000fea0003800000 */
[----:B------:R-:W-:Y:S06]  /*1da0*/  BAR.SYNC.DEFER_BLOCKING 0x0 ;  /* 0x0000000000007b1d */ /* 0x000fec0000010000 */
[----:B------:R-:W-:Y:S05]  /*1db0*/  BRA `(.L_x_723) ;  /* 0x0000000000647947 */ /* 0x000fea0003800000 */
.L_x_720:
        /* <DEDUP_REMOVED lines=11> */
[----:B------:R-:W-:Y:S02]  /*1e70*/  SEL R13, R13, 0x1, !P0 ;  /* 0x000000010d0d7807 */ /* 0x000fe40004000000 */
[----:B------:R-:W-:Y:S01]  /*1e80*/  MOV R23, UR17 ;  /* 0x0000001100177c02 */ /* 0x000fe20008000f00 */
[----:B------:R-:W-:Y:S06]  /*1e90*/  MEMBAR.ALL.GPU ;  /* 0x0000000000007992 */ /* 0x000fec000000a000 */
[----:B------:R-:W-:-:S00]  /*1ea0*/  ERRBAR ;  /* 0x00000000000079ab */ /* 0x000fc00000000000 */
[----:B------:R-:W-:Y:S06]  /*1eb0*/  CGAERRBAR ;  /* 0x00000000000075ab */ /* 0x000fec0000000000 */
[----:B------:R0:W5:Y:S02]  /*1ec0*/  ATOM.E.ADD.STRONG.GPU PT, R13, desc[UR12][R22.64], R13 ;  /* 0x0000000d160d798a */ /* 0x00016400081ee1cc */
.L_x_725:
[----:B------:R-:W2:Y:S04]  /*1ed0*/  LD.E.STRONG.GPU R24, desc[UR12][R22.64] ;  /* 0x0000000c16187980 */ /* 0x000ea8000c10f900 */
[----:B--2---:R-:W-:Y:S01]  /*1ee0*/  CCTL.IVALL ;  /* 0x00000000ff00798f */ /* 0x004fe20002000000 */
[----:B------:R-:W-:Y:S05]  /*1ef0*/  YIELD ;  /* 0x0000000000007946 */ /* 0x000fea0003800000 */
[----:B-----5:R-:W-:-:S04]  /*1f00*/  LOP3.LUT R24, R24, R13, RZ, 0x3c, !PT ;  /* 0x0000000d18187212 */ /* 0x020fc800078e3cff */
[----:B------:R-:W-:-:S13]  /*1f10*/  ISETP.GT.AND P0, PT, R24, -0x1, PT ;  /* 0xffffffff1800780c */ /* 0x000fda0003f04270 */
[----:B------:R-:W-:Y:S05]  /*1f20*/  @P0 BRA `(.L_x_725) ;  /* 0xfffffffc00e80947 */ /* 0x000fea000383ffff */
.L_x_724:
[----:B------:R-:W-:Y:S05]  /*1f30*/  WARPSYNC.ALL ;  /* 0x0000000000007948 */ /* 0x000fea0003800000 */
[----:B------:R-:W-:Y:S06]  /*1f40*/  BAR.SYNC.DEFER_BLOCKING 0x0 ;  /* 0x0000000000007b1d */ /* 0x000fec0000010000 */
.L_x_723:
[----:B------:R-:W1:Y:S01]  /*1f50*/  S2R R34, SR_TID.X ;  /* 0x0000000000227919 */ /* 0x000e620000002100 */
[----:B------:R-:W-:Y:S01]  /*1f60*/  BSSY B0, `(.L_x_726) ;  /* 0x0000060000007945 */ /* 0x000fe20003800000 */
[----:B------:R-:W-:Y:S01]  /*1f70*/  HFMA2.MMA R13, -RZ, RZ, 0, 0 ;  /* 0x00000000ff0d7435 */ /* 0x000fe200000001ff */
[----:B0-----:R-:W-:Y:S01]  /*1f80*/  IMAD.MOV.U32 R23, RZ, RZ, RZ ;  /* 0x000000ffff177224 */ /* 0x001fe200078e00ff */
[----:B-1----:R-:W-:-:S13]  /*1f90*/  ISETP.GT.U32.AND P0, PT, R34, 0xff, PT ;  /* 0x000000ff2200780c */ /* 0x002fda0003f04070 */
        /* <DEDUP_REMOVED lines=8> */
[----:B0-----:R-:W0:Y:S04]  /*2020*/  LDC.64 R2, c[0x0][0x260] ;  /* 0x00009800ff027b82 */ /* 0x001e280000000a00 */
[----:B------:R-:W-:-:S05]  /*2030*/  IMAD R13, R24, 0x1000, R13 ;  /* 0x00001000180d7824 */ /* 0x000fca00078e020d */
[----:B------:R-:W-:-:S04]  /*2040*/  IADD3 R13, R13, R22, RZ ;  /* 0x000000160d0d7210 */ /* 0x000fc80007ffe0ff */
[----:B------:R-:W-:-:S04]  /*2050*/  SHF.L.U32 R13, R13, 0x1, RZ ;  /* 0x000000010d0d7819 */ /* 0x000fc800000006ff */
[C---:B------:R-:W-:Y:S01]  /*2060*/  IADD3 R22, R13.reuse, 0x20, RZ ;  /* 0x000000200d167810 */ /* 0x040fe20007ffe0ff */
[C---:B------:R-:W-:Y:S02]  /*2070*/  VIADD R28, R13.reuse, 0x40 ;  /* 0x000000400d1c7836 */ /* 0x040fe40000000000 */
[----:B0-----:R-:W-:-:S04]  /*2080*/  IMAD.WIDE.U32 R24, R13, 0x4, R2 ;  /* 0x000000040d187825 */ /* 0x001fc800078e0002 */
[--C-:B------:R-:W-:Y:S02]  /*2090*/  IMAD.WIDE.U32 R22, R22, 0x4, R2.reuse ;  /* 0x0000000416167825 */ /* 0x100fe400078e0002 */
[----:B------:R-:W2:Y:S02]  /*20a0*/  LDG.E.64 R24, desc[UR12][R24.64] ;  /* 0x0000000c18187981 */ /* 0x000ea4000c1e1b00 */
[----:B------:R-:W-:Y:S02]  /*20b0*/  IMAD.WIDE.U32 R28, R28, 0x4, R2 ;  /* 0x000000041c1c7825 */ /* 0x000fe400078e0002 */
[----:B------:R-:W3:Y:S04]  /*20c0*/  LDG.E.64 R22, desc[UR12][R22.64] ;  /* 0x0000000c16167981 */ /* 0x000ee8000c1e1b00 */
[----:B------:R-:W4:Y:S01]  /*20d0*/  LDG.E.64 R28, desc[UR12][R28.64] ;  /* 0x0000000c1c1c7981 */ /* 0x000f22000c1e1b00 */
[----:B------:R-:W-:-:S05]  /*20e0*/  IADD3 R26, R13, 0x60, RZ ;  /* 0x000000600d1a7810 */ /* 0x000fca0007ffe0ff */
[----:B------:R-:W-:-:S06]  /*20f0*/  IMAD.WIDE.U32 R26, R26, 0x4, R2 ;  /* 0x000000041a1a7825 */ /* 0x000fcc00078e0002 */
[----:B------:R-:W4:Y:S01]  /*2100*/  LDG.E.64 R26, desc[UR12][R26.64] ;  /* 0x0000000c1a1a7981 */ /* 0x000f22000c1e1b00 */
[----:B------:R-:W-:-:S04]  /*2110*/  VIADD R32, R13, 0xc0 ;  /* 0x000000c00d207836 */ /* 0x000fc80000000000 */
[----:B------:R-:W-:-:S06]  /*2120*/  IMAD.WIDE.U32 R32, R32, 0x4, R2 ;  /* 0x0000000420207825 */ /* 0x000fcc00078e0002 */
        /* <DEDUP_REMOVED lines=13> */
[----:B------:R-:W-:-:S04]  /*2200*/  FADD.FTZ R29, R29, R31 ;  /* 0x0000001f1d1d7221 */ /* 0x000fc80000010000 */
[----:B------:R-:W-:Y:S01]  /*2210*/  FADD.FTZ R27, R27, R29 ;  /* 0x0000001d1b1b7221 */ /* 0x000fe20000010000 */
[----:B------:R-:W-:-:S04]  /*2220*/  VIADD R36, R13, 0x140 ;  /* 0x000001400d247836 */ /* 0x000fc80000000000 */
[----:B------:R-:W-:-:S06]  /*2230*/  IMAD.WIDE.U32 R36, R36, 0x4, R2 ;  /* 0x0000000424247825 */ /* 0x000fcc00078e0002 */
[----:B------:R-:W4:Y:S01]  /*2240*/  LDG.E.64 R36, desc[UR12][R36.64] ;  /* 0x0000000c24247981 */ /* 0x000f22000c1e1b00 */
[----:B--2---:R-:W-:Y:S01]  /*2250*/  FADD.FTZ R24, R24, R26 ;  /* 0x0000001a18187221 */ /* 0x004fe20000010000 */
[----:B------:R-:W-:Y:S01]  /*2260*/  IADD3 R26, R13, 0xe0, RZ ;  /* 0x000000e00d1a7810 */ /* 0x000fe20007ffe0ff */
[----:B------:R-:W-:Y:S02]  /*2270*/  FADD.FTZ R25, R25, R27 ;  /* 0x0000001b19197221 */ /* 0x000fe40000010000 */
[----:B---3--:R-:W-:Y:S02]  /*2280*/  FADD.FTZ R22, R22, R24 ;  /* 0x0000001816167221 */ /* 0x008fe40000010000 */
[----:B------:R-:W-:Y:S01]  /*2290*/  IMAD.WIDE.U32 R26, R26, 0x4, R2 ;  /* 0x000000041a1a7825 */ /* 0x000fe200078e0002 */
[----:B------:R-:W-:-:S03]  /*22a0*/  IADD3 R24, R13, 0x100, RZ ;  /* 0x000001000d187810 */ /* 0x000fc60007ffe0ff */
[----:B------:R-:W-:Y:S01]  /*22b0*/  FADD.FTZ R28, R23, R25 ;  /* 0x00000019171c7221 */ /* 0x000fe20000010000 */
[----:B------:R-:W-:Y:S01]  /*22c0*/  FADD.FTZ R32, R32, R22 ;  /* 0x0000001620207221 */ /* 0x000fe20000010000 */
[----:B------:R-:W-:Y:S01]  /*22d0*/  IADD3 R22, R13, 0x120, RZ ;  /* 0x000001200d167810 */ /* 0x000fe20007ffe0ff */
[----:B------:R-:W2:Y:S01]  /*22e0*/  LDG.E.64 R26, desc[UR12][R26.64] ;  /* 0x0000000c1a1a7981 */ /* 0x000ea2000c1e1b00 */
[----:B------:R-:W-:-:S04]  /*22f0*/  IMAD.WIDE.U32 R24, R24, 0x4, R2 ;  /* 0x0000000418187825 */ /* 0x000fc800078e0002 */
[----:B------:R-:W-:Y:S02]  /*2300*/  IMAD.WIDE.U32 R22, R22, 0x4, R2 ;  /* 0x0000000416167825 */ /* 0x000fe400078e0002 */
[----:B------:R-:W3:Y:S04]  /*2310*/  LDG.E.64 R24, desc[UR12][R24.64] ;  /* 0x0000000c18187981 */ /* 0x000ee8000c1e1b00 */
[----:B------:R-:W4:Y:S01]  /*2320*/  LDG.E.64 R22, desc[UR12][R22.64] ;  /* 0x0000000c16167981 */ /* 0x000f22000c1e1b00 */
[----:B------:R-:W-:Y:S01]  /*2330*/  FADD.FTZ R28, R33, R28 ;  /* 0x0000001c211c7221 */ /* 0x000fe20000010000 */
[----:B--2---:R-:W-:Y:S01]  /*2340*/  FADD.FTZ R26, R26, R32 ;  /* 0x000000201a1a7221 */ /* 0x004fe20000010000 */
[----:B------:R-:W-:Y:S02]  /*2350*/  IADD3 R32, R13, 0x160, RZ ;  /* 0x000001600d207810 */ /* 0x000fe40007ffe0ff */
[----:B------:R-:W-:Y:S01]  /*2360*/  FADD.FTZ R27, R27, R28 ;  /* 0x0000001c1b1b7221 */ /* 0x000fe20000010000 */
[----:B------:R-:W-:-:S02]  /*2370*/  IADD3 R28, R13, 0x180, RZ ;  /* 0x000001800d1c7810 */ /* 0x000fc40007ffe0ff */
[----:B------:R-:W-:-:S04]  /*2380*/  IMAD.WIDE.U32 R32, R32, 0x4, R2 ;  /* 0x0000000420207825 */ /* 0x000fc800078e0002 */
[----:B---3--:R-:W-:Y:S01]  /*2390*/  FADD.FTZ R24, R24, R26 ;  /* 0x0000001a18187221 */ /* 0x008fe20000010000 */
[----:B------:R-:W-:Y:S01]  /*23a0*/  IADD3 R26, R13, 0x1a0, RZ ;  /* 0x000001a00d1a7810 */ /* 0x000fe20007ffe0ff */
[----:B------:R-:W-:-:S04]  /*23b0*/  IMAD.WIDE.U32 R28, R28, 0x4, R2 ;  /* 0x000000041c1c7825 */ /* 0x000fc800078e0002 */
[----:B------:R-:W-:Y:S01]  /*23c0*/  FADD.FTZ R25, R25, R27 ;  /* 0x0000001b19197221 */ /* 0x000fe20000010000 */
[----:B------:R-:W2:Y:S01]  /*23d0*/  LDG.E.64 R32, desc[UR12][R32.64] ;  /* 0x0000000c20207981 */ /* 0x000ea2000c1e1b00 */
[----:B----4-:R-:W-:Y:S01]  /*23e0*/  FADD.FTZ R22, R22, R24 ;  /* 0x0000001816167221 */ /* 0x010fe20000010000 */
[----:B------:R-:W-:Y:S02]  /*23f0*/  IMAD.WIDE.U32 R26, R26, 0x4, R2 ;  /* 0x000000041a1a7825 */ /* 0x000fe400078e0002 */
[----:B------:R-:W3:Y:S02]  /*2400*/  LDG.E.64 R28, desc[UR12][R28.64] ;  /* 0x0000000c1c1c7981 */ /* 0x000ee4000c1e1b00 */
[----:B------:R-:W-:Y:S02]  /*2410*/  VIADD R24, R13, 0x1c0 ;  /* 0x000001c00d187836 */ /* 0x000fe40000000000 */
[----:B------:R-:W-:Y:S01]  /*2420*/  FADD.FTZ R36, R36, R22 ;  /* 0x0000001624247221 */ /* 0x000fe20000010000 */
[----:B------:R-:W-:Y:S01]  /*2430*/  FADD.FTZ R31, R23, R25 ;  /* 0x00000019171f7221 */ /* 0x000fe20000010000 */
[----:B------:R-:W-:Y:S01]  /*2440*/  IADD3 R22, R13, 0x1e0, RZ ;  /* 0x000001e00d167810 */ /* 0x000fe20007ffe0ff */
[--C-:B------:R-:W-:Y:S01]  /*2450*/  IMAD.WIDE.U32 R24, R24, 0x4, R2.reuse ;  /* 0x0000000418187825 */ /* 0x100fe200078e0002 */
[----:B------:R-:W4:Y:S03]  /*2460*/  LDG.E.64 R26, desc[UR12][R26.64] ;  /* 0x0000000c1a1a7981 */ /* 0x000f26000c1e1b00 */
[----:B------:R-:W-:-:S02]  /*2470*/  IMAD.WIDE.U32 R22, R22, 0x4, R2 ;  /* 0x0000000416167825 */ /* 0x000fc400078e0002 */
[----:B------:R-:W4:Y:S04]  /*2480*/  LDG.E.64 R24, desc[UR12][R24.64] ;  /* 0x0000000c18187981 */ /* 0x000f28000c1e1b00 */
[----:B------:R-:W4:Y:S04]  /*2490*/  LDG.E.64 R22, desc[UR12][R22.64] ;  /* 0x0000000c16167981 */ /* 0x000f28000c1e1b00 */
        /* <DEDUP_REMOVED lines=12> */
.L_x_727:
[----:B------:R-:W-:Y:S05]  /*2560*/  BSYNC B0 ;  /* 0x0000000000007941 */ /* 0x000fea0003800000 */
.L_x_726:
[----:B------:R-:W0:Y:S01]  /*2570*/  SHFL.BFLY PT, R22, R13, 0x8, 0x1f ;  /* 0x0d001f000d167f89 */ /* 0x000e2200000e0000 */
        /* <DEDUP_REMOVED lines=13> */
[----:B------:R-:W0:Y:S02]  /*2650*/  SHFL.BFLY PT, R13, R26, 0x1, 0x1f ;  /* 0x0c201f001a0d7f89 */ /* 0x000e2400000e0000 */
[----:B0-----:R-:W-:Y:S02]  /*2660*/  FADD.FTZ R29, R26, R13 ;  /* 0x0000000d1a1d7221 */ /* 0x001fe40000010000 */
[----:B------:R-:W0:Y:S02]  /*2670*/  SHFL.BFLY PT, R13, R28, 0x1, 0x1f ;  /* 0x0c201f001c0d7f89 */ /* 0x000e2400000e0000 */
[----:B0-----:R-:W-:Y:S01]  /*2680*/  FADD.FTZ R13, R28, R13 ;  /* 0x0000000d1c0d7221 */ /* 0x001fe20000010000 */
[----:B------:R-:W-:Y:S06]  /*2690*/  @P0 BRA `(.L_x_729) ;  /* 0x0000000000240947 */ /* 0x000fec0003800000 */
[----:B------:R-:W0:Y:S01]  /*26a0*/  S2UR UR8, SR_CgaCtaId ;  /* 0x00000000000879c3 */ /* 0x000e220000008800 */
[----:B------:R-:W-:Y:S01]  /*26b0*/  UMOV UR5, 0x400 ;  /* 0x0000040000057882 */ /* 0x000fe20000000000 */
[----:B------:R-:W-:Y:S01]  /*26c0*/  SHF.R.U32.HI R24, RZ, 0x1, R34 ;  /* 0x00000001ff187819 */ /* 0x000fe20000011622 */
[----:B------:R-:W-:Y:S01]  /*26d0*/  UIADD3 UR5, UR5, 0x5280, URZ ;  /* 0x0000528005057890 */ /* 0x000fe2000fffe03f */
[----:B------:R-:W-:Y:S01]  /*26e0*/  FMUL.FTZ R23, R13, 4.0690106288820970803e-06 ;  /* 0x368888890d177820 */ /* 0x000fe20000410000 */
[----:B------:R-:W-:Y:S01]  /*26f0*/  FMUL.FTZ R22, R29, 4.0690106288820970803e-06 ;  /* 0x368888891d167820 */ /* 0x000fe20000410000 */
[----:B------:R-:W-:Y:S01]  /*2700*/  LOP3.LUT R13, R24, 0x7ffffff8, RZ, 0xc0, !PT ;  /* 0x7ffffff8180d7812 */ /* 0x000fe200078ec0ff */
[----:B0-----:R-:W-:-:S09]  /*2710*/  ULEA UR5, UR8, UR5, 0x18 ;  /* 0x0000000508057291 */ /* 0x001fd2000f8ec03f */
[----:B------:R0:W-:Y:S03]  /*2720*/  STS.64 [R13+UR5], R22 ;  /* 0x000000160d007988 */ /* 0x0001e60008000a05 */
.L_x_729:
[----:B------:R-:W-:Y:S05]  /*2730*/  BSYNC B0 ;  /* 0x0000000000007941 */ /* 0x000fea0003800000 */
.L_x_728:
[----:B0-----:R-:W2:Y:S01]  /*2740*/  LDL R13, [R1] ;  /* 0x00000000010d7983 */ /* 0x001ea20000100800 */
[----:B------:R-:W0:Y:S01]  /*2750*/  S2UR UR8, SR_CgaCtaId ;  /* 0x00000000000879c3 */ /* 0x000e220000008800 */
[----:B------:R-:W-:Y:S01]  /*2760*/  UMOV UR5, 0x400 ;  /* 0x0000040000057882 */ /* 0x000fe20000000000 */
[----:B------:R-:W-:Y:S01]  /*2770*/  ULDC.64 UR16, c[0x0][0x210] ;  /* 0x0000840000107ab9 */ /* 0x000fe20000000a00 */
[----:B------:R-:W-:-:S04]  /*2780*/  UIADD3 UR5, UR5, 0x5280, URZ ;  /* 0x0000528005057890 */ /* 0x000fc8000fffe03f */
[----:B0-----:R-:W-:Y:S01]  /*2790*/  ULEA UR5, UR8, UR5, 0x18 ;  /* 0x0000000508057291 */ /* 0x001fe2000f8ec03f */
[----:B------:R-:W-:Y:S05]  /*27a0*/  BAR.SYNC.DEFER_BLOCKING 0x0 ;  /* 0x0000000000007b1d */ /* 0x000fea0000010000 */
[----:B--2---:R-:W-:Y:S01]  /*27b0*/  LEA R22, R13, UR5, 0x3 ;  /* 0x000000050d167c11 */ /* 0x004fe2000f8e18ff */
[----:B------:R-:W-:-:S05]  /*27c0*/  UMOV UR5, URZ ;  /* 0x0000003f00057c82 */ /* 0x000fca0008000000 */
[----:B------:R-:W0:Y:S02]  /*27d0*/  LDS.64 R22, [R22] ;  /* 0x0000000016167984 */ /* 0x000e240000000a00 */
.L_x_730:
[----:B-1----:R-:W-:-:S04]  /*27e0*/  MOV R24, UR5 ;  /* 0x0000000500187c02 */ /* 0x002fc80008000f00 */
[----:B------:R-:W-:-:S05]  /*27f0*/  LEA R31, R24, R35, 0x1 ;  /* 0x00000023181f7211 */ /* 0x000fca00078e08ff */
[----:B------:R-:W-:-:S05]  /*2800*/  IMAD R31, R31, 0x3c0, RZ ;  /* 0x000003c01f1f7824 */ /* 0x000fca00078e02ff */
[----:B------:R-:W-:-:S04]  /*2810*/  IADD3 R13, P0, R31, R10, RZ ;  /* 0x0000000a1f0d7210 */ /* 0x000fc80007f1e0ff */
[----:B------:R-:W-:Y:S01]  /*2820*/  SHF.L.U32 R36, R13, 0x1, RZ ;  /* 0x000000010d247819 */ /* 0x000fe200000006ff */
[----:B------:R-:W-:-:S05]  /*2830*/  IMAD.X R24, RZ, RZ, R9, P0 ;  /* 0x000000ffff187224 */ /* 0x000fca00000e0609 */
[----:B------:R-:W-:Y:S02]  /*2840*/  SHF.L.U64.HI R13, R13, 0x1, R24 ;  /* 0x000000010d0d7819 */ /* 0x000fe40000010218 */
[----:B------:R-:W-:-:S04]  /*2850*/  IADD3 R24, P0, R36, UR18, RZ ;  /* 0x0000001224187c10 */ /* 0x000fc8000ff1e0ff */
[----:B------:R-:W-:-:S06]  /*2860*/  IADD3.X R25, R13, UR19, RZ, P0, !PT ;  /* 0x000000130d197c10 */ /* 0x000fcc00087fe4ff */
[----:B------:R-:W2:Y:S01]  /*2870*/  LDG.E.64.CONSTANT R24, desc[UR12][R24.64] ;  /* 0x0000000c18187981 */ /* 0x000ea2000c1e9b00 */
[----:B------:R-:W-:-:S04]  /*2880*/  IADD3 R26, P0, R36, UR20, RZ ;  /* 0x00000014241a7c10 */ /* 0x000fc8000ff1e0ff */
[----:B------:R-:W-:-:S06]  /*2890*/  IADD3.X R27, R13, UR21, RZ, P0, !PT ;  /* 0x000000150d1b7c10 */ /* 0x000fcc00087fe4ff */
[----:B------:R-:W3:Y:S01]  /*28a0*/  LDG.E.64.CONSTANT R26, desc[UR12][R26.64] ;  /* 0x0000000c1a1a7981 */ /* 0x000ee2000c1e9b00 */
[----:B------:R-:W-:-:S04]  /*28b0*/  IADD3 R31, R31, 0x780, RZ ;  /* 0x000007801f1f7810 */ /* 0x000fc80007ffe0ff */
[----:B------:R-:W-:Y:S02]  /*28c0*/  IADD3 R31, P0, R31, R10, RZ ;  /* 0x0000000a1f1f7210 */ /* 0x000fe40007f1e0ff */
[C---:B--2---:R-:W-:Y:S02]  /*28d0*/  SHF.L.U32 R28, R24.reuse, 0x10, RZ ;  /* 0x00000010181c7819 */ /* 0x044fe400000006ff */
[----:B------:R-:W-:-:S03]  /*28e0*/  PRMT R24, R24, 0x7632, R24 ;  /* 0x0000763218187816 */ /* 0x000fc60000000018 */
[----:B------:R-:W-:Y:S01]  /*28f0*/  FADD.FTZ R28, -R12, R28 ;  /* 0x0000001c0c1c7221 */ /* 0x000fe20000010100 */
[----:B------:R-:W-:-:S03]  /*2900*/  SHF.L.U32 R24, R24, 0x10, RZ ;  /* 0x0000001018187819 */ /* 0x000fc600000006ff */
[----:B------:R-:W-:Y:S02]  /*2910*/  FMUL.FTZ R28, R8, R28 ;  /* 0x0000001c081c7220 */ /* 0x000fe40000410000 */
[----:B------:R-:W-:Y:S02]  /*2920*/  FADD.FTZ R24, -R12, R24 ;  /* 0x000000180c187221 */ /* 0x000fe40000010100 */
[----:B------:R-:W-:-:S04]  /*2930*/  FFMA.FTZ R34, R0, R28, R30 ;  /* 0x0000001c00227223 */ /* 0x000fc8000001001e */
[----:B------:R-:W-:-:S06]  /*2940*/  FMUL.FTZ R29, R34, -1.4426950216293334961 ;  /* 0xbfb8aa3b221d7820 */ /* 0x000fcc0000410000 */
[----:B------:R-:W1:Y:S02]  /*2950*/  MUFU.EX2 R29, R29 ;  /* 0x0000001d001d7308 */ /* 0x000e640000000800 */
[----:B-1----:R-:W-:-:S06]  /*2960*/  FADD.FTZ R29, R29, 1 ;  /* 0x3f8000001d1d7421 */ /* 0x002fcc0000010000 */
[----:B------:R1:W2:Y:S02]  /*2970*/  MUFU.RCP R32, R29 ;  /* 0x0000001d00207308 */ /* 0x0002a40000001000 */
[----:B-1----:R-:W-:Y:S01]  /*2980*/  FMUL.FTZ R29, R8, R24 ;  /* 0x00000018081d7220 */ /* 0x002fe20000410000 */
[----:B--2---:R-:W-:-:S04]  /*2990*/  FADD.FTZ R24, -R32, 1 ;  /* 0x3f80000020187421 */ /* 0x004fc80000010100 */
[----:B------:R-:W-:Y:S01]  /*29a0*/  FFMA.FTZ R34, R34, R24, 1 ;  /* 0x3f80000022227423 */ /* 0x000fe20000010018 */
[----:B------:R-:W-:-:S03]  /*29b0*/  FFMA.FTZ R24, R4, R29, R6 ;  /* 0x0000001d04187223 */ /* 0x000fc60000010006 */
[----:B------:R-:W-:Y:S01]  /*29c0*/  FMUL.FTZ R34, R32, R34 ;  /* 0x0000002220227220 */ /* 0x000fe20000410000 */
[----:B------:R-:W-:Y:S01]  /*29d0*/  FMUL.FTZ R33, R24, -1.4426950216293334961 ;  /* 0xbfb8aa3b18217820 */ /* 0x000fe20000410000 */
[----:B---3--:R-:W-:-:S04]  /*29e0*/  IMAD.U32 R32, R26, 0x10000, RZ ;  /* 0x000100001a207824 */ /* 0x008fc800078e00ff */
[----:B------:R-:W-:Y:S01]  /*29f0*/  FMUL.FTZ R34, R32, R34 ;  /* 0x0000002220227220 */ /* 0x000fe20000410000 */
[----:B------:R-:W1:Y:S03]  /*2a00*/  MUFU.EX2 R33, R33 ;  /* 0x0000002100217308 */ /* 0x000e660000000800 */
[----:B0-----:R-:W-:-:S04]  /*2a10*/  FFMA.FTZ R34, R0, R34, -R22 ;  /* 0x0000002200227223 */ /* 0x001fc80000010816 */
[----:B------:R-:W-:Y:S01]  /*2a20*/  FFMA.FTZ R28, -R23, R28, R34 ;  /* 0x0000001c171c7223 */ /* 0x000fe20000010122 */
[----:B-1----:R-:W-:-:S06]  /*2a30*/  FADD.FTZ R33, R33, 1 ;  /* 0x3f80000021217421 */ /* 0x002fcc0000010000 */
[----:B------:R-:W0:Y:S02]  /*2a40*/  MUFU.RCP R33, R33 ;  /* 0x0000002100217308 */ /* 0x000e240000001000 */
[----:B0-----:R-:W-:-:S04]  /*2a50*/  FADD.FTZ R32, -R33, 1 ;  /* 0x3f80000021207421 */ /* 0x001fc80000010100 */
[----:B------:R-:W-:Y:S01]  /*2a60*/  FFMA.FTZ R24, R24, R32, 1 ;  /* 0x3f80000018187423 */ /* 0x000fe20000010020 */
[----:B------:R-:W-:Y:S02]  /*2a70*/  SHF.L.U32 R32, R25, 0x10, RZ ;  /* 0x0000001019207819 */ /* 0x000fe400000006ff */
[----:B------:R-:W-:Y:S01]  /*2a80*/  PRMT R25, R26, 0x7632, R25 ;  /* 0x000076321a197816 */ /* 0x000fe20000000019 */
[----:B------:R-:W-:Y:S02]  /*2a90*/  FMUL.FTZ R24, R33, R24 ;  /* 0x0000001821187220 */ /* 0x000fe40000410000 */
[----:B------:R-:W-:Y:S01]  /*2aa0*/  FADD.FTZ R26, -R12, R32 ;  /* 0x000000200c1a7221 */ /* 0x000fe20000010100 */
[C---:B------:R-:W-:Y:S02]  /*2ab0*/  SHF.L.U32 R32, R25.reuse, 0x10, RZ ;  /* 0x0000001019207819 */ /* 0x040fe400000006ff */
[----:B------:R-:W-:Y:S01]  /*2ac0*/  PRMT R25, R25, 0x7632, R25 ;  /* 0x0000763219197816 */ /* 0x000fe20000000019 */
[----:B------:R-:W-:-:S02]  /*2ad0*/  FMUL.FTZ R26, R8, R26 ;  /* 0x0000001a081a7220 */ /* 0x000fc40000410000 */
[----:B------:R-:W-:Y:S01]  /*2ae0*/  FMUL.FTZ R24, R32, R24 ;  /* 0x0000001820187220 */ /* 0x000fe20000410000 */
[----:B------:R-:W-:Y:S01]  /*2af0*/  SHF.L.U32 R25, R25, 0x10, RZ ;  /* 0x0000001019197819 */ /* 0x000fe200000006ff */
[----:B-----5:R-:W-:Y:S02]  /*2b00*/  FFMA.FTZ R33, R2, R26, R3 ;  /* 0x0000001a02217223 */ /* 0x020fe40000010003 */
[----:B------:R-:W-:Y:S02]  /*2b10*/  FFMA.FTZ R24, R4, R24, -R22 ;  /* 0x0000001804187223 */ /* 0x000fe40000010816 */
[----:B------:R-:W-:Y:S01]  /*2b20*/  FMUL.FTZ R32, R33, -1.4426950216293334961 ;  /* 0xbfb8aa3b21207820 */ /* 0x000fe20000410000 */
[----:B------:R-:W-:Y:S01]  /*2b30*/  FADD.FTZ R25, -R12, R25 ;  /* 0x000000190c197221 */ /* 0x000fe20000010100 */
[----:B------:R-:W-:Y:S01]  /*2b40*/  FFMA.FTZ R29, -R23, R29, R24 ;  /* 0x0000001d171d7223 */ /* 0x000fe20000010118 */
[C---:B------:R-:W-:Y:S01]  /*2b50*/  IMAD.U32 R24, R27.reuse, 0x10000, RZ ;  /* 0x000100001b187824 */ /* 0x040fe200078e00ff */
[----:B------:R-:W-:-:S02]  /*2b60*/  PRMT R27, R27, 0x7632, R27 ;  /* 0x000076321b1b7816 */ /* 0x000fc4000000001b */
[----:B------:R-:W0:Y:S02]  /*2b70*/  MUFU.EX2 R32, R32 ;  /* 0x0000002000207308 */ /* 0x000e240000000800 */
[----:B------:R-:W-:Y:S01]  /*2b80*/  SHF.L.U32 R27, R27, 0x10, RZ ;  /* 0x000000101b1b7819 */ /* 0x000fe200000006ff */
[----:B0-----:R-:W-:-:S06]  /*2b90*/  FADD.FTZ R32, R32, 1 ;  /* 0x3f80000020207421 */ /* 0x001fcc0000010000 */
[----:B------:R-:W0:Y:S02]  /*2ba0*/  MUFU.RCP R32, R32 ;  /* 0x0000002000207308 */ /* 0x000e240000001000 */
[----:B0-----:R-:W-:-:S04]  /*2bb0*/  FADD.FTZ R34, -R32, 1 ;  /* 0x3f80000020227421 */ /* 0x001fc80000010100 */
[----:B------:R-:W-:Y:S01]  /*2bc0*/  FFMA.FTZ R34, R33, R34, 1 ;  /* 0x3f80000021227423 */ /* 0x000fe20000010022 */
[----:B------:R-:W-:-:S03]  /*2bd0*/  FMUL.FTZ R33, R8, R25 ;  /* 0x0000001908217220 */ /* 0x000fc60000410000 */
[----:B------:R-:W-:Y:S01]  /*2be0*/  FMUL.FTZ R34, R32, R34 ;  /* 0x0000002220227220 */ /* 0x000fe20000410000 */
[----:B------:R-:W-:-:S03]  /*2bf0*/  FFMA.FTZ R25, R5, R33, R7 ;  /* 0x0000002105197223 */ /* 0x000fc60000010007 */
[----:B------:R-:W-:Y:S01]  /*2c00*/  FMUL.FTZ R34, R24, R34 ;  /* 0x0000002218227220 */ /* 0x000fe20000410000 */
[----:B------:R-:W-:-:S06]  /*2c10*/  FMUL.FTZ R32, R25, -1.4426950216293334961 ;  /* 0xbfb8aa3b19207820 */ /* 0x000fcc0000410000 */
[----:B------:R-:W0:Y:S02]  /*2c20*/  MUFU.EX2 R32, R32 ;  /* 0x0000002000207308 */ /* 0x000e240000000800 */
[----:B0-----:R-:W-:-:S06]  /*2c30*/  FADD.FTZ R32, R32, 1 ;  /* 0x3f80000020207421 */ /* 0x001fcc0000010000 */
[----:B------:R-:W0:Y:S02]  /*2c40*/  MUFU.RCP R32, R32 ;  /* 0x0000002000207308 */ /* 0x000e240000001000 */
[----:B0-----:R-:W-:-:S04]  /*2c50*/  FADD.FTZ R24, -R32, 1 ;  /* 0x3f80000020187421 */ /* 0x001fc80000010100 */
[----:B------:R-:W-:-:S04]  /*2c60*/  FFMA.FTZ R24, R25, R24, 1 ;  /* 0x3f80000019187423 */ /* 0x000fc80000010018 */
[----:B------:R-:W-:Y:S01]  /*2c70*/  FMUL.FTZ R32, R32, R24 ;  /* 0x0000001820207220 */ /* 0x000fe20000410000 */
[----:B------:R-:W-:-:S03]  /*2c80*/  IADD3.X R24, RZ, R9, RZ, P0, !PT ;  /* 0x00000009ff187210 */ /* 0x000fc600007fe4ff */
[----:B------:R-:W-:Y:S01]  /*2c90*/  FMUL.FTZ R27, R27, R32 ;  /* 0x000000201b1b7220 */ /* 0x000fe20000410000 */
[C---:B------:R-:W-:Y:S01]  /*2ca0*/  IMAD.SHL.U32 R32, R31.reuse, 0x2, RZ ;  /* 0x000000021f207824 */ /* 0x040fe200078e00ff */
[----:B------:R-:W-:-:S04]  /*2cb0*/  SHF.L.U64.HI R31, R31, 0x1, R24 ;  /* 0x000000011f1f7819 */ /* 0x000fc80000010218 */
[----:B------:R-:W-:-:S04]  /*2cc0*/  IADD3 R24, P0, R32, UR18, RZ ;  /* 0x0000001220187c10 */ /* 0x000fc8000ff1e0ff */
[----:B------:R-:W-:-:S06]  /*2cd0*/  IADD3.X R25, R31, UR19, RZ, P0, !PT ;  /* 0x000000131f197c10 */ /* 0x000fcc00087fe4ff */
[----:B------:R-:W2:Y:S01]  /*2ce0*/  LDG.E.64.CONSTANT R24, desc[UR12][R24.64] ;  /* 0x0000000c18187981 */ /* 0x000ea2000c1e9b00 */
[--C-:B------:R-:W-:Y:S01]  /*2cf0*/  FFMA.FTZ R34, R2, R34, -R22.reuse ;  /* 0x0000002202227223 */ /* 0x100fe20000010816 */
[----:B------:R-:W-:-:S03]  /*2d00*/  FFMA.FTZ R27, R5, R27, -R22 ;  /* 0x0000001b051b7223 */ /* 0x000fc60000010816 */
[C---:B------:R-:W-:Y:S01]  /*2d10*/  FFMA.FTZ R34, -R23.reuse, R26, R34 ;  /* 0x0000001a17227223 */ /* 0x040fe20000010122 */
[----:B------:R-:W-:Y:S01]  /*2d20*/  IADD3 R26, P0, R32, UR20, RZ ;  /* 0x00000014201a7c10 */ /* 0x000fe2000ff1e0ff */
[----:B------:R-:W-:-:S03]  /*2d30*/  FFMA.FTZ R33, -R23, R33, R27 ;  /* 0x0000002117217223 */ /* 0x000fc6000001011b */
[----:B------:R-:W-:-:S06]  /*2d40*/  IADD3.X R27, R31, UR21, RZ, P0, !PT ;  /* 0x000000151f1b7c10 */ /* 0x000fcc00087fe4ff */
[----:B------:R-:W3:Y:S01]  /*2d50*/  LDG.E.64.CONSTANT R26, desc[UR12][R26.64] ;  /* 0x0000000c1a1a7981 */ /* 0x000ee2000c1e9b00 */
[C---:B------:R-:W-:Y:S01]  /*2d60*/  FMUL.FTZ R37, R8.reuse, R28 ;  /* 0x0000001c08257220 */ /* 0x040fe20000410000 */
[C---:B------:R-:W-:Y:S01]  /*2d70*/  FMUL.FTZ R29, R8.reuse, R29 ;  /* 0x0000001d081d7220 */ /* 0x040fe20000410000 */
[C---:B------:R-:W-:Y:S01]  /*2d80*/  FMUL.FTZ R34, R8.reuse, R34 ;  /* 0x0000002208227220 */ /* 0x040fe20000410000 */
[----:B------:R-:W-:Y:S01]  /*2d90*/  FMUL.FTZ R33, R8, R33 ;  /* 0x0000002108217220 */ /* 0x000fe20000410000 */
[----:B------:R-:W-:Y:S01]  /*2da0*/  IADD3 R28, P0, R36, UR16, RZ ;  /* 0x00000010241c7c10 */ /* 0x000fe2000ff1e0ff */
[----:B------:R-:W-:Y:S01]  /*2db0*/  UIADD3 UR5, UR5, 0x2, URZ ;  /* 0x0000000205057890 */ /* 0x000fe2000fffe03f */
[----:B------:R-:W-:Y:S02]  /*2dc0*/  F2FP.BF16.F32.PACK_AB R37, R29, R37 ;  /* 0x000000251d25723e */ /* 0x000fe400000010ff */
[----:B------:R-:W-:Y:S01]  /*2dd0*/  F2FP.BF16.F32.PACK_AB R33, R33, R34 ;  /* 0x000000222121723e */ /* 0x000fe200000010ff */
[----:B------:R-:W-:Y:S01]  /*2de0*/  UISETP.NE.AND UP0, UPT, UR5, 0x8, UPT ;  /* 0x000000080500788c */ /* 0x000fe2000bf05270 */
[----:B------:R-:W-:-:S02]  /*2df0*/  IADD3.X R29, R13, UR17, RZ, P0, !PT ;  /* 0x000000110d1d7c10 */ /* 0x000fc400087fe4ff */
[----:B------:R-:W-:Y:S02]  /*2e00*/  PRMT R13, R37, 0x7632, R13 ;  /* 0x00007632250d7816 */ /* 0x000fe4000000000d */
[----:B------:R-:W-:Y:S01]  /*2e10*/  PRMT R34, R33, 0x7632, R34 ;  /* 0x0000763221227816 */ /* 0x000fe20000000022 */
[----:B------:R-:W-:Y:S04]  /*2e20*/  STG.E.U16 desc[UR12][R28.64+0x4], R33 ;  /* 0x000004211c007986 */ /* 0x000fe8000c10150c */
[----:B------:R2:W-:Y:S04]  /*2e30*/  STG.E.U16 desc[UR12][R28.64+0x2], R13 ;  /* 0x0000020d1c007986 */ /* 0x0005e8000c10150c */
[----:B------:R0:W-:Y:S04]  /*2e40*/  STG.E.U16 desc[UR12][R28.64+0x6], R34 ;  /* 0x000006221c007986 */ /* 0x0001e8000c10150c */
[----:B------:R1:W-:Y:S01]  /*2e50*/  STG.E.U16 desc[UR12][R28.64], R37 ;  /* 0x000000251c007986 */ /* 0x0003e2000c10150c */
[----:B--2---:R-:W-:-:S02]  /*2e60*/  SHF.L.U32 R13, R24, 0x10, RZ ;  /* 0x00000010180d7819 */ /* 0x004fc400000006ff */
[----:B0-----:R-:W-:-:S03]  /*2e70*/  PRMT R34, R24, 0x7632, R34 ;  /* 0x0000763218227816 */ /* 0x001fc60000000022 */
[----:B------:R-:W-:Y:S01]  /*2e80*/  FADD.FTZ R13, -R12, R13 ;  /* 0x0000000d0c0d7221 */ /* 0x000fe20000010100 */
[----:B------:R-:W-:-:S03]  /*2e90*/  SHF.L.U32 R34, R34, 0x10, RZ ;  /* 0x0000001022227819 */ /* 0x000fc600000006ff */
[----:B------:R-:W-:Y:S02]  /*2ea0*/  FMUL.FTZ R24, R8, R13 ;  /* 0x0000000d08187220 */ /* 0x000fe40000410000 */
[----:B------:R-:W-:Y:S02]  /*2eb0*/  FADD.FTZ R34, -R12, R34 ;  /* 0x000000220c227221 */ /* 0x000fe40000010100 */
[----:B------:R-:W-:Y:S02]  /*2ec0*/  FFMA.FTZ R33, R0, R24, R30 ;  /* 0x0000001800217223 */ /* 0x000fe4000001001e */
[----:B------:R-:W-:Y:S02]  /*2ed0*/  FMUL.FTZ R34, R8, R34 ;  /* 0x0000002208227220 */ /* 0x000fe40000410000 */
[----:B------:R-:W-:Y:S02]  /*2ee0*/  FMUL.FTZ R13, R33, -1.4426950216293334961 ;  /* 0xbfb8aa3b210d7820 */ /* 0x000fe40000410000 */
[----:B-1----:R-:W-:-:S04]  /*2ef0*/  FFMA.FTZ R29, R4, R34, R6 ;  /* 0x00000022041d7223 */ /* 0x002fc80000010006 */
[----:B------:R-:W-:Y:S01]  /*2f00*/  FMUL.FTZ R28, R29, -1.4426950216293334961 ;  /* 0xbfb8aa3b1d1c7820 */ /* 0x000fe20000410000 */
[----:B------:R-:W0:Y:S08]  /*2f10*/  MUFU.EX2 R13, R13 ;  /* 0x0000000d000d7308 */ /* 0x000e300000000800 */
[----:B------:R-:W1:Y:S01]  /*2f20*/  MUFU.EX2 R28, R28 ;  /* 0x0000001c001c7308 */ /* 0x000e620000000800 */
[----:B0-----:R-:W-:-:S07]  /*2f30*/  FADD.FTZ R13, R13, 1 ;  /* 0x3f8000000d0d7421 */ /* 0x001fce0000010000 */
[----:B------:R-:W0:Y:S01]  /*2f40*/  MUFU.RCP R13, R13 ;  /* 0x0000000d000d7308 */ /* 0x000e220000001000 */
[----:B-1----:R-:W-:-:S07]  /*2f50*/  FADD.FTZ R28, R28, 1 ;  /* 0x3f8000001c1c7421 */ /* 0x002fce0000010000 */
[----:B------:R-:W1:Y:S01]  /*2f60*/  MUFU.RCP R28, R28 ;  /* 0x0000001c001c7308 */ /* 0x000e620000001000 */
[----:B0-----:R-:W-:-:S04]  /*2f70*/  FADD.FTZ R36, -R13, 1 ;  /* 0x3f8000000d247421 */ /* 0x001fc80000010100 */
[----:B------:R-:W-:Y:S01]  /*2f80*/  FFMA.FTZ R36, R33, R36, 1 ;  /* 0x3f80000021247423 */ /* 0x000fe20000010024 */
[----:B-1----:R-:W-:-:S03]  /*2f90*/  FADD.FTZ R33, -R28, 1 ;  /* 0x3f8000001c217421 */ /* 0x002fc60000010100 */
[----:B------:R-:W-:Y:S01]  /*2fa0*/  FMUL.FTZ R13, R13, R36 ;  /* 0x000000240d0d7220 */ /* 0x000fe20000410000 */
[----:B------:R-:W-:Y:S01]  /*2fb0*/  FFMA.FTZ R33, R29, R33, 1 ;  /* 0x3f8000001d217423 */ /* 0x000fe20000010021 */
[----:B---3--:R-:W-:-:S03]  /*2fc0*/  IMAD.U32 R29, R26, 0x10000, RZ ;  /* 0x000100001a1d7824 */ /* 0x008fc600078e00ff */
[----:B------:R-:W-:Y:S01]  /*2fd0*/  FMUL.FTZ R28, R28, R33 ;  /* 0x000000211c1c7220 */ /* 0x000fe20000410000 */
[----:B------:R-:W-:Y:S01]  /*2fe0*/  SHF.L.U32 R33, R25, 0x10, RZ ;  /* 0x0000001019217819 */ /* 0x000fe200000006ff */
[----:B------:R-:W-:Y:S01]  /*2ff0*/  FMUL.FTZ R13, R29, R13 ;  /* 0x0000000d1d0d7220 */ /* 0x000fe20000410000 */
[----:B------:R-:W-:-:S03]  /*3000*/  PRMT R25, R26, 0x7632, R25 ;  /* 0x000076321a197816 */ /* 0x000fc60000000019 */
[----:B------:R-:W-:Y:S01]  /*3010*/  FADD.FTZ R33, -R12, R33 ;  /* 0x000000210c217221 */ /* 0x000fe20000010100 */
[C---:B------:R-:W-:Y:S01]  /*3020*/  PRMT R26, R25.reuse, 0x7632, R26 ;  /* 0x00007632191a7816 */ /* 0x040fe2000000001a */
[----:B------:R-:W-:Y:S01]  /*3030*/  FFMA.FTZ R13, R0, R13, -R22 ;  /* 0x0000000d000d7223 */ /* 0x000fe20000010816 */
[----:B------:R-:W-:Y:S01]  /*3040*/  SHF.L.U32 R25, R25, 0x10, RZ ;  /* 0x0000001019197819 */ /* 0x000fe200000006ff */
[----:B------:R-:W-:Y:S01]  /*3050*/  FMUL.FTZ R33, R8, R33 ;  /* 0x0000002108217220 */ /* 0x000fe20000410000 */
[----:B------:R-:W-:Y:S01]  /*3060*/  SHF.L.U32 R26, R26, 0x10, RZ ;  /* 0x000000101a1a7819 */ /* 0x000fe200000006ff */
[----:B------:R-:W-:Y:S01]  /*3070*/  FFMA.FTZ R13, -R23, R24, R13 ;  /* 0x00000018170d7223 */ /* 0x000fe2000001010d */
[----:B------:R-:W-:Y:S01]  /*3080*/  SHF.L.U32 R24, R27, 0x10, RZ ;  /* 0x000000101b187819 */ /* 0x000fe200000006ff */
[----:B------:R-:W-:Y:S01]  /*3090*/  FFMA.FTZ R29, R2, R33, R3 ;  /* 0x00000021021d7223 */ /* 0x000fe20000010003 */
[----:B------:R-:W-:Y:S01]  /*30a0*/  FMUL.FTZ R25, R25, R28 ;  /* 0x0000001c19197220 */ /* 0x000fe20000410000 */
[----:B------:R-:W-:Y:S01]  /*30b0*/  FADD.FTZ R26, -R12, R26 ;  /* 0x0000001a0c1a7221 */ /* 0x000fe20000010100 */
[----:B------:R-:W-:Y:S01]  /*30c0*/  PRMT R27, R27, 0x7632, R27 ;  /* 0x000076321b1b7816 */ /* 0x000fe2000000001b */
[----:B------:R-:W-:Y:S01]  /*30d0*/  FMUL.FTZ R36, R29, -1.4426950216293334961 ;  /* 0xbfb8aa3b1d247820 */ /* 0x000fe20000410000 */
[----:B------:R-:W-:Y:S01]  /*30e0*/  FFMA.FTZ R25, R4, R25, -R22 ;  /* 0x0000001904197223 */ /* 0x000fe20000010816 */
[C---:B------:R-:W-:Y:S01]  /*30f0*/  FMUL.FTZ R26, R8.reuse, R26 ;  /* 0x0000001a081a7220 */ /* 0x040fe20000410000 */
[----:B------:R-:W-:Y:S01]  /*3100*/  FMUL.FTZ R13, R8, R13 ;  /* 0x0000000d080d7220 */ /* 0x000fe20000410000 */
[----:B------:R-:W-:-:S02]  /*3110*/  IMAD.U32 R27, R27, 0x10000, RZ ;  /* 0x000100001b1b7824 */ /* 0x000fc400078e00ff */
[----:B------:R-:W-:Y:S01]  /*3120*/  FFMA.FTZ R25, -R23, R34, R25 ;  /* 0x0000002217197223 */ /* 0x000fe20000010119 */
[----:B------:R-:W0:Y:S03]  /*3130*/  MUFU.EX2 R36, R36 ;  /* 0x0000002400247308 */ /* 0x000e260000000800 */
[----:B------:R-:W-:-:S05]  /*3140*/  FMUL.FTZ R25, R8, R25 ;  /* 0x0000001908197220 */ /* 0x000fca0000410000 */
[----:B------:R-:W-:Y:S01]  /*3150*/  F2FP.BF16.F32.PACK_AB R13, R25, R13 ;  /* 0x0000000d190d723e */ /* 0x000fe200000010ff */
[----:B0-----:R-:W-:-:S06]  /*3160*/  FADD.FTZ R36, R36, 1 ;  /* 0x3f80000024247421 */ /* 0x001fcc0000010000 */
[----:B------:R-:W0:Y:S02]  /*3170*/  MUFU.RCP R36, R36 ;  /* 0x0000002400247308 */ /* 0x000e240000001000 */
[----:B0-----:R-:W-:-:S04]  /*3180*/  FADD.FTZ R28, -R36, 1 ;  /* 0x3f800000241c7421 */ /* 0x001fc80000010100 */
[----:B------:R-:W-:-:S04]  /*3190*/  FFMA.FTZ R28, R29, R28, 1 ;  /* 0x3f8000001d1c7423 */ /* 0x000fc8000001001c */
[----:B------:R-:W-:Y:S01]  /*31a0*/  FMUL.FTZ R36, R36, R28 ;  /* 0x0000001c24247220 */ /* 0x000fe20000410000 */
[----:B------:R-:W-:-:S03]  /*31b0*/  FFMA.FTZ R28, R5, R26, R7 ;  /* 0x0000001a051c7223 */ /* 0x000fc60000010007 */
[----:B------:R-:W-:Y:S01]  /*31c0*/  FMUL.FTZ R24, R24, R36 ;  /* 0x0000002418187220 */ /* 0x000fe20000410000 */
[----:B------:R-:W-:-:S03]  /*31d0*/  FMUL.FTZ R29, R28, -1.4426950216293334961 ;  /* 0xbfb8aa3b1c1d7820 */ /* 0x000fc60000410000 */
[----:B------:R-:W-:-:S03]  /*31e0*/  FFMA.FTZ R24, R2, R24, -R22 ;  /* 0x0000001802187223 */ /* 0x000fc60000010816 */
[----:B------:R-:W0:Y:S01]  /*31f0*/  MUFU.EX2 R29, R29 ;  /* 0x0000001d001d7308 */ /* 0x000e220000000800 */
[----:B------:R-:W-:Y:S01]  /*3200*/  FFMA.FTZ R24, -R23, R33, R24 ;  /* 0x0000002117187223 */ /* 0x000fe20000010118 */
[----:B0-----:R-:W-:-:S06]  /*3210*/  FADD.FTZ R29, R29, 1 ;  /* 0x3f8000001d1d7421 */ /* 0x001fcc0000010000 */
[----:B------:R-:W0:Y:S02]  /*3220*/  MUFU.RCP R29, R29 ;  /* 0x0000001d001d7308 */ /* 0x000e240000001000 */
[----:B0-----:R-:W-:-:S04]  /*3230*/  FADD.FTZ R36, -R29, 1 ;  /* 0x3f8000001d247421 */ /* 0x001fc80000010100 */
[----:B------:R-:W-:-:S04]  /*3240*/  FFMA.FTZ R36, R28, R36, 1 ;  /* 0x3f8000001c247423 */ /* 0x000fc80000010024 */
[----:B------:R-:W-:-:S04]  /*3250*/  FMUL.FTZ R36, R29, R36 ;  /* 0x000000241d247220 */ /* 0x000fc80000410000 */
[----:B------:R-:W-:-:S04]  /*3260*/  FMUL.FTZ R27, R27, R36 ;  /* 0x000000241b1b7220 */ /* 0x000fc80000410000 */
[----:B------:R-:W-:-:S04]  /*3270*/  FFMA.FTZ R27, R5, R27, -R22 ;  /* 0x0000001b051b7223 */ /* 0x000fc80000010816 */
[----:B------:R-:W-:Y:S01]  /*3280*/  FFMA.FTZ R27, -R23, R26, R27 ;  /* 0x0000001a171b7223 */ /* 0x000fe2000001011b */
[----:B------:R-:W-:Y:S01]  /*3290*/  FMUL.FTZ R26, R8, R24 ;  /* 0x00000018081a7220 */ /* 0x000fe20000410000 */
[----:B------:R-:W-:Y:S02]  /*32a0*/  IADD3 R24, P0, R32, UR16, RZ ;  /* 0x0000001020187c10 */ /* 0x000fe4000ff1e0ff */
[----:B------:R-:W-:Y:S02]  /*32b0*/  FMUL.FTZ R27, R8, R27 ;  /* 0x0000001b081b7220 */ /* 0x000fe40000410000 */
[----:B------:R-:W-:Y:S02]  /*32c0*/  IADD3.X R25, R31, UR17, RZ, P0, !PT ;  /* 0x000000111f197c10 */ /* 0x000fe400087fe4ff */
[----:B------:R-:W-:Y:S02]  /*32d0*/  PLOP3.LUT P0, PT, PT, PT, UP0, 0x80, 0x0 ;  /* 0x000000000000781c */ /* 0x000fe40003f0f008 */
[----:B------:R-:W-:-:S02]  /*32e0*/  F2FP.BF16.F32.PACK_AB R26, R27, R26 ;  /* 0x0000001a1b1a723e */ /* 0x000fc400000010ff */
[C---:B------:R-:W-:Y:S02]  /*32f0*/  PRMT R27, R13.reuse, 0x7610, R27 ;  /* 0x000076100d1b7816 */ /* 0x040fe4000000001b */
[----:B------:R-:W-:Y:S01]  /*3300*/  PRMT R13, R13, 0x7632, R13 ;  /* 0x000076320d0d7816 */ /* 0x000fe2000000000d */
[----:B------:R1:W-:Y:S01]  /*3310*/  STG.E.U16 desc[UR12][R24.64+0x4], R26 ;  /* 0x0000041a18007986 */ /* 0x0003e2000c10150c */
[----:B------:R-:W-:-:S03]  /*3320*/  PRMT R28, R26, 0x7632, R28 ;  /* 0x000076321a1c7816 */ /* 0x000fc6000000001c */
[----:B------:R1:W-:Y:S04]  /*3330*/  STG.E.U16 desc[UR12][R24.64], R27 ;  /* 0x0000001b18007986 */ /* 0x0003e8000c10150c */
[----:B------:R1:W-:Y:S04]  /*3340*/  STG.E.U16 desc[UR12][R24.64+0x2], R13 ;  /* 0x0000020d18007986 */ /* 0x0003e8000c10150c */
[----:B------:R1:W-:Y:S01]  /*3350*/  STG.E.U16 desc[UR12][R24.64+0x6], R28 ;  /* 0x0000061c18007986 */ /* 0x0003e2000c10150c */
[----:B------:R-:W-:Y:S05]  /*3360*/  @P0 BRA `(.L_x_730) ;  /* 0xfffffff4001c0947 */ /* 0x000fea000383ffff */
[----:B------:R-:W-:Y:S02]  /*3370*/  UIADD3 UR10, UP0, UR10, 0x1, URZ ;  /* 0x000000010a0a7890 */ /* 0x000fe4000ff1e03f */
[----:B------:R-:W-:Y:S02]  /*3380*/  ULOP3.LUT UR4, UR4, 0x1, URZ, 0x3c, !UPT ;  /* 0x0000000104047892 */ /* 0x000fe4000f8e3c3f */
[----:B------:R-:W-:Y:S02]  /*3390*/  UIADD3.X UR6, URZ, UR6, URZ, UP0, !UPT ;  /* 0x000000063f067290 */ /* 0x000fe400087fe43f */
[----:B------:R-:W-:-:S04]  /*33a0*/  UISETP.GE.U32.AND UP0, UPT, UR10, UR14, UPT ;  /* 0x0000000e0a00728c */ /* 0x000fc8000bf06070 */
[----:B------:R-:W-:-:S06]  /*33b0*/  UISETP.GE.AND.EX UP0, UPT, UR6, UR15, UPT, UP0 ;  /* 0x0000000f0600728c */ /* 0x000fcc000bf06300 */
[----:B------:R-:W-:-:S13]  /*33c0*/  PLOP3.LUT P0, PT, PT, PT, UP0, 0x80, 0x0 ;  /* 0x000000000000781c */ /* 0x000fda0003f0f008 */
[----:B------:R-:W-:Y:S05]  /*33d0*/  @!P0 BRA `(.L_x_731) ;  /* 0xffffffd000c48947 */ /* 0x000fea000383ffff */
.L_x_713:
[----:B------:R-:W-:-:S04]  /*33e0*/  ULEA UR5, UR9, UR11, 0x8 ;  /* 0x0000000b09057291 */ /* 0x000fc8000f8e403f */
[----:B------:R-:W-:-:S04]  /*33f0*/  USHF.L.U32 UR5, UR5, 0x5, URZ ;  /* 0x0000000505057899 */ /* 0x000fc8000800063f */
[----:B------:R-:W-:-:S06]  /*3400*/  UISETP.GT.AND UP0, UPT, UR5, 0x3bf, UPT ;  /* 0x000003bf0500788c */ /* 0x000fcc000bf04270 */
[----:B------:R-:W-:-:S13]  /*3410*/  PLOP3.LUT P0, PT, PT, PT, UP0, 0x80, 0x0 ;  /* 0x000000000000781c */ /* 0x000fda0003f0f008 */
[----:B------:R-:W-:Y:S05]  /*3420*/  @P0 EXIT ;  /* 0x000000000000094d */ /* 0x000fea0003800000 */
[----:B------:R-:W2:Y:S01]  /*3430*/  S2R R14, SR_TID.X ;  /* 0x00000000000e7919 */ /* 0x000ea20000002100 */
[----:B-1----:R-:W-:Y:S01]  /*3440*/  LOP3.LUT R26, RZ, UR14, RZ, 0x33, !PT ;  /* 0x0000000eff1a7c12 */ /* 0x002fe2000f8e33ff */
[----:B------:R-:W1:Y:S01]  /*3450*/  S2UR UR6, SR_CgaCtaId ;  /* 0x00000000000679c3 */ /* 0x000e620000008800 */
        /* <DEDUP_REMOVED lines=11> */
[----:B-1----:R-:W-:-:S03]  /*3510*/  ULEA UR8, UR6, UR4, 0x18 ;  /* 0x0000000406087291 */ /* 0x002fc6000f8ec03f */
[----:B------:R-:W-:Y:S02]  /*3520*/  ULDC.64 UR6, c[0x0][0x260] ;  /* 0x0000980000067ab9 */ /* 0x000fe40000000a00 */
[----:B------:R-:W-:Y:S01]  /*3530*/  UIADD3 UR4, UP1, UR6, 0x48400, URZ ;  /* 0x0004840006047890 */ /* 0x000fe2000ff3e03f */
[--C-:B--2---:R-:W-:Y:S02]  /*3540*/  SHF.R.U32.HI R35, RZ, 0x5, R14.reuse ;  /* 0x00000005ff237819 */ /* 0x104fe4000001160e */
[----:B------:R-:W-:Y:S01]  /*3550*/  SHF.R.U32.HI R37, RZ, 0x4, R14 ;  /* 0x00000004ff257819 */ /* 0x000fe2000001160e */
[----:B------:R-:W-:Y:S01]  /*3560*/  UIADD3.X UR6, URZ, UR7, URZ, UP1, !UPT ;  /* 0x000000073f067290 */ /* 0x000fe20008ffe43f */
[----:B------:R-:W-:Y:S01]  /*3570*/  IADD3 R13, P0, P1, -R0, -0x101, -R35 ;  /* 0xfffffeff000d7810 */ /* 0x000fe2000791e923 */
[----:B------:R-:W-:Y:S01]  /*3580*/  USEL UR7, UR15, URZ, UP0 ;  /* 0x0000003f0f077287 */ /* 0x000fe20008000000 */
[----:B------:R-:W-:Y:S01]  /*3590*/  SHF.L.U32 R0, R35, 0x1, RZ ;  /* 0x0000000123007819 */ /* 0x000fe200000006ff */
[----:B------:R-:W-:Y:S01]  /*35a0*/  VIADD R11, R37, 0x1e ;  /* 0x0000001e250b7836 */ /* 0x000fe20000000000 */
[----:B------:R-:W-:-:S02]  /*35b0*/  IADD3.X R26, ~R26, -0x1, R3, P0, P1 ;  /* 0xffffffff1a1a7810 */ /* 0x000fc400007e2503 */
[----:B------:R-:W-:Y:S02]  /*35c0*/  LEA R5, R35, UR8, 0x7 ;  /* 0x0000000823057c11 */ /* 0x000fe4000f8e38ff */
[----:B------:R-:W-:Y:S01]  /*35d0*/  LOP3.LUT R0, R0, 0x1f, R14, 0x78, !PT ;  /* 0x0000001f00007812 */ /* 0x000fe200078e780e */
[----:B------:R-:W-:Y:S01]  /*35e0*/  IMAD.WIDE.U32 R2, R26, -0x77777777, RZ ;  /* 0x888888891a027825 */ /* 0x000fe200078e00ff */
[----:B------:R-:W-:Y:S02]  /*35f0*/  LOP3.LUT R6, RZ, R37, RZ, 0x33, !PT ;  /* 0x00000025ff067212 */ /* 0x000fe400078e33ff */
[----:B------:R-:W-:Y:S02]  /*3600*/  SHF.L.U32 R34, R14, 0x1, RZ ;  /* 0x000000010e227819 */ /* 0x000fe400000006ff */
[----:B------:R-:W-:Y:S01]  /*3610*/  IADD3 R10, R37, 0x3c, RZ ;  /* 0x0000003c250a7810 */ /* 0x000fe20007ffe0ff */
[----:B------:R-:W-:Y:S01]  /*3620*/  IMAD.WIDE.U32 R8, P0, R13, -0x77777778, R2 ;  /* 0x888888880d087825 */ /* 0x000fe20007800002 */
[----:B------:R-:W-:-:S02]  /*3630*/  LEA R2, R0, R5, 0x2 ;  /* 0x0000000500027211 */ /* 0x000fc400078e10ff */
[----:B------:R-:W-:Y:S01]  /*3640*/  VIMNMX.U32 R3, R11, 0x20, !PT ;  /* 0x000000200b037848 */ /* 0x000fe20007fe0000 */
[----:B------:R-:W-:Y:S01]  /*3650*/  IMAD.SHL.U32 R0, R14, 0x80, RZ ;  /* 0x000000800e007824 */ /* 0x000fe200078e00ff */
[----:B------:R-:W-:Y:S01]  /*3660*/  IADD3.X R7, RZ, RZ, RZ, P0, !PT ;  /* 0x000000ffff077210 */ /* 0x000fe200007fe4ff */
[----:B------:R-:W-:Y:S01]  /*3670*/  IMAD.WIDE.U32 R4, R13, -0x77777777, RZ ;  /* 0x888888890d047825 */ /* 0x000fe200078e00ff */
[----:B------:R-:W-:Y:S02]  /*3680*/  IADD3 R3, R3, R6, RZ ;  /* 0x0000000603037210 */ /* 0x000fe40007ffe0ff */
[----:B------:R-:W-:Y:S02]  /*3690*/  LOP3.LUT R0, R0, 0x780, RZ, 0xc0, !PT ;  /* 0x0000078000007812 */ /* 0x000fe400078ec0ff */
[----:B------:R-:W-:Y:S02]  /*36a0*/  IADD3 RZ, P0, R5, R8, RZ ;  /* 0x0000000805ff7210 */ /* 0x000fe40007f1e0ff */
[----:B------:R-:W-:Y:S01]  /*36b0*/  MOV R6, R9 ;  /* 0x0000000900067202 */ /* 0x000fe20000000f00 */
[----:B------:R-:W-:Y:S01]  /*36c0*/  VIADD R15, R0, UR8 ;  /* 0x00000008000f7c36 */ /* 0x000fe20008000000 */
[----:B------:R-:W-:Y:S01]  /*36d0*/  LOP3.LUT R34, R34, 0x1e, RZ, 0xc0, !PT ;  /* 0x0000001e22227812 */ /* 0x000fe200078ec0ff */
[----:B------:R-:W-:Y:S01]  /*36e0*/  IMAD.WIDE.U32 R8, R3, -0x77777777, RZ ;  /* 0x8888888903087825 */ /* 0x000fe200078e00ff */
[----:B------:R-:W-:-:S02]  /*36f0*/  IADD3 R33, P2, R35, 0x2d, RZ ;  /* 0x0000002d23217810 */ /* 0x000fc40007f5e0ff */
[-C--:B------:R-:W-:Y:S02]  /*3700*/  LOP3.LUT R0, R11, R34.reuse, RZ, 0x3c, !PT ;  /* 0x000000220b007212 */ /* 0x080fe400078e3cff */
[-C--:B------:R-:W-:Y:S01]  /*3710*/  LOP3.LUT R12, R10, R34.reuse, RZ, 0x3c, !PT ;  /* 0x000000220a0c7212 */ /* 0x080fe200078e3cff */
[----:B------:R-:W-:Y:S01]  /*3720*/  IMAD.WIDE.U32.X R10, R26, -0x77777778, R6, P0 ;  /* 0x888888881a0a7825 */ /* 0x000fe200000e0406 */
[----:B------:R-:W-:Y:S02]  /*3730*/  LEA.HI R8, R9, 0x1, RZ, 0x1c ;  /* 0x0000000109087811 */ /* 0x000fe400078fe0ff */
[----:B------:R-:W-:Y:S01]  /*3740*/  LOP3.LUT R4, R37, R34, RZ, 0x3c, !PT ;  /* 0x0000002225047212 */ /* 0x000fe200078e3cff */
[----:B------:R-:W-:Y:S01]  /*3750*/  IMAD.U32 R7, RZ, RZ, UR5 ;  /* 0x00000005ff077e24 */ /* 0x000fe2000f8e00ff */
[----:B------:R-:W-:Y:S01]  /*3760*/  SHF.R.U64 R9, R10, 0x3, R11 ;  /* 0x000000030a097819 */ /* 0x000fe2000000120b */
[----:B------:R-:W-:Y:S01]  /*3770*/  USEL UR5, UR14, 0x1, UP0 ;  /* 0x000000010e057887 */ /* 0x000fe20008000000 */
[C---:B------:R-:W-:Y:S01]  /*3780*/  IADD3 R29, P0, R35.reuse, 0xf, RZ ;  /* 0x0000000f231d7810 */ /* 0x040fe20007f1e0ff */
[----:B------:R-:W-:Y:S01]  /*3790*/  IMAD.X R32, RZ, RZ, RZ, P2 ;  /* 0x000000ffff207224 */ /* 0x000fe200010e06ff */
[----:B------:R-:W-:Y:S01]  /*37a0*/  IADD3 R31, P1, R35, 0x1e, RZ ;  /* 0x0000001e231f7810 */ /* 0x000fe20007f3e0ff */
[----:B------:R-:W-:Y:S01]  /*37b0*/  USHF.L.U64.HI UR7, UR5, 0x8, UR7 ;  /* 0x0000000805077899 */ /* 0x000fe20008010207 */
[----:B------:R-:W-:Y:S01]  /*37c0*/  IADD3 R9, R9, 0x1, RZ ;  /* 0x0000000109097810 */ /* 0x000fe20007ffe0ff */
[----:B------:R-:W-:Y:S01]  /*37d0*/  USHF.L.U32 UR5, UR5, 0x8, URZ ;  /* 0x0000000805057899 */ /* 0x000fe2000800063f */
[----:B------:R-:W-:-:S02]  /*37e0*/  LEA R4, R4, R15, 0x2 ;  /* 0x0000000f04047211 */ /* 0x000fc400078e10ff */
[-C--:B------:R-:W-:Y:S02]  /*37f0*/  LEA R5, R0, R15.reuse, 0x2 ;  /* 0x0000000f00057211 */ /* 0x080fe400078e10ff */
[----:B------:R-:W-:Y:S02]  /*3800*/  LEA R6, R12, R15, 0x2 ;  /* 0x0000000f0c067211 */ /* 0x000fe400078e10ff */
[----:B------:R-:W-:Y:S02]  /*3810*/  LOP3.LUT R27, R14, 0xf, RZ, 0xc0, !PT ;  /* 0x0000000f0e1b7812 */ /* 0x000fe400078ec0ff */
[----:B------:R-:W-:Y:S02]  /*3820*/  IADD3.X R28, RZ, RZ, RZ, P0, !PT ;  /* 0x000000ffff1c7210 */ /* 0x000fe400007fe4ff */
[----:B------:R-:W-:Y:S02]  /*3830*/  IADD3.X R30, RZ, RZ, RZ, P1, !PT ;  /* 0x000000ffff1e7210 */ /* 0x000fe40000ffe4ff */
[----:B------:R-:W-:-:S02]  /*3840*/  LOP3.LUT R8, R8, 0x3, RZ, 0xc0, !PT ;  /* 0x0000000308087812 */ /* 0x000fc400078ec0ff */
[----:B------:R-:W-:-:S07]  /*3850*/  LOP3.LUT R9, R9, 0x3, RZ, 0xc0, !PT ;  /* 0x0000000309097812 */ /* 0x000fce00078ec0ff */
.L_x_748:
        /* <DEDUP_REMOVED lines=36> */
[----:B------:R-:W-:Y:S01]  /*3aa0*/  @P1 IMAD.MOV.U32 R0, RZ, RZ, R33 ;  /* 0x000000ffff001224 */ /* 0x000fe200078e0021 */
[----:B------:R-:W-:Y:S02]  /*3ab0*/  MOV R12, R30 ;  /* 0x0000001e000c7202 */ /* 0x000fe40000000f00 */
[----:B------:R-:W-:Y:S01]  /*3ac0*/  @P1 MOV R12, R32 ;  /* 0x00000020000c1202 */ /* 0x000fe20000000f00 */
[----:B--2---:R-:W-:Y:S01]  /*3ad0*/  FADD.FTZ R24, R24, R16 ;  /* 0x0000001018187221 */ /* 0x004fe20000010000 */
[----:B------:R-:W-:-:S03]  /*3ae0*/  FADD.FTZ R25, R25, R17 ;  /* 0x0000001119197221 */ /* 0x000fc60000010000 */
[----:B---3--:R-:W-:Y:S01]  /*3af0*/  @P1 FADD.FTZ R24, R24, R14 ;  /* 0x0000000e18181221 */ /* 0x008fe20000010000 */
[----:B------:R-:W-:-:S07]  /*3b00*/  @P1 FADD.FTZ R25, R25, R15 ;  /* 0x0000000f19191221 */ /* 0x000fce0000010000 */
.L_x_735:
[----:B------:R-:W-:Y:S05]  /*3b10*/  BSYNC B1 ;  /* 0x0000000000017941 */ /* 0x000fea0003800000 */
.L_x_734:
        /* <DEDUP_REMOVED lines=20> */
.L_x_738:
        /* <DEDUP_REMOVED lines=55> */
.L_x_737:
[----:B------:R-:W-:Y:S05]  /*3fd0*/  BSYNC B1 ;  /* 0x0000000000017941 */ /* 0x000fea0003800000 */
.L_x_736:
        /* <DEDUP_REMOVED lines=36> */
.L_x_740:
[----:B------:R-:W-:Y:S05]  /*4220*/  BSYNC B1 ;  /* 0x0000000000017941 */ /* 0x000fea0003800000 */
.L_x_739:
        /* <DEDUP_REMOVED lines=15> */
.L_x_733:
[----:B------:R-:W-:Y:S05]  /*4320*/  BSYNC B0 ;  /* 0x0000000000007941 */ /* 0x000fea0003800000 */
.L_x_732:
        /* <DEDUP_REMOVED lines=19> */
[----:B------:R-:W-:Y:S01]  /*4460*/  MOV R15, 0xffff ;  /* 0x0000ffff000f7802 */ /* 0x000fe20000000f00 */
[----:B------:R-:W-:Y:S01]  /*4470*/  IMAD.MOV.U32 R21, RZ, RZ, 0xffff ;  /* 0x0000ffffff157424 */ /* 0x000fe200078e00ff */
[----:B------:R-:W-:Y:S01]  /*4480*/  MOV R12, 0xffff ;  /* 0x0000ffff000c7802 */ /* 0x000fe20000000f00 */
        /* <DEDUP_REMOVED lines=17> */
.L_x_757:
        /* <DEDUP_REMOVED lines=9> */
[----:B------:R-:W-:Y:S02]  /*4630*/  PRMT R16, R0, 0x7610, R16 ;  /* 0x0000761000107816 */ /* 0x000fe40000000010 */
        /* <DEDUP_REMOVED lines=16> */
[----:B---3--:R-:W1:Y:S01]  /*4740*/  SHFL.BFLY PT, R22, R17, 0x8, 0x101f ;  /* 0x0d101f0011167f89 */ /* 0x008e6200000e0000 */
[----:B------:R-:W-:Y:S02]  /*4750*/  MOV R36, 0xffff ;  /* 0x0000ffff00247802 */ /* 0x000fe40000000f00 */
[----:B------:R-:W-:Y:S01]  /*4760*/  MOV R24, 0xffff ;  /* 0x0000ffff00187802 */ /* 0x000fe20000000f00 */
[----:B----4-:R-:W3:Y:S01]  /*4770*/  SHFL.BFLY PT, R21, R0, 0x8, 0x101f ;  /* 0x0d101f0000157f89 */ /* 0x010ee200000e0000 */
        /* <DEDUP_REMOVED lines=14> */
.L_x_767:
        /* <DEDUP_REMOVED lines=13> */
[----:B------:R1:W4:Y:S04]  /*4930*/  @P0 LDS R0, [R6+0x780] ;  /* 0x0007800006000984 */ /* 0x0003280000000800 */
[----:B------:R1:W0:Y:S01]  /*4940*/  @P0 LDS R17, [R6] ;  /* 0x0000000006110984 */ /* 0x0002220000000800 */
[----:B------:R-:W-:Y:S05]  /*4950*/  BRA.DIV UR9, `(.L_x_746) ;  /* 0x00000012098c7947 */ /* 0x000fea000b800000 */
[----:B------:R-:W-:Y:S01]  /*4960*/  MOV R18, 0xffff ;  /* 0x0000ffff00127802 */ /* 0x000fe20000000f00 */
[----:B------:R-:W-:Y:S01]  /*4970*/  IMAD.MOV.U32 R20, RZ, RZ, 0xffff ;  /* 0x0000ffffff147424 */ /* 0x000fe200078e00ff */
[----:B------:R-:W-:Y:S02]  /*4980*/  MOV R19, 0xffff ;  /* 0x0000ffff00137802 */ /* 0x000fe40000000f00 */
[----:B------:R-:W-:Y:S01]  /*4990*/  MOV R25, 0xffff ;  /* 0x0000ffff00197802 */ /* 0x000fe20000000f00 */
[----:B0-----:R-:W3:Y:S01]  /*49a0*/  SHFL.BFLY PT, R22, R17, 0x8, 0x101f ;  /* 0x0d101f0011167f89 */ /* 0x001ee200000e0000 */
[----:B------:R-:W-:Y:S02]  /*49b0*/  MOV R36, 0xffff ;  /* 0x0000ffff00247802 */ /* 0x000fe40000000f00 */
[----:B------:R-:W-:Y:S01]  /*49c0*/  MOV R24, 0xffff ;  /* 0x0000ffff00187802 */ /* 0x000fe20000000f00 */
[----:B----4-:R-:W0:Y:S01]  /*49d0*/  SHFL.BFLY PT, R21, R0, 0x8, 0x101f ;  /* 0x0d101f0000157f89 */ /* 0x010e2200000e0000 */
        /* <DEDUP_REMOVED lines=14> */
.L_x_777:
        /* <DEDUP_REMOVED lines=8> */
.L_x_743:
[----:B------:R-:W-:Y:S05]  /*4b40*/  BSYNC B0 ;  /* 0x0000000000007941 */ /* 0x000fea0003800000 */
.L_x_742:
[----:B------:R-:W-:-:S13]  /*4b50*/  ISETP.GE.U32.AND P0, PT, R3, 0x5a, PT ;  /* 0x0000005a0300780c */ /* 0x000fda0003f06070 */
[----:B------:R-:W-:Y:S05]  /*4b60*/  @!P0 BRA `(.L_x_741) ;  /* 0x0000000800548947 */ /* 0x000fea0003800000 */
[----:B------:R-:W-:Y:S01]  /*4b70*/  ISETP.NE.AND P0, PT, R27, 0xf, PT ;  /* 0x0000000f1b00780c */ /* 0x000fe20003f05270 */
[----:B------:R-:W-:Y:S01]  /*4b80*/  HFMA2.MMA R17, -RZ, RZ, 0, 0 ;  /* 0x00000000ff117435 */ /* 0x000fe200000001ff */
[----:B-1-34-:R-:W-:Y:S01]  /*4b90*/  IMAD.MOV.U32 R14, RZ, RZ, RZ ;  /* 0x000000ffff0e7224 */ /* 0x01afe200078e00ff */
[----:B------:R-:W-:-:S10]  /*4ba0*/  UMOV UR9, 0xffff ;  /* 0x0000ffff00097882 */ /* 0x000fd40000000000 */
[----:B------:R-:W-:Y:S02]  /*4bb0*/  @P0 LOP3.LUT R10, R0, R34, RZ, 0x3c, !PT ;  /* 0x00000022000a0212 */ /* 0x000fe400078e3cff */
[----:B------:R-:W-:-:S04]  /*4bc0*/  @P0 LEA R11, R27, UR8, 0x7 ;  /* 0x000000081b0b0c11 */ /* 0x000fc8000f8e38ff */
[----:B------:R-:W-:-:S05]  /*4bd0*/  @P0 LEA R10, R10, R11, 0x2 ;  /* 0x0000000b0a0a0211 */ /* 0x000fca00078e10ff */
[----:B------:R1:W3:Y:S04]  /*4be0*/  @P0 LDS R17, [R10] ;  /* 0x000000000a110984 */ /* 0x0002e80000000800 */
[----:B------:R1:W4:Y:S01]  /*4bf0*/  @P0 LDS R14, [R10+0x780] ;  /* 0x000780000a0e0984 */ /* 0x0003220000000800 */
[----:B------:R-:W-:Y:S05]  /*4c00*/  BRA.DIV UR9, `(.L_x_747) ;  /* 0x0000001209b87947 */ /* 0x000fea000b800000 */
[----:B------:R-:W-:Y:S01]  /*4c10*/  @P0 IADD3 R11, R0, 0x1e, RZ ;  /* 0x0000001e000b0810 */ /* 0x000fe20007ffe0ff */
[----:B------:R-:W-:Y:S01]  /*4c20*/  IMAD.MOV.U32 R22, RZ, RZ, 0xffff ;  /* 0x0000ffffff167424 */ /* 0x000fe200078e00ff */
[----:B-1----:R-:W-:Y:S02]  /*4c30*/  @P0 LEA R10, R27, UR8, 0x7 ;  /* 0x000000081b0a0c11 */ /* 0x002fe4000f8e38ff */
[----:B------:R-:W-:Y:S02]  /*4c40*/  @P0 LOP3.LUT R11, R11, R34, RZ, 0x3c, !PT ;  /* 0x000000220b0b0212 */ /* 0x000fe400078e3cff */
[----:B------:R-:W-:Y:S02]  /*4c50*/  MOV R19, 0xffff ;  /* 0x0000ffff00137802 */ /* 0x000fe40000000f00 */
[----:B------:R-:W-:Y:S02]  /*4c60*/  @P0 LEA R21, R11, R10, 0x2 ;  /* 0x0000000a0b150211 */ /* 0x000fe400078e10ff */
[----:B------:R-:W-:-:S02]  /*4c70*/  CS2R R10, SRZ ;  /* 0x00000000000a7805 */ /* 0x000fc4000001ff00 */
[----:B------:R-:W-:Y:S02]  /*4c80*/  MOV R24, 0xffff ;  /* 0x0000ffff00187802 */ /* 0x000fe40000000f00 */
[----:B------:R-:W-:Y:S01]  /*4c90*/  MOV R20, 0xffff ;  /* 0x0000ffff00147802 */ /* 0x000fe20000000f00 */
[----:B------:R-:W1:Y:S01]  /*4ca0*/  @P0 LDS R18, [R21+0x780] ;  /* 0x0007800015120984 */ /* 0x000e620000000800 */
[----:B------:R-:W-:Y:S02]  /*4cb0*/  MOV R36, 0xffff ;  /* 0x0000ffff00247802 */ /* 0x000fe40000000f00 */
[----:B------:R-:W-:Y:S01]  /*4cc0*/  MOV R25, 0xffff ;  /* 0x0000ffff00197802 */ /* 0x000fe20000000f00 */
[----:B------:R-:W5:Y:S01]  /*4cd0*/  @P0 LDS R15, [R21] ;  /* 0x00000000150f0984 */ /* 0x000f620000000800 */
[----:B------:R-:W-:Y:S01]  /*4ce0*/  ISETP.NE.AND P1, PT, R27, RZ, PT ;  /* 0x000000ff1b00720c */ /* 0x000fe20003f25270 */
[----:B-1----:R-:W-:Y:S01]  /*4cf0*/  @P0 IMAD.MOV.U32 R10, RZ, RZ, R18 ;  /* 0x000000ffff0a0224 */ /* 0x002fe200078e0012 */
[----:B------:R-:W-:-:S02]  /*4d00*/  MOV R18, 0xffff ;  /* 0x0000ffff00127802 */ /* 0x000fc40000000f00 */
[----:B-----5:R-:W-:Y:S02]  /*4d10*/  @P0 MOV R11, R15 ;  /* 0x0000000f000b0202 */ /* 0x020fe40000000f00 */
[----:B------:R-:W-:Y:S04]  /*4d20*/  SHFL.BFLY PT, R22, R10, 0x8, 0x101f ;  /* 0x0d101f000a167f89 */ /* 0x000fe800000e0000 */
[----:B----4-:R-:W1:Y:S04]  /*4d30*/  SHFL.BFLY PT, R15, R14, 0x8, 0x101f ;  /* 0x0d101f000e0f7f89 */ /* 0x010e6800000e0000 */
[----:B------:R-:W4:Y:S04]  /*4d40*/  SHFL.BFLY PT, R24, R11, 0x8, 0x101f ;  /* 0x0d101f000b187f89 */ /* 0x000f2800000e0000 */
[----:B---3--:R-:W3:Y:S01]  /*4d50*/  SHFL.BFLY PT, R16, R17, 0x8, 0x101f ;  /* 0x0d101f0011107f89 */ /* 0x008ee200000e0000 */
[----:B-1----:R-:W-:Y:S01]  /*4d60*/  FADD.FTZ R12, R15, R14 ;  /* 0x0000000e0f0c7221 */ /* 0x002fe20000010000 */
[----:B------:R-:W-:Y:S01]  /*4d70*/  FADD.FTZ R15, R22, R10 ;  /* 0x0000000a160f7221 */ /* 0x000fe20000010000 */
[----:B------:R-:W-:-:S02]  /*4d80*/  IMAD.MOV.U32 R22, RZ, RZ, 0xffff ;  /* 0x0000ffffff167424 */ /* 0x000fc400078e00ff */
[----:B----4-:R-:W-:Y:S01]  /*4d90*/  FADD.FTZ R23, R24, R11 ;  /* 0x0000000b18177221 */ /* 0x010fe20000010000 */
[----:B------:R-:W-:Y:S01]  /*4da0*/  MOV R24, 0xffff ;  /* 0x0000ffff00187802 */ /* 0x000fe20000000f00 */
[----:B------:R-:W1:Y:S01]  /*4db0*/  SHFL.BFLY PT, R11, R12, 0x4, 0x101f ;  /* 0x0c901f000c0b7f89 */ /* 0x000e6200000e0000 */
[----:B---3--:R-:W-:Y:S01]  /*4dc0*/  FADD.FTZ R16, R16, R17 ;  /* 0x0000001110107221 */ /* 0x008fe20000010000 */
[----:B------:R-:W-:Y:S02]  /*4dd0*/  MOV R17, 0xffff ;  /* 0x0000ffff00117802 */ /* 0x000fe40000000f00 */
        /* <DEDUP_REMOVED lines=34> */
[----:B------:R-:W-:Y:S02]  /*5000*/  PRMT R18, R16, 0x7610, R18 ;  /* 0x0000761010127816 */ /* 0x000fe40000000012 */
[----:B------:R-:W-:Y:S02]  /*5010*/  MOV R16, RZ ;  /* 0x000000ff00107202 */ /* 0x000fe40000000f00 */
        /* <DEDUP_REMOVED lines=12> */
[----:B0-----:R-:W-:-:S03]  /*50e0*/  MOV R20, 0xffff ;  /* 0x0000ffff00147802 */ /* 0x001fc60000000f00 */
[----:B------:R-:W-:Y:S04]  /*50f0*/  @!P1 STG.E.U16 desc[UR12][R10.64+0x3c], R24 ;  /* 0x00003c180a009986 */ /* 0x000fe8000c10150c */
[----:B------:R0:W-:Y:S02]  /*5100*/  @!P1 STG.E.U16 desc[UR12][R14.64+0x3c], R36 ;  /* 0x00003c240e009986 */ /* 0x0001e4000c10150c */
[----:B0-----:R-:W-:Y:S01]  /*5110*/  MOV R36, 0xffff ;  /* 0x0000ffff00247802 */ /* 0x001fe20000000f00 */
[----:B-1----:R-:W-:Y:S01]  /*5120*/  @P0 IMAD.MOV.U32 R16, RZ, RZ, R12 ;  /* 0x000000ffff100224 */ /* 0x002fe200078e000c */
[----:B------:R-:W-:Y:S01]  /*5130*/  MOV R12, RZ ;  /* 0x000000ff000c7202 */ /* 0x000fe20000000f00 */
[----:B---3--:R-:W-:-:S03]  /*5140*/  @P0 IMAD.MOV.U32 R12, RZ, RZ, R18 ;  /* 0x000000ffff0c0224 */ /* 0x008fc600078e0012 */
        /* <DEDUP_REMOVED lines=18> */
[----:B------:R-:W-:Y:S01]  /*5270*/  @P0 IMAD R25, R23, 0x4, R0 ;  /* 0x0000000417190824 */ /* 0x000fe200078e0200 */
[----:B------:R-:W-:-:S04]  /*5280*/  MOV R23, RZ ;  /* 0x000000ff00177202 */ /* 0x000fc80000000f00 */
[----:B------:R-:W-:Y:S04]  /*5290*/  @P0 LDS R0, [R25] ;  /* 0x0000000019000984 */ /* 0x000fe80000000800 */
[----:B------:R1:W-:Y:S02]  /*52a0*/  @P0 LDS R16, [R25+0x780] ;  /* 0x0007800019100984 */ /* 0x0003e40000000800 */
[----:B-1----:R-:W-:Y:S01]  /*52b0*/  MOV R25, 0xffff ;  /* 0x0000ffff00197802 */ /* 0x002fe20000000f00 */
[----:B0-----:R-:W-:-:S05]  /*52c0*/  FADD.FTZ R21, R12, R21 ;  /* 0x000000150c157221 */ /* 0x001fca0000010000 */
[----:B------:R-:W0:Y:S02]  /*52d0*/  SHFL.BFLY PT, R24, R21, 0x1, 0x101f ;  /* 0x0c301f0015187f89 */ /* 0x000e2400000e0000 */
[----:B0-----:R-:W-:Y:S01]  /*52e0*/  FADD.FTZ R17, R21, R24 ;  /* 0x0000001815117221 */ /* 0x001fe20000010000 */
[----:B------:R-:W-:Y:S01]  /*52f0*/  MOV R24, RZ ;  /* 0x000000ff00187202 */ /* 0x000fe20000000f00 */
[----:B------:R-:W-:Y:S01]  /*5300*/  @P0 IMAD.MOV.U32 R23, RZ, RZ, R16 ;  /* 0x000000ffff170224 */ /* 0x000fe200078e0010 */
[----:B------:R-:W-:-:S04]  /*5310*/  @P0 MOV R24, R0 ;  /* 0x0000000000180202 */ /* 0x000fc80000000f00 */
[----:B------:R-:W0:Y:S04]  /*5320*/  SHFL.BFLY PT, R0, R23, 0x8, 0x101f ;  /* 0x0d101f0017007f89 */ /* 0x000e2800000e0000 */
[----:B------:R-:W1:Y:S01]  /*5330*/  SHFL.BFLY PT, R16, R24, 0x8, 0x101f ;  /* 0x0d101f0018107f89 */ /* 0x000e6200000e0000 */
[----:B------:R-:W-:-:S05]  /*5340*/  PRMT R20, R22, 0x7610, R20 ;  /* 0x0000761016147816 */ /* 0x000fca0000000014 */
[----:B------:R-:W-:Y:S01]  /*5350*/  @!P1 STG.E.U16 desc[UR12][R10.64+0x78], R20 ;  /* 0x000078140a009986 */ /* 0x000fe2000c10150c */
[----:B0-----:R-:W-:Y:S01]  /*5360*/  FADD.FTZ R0, R0, R23 ;  /* 0x0000001700007221 */ /* 0x001fe20000010000 */
[----:B-1----:R-:W-:Y:S01]  /*5370*/  FADD.FTZ R16, R16, R24 ;  /* 0x0000001810107221 */ /* 0x002fe20000010000 */
[----:B------:R-:W-:Y:S02]  /*5380*/  @!P1 F2FP.BF16.F32.PACK_AB R24, RZ, R17 ;  /* 0x00000011ff18923e */ /* 0x000fe400000010ff */
[----:B------:R-:W-:Y:S02]  /*5390*/  MOV R17, 0xffff ;  /* 0x0000ffff00117802 */ /* 0x000fe40000000f00 */
        /* <DEDUP_REMOVED lines=8> */
[----:B------:R-:W-:-:S03]  /*5420*/  IMAD.MOV.U32 R23, RZ, RZ, 0xffff ;  /* 0x0000ffffff177424 */ /* 0x000fc600078e00ff */
[----:B------:R-:W1:Y:S01]  /*5430*/  SHFL.BFLY PT, R22, R16, 0x1, 0x101f ;  /* 0x0c301f0010167f89 */ /* 0x000e6200000e0000 */
[----:B0-----:R-:W-:Y:S01]  /*5440*/  FADD.FTZ R0, R21, R36 ;  /* 0x0000002415007221 */ /* 0x001fe20000010000 */
[----:B-1----:R-:W-:-:S04]  /*5450*/  FADD.FTZ R12, R16, R22 ;  /* 0x00000016100c7221 */ /* 0x002fc80000010000 */
[----:B------:R0:W1:Y:S03]  /*5460*/  SHFL.BFLY PT, R23, R0, 0x1, 0x101f ;  /* 0x0c301f0000177f89 */ /* 0x00006600000e0000 */
.L_x_811:
[----:B01----:R-:W-:Y:S01]  /*5470*/  FADD.FTZ R0, R0, R23 ;  /* 0x0000001700007221 */ /* 0x003fe20000010000 */
[----:B------:R-:W-:-:S04]  /*5480*/  @!P1 F2FP.BF16.F32.PACK_AB R12, RZ, R12 ;  /* 0x0000000cff0c923e */ /* 0x000fc800000010ff */
[----:B------:R-:W-:Y:S01]  /*5490*/  @!P1 F2FP.BF16.F32.PACK_AB R0, RZ, R0 ;  /* 0x00000000ff00923e */ /* 0x000fe200000010ff */
[----:B------:R0:W-:Y:S04]  /*54a0*/  @!P1 STG.E.U16 desc[UR12][R10.64+0xb4], R12 ;  /* 0x0000b40c0a009986 */ /* 0x0001e8000c10150c */
[----:B------:R0:W-:Y:S02]  /*54b0*/  @!P1 STG.E.U16 desc[UR12][R14.64+0xb4], R0 ;  /* 0x0000b4000e009986 */ /* 0x0001e4000c10150c */
.L_x_741:
[----:B------:R-:W-:Y:S05]  /*54c0*/  WARPSYNC.ALL ;  /* 0x0000000000007948 */ /* 0x000fea0003800000 */
[----:B------:R-:W-:Y:S01]  /*54d0*/  BAR.SYNC.DEFER_BLOCKING 0x0 ;  /* 0x0000000000007b1d */ /* 0x000fe20000010000 */
[C---:B------:R-:W-:Y:S02]  /*54e0*/  ISETP.GE.AND P0, PT, R7.reuse, -0x1c40, PT ;  /* 0xffffe3c00700780c */ /* 0x040fe40003f06270 */
[----:B------:R-:W-:-:S11]  /*54f0*/  IADD3 R7, R7, 0x2000, RZ ;  /* 0x0000200007077810 */ /* 0x000fd60007ffe0ff */
[----:B------:R-:W-:Y:S05]  /*5500*/  @!P0 BRA `(.L_x_748) ;  /* 0xffffffe000d48947 */ /* 0x000fea000383ffff */
[----:B------:R-:W-:Y:S05]  /*5510*/  EXIT ;  /* 0x000000000000794d */ /* 0x000fea0003800000 */
.L_x_744:
[----:B------:R-:W-:Y:S01]  /*5520*/  MOV R18, 0x8 ;  /* 0x0000000800127802 */ /* 0x000fe20000000f00 */
[----:B------:R-:W-:Y:S01]  /*5530*/  IMAD.MOV.U32 R20, RZ, RZ, 0xffff ;  /* 0x0000ffffff147424 */ /* 0x000fe200078e00ff */
[----:B------:R-:W-:-:S07]  /*5540*/  MOV R19, 0x101f ;  /* 0x0000101f00137802 */ /* 0x000fce0000000f00 */
[----:B012---:R-:W-:Y:S05]  /*5550*/  WARPSYNC.COLLECTIVE R20, `(.L_x_749) ;  /* 0x0000000014087348 */ /* 0x007fea0003c00000 */
[----:B-1----:R1:W3:Y:S02]  /*5560*/  SHFL.BFLY P2, R22, R17, R18, R19 ;  /* 0x0c00001211167389 */ /* 0x0022e40000040013 */
[----:B0123--:R-:W-:Y:S01]  /*5570*/  ENDCOLLECTIVE ;  /* 0x000000000000791b */ /* 0x00ffe20003800000 */
.L_x_749:
[----:B------:R-:W-:Y:S01]  /*5580*/  FADD.FTZ R10, R22, R17 ;  /* 0x00000011160a7221 */ /* 0x000fe20000010000 */
[----:B------:R-:W-:-:S07]  /*5590*/  MOV R17, R0 ;  /* 0x0000000000117202 */ /* 0x000fce0000000f00 */
[----:B------:R-:W-:Y:S05]  /*55a0*/  WARPSYNC.COLLECTIVE R20, `(.L_x_750) ;  /* 0x0000000014087348 */ /* 0x000fea0003c00000 */
[----:B------:R0:W1:Y:S02]  /*55b0*/  SHFL.BFLY P2, R22, R17, R18, R19 ;  /* 0x0c00001211167389 */ /* 0x0000640000040013 */
[----:B01----:R-:W-:Y:S01]  /*55c0*/  ENDCOLLECTIVE ;  /* 0x000000000000791b */ /* 0x003fe20003800000 */
.L_x_750:
[----:B------:R-:W-:Y:S01]  /*55d0*/  MOV R17, R10 ;  /* 0x0000000a00117202 */ /* 0x000fe20000000f00 */
[----:B------:R-:W-:Y:S01]  /*55e0*/  IMAD.MOV.U32 R18, RZ, RZ, 0x4 ;  /* 0x00000004ff127424 */ /* 0x000fe200078e00ff */
[----:B------:R-:W-:-:S07]  /*55f0*/  MOV R11, R22 ;  /* 0x00000016000b7202 */ /* 0x000fce0000000f00 */
[----:B------:R-:W-:Y:S05]  /*5600*/  WARPSYNC.COLLECTIVE R20, `(.L_x_751) ;  /* 0x0000000014087348 */ /* 0x000fea0003c00000 */
[----:B------:R0:W1:Y:S02]  /*5610*/  SHFL.BFLY P2, R22, R17, R18, R19 ;  /* 0x0c00001211167389 */ /* 0x0000640000040013 */
[----:B01----:R-:W-:Y:S01]  /*5620*/  ENDCOLLECTIVE ;  /* 0x000000000000791b */ /* 0x003fe20003800000 */
.L_x_751:
[----:B------:R-:W-:-:S05]  /*5630*/  FADD.FTZ R11, R11, R0 ;  /* 0x000000000b0b7221 */ /* 0x000fca0000010000 */
[----:B------:R-:W-:Y:S01]  /*5640*/  MOV R17, R11 ;  /* 0x0000000b00117202 */ /* 0x000fe20000000f00 */
[----:B------:R-:W-:-:S07]  /*5650*/  FADD.FTZ R14, R10, R22 ;  /* 0x000000160a0e7221 */ /* 0x000fce0000010000 */
[----:B------:R-:W-:Y:S05]  /*5660*/  WARPSYNC.COLLECTIVE R20, `(.L_x_752) ;  /* 0x0000000014087348 */ /* 0x000fea0003c00000 */
[----:B------:R0:W1:Y:S02]  /*5670*/  SHFL.BFLY P2, R22, R17, R18, R19 ;  /* 0x0c00001211167389 */ /* 0x0000640000040013 */
[----:B01----:R-:W-:Y:S01]  /*5680*/  ENDCOLLECTIVE ;  /* 0x000000000000791b */ /* 0x003fe20003800000 */
.L_x_752:
[----:B------:R-:W-:Y:S01]  /*5690*/  MOV R17, R14 ;  /* 0x0000000e00117202 */ /* 0x000fe20000000f00 */
[----:B------:R-:W-:Y:S01]  /*56a0*/  IMAD.MOV.U32 R18, RZ, RZ, 0x2 ;  /* 0x00000002ff127424 */ /* 0x000fe200078e00ff */
[----:B------:R-:W-:-:S07]  /*56b0*/  MOV R12, R22 ;  /* 0x00000016000c7202 */ /* 0x000fce0000000f00 */
[----:B------:R-:W-:Y:S05]  /*56c0*/  WARPSYNC.COLLECTIVE R20, `(.L_x_753) ;  /* 0x0000000014087348 */ /* 0x000fea0003c00000 */
[----:B------:R0:W1:Y:S02]  /*56d0*/  SHFL.BFLY P2, R22, R17, R18, R19 ;  /* 0x0c00001211167389 */ /* 0x0000640000040013 */
[----:B01----:R-:W-:Y:S01]  /*56e0*/  ENDCOLLECTIVE ;  /* 0x000000000000791b */ /* 0x003fe20003800000 */
.L_x_753:
[----:B------:R-:W-:-:S05]  /*56f0*/  FADD.FTZ R15, R11, R12 ;  /* 0x0000000c0b0f7221 */ /* 0x000fca0000010000 */
[----:B------:R-:W-:Y:S01]  /*5700*/  MOV R17, R15 ;  /* 0x0000000f00117202 */ /* 0x000fe20000000f00 */
[----:B------:R-:W-:-:S07]  /*5710*/  FADD.FTZ R10, R14, R22 ;  /* 0x000000160e0a7221 */ /* 0x000fce0000010000 */
[----:B------:R-:W-:Y:S05]  /*5720*/  WARPSYNC.COLLECTIVE R20, `(.L_x_754) ;  /* 0x0000000014087348 */ /* 0x000fea0003c00000 */
[----:B------:R0:W1:Y:S02]  /*5730*/  SHFL.BFLY P2, R22, R17, R18, R19 ;  /* 0x0c00001211167389 */ /* 0x0000640000040013 */
[----:B01----:R-:W-:Y:S01]  /*5740*/  ENDCOLLECTIVE ;  /* 0x000000000000791b */ /* 0x003fe20003800000 */
.L_x_754:
[----:B------:R-:W-:Y:S01]  /*5750*/  MOV R17, R10 ;  /* 0x0000000a00117202 */ /* 0x000fe20000000f00 */
[----:B------:R-:W-:Y:S01]  /*5760*/  IMAD.MOV.U32 R18, RZ, RZ, 0x1 ;  /* 0x00000001ff127424 */ /* 0x000fe200078e00ff */
[----:B------:R-:W-:-:S07]  /*5770*/  MOV R0, R22 ;  /* 0x0000001600007202 */ /* 0x000fce0000000f00 */
[----:B------:R-:W-:Y:S05]  /*5780*/  WARPSYNC.COLLECTIVE R20, `(.L_x_755) ;  /* 0x0000000014087348 */ /* 0x000fea0003c00000 */
[----:B------:R0:W1:Y:S02]  /*5790*/  SHFL.BFLY P2, R22, R17, R18, R19 ;  /* 0x0c00001211167389 */ /* 0x0000640000040013 */
[----:B01----:R-:W-:Y:S01]  /*57a0*/  ENDCOLLECTIVE ;  /* 0x000000000000791b */ /* 0x003fe20003800000 */
.L_x_755:
[----:B------:R-:W-:-:S05]  /*57b0*/  FADD.FTZ R0, R15, R0 ;  /* 0x000000000f007221 */ /* 0x000fca0000010000 */
[----:B------:R-:W-:Y:S01]  /*57c0*/  MOV R17, R0 ;  /* 0x0000000000117202 */ /* 0x000fe20000000f00 */
[----:B------:R-:W-:-:S07]  /*57d0*/  FADD.FTZ R12, R10, R22 ;  /* 0x000000160a0c7221 */ /* 0x000fce0000010000 */
[----:B------:R-:W-:Y:S05]  /*57e0*/  WARPSYNC.COLLECTIVE R20, `(.L_x_756) ;  /* 0x0000000014087348 */ /* 0x000fea0003c00000 */
[----:B------:R0:W1:Y:S02]  /*57f0*/  SHFL.BFLY P2, R22, R17, R18, R19 ;  /* 0x0c00001211167389 */ /* 0x0000640000040013 */
[----:B01----:R-:W-:Y:S01]  /*5800*/  ENDCOLLECTIVE ;  /* 0x000000000000791b */ /* 0x003fe20003800000 */
.L_x_756:
[----:B------:R-:W-:Y:S01]  /*5810*/  MOV R21, R22 ;  /* 0x0000001600157202 */ /* 0x000fe20000000f00 */
[----:B------:R-:W-:Y:S06]  /*5820*/  BRA `(.L_x_757) ;  /* 0xffffffec005c7947 */ /* 0x000fec000383ffff */
.L_x_745:
[----:B------:R-:W-:Y:S01]  /*5830*/  BSSY B1, `(.L_x_758) ;  /* 0x0000007000017945 */ /* 0x000fe20003800000 */
[----:B------:R-:W-:Y:S01]  /*5840*/  MOV R18, 0x8 ;  /* 0x0000000800127802 */ /* 0x000fe20000000f00 */
[----:B------:R-:W-:Y:S01]  /*5850*/  IMAD.MOV.U32 R19, RZ, RZ, 0x101f ;  /* 0x0000101fff137424 */ /* 0x000fe200078e00ff */
[----:B------:R-:W-:-:S07]  /*5860*/  MOV R20, 0xffff ;  /* 0x0000ffff00147802 */ /* 0x000fce0000000f00 */
[----:B01234-:R-:W-:Y:S05]  /*5870*/  WARPSYNC.COLLECTIVE R20, `(.L_x_759) ;  /* 0x0000000014087348 */ /* 0x01ffea0003c00000 */
[----:B---3--:R3:W0:Y:S02]  /*5880*/  SHFL.BFLY P2, R22, R17, R18, R19 ;  /* 0x0c00001211167389 */ /* 0x0086240000040013 */
[----:B01234-:R-:W-:Y:S01]  /*5890*/  ENDCOLLECTIVE ;  /* 0x000000000000791b */ /* 0x01ffe20003800000 */
.L_x_759:
[----:B------:R-:W-:Y:S05]  /*58a0*/  BSYNC B1 ;  /* 0x0000000000017941 */ /* 0x000fea0003800000 */
.L_x_758:
        /* <DEDUP_REMOVED lines=8> */
.L_x_760:
[----:B------:R-:W-:Y:S01]  /*5930*/  MOV R17, R12 ;  /* 0x0000000c00117202 */ /* 0x000fe20000000f00 */
[----:B------:R-:W-:Y:S01]  /*5940*/  IMAD.MOV.U32 R18, RZ, RZ, 0x4 ;  /* 0x00000004ff127424 */ /* 0x000fe200078e00ff */
[----:B------:R-:W-:-:S07]  /*5950*/  MOV R21, R22 ;  /* 0x0000001600157202 */ /* 0x000fce0000000f00 */
[----:B------:R-:W-:Y:S05]  /*5960*/  WARPSYNC.COLLECTIVE R20, `(.L_x_761) ;  /* 0x0000000014087348 */ /* 0x000fea0003c00000 */
[----:B------:R0:W1:Y:S02]  /*5970*/  SHFL.BFLY P2, R22, R17, R18, R19 ;  /* 0x0c00001211167389 */ /* 0x0000640000040013 */
[----:B01----:R-:W-:Y:S01]  /*5980*/  ENDCOLLECTIVE ;  /* 0x000000000000791b */ /* 0x003fe20003800000 */
.L_x_761:
[----:B------:R-:W-:-:S05]  /*5990*/  FADD.FTZ R16, R21, R0 ;  /* 0x0000000015107221 */ /* 0x000fca0000010000 */
[----:B------:R-:W-:Y:S01]  /*59a0*/  MOV R17, R16 ;  /* 0x0000001000117202 */ /* 0x000fe20000000f00 */
[----:B------:R-:W-:-:S07]  /*59b0*/  FADD.FTZ R21, R12, R22 ;  /* 0x000000160c157221 */ /* 0x000fce0000010000 */
[----:B------:R-:W-:Y:S05]  /*59c0*/  WARPSYNC.COLLECTIVE R20, `(.L_x_762) ;  /* 0x0000000014087348 */ /* 0x000fea0003c00000 */
[----:B------:R0:W1:Y:S02]  /*59d0*/  SHFL.BFLY P2, R22, R17, R18, R19 ;  /* 0x0c00001211167389 */ /* 0x0000640000040013 */
[----:B01----:R-:W-:Y:S01]  /*59e0*/  ENDCOLLECTIVE ;  /* 0x000000000000791b */ /* 0x003fe20003800000 */
.L_x_762:
[----:B------:R-:W-:Y:S01]  /*59f0*/  MOV R17, R21 ;  /* 0x0000001500117202 */ /* 0x000fe20000000f00 */
[----:B------:R-:W-:Y:S01]  /*5a00*/  IMAD.MOV.U32 R18, RZ, RZ, 0x2 ;  /* 0x00000002ff127424 */ /* 0x000fe200078e00ff */
[----:B------:R-:W-:-:S07]  /*5a10*/  MOV R23, R22 ;  /* 0x0000001600177202 */ /* 0x000fce0000000f00 */
[----:B------:R-:W-:Y:S05]  /*5a20*/  WARPSYNC.COLLECTIVE R20, `(.L_x_763) ;  /* 0x0000000014087348 */ /* 0x000fea0003c00000 */
[----:B------:R0:W1:Y:S02]  /*5a30*/  SHFL.BFLY P2, R22, R17, R18, R19 ;  /* 0x0c00001211167389 */ /* 0x0000640000040013 */
[----:B01----:R-:W-:Y:S01]  /*5a40*/  ENDCOLLECTIVE ;  /* 0x000000000000791b */ /* 0x003fe20003800000 */
.L_x_763:
[----:B------:R-:W-:-:S05]  /*5a50*/  FADD.FTZ R23, R16, R23 ;  /* 0x0000001710177221 */ /* 0x000fca0000010000 */
[----:B------:R-:W-:Y:S01]  /*5a60*/  MOV R17, R23 ;  /* 0x0000001700117202 */ /* 0x000fe20000000f00 */
[----:B------:R-:W-:-:S07]  /*5a70*/  FADD.FTZ R0, R21, R22 ;  /* 0x0000001615007221 */ /* 0x000fce0000010000 */
[----:B------:R-:W-:Y:S05]  /*5a80*/  WARPSYNC.COLLECTIVE R20, `(.L_x_764) ;  /* 0x0000000014087348 */ /* 0x000fea0003c00000 */
[----:B------:R0:W1:Y:S02]  /*5a90*/  SHFL.BFLY P2, R22, R17, R18, R19 ;  /* 0x0c00001211167389 */ /* 0x0000640000040013 */
[----:B01----:R-:W-:Y:S01]  /*5aa0*/  ENDCOLLECTIVE ;  /* 0x000000000000791b */ /* 0x003fe20003800000 */
.L_x_764:
[----:B------:R-:W-:Y:S01]  /*5ab0*/  MOV R17, R0 ;  /* 0x0000000000117202 */ /* 0x000fe20000000f00 */
[----:B------:R-:W-:Y:S01]  /*5ac0*/  IMAD.MOV.U32 R18, RZ, RZ, 0x1 ;  /* 0x00000001ff127424 */ /* 0x000fe200078e00ff */
[----:B------:R-:W-:-:S07]  /*5ad0*/  MOV R24, R22 ;  /* 0x0000001600187202 */ /* 0x000fce0000000f00 */
[----:B------:R-:W-:Y:S05]  /*5ae0*/  WARPSYNC.COLLECTIVE R20, `(.L_x_765) ;  /* 0x0000000014087348 */ /* 0x000fea0003c00000 */
[----:B------:R0:W1:Y:S02]  /*5af0*/  SHFL.BFLY P2, R22, R17, R18, R19 ;  /* 0x0c00001211167389 */ /* 0x0000640000040013 */
[----:B01----:R-:W-:Y:S01]  /*5b00*/  ENDCOLLECTIVE ;  /* 0x000000000000791b */ /* 0x003fe20003800000 */
.L_x_765:
[----:B------:R-:W-:-:S05]  /*5b10*/  FADD.FTZ R12, R23, R24 ;  /* 0x00000018170c7221 */ /* 0x000fca0000010000 */
[----:B------:R-:W-:Y:S01]  /*5b20*/  MOV R17, R12 ;  /* 0x0000000c00117202 */ /* 0x000fe20000000f00 */
[----:B------:R-:W-:-:S07]  /*5b30*/  FADD.FTZ R16, R0, R22 ;  /* 0x0000001600107221 */ /* 0x000fce0000010000 */
[----:B------:R-:W-:Y:S05]  /*5b40*/  WARPSYNC.COLLECTIVE R20, `(.L_x_766) ;  /* 0x0000000014087348 */ /* 0x000fea0003c00000 */
[----:B------:R0:W1:Y:S02]  /*5b50*/  SHFL.BFLY P2, R22, R17, R18, R19 ;  /* 0x0c00001211167389 */ /* 0x0000640000040013 */
[----:B01----:R-:W-:Y:S01]  /*5b60*/  ENDCOLLECTIVE ;  /* 0x000000000000791b */ /* 0x003fe20003800000 */
.L_x_766:
[----:B------:R-:W-:Y:S01]  /*5b70*/  MOV R25, R22 ;  /* 0x0000001600197202 */ /* 0x000fe20000000f00 */
[----:B------:R-:W-:Y:S06]  /*5b80*/  BRA `(.L_x_767) ;  /* 0xffffffec00347947 */ /* 0x000fec000383ffff */
.L_x_746:
[----:B------:R-:W-:Y:S01]  /*5b90*/  BSSY B1, `(.L_x_768) ;  /* 0x0000007000017945 */ /* 0x000fe20003800000 */
[----:B------:R-:W-:Y:S01]  /*5ba0*/  MOV R18, 0x8 ;  /* 0x0000000800127802 */ /* 0x000fe20000000f00 */
[----:B------:R-:W-:Y:S01]  /*5bb0*/  IMAD.MOV.U32 R19, RZ, RZ, 0x101f ;  /* 0x0000101fff137424 */ /* 0x000fe200078e00ff */
[----:B------:R-:W-:-:S07]  /*5bc0*/  MOV R20, 0xffff ;  /* 0x0000ffff00147802 */ /* 0x000fce0000000f00 */
[----:B01234-:R-:W-:Y:S05]  /*5bd0*/  WARPSYNC.COLLECTIVE R20, `(.L_x_769) ;  /* 0x0000000014087348 */ /* 0x01ffea0003c00000 */
[----:B0-----:R0:W0:Y:S02]  /*5be0*/  SHFL.BFLY P2, R22, R17, R18, R19 ;  /* 0x0c00001211167389 */ /* 0x0010240000040013 */
[----:B01234-:R-:W-:Y:S01]  /*5bf0*/  ENDCOLLECTIVE ;  /* 0x000000000000791b */ /* 0x01ffe20003800000 */
.L_x_769:
[----:B------:R-:W-:Y:S05]  /*5c00*/  BSYNC B1 ;  /* 0x0000000000017941 */ /* 0x000fea0003800000 */
.L_x_768:
        /* <DEDUP_REMOVED lines=8> */
.L_x_770:
[----:B------:R-:W-:Y:S01]  /*5c90*/  MOV R17, R12 ;  /* 0x0000000c00117202 */ /* 0x000fe20000000f00 */
[----:B------:R-:W-:Y:S01]  /*5ca0*/  IMAD.MOV.U32 R18, RZ, RZ, 0x4 ;  /* 0x00000004ff127424 */ /* 0x000fe200078e00ff */
[----:B------:R-:W-:-:S07]  /*5cb0*/  MOV R21, R22 ;  /* 0x0000001600157202 */ /* 0x000fce0000000f00 */
[----:B------:R-:W-:Y:S05]  /*5cc0*/  WARPSYNC.COLLECTIVE R20, `(.L_x_771) ;  /* 0x0000000014087348 */ /* 0x000fea0003c00000 */
[----:B------:R0:W1:Y:S02]  /*5cd0*/  SHFL.BFLY P2, R22, R17, R18, R19 ;  /* 0x0c00001211167389 */ /* 0x0000640000040013 */
[----:B01----:R-:W-:Y:S01]  /*5ce0*/  ENDCOLLECTIVE ;  /* 0x000000000000791b */ /* 0x003fe20003800000 */
.L_x_771:
[----:B------:R-:W-:-:S05]  /*5cf0*/  FADD.FTZ R16, R21, R0 ;  /* 0x0000000015107221 */ /* 0x000fca0000010000 */
[----:B------:R-:W-:Y:S01]  /*5d00*/  MOV R17, R16 ;  /* 0x0000001000117202 */ /* 0x000fe20000000f00 */
[----:B------:R-:W-:-:S07]  /*5d10*/  FADD.FTZ R21, R12, R22 ;  /* 0x000000160c157221 */ /* 0x000fce0000010000 */
[----:B------:R-:W-:Y:S05]  /*5d20*/  WARPSYNC.COLLECTIVE R20, `(.L_x_772) ;  /* 0x0000000014087348 */ /* 0x000fea0003c00000 */
[----:B------:R0:W1:Y:S02]  /*5d30*/  SHFL.BFLY P2, R22, R17, R18, R19 ;  /* 0x0c00001211167389 */ /* 0x0000640000040013 */
[----:B01----:R-:W-:Y:S01]  /*5d40*/  ENDCOLLECTIVE ;  /* 0x000000000000791b */ /* 0x003fe20003800000 */
.L_x_772:
[----:B------:R-:W-:Y:S01]  /*5d50*/  MOV R17, R21 ;  /* 0x0000001500117202 */ /* 0x000fe20000000f00 */
[----:B------:R-:W-:Y:S01]  /*5d60*/  IMAD.MOV.U32 R18, RZ, RZ, 0x2 ;  /* 0x00000002ff127424 */ /* 0x000fe200078e00ff */
[----:B------:R-:W-:-:S07]  /*5d70*/  MOV R23, R22 ;  /* 0x0000001600177202 */ /* 0x000fce0000000f00 */
[----:B------:R-:W-:Y:S05]  /*5d80*/  WARPSYNC.COLLECTIVE R20, `(.L_x_773) ;  /* 0x0000000014087348 */ /* 0x000fea0003c00000 */
[----:B------:R0:W1:Y:S02]  /*5d90*/  SHFL.BFLY P2, R22, R17, R18, R19 ;  /* 0x0c00001211167389 */ /* 0x0000640000040013 */
[----:B01----:R-:W-:Y:S01]  /*5da0*/  ENDCOLLECTIVE ;  /* 0x000000000000791b */ /* 0x003fe20003800000 */
.L_x_773:
[----:B------:R-:W-:-:S05]  /*5db0*/  FADD.FTZ R23, R16, R23 ;  /* 0x0000001710177221 */ /* 0x000fca0000010000 */
[----:B------:R-:W-:Y:S01]  /*5dc0*/  MOV R17, R23 ;  /* 0x0000001700117202 */ /* 0x000fe20000000f00 */
[----:B------:R-:W-:-:S07]  /*5dd0*/  FADD.FTZ R0, R21, R22 ;  /* 0x0000001615007221 */ /* 0x000fce0000010000 */
[----:B------:R-:W-:Y:S05]  /*5de0*/  WARPSYNC.COLLECTIVE R20, `(.L_x_774) ;  /* 0x0000000014087348 */ /* 0x000fea0003c00000 */
[----:B------:R0:W1:Y:S02]  /*5df0*/  SHFL.BFLY P2, R22, R17, R18, R19 ;  /* 0x0c00001211167389 */ /* 0x0000640000040013 */
[----:B01----:R-:W-:Y:S01]  /*5e00*/  ENDCOLLECTIVE ;  /* 0x000000000000791b */ /* 0x003fe20003800000 */
.L_x_774:
[----:B------:R-:W-:Y:S01]  /*5e10*/  MOV R17, R0 ;  /* 0x0000000000117202 */ /* 0x000fe20000000f00 */
[----:B------:R-:W-:Y:S01]  /*5e20*/  IMAD.MOV.U32 R18, RZ, RZ, 0x1 ;  /* 0x00000001ff127424 */ /* 0x000fe200078e00ff */
[----:B------:R-:W-:-:S07]  /*5e30*/  MOV R24, R22 ;  /* 0x0000001600187202 */ /* 0x000fce0000000f00 */
[----:B------:R-:W-:Y:S05]  /*5e40*/  WARPSYNC.COLLECTIVE R20, `(.L_x_775) ;  /* 0x0000000014087348 */ /* 0x000fea0003c00000 */
[----:B------:R0:W1:Y:S02]  /*5e50*/  SHFL.BFLY P2, R22, R17, R18, R19 ;  /* 0x0c00001211167389 */ /* 0x0000640000040013 */
[----:B01----:R-:W-:Y:S01]  /*5e60*/  ENDCOLLECTIVE ;  /* 0x000000000000791b */ /* 0x003fe20003800000 */
.L_x_775:
[----:B------:R-:W-:-:S05]  /*5e70*/  FADD.FTZ R12, R23, R24 ;  /* 0x00000018170c7221 */ /* 0x000fca0000010000 */
[----:B------:R-:W-:Y:S01]  /*5e80*/  MOV R17, R12 ;  /* 0x0000000c00117202 */ /* 0x000fe20000000f00 */
[----:B------:R-:W-:-:S07]  /*5e90*/  FADD.FTZ R16, R0, R22 ;  /* 0x0000001600107221 */ /* 0x000fce0000010000 */
[----:B------:R-:W-:Y:S05]  /*5ea0*/  WARPSYNC.COLLECTIVE R20, `(.L_x_776) ;  /* 0x0000000014087348 */ /* 0x000fea0003c00000 */
[----:B------:R0:W1:Y:S02]  /*5eb0*/  SHFL.BFLY P2, R22, R17, R18, R19 ;  /* 0x0c00001211167389 */ /* 0x0000640000040013 */
[----:B01----:R-:W-:Y:S01]  /*5ec0*/  ENDCOLLECTIVE ;  /* 0x000000000000791b */ /* 0x003fe20003800000 */
.L_x_776:
[----:B------:R-:W-:Y:S01]  /*5ed0*/  MOV R25, R22 ;  /* 0x0000001600197202 */ /* 0x000fe20000000f00 */
[----:B------:R-:W-:Y:S06]  /*5ee0*/  BRA `(.L_x_777) ;  /* 0xffffffe800f47947 */ /* 0x000fec000383ffff */
.L_x_747:
[----:B------:R-:W-:Y:S01]  /*5ef0*/  BSSY B0, `(.L_x_778) ;  /* 0x0000007000007945 */ /* 0x000fe20003800000 */
[----:B------:R-:W-:Y:S01]  /*5f00*/  MOV R18, 0x8 ;  /* 0x0000000800127802 */ /* 0x000fe20000000f00 */
[----:B------:R-:W-:Y:S01]  /*5f10*/  IMAD.MOV.U32 R19, RZ, RZ, 0x101f ;  /* 0x0000101fff137424 */ /* 0x000fe200078e00ff */
[----:B------:R-:W-:-:S07]  /*5f20*/  MOV R20, 0xffff ;  /* 0x0000ffff00147802 */ /* 0x000fce0000000f00 */
[----:B01234-:R-:W-:Y:S05]  /*5f30*/  WARPSYNC.COLLECTIVE R20, `(.L_x_779) ;  /* 0x0000000014087348 */ /* 0x01ffea0003c00000 */
[----:B---3--:R3:W0:Y:S02]  /*5f40*/  SHFL.BFLY P2, R22, R17, R18, R19 ;  /* 0x0c00001211167389 */ /* 0x0086240000040013 */
[----:B01234-:R-:W-:Y:S01]  /*5f50*/  ENDCOLLECTIVE ;  /* 0x000000000000791b */ /* 0x01ffe20003800000 */
.L_x_779:
[----:B------:R-:W-:Y:S05]  /*5f60*/  BSYNC B0 ;  /* 0x0000000000007941 */ /* 0x000fea0003800000 */
.L_x_778:
        /* <DEDUP_REMOVED lines=11> */
.L_x_780:
[----:B------:R-:W-:Y:S01]  /*6020*/  HFMA2.MMA R18, -RZ, RZ, 0, 2.384185791015625e-07 ;  /* 0x00000004ff127435 */ /* 0x000fe200000001ff */
[----:B------:R-:W-:Y:S01]  /*6030*/  IMAD.MOV.U32 R17, RZ, RZ, R16 ;  /* 0x000000ffff117224 */ /* 0x000fe200078e0010 */
[----:B------:R-:W-:-:S09]  /*6040*/  MOV R15, R22 ;  /* 0x00000016000f7202 */ /* 0x000fd20000000f00 */
[----:B------:R-:W-:Y:S05]  /*6050*/  WARPSYNC.COLLECTIVE R20, `(.L_x_781) ;  /* 0x0000000014087348 */ /* 0x000fea0003c00000 */
[----:B------:R0:W1:Y:S02]  /*6060*/  SHFL.BFLY P2, R22, R17, R18, R19 ;  /* 0x0c00001211167389 */ /* 0x0000640000040013 */
[----:B01----:R-:W-:Y:S01]  /*6070*/  ENDCOLLECTIVE ;  /* 0x000000000000791b */ /* 0x003fe20003800000 */
.L_x_781:
[----:B------:R-:W-:-:S05]  /*6080*/  FADD.FTZ R12, R15, R14 ;  /* 0x0000000e0f0c7221 */ /* 0x000fca0000010000 */
[----:B------:R-:W-:Y:S02]  /*6090*/  MOV R17, R12 ;  /* 0x0000000c00117202 */ /* 0x000fe40000000f00 */
[----:B------:R-:W-:-:S07]  /*60a0*/  MOV R21, R22 ;  /* 0x0000001600157202 */ /* 0x000fce0000000f00 */
[----:B------:R-:W-:Y:S05]  /*60b0*/  WARPSYNC.COLLECTIVE R20, `(.L_x_782) ;  /* 0x0000000014087348 */ /* 0x000fea0003c00000 */
[----:B------:R0:W1:Y:S02]  /*60c0*/  SHFL.BFLY P2, R22, R17, R18, R19 ;  /* 0x0c00001211167389 */ /* 0x0000640000040013 */
[----:B01----:R-:W-:Y:S01]  /*60d0*/  ENDCOLLECTIVE ;  /* 0x000000000000791b */ /* 0x003fe20003800000 */
.L_x_782:
[----:B------:R-:W-:Y:S01]  /*60e0*/  FADD.FTZ R21, R16, R21 ;  /* 0x0000001510157221 */ /* 0x000fe20000010000 */
[----:B------:R-:W-:-:S04]  /*60f0*/  HFMA2.MMA R18, -RZ, RZ, 0, 1.1920928955078125e-07 ;  /* 0x00000002ff127435 */ /* 0x000fc800000001ff */
[----:B------:R-:W-:Y:S01]  /*6100*/  MOV R17, R21 ;  /* 0x0000001500117202 */ /* 0x000fe20000000f00 */
[----:B------:R-:W-:-:S07]  /*6110*/  IMAD.MOV.U32 R11, RZ, RZ, R22 ;  /* 0x000000ffff0b7224 */ /* 0x000fce00078e0016 */
[----:B------:R-:W-:Y:S05]  /*6120*/  WARPSYNC.COLLECTIVE R20, `(.L_x_783) ;  /* 0x0000000014087348 */ /* 0x000fea0003c00000 */
[----:B------:R0:W1:Y:S02]  /*6130*/  SHFL.BFLY P2, R22, R17, R18, R19 ;  /* 0x0c00001211167389 */ /* 0x0000640000040013 */
[----:B01----:R-:W-:Y:S01]  /*6140*/  ENDCOLLECTIVE ;  /* 0x000000000000791b */ /* 0x003fe20003800000 */
.L_x_783:
[----:B------:R-:W-:-:S04]  /*6150*/  FADD.FTZ R14, R12, R11 ;  /* 0x0000000b0c0e7221 */ /* 0x000fc80000010000 */
[----:B------:R-:W-:Y:S01]  /*6160*/  IMAD.MOV.U32 R17, RZ, RZ, R14 ;  /* 0x000000ffff117224 */ /* 0x000fe200078e000e */
[----:B------:R-:W-:-:S07]  /*6170*/  MOV R16, R22 ;  /* 0x0000001600107202 */ /* 0x000fce0000000f00 */
[----:B------:R-:W-:Y:S05]  /*6180*/  WARPSYNC.COLLECTIVE R20, `(.L_x_784) ;  /* 0x0000000014087348 */ /* 0x000fea0003c00000 */
[----:B------:R0:W1:Y:S02]  /*6190*/  SHFL.BFLY P2, R22, R17, R18, R19 ;  /* 0x0c00001211167389 */ /* 0x0000640000040013 */
[----:B01----:R-:W-:Y:S01]  /*61a0*/  ENDCOLLECTIVE ;  /* 0x000000000000791b */ /* 0x003fe20003800000 */
.L_x_784:
[----:B------:R-:W-:Y:S01]  /*61b0*/  FADD.FTZ R16, R21, R16 ;  /* 0x0000001015107221 */ /* 0x000fe20000010000 */
[----:B------:R-:W-:-:S04]  /*61c0*/  HFMA2.MMA R18, -RZ, RZ, 0, 5.9604644775390625e-08 ;  /* 0x00000001ff127435 */ /* 0x000fc800000001ff */
[----:B------:R-:W-:Y:S02]  /*61d0*/  MOV R17, R16 ;  /* 0x0000001000117202 */ /* 0x000fe40000000f00 */
[----:B------:R-:W-:-:S07]  /*61e0*/  MOV R23, R22 ;  /* 0x0000001600177202 */ /* 0x000fce0000000f00 */
[----:B------:R-:W-:Y:S05]  /*61f0*/  WARPSYNC.COLLECTIVE R20, `(.L_x_785) ;  /* 0x0000000014087348 */ /* 0x000fea0003c00000 */
[----:B------:R0:W1:Y:S02]  /*6200*/  SHFL.BFLY P2, R22, R17, R18, R19 ;  /* 0x0c00001211167389 */ /* 0x0000640000040013 */
[----:B01----:R-:W-:Y:S01]  /*6210*/  ENDCOLLECTIVE ;  /* 0x000000000000791b */ /* 0x003fe20003800000 */
.L_x_785:
[----:B------:R-:W-:-:S04]  /*6220*/  FADD.FTZ R12, R14, R23 ;  /* 0x000000170e0c7221 */ /* 0x000fc80000010000 */
[----:B------:R-:W-:Y:S02]  /*6230*/  IMAD.MOV.U32 R17, RZ, RZ, R12 ;  /* 0x000000ffff117224 */ /* 0x000fe400078e000c */
[----:B------:R-:W-:-:S05]  /*6240*/  FADD.FTZ R22, R16, R22 ;  /* 0x0000001610167221 */ /* 0x000fca0000010000 */
[----:B------:R-:W-:-:S07]  /*6250*/  @!P1 F2FP.BF16.F32.PACK_AB R16, RZ, R22 ;  /* 0x00000016ff10923e */ /* 0x000fce00000010ff */
[----:B------:R-:W-:Y:S05]  /*6260*/  WARPSYNC.COLLECTIVE R20, `(.L_x_786) ;  /* 0x0000000014087348 */ /* 0x000fea0003c00000 */
[----:B------:R0:W1:Y:S02]  /*6270*/  SHFL.BFLY P2, R22, R17, R18, R19 ;  /* 0x0c00001211167389 */ /* 0x0000640000040013 */
[----:B01----:R-:W-:Y:S01]  /*6280*/  ENDCOLLECTIVE ;  /* 0x000000000000791b */ /* 0x003fe20003800000 */
.L_x_786:
[----:B------:R-:W-:-:S05]  /*6290*/  MOV R11, R22 ;  /* 0x00000016000b7202 */ /* 0x000fca0000000f00 */
[----:B------:R-:W-:Y:S01]  /*62a0*/  FADD.FTZ R12, R12, R11 ;  /* 0x0000000b0c0c7221 */ /* 0x000fe20000010000 */
[----:B------:R-:W-:-:S04]  /*62b0*/  @P0 IADD3 R11, R0, 0x1e, RZ ;  /* 0x0000001e000b0810 */ /* 0x000fc80007ffe0ff */
[----:B------:R-:W-:Y:S02]  /*62c0*/  @P0 LOP3.LUT R11, R11, R34, RZ, 0x3c, !PT ;  /* 0x000000220b0b0212 */ /* 0x000fe400078e3cff */
[----:B------:R-:W-:Y:S02]  /*62d0*/  @!P1 F2FP.BF16.F32.PACK_AB R12, RZ, R12 ;  /* 0x0000000cff0c923e */ /* 0x000fe400000010ff */
[----:B------:R-:W-:Y:S02]  /*62e0*/  @P0 LEA R21, R11, R10, 0x2 ;  /* 0x0000000a0b150211 */ /* 0x000fe400078e10ff */
[----:B------:R-:W-:-:S03]  /*62f0*/  CS2R R10, SRZ ;  /* 0x00000000000a7805 */ /* 0x000fc6000001ff00 */
[----:B------:R-:W0:Y:S04]  /*6300*/  @P0 LDS R15, [R21] ;  /* 0x00000000150f0984 */ /* 0x000e280000000800 */
[----:B------:R-:W1:Y:S01]  /*6310*/  @P0 LDS R18, [R21+0x780] ;  /* 0x0007800015120984 */ /* 0x000e620000000800 */
[----:B0-----:R-:W-:Y:S01]  /*6320*/  @P0 IMAD.MOV.U32 R11, RZ, RZ, R15 ;  /* 0x000000ffff0b0224 */ /* 0x001fe200078e000f */
[----:B-1----:R-:W-:Y:S01]  /*6330*/  @P0 MOV R10, R18 ;  /* 0x00000012000a0202 */ /* 0x002fe20000000f00 */
[----:B------:R-:W-:-:S03]  /*6340*/  HFMA2.MMA R18, -RZ, RZ, 0, 4.76837158203125e-07 ;  /* 0x00000008ff127435 */ /* 0x000fc600000001ff */
[----:B------:R-:W-:-:S08]  /*6350*/  MOV R17, R11 ;  /* 0x0000000b00117202 */ /* 0x000fd00000000f00 */
[----:B------:R-:W-:Y:S05]  /*6360*/  WARPSYNC.COLLECTIVE R20, `(.L_x_787) ;  /* 0x0000000014087348 */ /* 0x000fea0003c00000 */
[----:B------:R0:W1:Y:S02]  /*6370*/  SHFL.BFLY P2, R22, R17, R18, R19 ;  /* 0x0c00001211167389 */ /* 0x0000640000040013 */
[----:B01----:R-:W-:Y:S01]  /*6380*/  ENDCOLLECTIVE ;  /* 0x000000000000791b */ /* 0x003fe20003800000 */
.L_x_787:
[----:B------:R-:W-:Y:S01]  /*6390*/  MOV R17, R10 ;  /* 0x0000000a00117202 */ /* 0x000fe20000000f00 */
[----:B------:R-:W-:-:S07]  /*63a0*/  IMAD.MOV.U32 R24, RZ, RZ, R22 ;  /* 0x000000ffff187224 */ /* 0x000fce00078e0016 */
[----:B------:R-:W-:Y:S05]  /*63b0*/  WARPSYNC.COLLECTIVE R20, `(.L_x_788) ;  /* 0x0000000014087348 */ /* 0x000fea0003c00000 */
[----:B------:R0:W1:Y:S02]  /*63c0*/  SHFL.BFLY P2, R22, R17, R18, R19 ;  /* 0x0c00001211167389 */ /* 0x0000640000040013 */
[----:B01----:R-:W-:Y:S01]  /*63d0*/  ENDCOLLECTIVE ;  /* 0x000000000000791b */ /* 0x003fe20003800000 */
.L_x_788:
[----:B------:R-:W-:Y:S01]  /*63e0*/  FADD.FTZ R23, R24, R11 ;  /* 0x0000000b18177221 */ /* 0x000fe20000010000 */
[----:B------:R-:W-:-:S04]  /*63f0*/  HFMA2.MMA R18, -RZ, RZ, 0, 2.384185791015625e-07 ;  /* 0x00000004ff127435 */ /* 0x000fc800000001ff */
[----:B------:R-:W-:Y:S01]  /*6400*/  MOV R17, R23 ;  /* 0x0000001700117202 */ /* 0x000fe20000000f00 */
[----:B------:R-:W-:-:S07]  /*6410*/  FADD.FTZ R15, R22, R10 ;  /* 0x0000000a160f7221 */ /* 0x000fce0000010000 */
[----:B------:R-:W-:Y:S05]  /*6420*/  WARPSYNC.COLLECTIVE R20, `(.L_x_789) ;  /* 0x0000000014087348 */ /* 0x000fea0003c00000 */
[----:B------:R0:W1:Y:S02]  /*6430*/  SHFL.BFLY P2, R22, R17, R18, R19 ;  /* 0x0c00001211167389 */ /* 0x0000640000040013 */
[----:B01----:R-:W-:Y:S01]  /*6440*/  ENDCOLLECTIVE ;  /* 0x000000000000791b */ /* 0x003fe20003800000 */
.L_x_789:
[----:B------:R-:W-:Y:S01]  /*6450*/  MOV R17, R15 ;  /* 0x0000000f00117202 */ /* 0x000fe20000000f00 */
[----:B------:R-:W-:-:S07]  /*6460*/  IMAD.MOV.U32 R10, RZ, RZ, R22 ;  /* 0x000000ffff0a7224 */ /* 0x000fce00078e0016 */
[----:B------:R-:W-:Y:S05]  /*6470*/  WARPSYNC.COLLECTIVE R20, `(.L_x_790) ;  /* 0x0000000014087348 */ /* 0x000fea0003c00000 */
[----:B------:R0:W1:Y:S02]  /*6480*/  SHFL.BFLY P2, R22, R17, R18, R19 ;  /* 0x0c00001211167389 */ /* 0x0000640000040013 */
[----:B01----:R-:W-:Y:S01]  /*6490*/  ENDCOLLECTIVE ;  /* 0x000000000000791b */ /* 0x003fe20003800000 */
.L_x_790:
[----:B------:R-:W-:Y:S01]  /*64a0*/  FADD.FTZ R11, R23, R10 ;  /* 0x0000000a170b7221 */ /* 0x000fe20000010000 */
[----:B------:R-:W-:-:S04]  /*64b0*/  HFMA2.MMA R18, -RZ, RZ, 0, 1.1920928955078125e-07 ;  /* 0x00000002ff127435 */ /* 0x000fc800000001ff */
[----:B------:R-:W-:Y:S01]  /*64c0*/  MOV R17, R11 ;  /* 0x0000000b00117202 */ /* 0x000fe20000000f00 */
[----:B------:R-:W-:-:S07]  /*64d0*/  FADD.FTZ R10, R15, R22 ;  /* 0x000000160f0a7221 */ /* 0x000fce0000010000 */
[----:B------:R-:W-:Y:S05]  /*64e0*/  WARPSYNC.COLLECTIVE R20, `(.L_x_791) ;  /* 0x0000000014087348 */ /* 0x000fea0003c00000 */
[----:B------:R0:W1:Y:S02]  /*64f0*/  SHFL.BFLY P2, R22, R17, R18, R19 ;  /* 0x0c00001211167389 */ /* 0x0000640000040013 */
[----:B01----:R-:W-:Y:S01]  /*6500*/  ENDCOLLECTIVE ;  /* 0x000000000000791b */ /* 0x003fe20003800000 */
.L_x_791:
[----:B------:R-:W0:Y:S01]  /*6510*/  LDC.64 R14, c[0x0][0x220] ;  /* 0x00008800ff0e7b82 */ /* 0x000e220000000a00 */
[----:B------:R-:W-:Y:S01]  /*6520*/  MOV R17, R10 ;  /* 0x0000000a00117202 */ /* 0x000fe20000000f00 */
[----:B------:R-:W-:-:S07]  /*6530*/  IMAD.MOV.U32 R24, RZ, RZ, R22 ;  /* 0x000000ffff187224 */ /* 0x000fce00078e0016 */
[----:B0-----:R-:W-:Y:S05]  /*6540*/  WARPSYNC.COLLECTIVE R20, `(.L_x_792) ;  /* 0x0000000014087348 */ /* 0x001fea0003c00000 */
[----:B------:R1:W2:Y:S02]  /*6550*/  SHFL.BFLY P2, R22, R17, R18, R19 ;  /* 0x0c00001211167389 */ /* 0x0002a40000040013 */
[----:B012---:R-:W-:Y:S01]  /*6560*/  ENDCOLLECTIVE ;  /* 0x000000000000791b */ /* 0x007fe20003800000 */
.L_x_792:
[----:B------:R-:W-:Y:S01]  /*6570*/  FADD.FTZ R24, R11, R24 ;  /* 0x000000180b187221 */ /* 0x000fe20000010000 */
[----:B------:R-:W-:-:S04]  /*6580*/  HFMA2.MMA R18, -RZ, RZ, 0, 5.9604644775390625e-08 ;  /* 0x00000001ff127435 */ /* 0x000fc800000001ff */
[----:B------:R-:W-:Y:S01]  /*6590*/  MOV R17, R24 ;  /* 0x0000001800117202 */ /* 0x000fe20000000f00 */
[----:B------:R-:W-:-:S07]  /*65a0*/  FADD.FTZ R23, R10, R22 ;  /* 0x000000160a177221 */ /* 0x000fce0000010000 */
[----:B------:R-:W-:Y:S05]  /*65b0*/  WARPSYNC.COLLECTIVE R20, `(.L_x_793) ;  /* 0x0000000014087348 */ /* 0x000fea0003c00000 */
[----:B------:R0:W1:Y:S02]  /*65c0*/  SHFL.BFLY P2, R22, R17, R18, R19 ;  /* 0x0c00001211167389 */ /* 0x0000640000040013 */
[----:B01----:R-:W-:Y:S01]  /*65d0*/  ENDCOLLECTIVE ;  /* 0x000000000000791b */ /* 0x003fe20003800000 */
.L_x_793:
[----:B------:R-:W-:Y:S01]  /*65e0*/  MOV R17, R23 ;  /* 0x0000001700117202 */ /* 0x000fe20000000f00 */
[----:B------:R-:W-:-:S07]  /*65f0*/  IMAD.MOV.U32 R21, RZ, RZ, R22 ;  /* 0x000000ffff157224 */ /* 0x000fce00078e0016 */
[----:B------:R-:W-:Y:S05]  /*6600*/  WARPSYNC.COLLECTIVE R20, `(.L_x_794) ;  /* 0x0000000014087348 */ /* 0x000fea0003c00000 */
[----:B------:R0:W1:Y:S02]  /*6610*/  SHFL.BFLY P2, R22, R17, R18, R19 ;  /* 0x0c00001211167389 */ /* 0x0000640000040013 */
[----:B01----:R-:W-:Y:S01]  /*6620*/  ENDCOLLECTIVE ;  /* 0x000000000000791b */ /* 0x003fe20003800000 */
.L_x_794:
        /* <DEDUP_REMOVED lines=31> */
.L_x_795:
[----:B------:R-:W-:Y:S01]  /*6820*/  MOV R17, R12 ;  /* 0x0000000c00117202 */ /* 0x000fe20000000f00 */
[----:B------:R-:W-:-:S07]  /*6830*/  FADD.FTZ R16, R22, R16 ;  /* 0x0000001016107221 */ /* 0x000fce0000010000 */
[----:B------:R-:W-:Y:S05]  /*6840*/  WARPSYNC.COLLECTIVE R20, `(.L_x_796) ;  /* 0x0000000014087348 */ /* 0x000fea0003c00000 */
[----:B------:R0:W1:Y:S02]  /*6850*/  SHFL.BFLY P2, R22, R17, R18, R19 ;  /* 0x0c00001211167389 */ /* 0x0000640000040013 */
[----:B01----:R-:W-:Y:S01]  /*6860*/  ENDCOLLECTIVE ;  /* 0x000000000000791b */ /* 0x003fe20003800000 */
.L_x_796:
[----:B------:R-:W-:Y:S01]  /*6870*/  MOV R17, R16 ;  /* 0x0000001000117202 */ /* 0x000fe20000000f00 */
[----:B------:R-:W-:Y:S02]  /*6880*/  IMAD.MOV.U32 R18, RZ, RZ, 0x4 ;  /* 0x00000004ff127424 */ /* 0x000fe400078e00ff */
[----:B------:R-:W-:-:S07]  /*6890*/  FADD.FTZ R12, R22, R12 ;  /* 0x0000000c160c7221 */ /* 0x000fce0000010000 */
[----:B------:R-:W-:Y:S05]  /*68a0*/  WARPSYNC.COLLECTIVE R20, `(.L_x_797) ;  /* 0x0000000014087348 */ /* 0x000fea0003c00000 */
[----:B------:R0:W1:Y:S02]  /*68b0*/  SHFL.BFLY P2, R22, R17, R18, R19 ;  /* 0x0c00001211167389 */ /* 0x0000640000040013 */
[----:B01----:R-:W-:Y:S01]  /*68c0*/  ENDCOLLECTIVE ;  /* 0x000000000000791b */ /* 0x003fe20003800000 */
.L_x_797:
[----:B------:R-:W-:Y:S01]  /*68d0*/  MOV R17, R12 ;  /* 0x0000000c00117202 */ /* 0x000fe20000000f00 */
[----:B------:R-:W-:-:S07]  /*68e0*/  FADD.FTZ R16, R16, R22 ;  /* 0x0000001610107221 */ /* 0x000fce0000010000 */
[----:B------:R-:W-:Y:S05]  /*68f0*/  WARPSYNC.COLLECTIVE R20, `(.L_x_798) ;  /* 0x0000000014087348 */ /* 0x000fea0003c00000 */
[----:B------:R0:W1:Y:S02]  /*6900*/  SHFL.BFLY P2, R22, R17, R18, R19 ;  /* 0x0c00001211167389 */ /* 0x0000640000040013 */
[----:B01----:R-:W-:Y:S01]  /*6910*/  ENDCOLLECTIVE ;  /* 0x000000000000791b */ /* 0x003fe20003800000 */
.L_x_798:
[----:B------:R-:W-:Y:S01]  /*6920*/  MOV R17, R16 ;  /* 0x0000001000117202 */ /* 0x000fe20000000f00 */
[----:B------:R-:W-:Y:S01]  /*6930*/  IMAD.MOV.U32 R18, RZ, RZ, 0x2 ;  /* 0x00000002ff127424 */ /* 0x000fe200078e00ff */
[----:B------:R-:W-:-:S07]  /*6940*/  MOV R23, R22 ;  /* 0x0000001600177202 */ /* 0x000fce0000000f00 */
[----:B------:R-:W-:Y:S05]  /*6950*/  WARPSYNC.COLLECTIVE R20, `(.L_x_799) ;  /* 0x0000000014087348 */ /* 0x000fea0003c00000 */
[----:B------:R0:W1:Y:S02]  /*6960*/  SHFL.BFLY P2, R22, R17, R18, R19 ;  /* 0x0c00001211167389 */ /* 0x0000640000040013 */
[----:B01----:R-:W-:Y:S01]  /*6970*/  ENDCOLLECTIVE ;  /* 0x000000000000791b */ /* 0x003fe20003800000 */
.L_x_799:
        /* <DEDUP_REMOVED lines=12> */
.L_x_800:
[----:B------:R-:W-:Y:S01]  /*6a40*/  MOV R17, R16 ;  /* 0x0000001000117202 */ /* 0x000fe20000000f00 */
[----:B------:R-:W-:Y:S01]  /*6a50*/  IMAD.MOV.U32 R18, RZ, RZ, 0x1 ;  /* 0x00000001ff127424 */ /* 0x000fe200078e00ff */
[----:B------:R-:W-:-:S07]  /*6a60*/  MOV R21, R22 ;  /* 0x0000001600157202 */ /* 0x000fce0000000f00 */
[----:B------:R-:W-:Y:S05]  /*6a70*/  WARPSYNC.COLLECTIVE R20, `(.L_x_801) ;  /* 0x0000000014087348 */ /* 0x000fea0003c00000 */
[----:B------:R0:W1:Y:S02]  /*6a80*/  SHFL.BFLY P2, R22, R17, R18, R19 ;  /* 0x0c00001211167389 */ /* 0x0000640000040013 */
[----:B01----:R-:W-:Y:S01]  /*6a90*/  ENDCOLLECTIVE ;  /* 0x000000000000791b */ /* 0x003fe20003800000 */
.L_x_801:
        /* <DEDUP_REMOVED lines=9> */
.L_x_802:
        /* <DEDUP_REMOVED lines=14> */
.L_x_803:
[----:B------:R-:W-:Y:S01]  /*6c10*/  IMAD.MOV.U32 R17, RZ, RZ, R23 ;  /* 0x000000ffff117224 */ /* 0x000fe200078e0017 */
[----:B------:R-:W-:-:S07]  /*6c20*/  MOV R16, R22 ;  /* 0x0000001600107202 */ /* 0x000fce0000000f00 */
[----:B------:R-:W-:Y:S05]  /*6c30*/  WARPSYNC.COLLECTIVE R20, `(.L_x_804) ;  /* 0x0000000014087348 */ /* 0x000fea0003c00000 */
[----:B------:R0:W1:Y:S02]  /*6c40*/  SHFL.BFLY P2, R22, R17, R18, R19 ;  /* 0x0c00001211167389 */ /* 0x0000640000040013 */
[----:B01----:R-:W-:Y:S01]  /*6c50*/  ENDCOLLECTIVE ;  /* 0x000000000000791b */ /* 0x003fe20003800000 */
.L_x_804:
[----:B------:R-:W-:Y:S01]  /*6c60*/  FADD.FTZ R16, R16, R24 ;  /* 0x0000001810107221 */ /* 0x000fe20000010000 */
[----:B------:R-:W-:-:S04]  /*6c70*/  HFMA2.MMA R18, -RZ, RZ, 0, 2.384185791015625e-07 ;  /* 0x00000004ff127435 */ /* 0x000fc800000001ff */
[----:B------:R-:W-:Y:S02]  /*6c80*/  MOV R17, R16 ;  /* 0x0000001000117202 */ /* 0x000fe40000000f00 */
[----:B------:R-:W-:-:S07]  /*6c90*/  MOV R0, R22 ;  /* 0x0000001600007202 */ /* 0x000fce0000000f00 */
[----:B------:R-:W-:Y:S05]  /*6ca0*/  WARPSYNC.COLLECTIVE R20, `(.L_x_805) ;  /* 0x0000000014087348 */ /* 0x000fea0003c00000 */
[----:B------:R0:W1:Y:S02]  /*6cb0*/  SHFL.BFLY P2, R22, R17, R18, R19 ;  /* 0x0c00001211167389 */ /* 0x0000640000040013 */
[----:B01----:R-:W-:Y:S01]  /*6cc0*/  ENDCOLLECTIVE ;  /* 0x000000000000791b */ /* 0x003fe20003800000 */
.L_x_805:
[----:B------:R-:W-:-:S05]  /*6cd0*/  FADD.FTZ R0, R0, R23 ;  /* 0x0000001700007221 */ /* 0x000fca0000010000 */
[----:B------:R-:W-:Y:S01]  /*6ce0*/  MOV R17, R0 ;  /* 0x0000000000117202 */ /* 0x000fe20000000f00 */
[----:B------:R-:W-:-:S07]  /*6cf0*/  IMAD.MOV.U32 R21, RZ, RZ, R22 ;  /* 0x000000ffff157224 */ /* 0x000fce00078e0016 */
[----:B------:R-:W-:Y:S05]  /*6d00*/  WARPSYNC.COLLECTIVE R20, `(.L_x_806) ;  /* 0x0000000014087348 */ /* 0x000fea0003c00000 */
[----:B------:R0:W1:Y:S02]  /*6d10*/  SHFL.BFLY P2, R22, R17, R18, R19 ;  /* 0x0c00001211167389 */ /* 0x0000640000040013 */
[----:B01----:R-:W-:Y:S01]  /*6d20*/  ENDCOLLECTIVE ;  /* 0x000000000000791b */ /* 0x003fe20003800000 */
.L_x_806:
[----:B------:R-:W-:-:S05]  /*6d30*/  FADD.FTZ R12, R16, R21 ;  /* 0x00000015100c7221 */ /* 0x000fca0000010000 */
[----:B------:R-:W-:Y:S01]  /*6d40*/  MOV R17, R12 ;  /* 0x0000000c00117202 */ /* 0x000fe20000000f00 */
[----:B------:R-:W-:Y:S01]  /*6d50*/  IMAD.MOV.U32 R18, RZ, RZ, 0x2 ;  /* 0x00000002ff127424 */ /* 0x000fe200078e00ff */
[----:B------:R-:W-:-:S07]  /*6d60*/  MOV R21, R22 ;  /* 0x0000001600157202 */ /* 0x000fce0000000f00 */
[----:B------:R-:W-:Y:S05]  /*6d70*/  WARPSYNC.COLLECTIVE R20, `(.L_x_807) ;  /* 0x0000000014087348 */ /* 0x000fea0003c00000 */
[----:B------:R0:W1:Y:S02]  /*6d80*/  SHFL.BFLY P2, R22, R17, R18, R19 ;  /* 0x0c00001211167389 */ /* 0x0000640000040013 */
[----:B01----:R-:W-:Y:S01]  /*6d90*/  ENDCOLLECTIVE ;  /* 0x000000000000791b */ /* 0x003fe20003800000 */
.L_x_807:
[----:B------:R-:W-:-:S05]  /*6da0*/  FADD.FTZ R21, R0, R21 ;  /* 0x0000001500157221 */ /* 0x000fca0000010000 */
[----:B------:R-:W-:Y:S02]  /*6db0*/  MOV R17, R21 ;  /* 0x0000001500117202 */ /* 0x000fe40000000f00 */
[----:B------:R-:W-:-:S07]  /*6dc0*/  MOV R23, R22 ;  /* 0x0000001600177202 */ /* 0x000fce0000000f00 */
[----:B------:R-:W-:Y:S05]  /*6dd0*/  WARPSYNC.COLLECTIVE R20, `(.L_x_808) ;  /* 0x0000000014087348 */ /* 0x000fea0003c00000 */
[----:B------:R0:W1:Y:S02]  /*6de0*/  SHFL.BFLY P2, R22, R17, R18, R19 ;  /* 0x0c00001211167389 */ /* 0x0000640000040013 */
[----:B01----:R-:W-:Y:S01]  /*6df0*/  ENDCOLLECTIVE ;  /* 0x000000000000791b */ /* 0x003fe20003800000 */
.L_x_808:
[----:B------:R-:W-:Y:S01]  /*6e00*/  FADD.FTZ R16, R12, R23 ;  /* 0x000000170c107221 */ /* 0x000fe20000010000 */
[----:B------:R-:W-:-:S03]  /*6e10*/  HFMA2.MMA R18, -RZ, RZ, 0, 5.9604644775390625e-08 ;  /* 0x00000001ff127435 */ /* 0x000fc600000001ff */
[----:B------:R-:W-:Y:S01]  /*6e20*/  IMAD.MOV.U32 R17, RZ, RZ, R16 ;  /* 0x000000ffff117224 */ /* 0x000fe200078e0010 */
[----:B------:R-:W-:-:S07]  /*6e30*/  MOV R36, R22 ;  /* 0x0000001600247202 */ /* 0x000fce0000000f00 */
[----:B------:R-:W-:Y:S05]  /*6e40*/  WARPSYNC.COLLECTIVE R20, `(.L_x_809) ;  /* 0x0000000014087348 */ /* 0x000fea0003c00000 */
[----:B------:R0:W1:Y:S02]  /*6e50*/  SHFL.BFLY P2, R22, R17, R18, R19 ;  /* 0x0c00001211167389 */ /* 0x0000640000040013 */
[----:B01----:R-:W-:Y:S01]  /*6e60*/  ENDCOLLECTIVE ;  /* 0x000000000000791b */ /* 0x003fe20003800000 */
.L_x_809:
[----:B------:R-:W-:-:S05]  /*6e70*/  FADD.FTZ R0, R21, R36 ;  /* 0x0000002415007221 */ /* 0x000fca0000010000 */
[----:B------:R-:W-:Y:S01]  /*6e80*/  MOV R17, R0 ;  /* 0x0000000000117202 */ /* 0x000fe20000000f00 */
[----:B------:R-:W-:-:S07]  /*6e90*/  FADD.FTZ R12, R16, R22 ;  /* 0x00000016100c7221 */ /* 0x000fce0000010000 */
[----:B------:R-:W-:Y:S05]  /*6ea0*/  WARPSYNC.COLLECTIVE R20, `(.L_x_810) ;  /* 0x0000000014087348 */ /* 0x000fea0003c00000 */
[----:B------:R0:W1:Y:S02]  /*6eb0*/  SHFL.BFLY P2, R22, R17, R18, R19 ;  /* 0x0c00001211167389 */ /* 0x0000640000040013 */
[----:B01----:R-:W-:Y:S01]  /*6ec0*/  ENDCOLLECTIVE ;  /* 0x000000000000791b */ /* 0x003fe20003800000 */
.L_x_810:
[----:B------:R-:W-:Y:S01]  /*6ed0*/  MOV R23, R22 ;  /* 0x0000001600177202 */ /* 0x000fe20000000f00 */
[----:B------:R-:W-:Y:S06]  /*6ee0*/  BRA `(.L_x_811) ;  /* 0xffffffe400607947 */ /* 0x000fec000383ffff */
.L_x_812:
        /* <DEDUP_REMOVED lines=9> */
.L_x_3016:


//--------------------- .text._ZN13group_norm_v218gn_bwd_cuda_kernelI13__nv_bfloat16Li480ELi1ELi16ELi60ELi4096ELb1ELb1ELi32ELi960ELi960ELi4ELb1ELi1ELb0ELb0ELNS_15WgradSyncMethodE3ENS_16CompileConditionILi900EEEEEvPT_S6_S6_PKS5_S8_S8_S8_PKfflPfPj --------------------------
	.section	.text._ZN13group_norm_v218gn_bwd_cuda_kernelI13__nv_bfloat16Li480ELi1ELi16ELi60ELi4096ELb1ELb1ELi32ELi960ELi960ELi4ELb1ELi1ELb0ELb0ELNS_15WgradSyncMethodE3ENS_16CompileConditionILi900EEEEEvPT_S6_S6_PKS5_S8_S8_S8_PKfflPfPj,"ax",@progbits
	.align	128
        .global         _ZN13group_norm_v218gn_bwd_cuda_kernelI13__nv_bfloat16Li480ELi1ELi16ELi60ELi4096ELb1ELb1ELi32ELi960ELi960ELi4ELb1ELi1ELb0ELb0ELNS_15WgradSyncMethodE3ENS_16CompileConditionILi900EEEEEvPT_S6_S6_PKS5_S8_S8_S8_PKfflPfPj
        .type           _ZN13group_norm_v218gn_bwd_cuda_kernelI13__nv_bfloat16Li480ELi1ELi16ELi60ELi4096ELb1ELb1ELi32ELi960ELi960ELi4ELb1ELi1ELb0ELb0ELNS_15WgradSyncMethodE3ENS_16CompileConditionILi900EEEEEvPT_S6_S6_PKS5_S8_S8_S8_PKfflPfPj,@function
        .size           _ZN13group_norm_v218gn_bwd_cuda_kernelI13__nv_bfloat16Li480ELi1ELi16ELi60ELi4096ELb1ELb1ELi32ELi960ELi960ELi4ELb1ELi1ELb0ELb0ELNS_15WgradSyncMethodE3ENS_16CompileConditionILi900EEEEEvPT_S6_S6_PKS5_S8_S8_S8_PKfflPfPj,(.L_x_3017 - _ZN13group_norm_v218gn_bwd_cuda_kernelI13__nv_bfloat16Li480ELi1ELi16ELi60ELi4096ELb1ELb1ELi32ELi960ELi960ELi4ELb1ELi1ELb0ELb0ELNS_15WgradSyncMethodE3ENS_16CompileConditionILi900EEEEEvPT_S6_S6_PKS5_S8_S8_S8_PKfflPfPj)
        .other          _ZN13group_norm_v218gn_bwd_cuda_kernelI13__nv_bfloat16Li480ELi1ELi16ELi60ELi4096ELb1ELb1ELi32ELi960ELi960ELi4ELb1ELi1ELb0ELb0ELNS_15WgradSyncMethodE3ENS_16CompileConditionILi900EEEEEvPT_S6_S6_PKS5_S8_S8_S8_PKfflPfPj,@"STO_CUDA_ENTRY STV_DEFAULT"
_ZN13group_norm_v218gn_bwd_cuda_kernelI13__nv_bfloat16Li480ELi1ELi16ELi60ELi4096ELb1ELb1ELi32ELi960ELi960ELi4ELb1ELi1ELb0ELb0ELNS_15WgradSyncMethodE3ENS_16CompileConditionILi900EEEEEvPT_S6_S6_PKS5_S8_S8_S8_PKfflPfPj:
.text._ZN13group_norm_v218gn_bwd_cuda_kernelI13__nv_bfloat16Li480ELi1ELi16ELi60ELi4096ELb1ELb1ELi32ELi960ELi960ELi4ELb1ELi1ELb0ELb0ELNS_15WgradSyncMethodE3ENS_16CompileConditionILi900EEEEEvPT_S6_S6_PKS5_S8_S8_S8_PKfflPfPj:
        /* <DEDUP_REMOVED lines=28> */
.L_x_815:
        /* <DEDUP_REMOVED lines=8> */
.L_x_814:
[----:B------:R-:W-:Y:S05]  /*0240*/  WARPSYNC.ALL ;  /* 0x0000000000007948 */ /* 0x000fea0003800000 */
[----:B------:R-:W-:Y:S06]  /*0250*/  BAR.SYNC.DEFER_BLOCKING 0x0 ;  /* 0x0000000000007b1d */ /* 0x000fec0000010000 */
[----:B------:R-:W-:Y:S05]  /*0260*/  BRA `(.L_x_816) ;  /* 0x000000b400e87947 */ /* 0x000fea0003800000 */
.L_x_813:
[----:B------:R-:W0:Y:S01]  /*0270*/  S2R R38, SR_TID.X ;  /* 0x0000000000267919 */ /* 0x000e220000002100 */
[----:B------:R-:W1:Y:S08]  /*0280*/  LDC.64 R4, c[0x0][0x238] ;  /* 0x00008e00ff047b82 */ /* 0x000e700000000a00 */
[----:B------:R-:W2:Y:S01]  /*0290*/  LDC.64 R6, c[0x0][0x240] ;  /* 0x00009000ff067b82 */ /* 0x000ea20000000a00 */
[----:B0-----:R-:W-:-:S05]  /*02a0*/  IMAD.WIDE.U32 R2, R38, -0x77777777, RZ ;  /* 0x8888888926027825 */ /* 0x001fca00078e00ff */
[----:B------:R-:W-:-:S05]  /*02b0*/  SHF.R.U32.HI R0, RZ, 0x7, R3 ;  /* 0x00000007ff007819 */ /* 0x000fca0000011603 */
[----:B------:R-:W-:-:S05]  /*02c0*/  IMAD R0, R0, -0xf0, R38 ;  /* 0xffffff1000007824 */ /* 0x000fca00078e0226 */
[----:B------:R-:W-:-:S05]  /*02d0*/  SHF.L.U32 R9, R0, 0x2, RZ ;  /* 0x0000000200097819 */ /* 0x000fca00000006ff */
[----:B-1----:R-:W-:-:S04]  /*02e0*/  IMAD.WIDE R2, R9, 0x2, R4 ;  /* 0x0000000209027825 */ /* 0x002fc800078e0204 */
[----:B--2---:R-:W-:Y:S02]  /*02f0*/  IMAD.WIDE R4, R9, 0x2, R6 ;  /* 0x0000000209047825 */ /* 0x004fe400078e0206 */
[----:B------:R-:W2:Y:S04]  /*0300*/  LDG.E.64.CONSTANT R2, desc[UR14][R2.64] ;  /* 0x0000000e02027981 */ /* 0x000ea8000c1e9b00 */
[----:B------:R-:W3:Y:S01]  /*0310*/  LDG.E.64.CONSTANT R4, desc[UR14][R4.64] ;  /* 0x0000000e04047981 */ /* 0x000ee2000c1e9b00 */
[----:B------:R-:W-:Y:S01]  /*0320*/  ULOP3.LUT UR4, UR20, 0x7f, URZ, 0xc0, !UPT ;  /* 0x0000007f14047892 */ /* 0x000fe2000f8ec03f */
[----:B------:R-:W0:Y:S01]  /*0330*/  S2UR UR9, SR_CgaCtaId ;  /* 0x00000000000979c3 */ /* 0x000e220000008800 */
[----:B------:R-:W-:Y:S01]  /*0340*/  SHF.R.U32.HI R14, RZ, 0x1, R38 ;  /* 0x00000001ff0e7819 */ /* 0x000fe20000011626 */
[----:B------:R-:W-:Y:S01]  /*0350*/  UMOV UR8, 0x400 ;  /* 0x0000040000087882 */ /* 0x000fe20000000000 */
[----:B------:R-:W-:Y:S01]  /*0360*/  IADD3 R8, R38, 0x1e0, RZ ;  /* 0x000001e026087810 */ /* 0x000fe20007ffe0ff */
[----:B------:R-:W-:Y:S01]  /*0370*/  UIADD3 UR6, UR8, 0x3c00, URZ ;  /* 0x00003c0008067890 */ /* 0x000fe2000fffe03f */
[----:B------:R-:W-:Y:S01]  /*0380*/  MOV R6, UR4 ;  /* 0x0000000400067c02 */ /* 0x000fe20008000f00 */
[----:B------:R-:W-:Y:S01]  /*0390*/  USHF.L.U32 UR7, UR10, 0x7, URZ ;  /* 0x000000070a077899 */ /* 0x000fe2000800063f */
[----:B------:R-:W-:Y:S01]  /*03a0*/  SHF.L.U32 R7, R14, 0x7, RZ ;  /* 0x000000070e077819 */ /* 0x000fe200000006ff */
[----:B------:R-:W-:Y:S01]  /*03b0*/  UIADD3 UR11, -UR10, URZ, URZ ;  /* 0x0000003f0a0b7290 */ /* 0x000fe2000fffe13f */
[----:B------:R-:W-:Y:S01]  /*03c0*/  SHF.R.S32.HI R9, RZ, 0x1f, R8 ;  /* 0x0000001fff097819 */ /* 0x000fe20000011408 */
[----:B------:R-:W-:Y:S01]  /*03d0*/  ULOP3.LUT UR4, UR7, 0xffffff80, UR4, 0xe2, !UPT ;  /* 0xffffff8007047892 */ /* 0x000fe2000f8ee204 */
[----:B------:R-:W-:Y:S01]  /*03e0*/  LOP3.LUT R12, R7, 0xffffff80, R6, 0xe2, !PT ;  /* 0xffffff80070c7812 */ /* 0x000fe200078ee206 */
[----:B------:R-:W-:Y:S01]  /*03f0*/  IMAD.WIDE.U32 R6, R0, -0x77777777, RZ ;  /* 0x8888888900067825 */ /* 0x000fe200078e00ff */
[----:B------:R-:W-:-:S02]  /*0400*/  LEA.HI R10, R9, R8, RZ, 0x2 ;  /* 0x00000008090a7211 */ /* 0x000fc400078f10ff */
[----:B------:R-:W-:Y:S01]  /*0410*/  SHF.L.U32 R40, R38, 0x3, RZ ;  /* 0x0000000326287819 */ /* 0x000fe200000006ff */
[----:B------:R1:W-:Y:S01]  /*0420*/  STL [R1+0x170], R12 ;  /* 0x0001700c01007387 */ /* 0x0003e20000100800 */
[----:B------:R-:W-:Y:S02]  /*0430*/  SHF.R.U32.HI R0, RZ, 0x3, R7 ;  /* 0x00000003ff007819 */ /* 0x000fe40000011607 */
[----:B------:R-:W-:Y:S02]  /*0440*/  LOP3.LUT R11, R10, 0xfffffffc, RZ, 0xc0, !PT ;  /* 0xfffffffc0a0b7812 */ /* 0x000fe400078ec0ff */
[----:B------:R-:W-:Y:S01]  /*0450*/  SHF.R.S32.HI R10, RZ, 0x2, R10 ;  /* 0x00000002ff0a7819 */ /* 0x000fe2000001140a */
[----:B------:R4:W-:Y:S01]  /*0460*/  STL [R1+0x104], R0 ;  /* 0x0001040001007387 */ /* 0x0009e20000100800 */
[----:B------:R-:W-:Y:S01]  /*0470*/  LEA.HI R13, R9, R8, RZ, 0x4 ;  /* 0x00000008090d7211 */ /* 0x000fe200078f20ff */
[----:B0-----:R-:W-:Y:S01]  /*0480*/  ULEA UR6, UR9, UR6, 0x18 ;  /* 0x0000000609067291 */ /* 0x001fe2000f8ec03f */
[----:B-1----:R-:W-:Y:S01]  /*0490*/  IADD3 R12, R8, -R11, RZ ;  /* 0x8000000b080c7210 */ /* 0x002fe20007ffe0ff */
[----:B------:R-:W-:Y:S01]  /*04a0*/  ULEA UR9, UR9, UR8, 0x18 ;  /* 0x0000000809097291 */ /* 0x000fe2000f8ec03f */
[----:B------:R-:W-:-:S03]  /*04b0*/  SHF.R.S32.HI R8, RZ, 0x1f, R38 ;  /* 0x0000001fff087819 */ /* 0x000fc60000011426 */
[----:B------:R-:W-:Y:S01]  /*04c0*/  MOV R41, UR6 ;  /* 0x0000000600297c02 */ /* 0x000fe20008000f00 */
[----:B------:R-:W-:Y:S01]  /*04d0*/  ULEA UR6, UP0, UR10, UR12, 0x2 ;  /* 0x0000000c0a067291 */ /* 0x000fe2000f80103f */
[----:B----4-:R-:W-:Y:S01]  /*04e0*/  IMAD R0, R14, 0x3c, RZ ;  /* 0x0000003c0e007824 */ /* 0x010fe200078e02ff */
[CC--:B------:R-:W-:Y:S01]  /*04f0*/  LEA.HI R9, R8.reuse, R38.reuse, RZ, 0x2 ;  /* 0x0000002608097211 */ /* 0x0c0fe200078f10ff */
[----:B------:R-:W-:Y:S01]  /*0500*/  UMOV UR8, UR10 ;  /* 0x0000000a00087c82 */ /* 0x000fe20008000000 */
[----:B------:R-:W-:Y:S01]  /*0510*/  LEA.HI R8, R8, R38, RZ, 0x4 ;  /* 0x0000002608087211 */ /* 0x000fe200078f20ff */
[----:B------:R-:W-:Y:S01]  /*0520*/  ULEA.HI.X UR7, UR10, UR13, UR5, 0x2, UP0 ;  /* 0x0000000d0a077291 */ /* 0x000fe200080f1405 */
[C---:B------:R-:W-:Y:S01]  /*0530*/  IADD3 R11, R0.reuse, 0x8, RZ ;  /* 0x00000008000b7810 */ /* 0x040fe20007ffe0ff */
[----:B------:R-:W-:Y:S01]  /*0540*/  UISETP.NE.AND UP0, UPT, UR20, UR11, UPT ;  /* 0x0000000b1400728c */ /* 0x000fe2000bf05270 */
[C---:B------:R-:W-:Y:S02]  /*0550*/  IADD3 R7, R0.reuse, 0x4, RZ ;  /* 0x0000000400077810 */ /* 0x040fe40007ffe0ff */
[----:B------:R-:W-:-:S02]  /*0560*/  IADD3 R17, R0, 0x10, RZ ;  /* 0x0000001000117810 */ /* 0x000fc40007ffe0ff */
[----:B------:R-:W-:Y:S02]  /*0570*/  SHF.R.U32.HI R6, RZ, 0x2, R0 ;  /* 0x00000002ff067819 */ /* 0x000fe40000011600 */
[----:B------:R-:W-:Y:S02]  /*0580*/  SHF.R.U32.HI R14, RZ, 0x2, R11 ;  /* 0x00000002ff0e7819 */ /* 0x000fe4000001160b */
[----:B------:R-:W-:Y:S01]  /*0590*/  IADD3 R15, R0, 0xc, RZ ;  /* 0x0000000c000f7810 */ /* 0x000fe20007ffe0ff */
[----:B------:R-:W-:Y:S01]  /*05a0*/  IMAD R11, R6, 0x18, R41 ;  /* 0x00000018060b7824 */ /* 0x000fe200078e0229 */
[----:B------:R-:W-:Y:S02]  /*05b0*/  SHF.R.U32.HI R7, RZ, 0x2, R7 ;  /* 0x00000002ff077819 */ /* 0x000fe40000011607 */
[----:B------:R-:W-:Y:S02]  /*05c0*/  IADD3 R21, R0, 0x18, RZ ;  /* 0x0000001800157810 */ /* 0x000fe40007ffe0ff */
[----:B------:R-:W-:Y:S01]  /*05d0*/  SHF.R.U32.HI R18, RZ, 0x2, R17 ;  /* 0x00000002ff127819 */ /* 0x000fe20000011611 */
[----:B------:R-:W-:Y:S01]  /*05e0*/  IMAD R17, R14, 0x18, R41 ;  /* 0x000000180e117824 */ /* 0x000fe200078e0229 */
[----:B------:R-:W-:Y:S01]  /*05f0*/  SHF.R.U32.HI R16, RZ, 0x2, R15 ;  /* 0x00000002ff107819 */ /* 0x000fe2000001160f */
[----:B------:R-:W-:Y:S01]  /*0600*/  IMAD R15, R7, 0x18, R41 ;  /* 0x00000018070f7824 */ /* 0x000fe200078e0229 */
[----:B------:R-:W-:-:S02]  /*0610*/  LOP3.LUT R14, R40, 0x8, RZ, 0xc0, !PT ;  /* 0x00000008280e7812 */ /* 0x000fc400078ec0ff */
[----:B------:R-:W-:Y:S02]  /*0620*/  IADD3 R19, R0, 0x14, RZ ;  /* 0x0000001400137810 */ /* 0x000fe40007ffe0ff */
[----:B------:R-:W-:Y:S01]  /*0630*/  SHF.R.U32.HI R22, RZ, 0x2, R21 ;  /* 0x00000002ff167819 */ /* 0x000fe20000011615 */
[----:B------:R-:W-:Y:S01]  /*0640*/  IMAD R21, R18, 0x18, R41 ;  /* 0x0000001812157824 */ /* 0x000fe200078e0229 */
[----:B------:R-:W-:Y:S02]  /*0650*/  IADD3 R18, R11, R14, RZ ;  /* 0x0000000e0b127210 */ /* 0x000fe40007ffe0ff */
[----:B------:R-:W-:Y:S01]  /*0660*/  SHF.R.U32.HI R20, RZ, 0x2, R19 ;  /* 0x00000002ff147819 */ /* 0x000fe20000011613 */
[----:B------:R-:W-:Y:S01]  /*0670*/  IMAD R19, R16, 0x18, R41 ;  /* 0x0000001810137824 */ /* 0x000fe200078e0229 */
[----:B------:R-:W-:Y:S01]  /*0680*/  IADD3 R11, R14, R15, RZ ;  /* 0x0000000f0e0b7210 */ /* 0x000fe20007ffe0ff */
[----:B------:R-:W-:Y:S01]  /*0690*/  STL [R1+0x154], R18 ;  /* 0x0001541201007387 */ /* 0x000fe20000100800 */
[----:B------:R-:W-:-:S02]  /*06a0*/  IADD3 R23, R0, 0x1c, RZ ;  /* 0x0000001c00177810 */ /* 0x000fc40007ffe0ff */
[----:B------:R-:W-:Y:S01]  /*06b0*/  IADD3 R25, R0, 0x20, RZ ;  /* 0x0000002000197810 */ /* 0x000fe20007ffe0ff */
[----:B------:R-:W-:Y:S01]  /*06c0*/  STL [R1+0x108], R10 ;  /* 0x0001080a01007387 */ /* 0x000fe20000100800 */
[----:B------:R-:W-:Y:S02]  /*06d0*/  IADD3 R15, R14, R17, RZ ;  /* 0x000000110e0f7210 */ /* 0x000fe40007ffe0ff */
[----:B------:R-:W-:Y:S01]  /*06e0*/  IADD3 R27, R0, 0x24, RZ ;  /* 0x00000024001b7810 */ /* 0x000fe20007ffe0ff */
[----:B------:R0:W-:Y:S01]  /*06f0*/  STL [R1+0x150], R11 ;  /* 0x0001500b01007387 */ /* 0x0001e20000100800 */
[----:B------:R-:W-:Y:S01]  /*0700*/  SHF.R.U32.HI R24, RZ, 0x2, R23 ;  /* 0x00000002ff187819 */ /* 0x000fe20000011617 */
[----:B------:R-:W-:Y:S01]  /*0710*/  IMAD R23, R20, 0x18, R41 ;  /* 0x0000001814177824 */ /* 0x000fe200078e0229 */
[----:B------:R-:W-:Y:S01]  /*0720*/  SHF.R.U32.HI R26, RZ, 0x2, R25 ;  /* 0x00000002ff1a7819 */ /* 0x000fe20000011619 */
[----:B------:R-:W-:Y:S01]  /*0730*/  IMAD R25, R22, 0x18, R41 ;  /* 0x0000001816197824 */ /* 0x000fe200078e0229 */
[C---:B------:R-:W-:Y:S01]  /*0740*/  IADD3 R29, R0.reuse, 0x28, RZ ;  /* 0x00000028001d7810 */ /* 0x040fe20007ffe0ff */
[----:B------:R1:W-:Y:S01]  /*0750*/  STL [R1+0x14c], R15 ;  /* 0x00014c0f01007387 */ /* 0x0003e20000100800 */
[----:B------:R-:W-:-:S02]  /*0760*/  IADD3 R31, R0, 0x2c, RZ ;  /* 0x0000002c001f7810 */ /* 0x000fc40007ffe0ff */
[----:B------:R-:W-:Y:S01]  /*0770*/  SHF.R.U32.HI R28, RZ, 0x2, R27 ;  /* 0x00000002ff1c7819 */ /* 0x000fe2000001161b */
[----:B------:R-:W-:Y:S01]  /*0780*/  IMAD R27, R24, 0x18, R41 ;  /* 0x00000018181b7824 */ /* 0x000fe200078e0229 */
[----:B0-----:R-:W-:Y:S02]  /*0790*/  IADD3 R11, R14, R19, RZ ;  /* 0x000000130e0b7210 */ /* 0x001fe40007ffe0ff */
[C---:B------:R-:W-:Y:S02]  /*07a0*/  IADD3 R33, R0.reuse, 0x30, RZ ;  /* 0x0000003000217810 */ /* 0x040fe40007ffe0ff */
[----:B------:R-:W-:Y:S01]  /*07b0*/  IADD3 R35, R0, 0x34, RZ ;  /* 0x0000003400237810 */ /* 0x000fe20007ffe0ff */
[----:B------:R0:W-:Y:S01]  /*07c0*/  STL [R1+0x148], R11 ;  /* 0x0001480b01007387 */ /* 0x0001e20000100800 */
[----:B-1----:R-:W-:Y:S02]  /*07d0*/  IADD3 R15, R14, R21, RZ ;  /* 0x000000150e0f7210 */ /* 0x002fe40007ffe0ff */
[----:B------:R-:W-:Y:S01]  /*07e0*/  SHF.R.U32.HI R30, RZ, 0x2, R29 ;  /* 0x00000002ff1e7819 */ /* 0x000fe2000001161d */
[----:B------:R-:W-:Y:S01]  /*07f0*/  IMAD R29, R26, 0x18, R41 ;  /* 0x000000181a1d7824 */ /* 0x000fe200078e0229 */
[----:B------:R-:W-:Y:S01]  /*0800*/  IADD3 R17, R14, R23, RZ ;  /* 0x000000170e117210 */ /* 0x000fe20007ffe0ff */
[----:B------:R1:W-:Y:S01]  /*0810*/  STL [R1+0x144], R15 ;  /* 0x0001440f01007387 */ /* 0x0003e20000100800 */
[----:B------:R-:W-:-:S02]  /*0820*/  IADD3 R0, R0, 0x38, RZ ;  /* 0x0000003800007810 */ /* 0x000fc40007ffe0ff */
[----:B------:R-:W-:Y:S01]  /*0830*/  SHF.R.U32.HI R32, RZ, 0x2, R31 ;  /* 0x00000002ff207819 */ /* 0x000fe2000001161f */
[----:B------:R-:W-:Y:S01]  /*0840*/  IMAD R31, R28, 0x18, R41 ;  /* 0x000000181c1f7824 */ /* 0x000fe200078e0229 */
[----:B0-----:R-:W-:Y:S01]  /*0850*/  IADD3 R11, R14, R25, RZ ;  /* 0x000000190e0b7210 */ /* 0x001fe20007ffe0ff */
[----:B------:R0:W-:Y:S01]  /*0860*/  STL [R1+0x140], R17 ;  /* 0x0001401101007387 */ /* 0x0001e20000100800 */
[----:B------:R-:W-:Y:S02]  /*0870*/  SHF.R.S32.HI R37, RZ, 0x2, R9 ;  /* 0x00000002ff257819 */ /* 0x000fe40000011409 */
[----:B------:R-:W-:Y:S02]  /*0880*/  CS2R R24, SRZ ;  /* 0x0000000000187805 */ /* 0x000fe4000001ff00 */
[----:B------:R-:W-:Y:S01]  /*0890*/  SHF.R.U32.HI R34, RZ, 0x2, R33 ;  /* 0x00000002ff227819 */ /* 0x000fe20000011621 */
[----:B------:R-:W-:Y:S01]  /*08a0*/  IMAD R33, R30, 0x18, R41 ;  /* 0x000000181e217824 */ /* 0x000fe200078e0229 */
[----:B-1----:R-:W-:Y:S01]  /*08b0*/  IADD3 R15, R14, R27, RZ ;  /* 0x0000001b0e0f7210 */ /* 0x002fe20007ffe0ff */
[----:B------:R1:W-:Y:S01]  /*08c0*/  STL [R1+0x13c], R11 ;  /* 0x00013c0b01007387 */ /* 0x0003e20000100800 */
[----:B------:R-:W-:-:S02]  /*08d0*/  SHF.R.U32.HI R6, RZ, 0x2, R0 ;  /* 0x00000002ff067819 */ /* 0x000fc40000011600 */
[----:B------:R-:W-:Y:S02]  /*08e0*/  CS2R R26, SRZ ;  /* 0x00000000001a7805 */ /* 0x000fe4000001ff00 */
[----:B------:R-:W-:Y:S01]  /*08f0*/  SHF.R.U32.HI R36, RZ, 0x2, R35 ;  /* 0x00000002ff247819 */ /* 0x000fe20000011623 */
[--C-:B------:R-:W-:Y:S01]  /*0900*/  IMAD R35, R32, 0x18, R41.reuse ;  /* 0x0000001820237824 */ /* 0x100fe200078e0229 */
[----:B------:R-:W-:Y:S01]  /*0910*/  IADD3 R0, R37, 0xf0, RZ ;  /* 0x000000f025007810 */ /* 0x000fe20007ffe0ff */
[--C-:B------:R-:W-:Y:S01]  /*0920*/  IMAD R37, R34, 0x18, R41.reuse ;  /* 0x0000001822257824 */ /* 0x100fe200078e0229 */
[----:B0-----:R-:W-:Y:S01]  /*0930*/  IADD3 R17, R14, R29, RZ ;  /* 0x0000001d0e117210 */ /* 0x001fe20007ffe0ff */
[----:B------:R0:W-:Y:S01]  /*0940*/  STL [R1+0x138], R15 ;  /* 0x0001380f01007387 */ /* 0x0001e20000100800 */
[----:B------:R-:W-:Y:S01]  /*0950*/  SHF.R.S32.HI R7, RZ, 0x1f, R0 ;  /* 0x0000001fff077819 */ /* 0x000fe20000011400 */
[--C-:B------:R-:W-:Y:S01]  /*0960*/  IMAD R39, R36, 0x18, R41.reuse ;  /* 0x0000001824277824 */ /* 0x100fe200078e0229 */
[----:B-1----:R-:W-:Y:S01]  /*0970*/  IADD3 R11, R14, R31, RZ ;  /* 0x0000001f0e0b7210 */ /* 0x002fe20007ffe0ff */
[----:B------:R1:W-:Y:S01]  /*0980*/  STL [R1+0x134], R17 ;  /* 0x0001341101007387 */ /* 0x0003e20000100800 */
[----:B------:R-:W-:Y:S01]  /*0990*/  IMAD R41, R6, 0x18, R41 ;  /* 0x0000001806297824 */ /* 0x000fe200078e0229 */
[----:B------:R-:W-:-:S02]  /*09a0*/  LEA.HI R0, R7, R0, RZ, 0x2 ;  /* 0x0000000007007211 */ /* 0x000fc400078f10ff */
[----:B------:R-:W-:Y:S01]  /*09b0*/  CS2R R28, SRZ ;  /* 0x00000000001c7805 */ /* 0x000fe2000001ff00 */
[----:B------:R4:W-:Y:S01]  /*09c0*/  STL [R1+0x130], R11 ;  /* 0x0001300b01007387 */ /* 0x0009e20000100800 */
[----:B------:R-:W5:Y:S01]  /*09d0*/  LDC.64 R6, c[0x0][0x260] ;  /* 0x00009800ff067b82 */ /* 0x000f620000000a00 */
[C---:B0-----:R-:W-:Y:S02]  /*09e0*/  IADD3 R15, R14.reuse, R33, RZ ;  /* 0x000000210e0f7210 */ /* 0x041fe40007ffe0ff */
[----:B------:R-:W-:Y:S02]  /*09f0*/  CS2R R30, SRZ ;  /* 0x00000000001e7805 */ /* 0x000fe4000001ff00 */
[----:B------:R-:W-:Y:S01]  /*0a00*/  MOV R16, UR4 ;  /* 0x0000000400107c02 */ /* 0x000fe20008000f00 */
[----:B------:R-:W-:Y:S01]  /*0a10*/  UMOV UR4, 0x7fffff81 ;  /* 0x7fffff8100047882 */ /* 0x000fe20000000000 */
[C---:B-1----:R-:W-:Y:S01]  /*0a20*/  IADD3 R17, R14.reuse, R35, RZ ;  /* 0x000000230e117210 */ /* 0x042fe20007ffe0ff */
[----:B------:R0:W-:Y:S01]  /*0a30*/  STL [R1+0x12c], R15 ;  /* 0x00012c0f01007387 */ /* 0x0001e20000100800 */
[----:B------:R-:W-:Y:S01]  /*0a40*/  LOP3.LUT R9, R9, 0xfffffffc, RZ, 0xc0, !PT ;  /* 0xfffffffc09097812 */ /* 0x000fe200078ec0ff */
[----:B------:R-:W-:Y:S01]  /*0a50*/  USEL UR12, UR4, 0x1, !UP0 ;  /* 0x00000001040c7887 */ /* 0x000fe2000c000000 */
[----:B----4-:R-:W-:Y:S01]  /*0a60*/  IADD3 R11, R14, R37, RZ ;  /* 0x000000250e0b7210 */ /* 0x010fe20007ffe0ff */
[----:B------:R-:W-:Y:S01]  /*0a70*/  STL [R1+0x128], R17 ;  /* 0x0001281101007387 */ /* 0x000fe20000100800 */
[----:B------:R-:W-:Y:S01]  /*0a80*/  SHF.R.U32.HI R8, RZ, 0x4, R8 ;  /* 0x00000004ff087819 */ /* 0x000fe20000011608 */
[----:B------:R-:W-:Y:S01]  /*0a90*/  UMOV UR4, URZ ;  /* 0x0000003f00047c82 */ /* 0x000fe20008000000 */
[----:B------:R-:W-:Y:S01]  /*0aa0*/  IADD3 R9, -R9, R38, RZ ;  /* 0x0000002609097210 */ /* 0x000fe20007ffe1ff */
[----:B------:R1:W-:Y:S01]  /*0ab0*/  STL [R1+0x124], R11 ;  /* 0x0001240b01007387 */ /* 0x0003e20000100800 */
[----:B------:R-:W-:-:S02]  /*0ac0*/  SHF.R.U32.HI R0, RZ, 0x2, R0 ;  /* 0x00000002ff007819 */ /* 0x000fc40000011600 */
[C---:B0-----:R-:W-:Y:S02]  /*0ad0*/  IADD3 R15, R14.reuse, R39, RZ ;  /* 0x000000270e0f7210 */ /* 0x041fe40007ffe0ff */
[----:B------:R-:W-:Y:S02]  /*0ae0*/  IADD3 R14, R14, R41, RZ ;  /* 0x000000290e0e7210 */ /* 0x000fe40007ffe0ff */
[----:B------:R-:W-:Y:S01]  /*0af0*/  LOP3.LUT R0, R9, 0x3, R0, 0x78, !PT ;  /* 0x0000000309007812 */ /* 0x000fe200078e7800 */
[----:B------:R-:W-:Y:S01]  /*0b00*/  STL [R1+0x120], R15 ;  /* 0x0001200f01007387 */ /* 0x000fe20000100800 */
[----:B------:R-:W-:Y:S02]  /*0b10*/  SHF.R.U32.HI R13, RZ, 0x4, R13 ;  /* 0x00000004ff0d7819 */ /* 0x000fe4000001160d */
[----:B-1----:R-:W-:Y:S01]  /*0b20*/  IADD3 R11, R10, 0xf0, RZ ;  /* 0x000000f00a0b7810 */ /* 0x002fe20007ffe0ff */
[----:B------:R0:W-:Y:S01]  /*0b30*/  STL [R1+0x10c], R14 ;  /* 0x00010c0e01007387 */ /* 0x0001e20000100800 */
[----:B------:R-:W-:-:S02]  /*0b40*/  IMAD R10, R16, 0x3c0, R38 ;  /* 0x000003c0100a7824 */ /* 0x000fc400078e0226 */
[----:B0-----:R-:W-:-:S04]  /*0b50*/  SHF.R.S32.HI R14, RZ, 0x1f, R11 ;  /* 0x0000001fff0e7819 */ /* 0x001fc8000001140b */
[----:B------:R-:W-:Y:S02]  /*0b60*/  LEA.HI R14, R14, R11, RZ, 0x2 ;  /* 0x0000000b0e0e7211 */ /* 0x000fe400078f10ff */
[----:B------:R-:W-:Y:S02]  /*0b70*/  SHF.L.U32 R11, R10, 0x1, RZ ;  /* 0x000000010a0b7819 */ /* 0x000fe400000006ff */
[----:B------:R-:W-:Y:S02]  /*0b80*/  LOP3.LUT R10, R9, 0x3, R8, 0x78, !PT ;  /* 0x00000003090a7812 */ /* 0x000fe400078e7808 */
[----:B------:R-:W-:Y:S02]  /*0b90*/  SHF.R.U32.HI R9, RZ, 0x2, R14 ;  /* 0x00000002ff097819 */ /* 0x000fe4000001160e */
[----:B------:R-:W-:Y:S01]  /*0ba0*/  IADD3 R15, R11, 0x3c0, RZ ;  /* 0x000003c00b0f7810 */ /* 0x000fe20007ffe0ff */
[----:B------:R0:W-:Y:S04]  /*0bb0*/  STL [R1+0x164], R10 ;  /* 0x0001640a01007387 */ /* 0x0001e80000100800 */
[----:B------:R1:W-:Y:S01]  /*0bc0*/  STL [R1+0x160], R0 ;  /* 0x0001600001007387 */ /* 0x0003e20000100800 */
[----:B0-----:R-:W-:-:S02]  /*0bd0*/  LOP3.LUT R10, R12, 0x3, R13, 0x78, !PT ;  /* 0x000000030c0a7812 */ /* 0x001fc400078e780d */
[----:B-1----:R-:W-:Y:S01]  /*0be0*/  LOP3.LUT R0, R12, 0x3, R9, 0x78, !PT ;  /* 0x000000030c007812 */ /* 0x002fe200078e7809 */
[--C-:B-----5:R-:W-:Y:S02]  /*0bf0*/  IMAD.WIDE.U32 R12, R11, 0x4, R6.reuse ;  /* 0x000000040b0c7825 */ /* 0x120fe400078e0006 */
[----:B------:R0:W-:Y:S04]  /*0c00*/  STL [R1+0x15c], R10 ;  /* 0x00015c0a01007387 */ /* 0x0001e80000100800 */
[----:B------:R-:W-:Y:S04]  /*0c10*/  STL [R1+0x158], R0 ;  /* 0x0001580001007387 */ /* 0x000fe80000100800 */
[----:B------:R1:W-:Y:S01]  /*0c20*/  STL.64 [R1+0x118], R12 ;  /* 0x0001180c01007387 */ /* 0x0003e20000100a00 */
[----:B0-----:R-:W-:-:S05]  /*0c30*/  IMAD.WIDE.U32 R10, R15, 0x4, R6 ;  /* 0x000000040f0a7825 */ /* 0x001fca00078e0006 */
[----:B------:R0:W-:Y:S01]  /*0c40*/  STL.64 [R1+0x110], R10 ;  /* 0x0001100a01007387 */ /* 0x0001e20000100a00 */
[----:B-1----:R-:W-:Y:S02]  /*0c50*/  LEA R12, R38, UR9, 0x5 ;  /* 0x00000009260c7c11 */ /* 0x002fe4000f8e28ff */
[C---:B--2---:R-:W-:Y:S02]  /*0c60*/  PRMT R6, R2.reuse, 0x7632, R6 ;  /* 0x0000763202067816 */ /* 0x044fe40000000006 */
[----:B------:R-:W-:Y:S02]  /*0c70*/  SHF.L.U32 R0, R2, 0x10, RZ ;  /* 0x0000001002007819 */ /* 0x000fe400000006ff */
[C---:B------:R-:W-:Y:S02]  /*0c80*/  PRMT R7, R3.reuse, 0x7632, R7 ;  /* 0x0000763203077816 */ /* 0x040fe40000000007 */
[----:B------:R-:W-:Y:S02]  /*0c90*/  SHF.L.U32 R2, R3, 0x10, RZ ;  /* 0x0000001003027819 */ /* 0x000fe400000006ff */
[----:B---3--:R-:W-:-:S02]  /*0ca0*/  PRMT R8, R4, 0x7632, R8 ;  /* 0x0000763204087816 */ /* 0x008fc40000000008 */
[----:B------:R-:W-:Y:S02]  /*0cb0*/  SHF.L.U32 R3, R4, 0x10, RZ ;  /* 0x0000001004037819 */ /* 0x000fe400000006ff */
[C---:B------:R-:W-:Y:S02]  /*0cc0*/  PRMT R9, R5.reuse, 0x7632, R9 ;  /* 0x0000763205097816 */ /* 0x040fe40000000009 */
[----:B------:R-:W-:Y:S02]  /*0cd0*/  SHF.L.U32 R4, R5, 0x10, RZ ;  /* 0x0000001005047819 */ /* 0x000fe400000006ff */
[----:B------:R-:W-:Y:S02]  /*0ce0*/  SHF.L.U32 R5, R38, 0x1, RZ ;  /* 0x0000000126057819 */ /* 0x000fe400000006ff */
[----:B------:R-:W-:Y:S02]  /*0cf0*/  SHF.L.U32 R8, R8, 0x10, RZ ;  /* 0x0000001008087819 */ /* 0x000fe400000006ff */
[----:B0-----:R-:W-:-:S02]  /*0d00*/  LOP3.LUT R10, R5, 0x18, RZ, 0xc0, !PT ;  /* 0x00000018050a7812 */ /* 0x001fc400078ec0ff */
[----:B------:R-:W-:Y:S02]  /*0d10*/  LOP3.LUT R11, R5, 0x18, RZ, 0xc, !PT ;  /* 0x00000018050b7812 */ /* 0x000fe400078e0cff */
[C---:B------:R-:W-:Y:S02]  /*0d20*/  LOP3.LUT R5, R10.reuse, 0x8, RZ, 0x3c, !PT ;  /* 0x000000080a057812 */ /* 0x040fe400078e3cff */
[----:B------:R-:W-:Y:S02]  /*0d30*/  LOP3.LUT R10, R10, 0x10, RZ, 0x3c, !PT ;  /* 0x000000100a0a7812 */ /* 0x000fe400078e3cff */
[C---:B------:R-:W-:Y:S02]  /*0d40*/  IADD3 R13, R12.reuse, R11, RZ ;  /* 0x0000000b0c0d7210 */ /* 0x040fe40007ffe0ff */
[C---:B------:R-:W-:Y:S02]  /*0d50*/  IADD3 R11, R12.reuse, R5, RZ ;  /* 0x000000050c0b7210 */ /* 0x040fe40007ffe0ff */
[----:B------:R-:W-:-:S02]  /*0d60*/  IADD3 R10, R12, R10, RZ ;  /* 0x0000000a0c0a7210 */ /* 0x000fc40007ffe0ff */
[----:B------:R-:W-:Y:S01]  /*0d70*/  SHF.L.U32 R5, R6, 0x10, RZ ;  /* 0x0000001006057819 */ /* 0x000fe200000006ff */
[----:B------:R0:W-:Y:S01]  /*0d80*/  STL [R1+0x16c], R11 ;  /* 0x00016c0b01007387 */ /* 0x0001e20000100800 */
[----:B------:R-:W-:Y:S02]  /*0d90*/  SHF.L.U32 R6, R7, 0x10, RZ ;  /* 0x0000001007067819 */ /* 0x000fe400000006ff */
[----:B------:R-:W-:Y:S01]  /*0da0*/  SHF.L.U32 R7, R9, 0x10, RZ ;  /* 0x0000001009077819 */ /* 0x000fe200000006ff */
[----:B------:R0:W-:Y:S06]  /*0db0*/  STL [R1+0x168], R10 ;  /* 0x0001680a01007387 */ /* 0x0001ec0000100800 */
.L_x_830:
[----:B-1----:R-:W2:Y:S01]  /*0dc0*/  LDL R15, [R1+0x104] ;  /* 0x00010400010f7983 */ /* 0x002ea20000100800 */
[----:B------:R-:W-:Y:S01]  /*0dd0*/  USHF.L.U32 UR11, UR20, 0x5, URZ ;  /* 0x00000005140b7899 */ /* 0x000fe2000800063f */
[----:B------:R-:W-:Y:S01]  /*0de0*/  HFMA2.MMA R17, -RZ, RZ, 0, 0 ;  /* 0x00000000ff117435 */ /* 0x000fe200000001ff */
[----:B------:R-:W-:Y:S01]  /*0df0*/  MOV R13, UR10 ;  /* 0x0000000a000d7c02 */ /* 0x000fe20008000f00 */
[----:B------:R-:W0:Y:S01]  /*0e00*/  S2R R9, SR_TID.X ;  /* 0x0000000000097919 */ /* 0x000e220000002100 */
[----:B------:R-:W-:Y:S01]  /*0e10*/  ULOP3.LUT UR11, UR11, 0xfe0, URZ, 0xc0, !UPT ;  /* 0x00000fe00b0b7892 */ /* 0x000fe2000f8ec03f */
[----:B------:R-:W-:Y:S01]  /*0e20*/  MOV R18, UR5 ;  /* 0x0000000500127c02 */ /* 0x000fe20008000f00 */
[----:B------:R-:W-:Y:S01]  /*0e30*/  ULDC.64 UR16, c[0x0][0x248] ;  /* 0x0000920000107ab9 */ /* 0x000fe20000000a00 */
[----:B-----5:R1:W-:Y:S01]  /*0e40*/  STL [R1+0x1d4], R24 ;  /* 0x0001d41801007387 */ /* 0x0203e20000100800 */
[----:B------:R-:W-:-:S03]  /*0e50*/  ULDC.64 UR22, c[0x0][0x228] ;  /* 0x00008a0000167ab9 */ /* 0x000fc60000000a00 */
[----:B------:R-:W-:Y:S04]  /*0e60*/  STL [R1+0x1d0], R25 ;  /* 0x0001d01901007387 */ /* 0x000fe80000100800 */
[----:B------:R-:W-:Y:S04]  /*0e70*/  STL [R1+0x1cc], R28 ;  /* 0x0001cc1c01007387 */ /* 0x000fe80000100800 */
[----:B------:R-:W-:Y:S01]  /*0e80*/  STL [R1+0x1c8], R29 ;  /* 0x0001c81d01007387 */ /* 0x000fe20000100800 */
[----:B0-----:R-:W-:Y:S01]  /*0e90*/  IMAD.WIDE.U32 R10, R9, -0x77777777, RZ ;  /* 0x88888889090a7825 */ /* 0x001fe200078e00ff */
[----:B------:R-:W-:-:S04]  /*0ea0*/  MOV R10, UR10 ;  /* 0x0000000a000a7c02 */ /* 0x000fc80008000f00 */
[----:B------:R-:W-:-:S04]  /*0eb0*/  SHF.R.U32.HI R12, RZ, 0x7, R11 ;  /* 0x00000007ff0c7819 */ /* 0x000fc8000001160b */
[C---:B------:R-:W-:Y:S01]  /*0ec0*/  IADD3 R11, R12.reuse, UR11, RZ ;  /* 0x0000000b0c0b7c10 */ /* 0x040fe2000fffe0ff */
[----:B------:R-:W-:Y:S01]  /*0ed0*/  IMAD R14, R12, -0xf0, R9 ;  /* 0xffffff100c0e7824 */ /* 0x000fe200078e0209 */
[----:B------:R-:W-:Y:S01]  /*0ee0*/  MOV R9, UR10 ;  /* 0x0000000a00097c02 */ /* 0x000fe20008000f00 */
[----:B------:R-:W-:Y:S02]  /*0ef0*/  UIMAD UR11, UR5, 0x3c0000, URZ ;  /* 0x003c0000050b78a4 */ /* 0x000fe4000f8e023f */
[----:B------:R-:W-:Y:S01]  /*0f00*/  IMAD R11, R11, 0x3c0, RZ ;  /* 0x000003c00b0b7824 */ /* 0x000fe200078e02ff */
[----:B------:R-:W-:-:S05]  /*0f10*/  SHF.L.U32 R16, R14, 0x2, RZ ;  /* 0x000000020e107819 */ /* 0x000fca00000006ff */
[----:B------:R-:W-:-:S03]  /*0f20*/  IMAD.WIDE.U32 R16, R9, 0x3c0000, R16 ;  /* 0x003c000009107825 */ /* 0x000fc600078e0010 */
[----:B------:R-:W-:-:S04]  /*0f30*/  IADD3 R9, P1, R11, R16, RZ ;  /* 0x000000100b097210 */ /* 0x000fc80007f3e0ff */
[----:B-1----:R-:W-:-:S05]  /*0f40*/  SHF.L.U32 R24, R9, 0x1, RZ ;  /* 0x0000000109187819 */ /* 0x002fca00000006ff */
[----:B------:R-:W-:Y:S01]  /*0f50*/  STL [R1+0xb0], R24 ;  /* 0x0000b01801007387 */ /* 0x000fe20000100800 */
[----:B--2---:R-:W-:Y:S02]  /*0f60*/  LEA R10, P0, R10, R15, 0x4 ;  /* 0x0000000f0a0a7211 */ /* 0x004fe400078020ff */
[----:B------:R-:W-:Y:S01]  /*0f70*/  IADD3 R15, R17, UR11, RZ ;  /* 0x0000000b110f7c10 */ /* 0x000fe2000fffe0ff */
[----:B------:R-:W-:Y:S01]  /*0f80*/  ULDC UR11, c[0x0][0x250] ;  /* 0x00009400000b7ab9 */ /* 0x000fe20000000800 */
[----:B------:R-:W-:Y:S02]  /*0f90*/  LEA.HI.X R13, R13, RZ, R18, 0x4, P0 ;  /* 0x000000ff0d0d7211 */ /* 0x000fe400000f2412 */
[----:B------:R-:W-:-:S04]  /*0fa0*/  LEA R32, P0, R10, UR16, 0x3 ;  /* 0x000000100a207c11 */ /* 0x000fc8000f8018ff */
[----:B------:R-:W-:Y:S01]  /*0fb0*/  LEA.HI.X R33, R10, UR17, R13, 0x3, P0 ;  /* 0x000000110a217c11 */ /* 0x000fe200080f1c0d */
[----:B------:R-:W-:Y:S01]  /*0fc0*/  ULDC.64 UR16, c[0x0][0x230] ;  /* 0x00008c0000107ab9 */ /* 0x000fe20000000a00 */
[----:B------:R-:W-:Y:S02]  /*0fd0*/  IADD3.X R10, RZ, R15, RZ, P1, !PT ;  /* 0x0000000fff0a7210 */ /* 0x000fe40000ffe4ff */
[----:B------:R-:W-:Y:S02]  /*0fe0*/  IADD3 R34, P0, R24, UR16, RZ ;  /* 0x0000001018227c10 */ /* 0x000fe4000ff1e0ff */
[----:B------:R-:W-:Y:S01]  /*0ff0*/  SHF.L.U64.HI R20, R9, 0x1, R10 ;  /* 0x0000000109147819 */ /* 0x000fe2000001020a */
[----:B------:R-:W2:Y:S03]  /*1000*/  LDG.E.64.CONSTANT R32, desc[UR14][R32.64] ;  /* 0x0000000e20207981 */ /* 0x000ea6000c1e9b00 */
[----:B------:R-:W-:Y:S01]  /*1010*/  IADD3.X R35, R20, UR17, RZ, P0, !PT ;  /* 0x0000001114237c10 */ /* 0x000fe200087fe4ff */
[----:B------:R0:W-:Y:S05]  /*1020*/  STL [R1+0xfc], R20 ;  /* 0x0000fc1401007387 */ /* 0x0001ea0000100800 */
[----:B------:R-:W3:Y:S01]  /*1030*/  LDG.E.64.CONSTANT R34, desc[UR14][R34.64] ;  /* 0x0000000e22227981 */ /* 0x000ee2000c1e9b00 */
[----:B------:R-:W-:-:S04]  /*1040*/  IADD3 R9, R11, 0x780, RZ ;  /* 0x000007800b097810 */ /* 0x000fc80007ffe0ff */
[----:B------:R-:W-:-:S04]  /*1050*/  IADD3 R9, P0, R9, R16, RZ ;  /* 0x0000001009097210 */ /* 0x000fc80007f1e0ff */
[----:B------:R-:W-:Y:S02]  /*1060*/  IADD3.X R10, RZ, R15, RZ, P0, !PT ;  /* 0x0000000fff0a7210 */ /* 0x000fe400007fe4ff */
[C---:B------:R-:W-:Y:S02]  /*1070*/  SHF.L.U32 R23, R9.reuse, 0x1, RZ ;  /* 0x0000000109177819 */ /* 0x040fe400000006ff */
[----:B------:R-:W-:Y:S02]  /*1080*/  SHF.L.U64.HI R22, R9, 0x1, R10 ;  /* 0x0000000109167819 */ /* 0x000fe4000001020a */
[----:B------:R-:W-:Y:S01]  /*1090*/  IADD3 R36, P0, R23, UR16, RZ ;  /* 0x0000001017247c10 */ /* 0x000fe2000ff1e0ff */
[----:B------:R-:W-:Y:S01]  /*10a0*/  STL [R1+0xf4], R23 ;  /* 0x0000f41701007387 */ /* 0x000fe20000100800 */
[----:B------:R-:W-:Y:S02]  /*10b0*/  IADD3 R9, R11, 0xf00, RZ ;  /* 0x00000f000b097810 */ /* 0x000fe40007ffe0ff */
[----:B------:R-:W-:Y:S01]  /*10c0*/  IADD3.X R37, R22, UR17, RZ, P0, !PT ;  /* 0x0000001116257c10 */ /* 0x000fe200087fe4ff */
[----:B------:R-:W-:Y:S01]  /*10d0*/  STL [R1+0xf8], R22 ;  /* 0x0000f81601007387 */ /* 0x000fe20000100800 */
[----:B------:R-:W-:-:S04]  /*10e0*/  IADD3 R9, P1, R9, R16, RZ ;  /* 0x0000001009097210 */ /* 0x000fc80007f3e0ff */
[----:B------:R-:W-:Y:S01]  /*10f0*/  IADD3.X R10, RZ, R15, RZ, P1, !PT ;  /* 0x0000000fff0a7210 */ /* 0x000fe20000ffe4ff */
[----:B------:R-:W4:Y:S01]  /*1100*/  LDG.E.64.CONSTANT R36, desc[UR14][R36.64] ;  /* 0x0000000e24247981 */ /* 0x000f22000c1e9b00 */
[C---:B------:R-:W-:Y:S02]  /*1110*/  SHF.L.U32 R21, R9.reuse, 0x1, RZ ;  /* 0x0000000109157819 */ /* 0x040fe400000006ff */
[----:B------:R-:W-:Y:S02]  /*1120*/  SHF.L.U64.HI R19, R9, 0x1, R10 ;  /* 0x0000000109137819 */ /* 0x000fe4000001020a */
[----:B------:R-:W-:Y:S01]  /*1130*/  IADD3 R38, P0, R21, UR16, RZ ;  /* 0x0000001015267c10 */ /* 0x000fe2000ff1e0ff */
[----:B------:R-:W-:Y:S03]  /*1140*/  STL [R1+0xec], R21 ;  /* 0x0000ec1501007387 */ /* 0x000fe60000100800 */
[----:B------:R-:W-:Y:S01]  /*1150*/  IADD3.X R39, R19, UR17, RZ, P0, !PT ;  /* 0x0000001113277c10 */ /* 0x000fe200087fe4ff */
[----:B------:R1:W-:Y:S05]  /*1160*/  STL [R1+0xf0], R19 ;  /* 0x0000f01301007387 */ /* 0x0003ea0000100800 */
[----:B------:R-:W4:Y:S01]  /*1170*/  LDG.E.64.CONSTANT R38, desc[UR14][R38.64] ;  /* 0x0000000e26267981 */ /* 0x000f22000c1e9b00 */
[----:B------:R-:W-:-:S04]  /*1180*/  IADD3 R40, P0, R24, UR22, RZ ;  /* 0x0000001618287c10 */ /* 0x000fc8000ff1e0ff */
[----:B------:R-:W-:-:S06]  /*1190*/  IADD3.X R41, R20, UR23, RZ, P0, !PT ;  /* 0x0000001714297c10 */ /* 0x000fcc00087fe4ff */
[----:B------:R-:W4:Y:S01]  /*11a0*/  LDG.E.64.CONSTANT R40, desc[UR14][R40.64] ;  /* 0x0000000e28287981 */ /* 0x000f22000c1e9b00 */
[----:B------:R-:W-:-:S04]  /*11b0*/  IADD3 R9, R11, 0x1680, RZ ;  /* 0x000016800b097810 */ /* 0x000fc80007ffe0ff */
[----:B------:R-:W-:-:S04]  /*11c0*/  IADD3 R9, P0, R9, R16, RZ ;  /* 0x0000001009097210 */ /* 0x000fc80007f1e0ff */
[----:B------:R-:W-:Y:S02]  /*11d0*/  IADD3.X R10, RZ, R15, RZ, P0, !PT ;  /* 0x0000000fff0a7210 */ /* 0x000fe400007fe4ff */
[C---:B0-----:R-:W-:Y:S02]  /*11e0*/  SHF.L.U32 R20, R9.reuse, 0x1, RZ ;  /* 0x0000000109147819 */ /* 0x041fe400000006ff */
[----:B------:R-:W-:Y:S02]  /*11f0*/  SHF.L.U64.HI R18, R9, 0x1, R10 ;  /* 0x0000000109127819 */ /* 0x000fe4000001020a */
[----:B------:R-:W-:Y:S01]  /*1200*/  IADD3 R42, P0, R20, UR16, RZ ;  /* 0x00000010142a7c10 */ /* 0x000fe2000ff1e0ff */
[----:B------:R0:W-:Y:S03]  /*1210*/  STL [R1+0xe4], R20 ;  /* 0x0000e41401007387 */ /* 0x0001e60000100800 */
[----:B------:R-:W-:Y:S01]  /*1220*/  IADD3.X R43, R18, UR17, RZ, P0, !PT ;  /* 0x00000011122b7c10 */ /* 0x000fe200087fe4ff */
[----:B------:R-:W1:Y:S01]  /*1230*/  S2R R10, SR_CgaCtaId ;  /* 0x00000000000a7919 */ /* 0x000e620000008800 */
[----:B------:R-:W-:Y:S01]  /*1240*/  MOV R9, 0x400 ;  /* 0x0000040000097802 */ /* 0x000fe20000000f00 */
[----:B------:R-:W-:Y:S04]  /*1250*/  STL [R1+0xe8], R18 ;  /* 0x0000e81201007387 */ /* 0x000fe80000100800 */
[----:B------:R-:W4:Y:S01]  /*1260*/  LDG.E.64.CONSTANT R42, desc[UR14][R42.64] ;  /* 0x0000000e2a2a7981 */ /* 0x000f22000c1e9b00 */
[----:B------:R-:W-:-:S04]  /*1270*/  IADD3 R44, P0, R23, UR22, RZ ;  /* 0x00000016172c7c10 */ /* 0x000fc8000ff1e0ff */
[----:B------:R-:W-:-:S06]  /*1280*/  IADD3.X R45, R22, UR23, RZ, P0, !PT ;  /* 0x00000017162d7c10 */ /* 0x000fcc00087fe4ff */
[----:B------:R-:W4:Y:S01]  /*1290*/  LDG.E.64.CONSTANT R44, desc[UR14][R44.64] ;  /* 0x0000000e2c2c7981 */ /* 0x000f22000c1e9b00 */
[----:B------:R-:W-:Y:S02]  /*12a0*/  IADD3 R9, R9, 0x3c00, RZ ;  /* 0x00003c0009097810 */ /* 0x000fe40007ffe0ff */
[----:B------:R-:W-:-:S04]  /*12b0*/  IADD3 R46, P0, R21, UR22, RZ ;  /* 0x00000016152e7c10 */ /* 0x000fc8000ff1e0ff */
[----:B------:R-:W-:Y:S02]  /*12c0*/  IADD3.X R47, R19, UR23, RZ, P0, !PT ;  /* 0x00000017132f7c10 */ /* 0x000fe400087fe4ff */
[----:B-1----:R-:W-:-:S04]  /*12d0*/  LEA R9, R10, R9, 0x18 ;  /* 0x000000090a097211 */ /* 0x002fc800078ec0ff */
[----:B------:R-:W4:Y:S01]  /*12e0*/  LDG.E.64.CONSTANT R46, desc[UR14][R46.64] ;  /* 0x0000000e2e2e7981 */ /* 0x000f22000c1e9b00 */
[C---:B------:R-:W-:Y:S02]  /*12f0*/  IADD3 R19, R11.reuse, 0x2d00, RZ ;  /* 0x00002d000b137810 */ /* 0x040fe40007ffe0ff */
[C---:B------:R-:W-:Y:S01]  /*1300*/  IADD3 R21, R11.reuse, 0x3480, RZ ;  /* 0x000034800b157810 */ /* 0x040fe20007ffe0ff */
[----:B------:R-:W-:Y:S01]  /*1310*/  IMAD R9, R14, 0x18, R9 ;  /* 0x000000180e097824 */ /* 0x000fe200078e0209 */
[C---:B------:R-:W-:Y:S02]  /*1320*/  IADD3 R59, R11.reuse, 0x2580, RZ ;  /* 0x000025800b3b7810 */ /* 0x040fe40007ffe0ff */
[C---:B------:R-:W-:Y:S02]  /*1330*/  IADD3 R53, R11.reuse, 0x3c00, RZ ;  /* 0x00003c000b357810 */ /* 0x040fe40007ffe0ff */
[----:B------:R-:W-:Y:S02]  /*1340*/  LEA R10, R12, R9, 0x3 ;  /* 0x000000090c0a7211 */ /* 0x000fe400078e18ff */
[----:B------:R-:W-:-:S02]  /*1350*/  IADD3 R9, R11, 0x1e00, RZ ;  /* 0x00001e000b097810 */ /* 0x000fc40007ffe0ff */
[----:B------:R-:W-:Y:S01]  /*1360*/  IADD3 R55, R11, 0x5280, RZ ;  /* 0x000052800b377810 */ /* 0x000fe20007ffe0ff */
[----:B------:R2:W-:Y:S01]  /*1370*/  STL [R1+0x100], R10 ;  /* 0x0001000a01007387 */ /* 0x0005e20000100800 */
[----:B------:R-:W-:Y:S02]  /*1380*/  IADD3 R12, P0, R9, R16, RZ ;  /* 0x00000010090c7210 */ /* 0x000fe40007f1e0ff */
[----:B------:R-:W-:Y:S02]  /*1390*/  IADD3 R17, R11, 0x4380, RZ ;  /* 0x000043800b117810 */ /* 0x000fe40007ffe0ff */
[----:B------:R-:W-:Y:S02]  /*13a0*/  IADD3.X R23, RZ, R15, RZ, P0, !PT ;  /* 0x0000000fff177210 */ /* 0x000fe400007fe4ff */
[C---:B------:R-:W-:Y:S02]  /*13b0*/  SHF.L.U32 R25, R12.reuse, 0x1, RZ ;  /* 0x000000010c197819 */ /* 0x040fe400000006ff */
[----:B------:R-:W-:-:S02]  /*13c0*/  SHF.L.U64.HI R70, R12, 0x1, R23 ;  /* 0x000000010c467819 */ /* 0x000fc40000010217 */
[----:B------:R-:W-:Y:S02]  /*13d0*/  IADD3 R48, P1, R25, UR16, RZ ;  /* 0x0000001019307c10 */ /* 0x000fe4000ff3e0ff */
[----:B------:R-:W-:Y:S01]  /*13e0*/  IADD3 R50, P0, R20, UR22, RZ ;  /* 0x0000001614327c10 */ /* 0x000fe2000ff1e0ff */
[----:B------:R1:W-:Y:S01]  /*13f0*/  STL [R1+0xe0], R70 ;  /* 0x0000e04601007387 */ /* 0x0003e20000100800 */
[----:B------:R-:W-:Y:S02]  /*1400*/  IADD3.X R49, R70, UR17, RZ, P1, !PT ;  /* 0x0000001146317c10 */ /* 0x000fe40008ffe4ff */
[----:B------:R-:W-:Y:S01]  /*1410*/  IADD3.X R51, R18, UR23, RZ, P0, !PT ;  /* 0x0000001712337c10 */ /* 0x000fe200087fe4ff */
[----:B------:R1:W-:Y:S01]  /*1420*/  STL [R1+0xdc], R25 ;  /* 0x0000dc1901007387 */ /* 0x0003e20000100800 */
[-C--:B------:R-:W-:Y:S02]  /*1430*/  IADD3 R58, P5, R21, R16.reuse, RZ ;  /* 0x00000010153a7210 */ /* 0x080fe40007fbe0ff */
[----:B------:R-:W-:Y:S01]  /*1440*/  IADD3 R56, P6, R53, R16, RZ ;  /* 0x0000001035387210 */ /* 0x000fe20007fde0ff */
[----:B------:R-:W4:Y:S01]  /*1450*/  LDG.E.64.CONSTANT R48, desc[UR14][R48.64] ;  /* 0x0000000e30307981 */ /* 0x000f22000c1e9b00 */
[----:B------:R-:W-:-:S02]  /*1460*/  IADD3 R57, R11, 0x4b00, RZ ;  /* 0x00004b000b397810 */ /* 0x000fc40007ffe0ff */
[----:B------:R-:W-:Y:S01]  /*1470*/  IADD3 R13, R11, 0x5a00, RZ ;  /* 0x00005a000b0d7810 */ /* 0x000fe20007ffe0ff */
[----:B------:R-:W4:Y:S01]  /*1480*/  LDG.E.64.CONSTANT R50, desc[UR14][R50.64] ;  /* 0x0000000e32327981 */ /* 0x000f22000c1e9b00 */
[----:B------:R-:W-:Y:S02]  /*1490*/  IADD3 R60, P1, R19, R16, RZ ;  /* 0x00000010133c7210 */ /* 0x000fe40007f3e0ff */
[C---:B0-----:R-:W-:Y:S02]  /*14a0*/  IADD3 R20, R11.reuse, 0x6900, RZ ;  /* 0x000069000b147810 */ /* 0x041fe40007ffe0ff */
[----:B------:R-:W-:Y:S02]  /*14b0*/  IADD3 R68, R11, 0x7080, RZ ;  /* 0x000070800b447810 */ /* 0x000fe40007ffe0ff */
[----:B------:R-:W-:Y:S02]  /*14c0*/  SHF.L.U32 R63, R60, 0x1, RZ ;  /* 0x000000013c3f7819 */ /* 0x000fe400000006ff */
[----:B------:R-:W-:Y:S01]  /*14d0*/  SHF.L.U32 R64, R58, 0x1, RZ ;  /* 0x000000013a407819 */ /* 0x000fe200000006ff */
[----:B--2---:R-:W-:Y:S01]  /*14e0*/  FADD.FTZ R10, R33, UR11 ;  /* 0x0000000b210a7e21 */ /* 0x004fe20008010000 */
[----:B------:R-:W-:-:S03]  /*14f0*/  IADD3 R33, R11, 0x6180, RZ ;  /* 0x000061800b217810 */ /* 0x000fc60007ffe0ff */
[----:B------:R0:W2:Y:S01]  /*1500*/  MUFU.RSQ R9, R10 ;  /* 0x0000000a00097308 */ /* 0x0000a20000001400 */
[C---:B---3--:R-:W-:Y:S01]  /*1510*/  SHF.L.U32 R23, R34.reuse, 0x10, RZ ;  /* 0x0000001022177819 */ /* 0x048fe200000006ff */
[----:B------:R-:W-:Y:S01]  /*1520*/  STL [R1+0x178], R34 ;  /* 0x0001782201007387 */ /* 0x000fe20000100800 */
[----:B------:R-:W-:-:S03]  /*1530*/  PRMT R12, R34, 0x7632, R12 ;  /* 0x00007632220c7816 */ /* 0x000fc6000000000c */
[----:B0-----:R-:W-:Y:S01]  /*1540*/  FADD.FTZ R10, -R32, R23 ;  /* 0x00000017200a7221 */ /* 0x001fe20000010100 */
[----:B------:R-:W-:-:S05]  /*1550*/  SHF.L.U32 R23, R35, 0x10, RZ ;  /* 0x0000001023177819 */ /* 0x000fca00000006ff */
[----:B------:R-:W-:Y:S01]  /*1560*/  FADD.FTZ R14, -R32, R23 ;  /* 0x00000017200e7221 */ /* 0x000fe20000010100 */
[----:B------:R-:W-:Y:S01]  /*1570*/  SHF.L.U32 R23, R12, 0x10, RZ ;  /* 0x000000100c177819 */ /* 0x000fe200000006ff */
[----:B--2---:R-:W-:Y:S01]  /*1580*/  FMUL.FTZ R28, R9, R10 ;  /* 0x0000000a091c7220 */ /* 0x004fe20000410000 */
[----:B------:R-:W-:Y:S01]  /*1590*/  PRMT R12, R35, 0x7632, R12 ;  /* 0x00007632230c7816 */ /* 0x000fe2000000000c */
[----:B------:R-:W-:Y:S02]  /*15a0*/  FMUL.FTZ R29, R9, R14 ;  /* 0x0000000e091d7220 */ /* 0x000fe40000410000 */
[----:B------:R-:W-:Y:S01]  /*15b0*/  FADD.FTZ R18, -R32, R23 ;  /* 0x0000001720127221 */ /* 0x000fe20000010100 */
[----:B------:R-:W-:Y:S01]  /*15c0*/  FFMA.FTZ R10, R0, R28, R3 ;  /* 0x0000001c000a7223 */ /* 0x000fe20000010003 */
[----:B------:R-:W-:Y:S01]  /*15d0*/  FFMA.FTZ R23, R2, R29, R4 ;  /* 0x0000001d02177223 */ /* 0x000fe20000010004 */
[----:B------:R-:W-:Y:S01]  /*15e0*/  SHF.L.U32 R61, R12, 0x10, RZ ;  /* 0x000000100c3d7819 */ /* 0x000fe200000006ff */
[----:B------:R-:W-:Y:S01]  /*15f0*/  STL [R1+0x30], R28 ;  /* 0x0000301c01007387 */ /* 0x000fe20000100800 */
[----:B------:R-:W-:Y:S01]  /*1600*/  FMUL.FTZ R52, R10, -1.4426950216293334961 ;  /* 0xbfb8aa3b0a347820 */ /* 0x000fe20000410000 */
[----:B------:R-:W-:-:S02]  /*1610*/  FMUL.FTZ R54, R23, -1.4426950216293334961 ;  /* 0xbfb8aa3b17367820 */ /* 0x000fc40000410000 */
[----:B------:R-:W-:Y:S01]  /*1620*/  FADD.FTZ R12, -R32, R61 ;  /* 0x0000003d200c7221 */ /* 0x000fe20000010100 */
[C---:B------:R-:W-:Y:S02]  /*1630*/  FMUL.FTZ R18, R9.reuse, R18 ;  /* 0x0000001209127220 */ /* 0x040fe40000410000 */
[----:B------:R-:W0:Y:S01]  /*1640*/  MUFU.EX2 R52, R52 ;  /* 0x0000003400347308 */ /* 0x000e220000000800 */
[----:B------:R-:W-:Y:S01]  /*1650*/  FMUL.FTZ R19, R9, R12 ;  /* 0x0000000c09137220 */ /* 0x000fe20000410000 */
[----:B------:R-:W-:-:S06]  /*1660*/  FFMA.FTZ R22, R5, R18, R8 ;  /* 0x0000001205167223 */ /* 0x000fcc0000010008 */
[----:B------:R-:W2:Y:S01]  /*1670*/  MUFU.EX2 R54, R54 ;  /* 0x0000003600367308 */ /* 0x000ea20000000800 */
[----:B------:R-:W-:Y:S01]  /*1680*/  FFMA.FTZ R21, R6, R19, R7 ;  /* 0x0000001306157223 */ /* 0x000fe20000010007 */
[-C--:B------:R-:W-:Y:S01]  /*1690*/  IADD3 R61, P2, R59, R16.reuse, RZ ;  /* 0x000000103b3d7210 */ /* 0x080fe20007f5e0ff */
[----:B------:R-:W-:Y:S02]  /*16a0*/  FMUL.FTZ R59, R22, -1.4426950216293334961 ;  /* 0xbfb8aa3b163b7820 */ /* 0x000fe40000410000 */
[----:B------:R-:W-:Y:S01]  /*16b0*/  FMUL.FTZ R73, R21, -1.4426950216293334961 ;  /* 0xbfb8aa3b15497820 */ /* 0x000fe20000410000 */
[-C--:B------:R-:W-:Y:S02]  /*16c0*/  IADD3 R12, P3, R55, R16.reuse, RZ ;  /* 0x00000010370c7210 */ /* 0x080fe40007f7e0ff */
[----:B------:R-:W1:Y:S01]  /*16d0*/  MUFU.EX2 R53, R59 ;  /* 0x0000003b00357308 */ /* 0x000e620000000800 */
[----:B------:R-:W-:Y:S02]  /*16e0*/  IADD3.X R55, RZ, R15, RZ, P1, !PT ;  /* 0x0000000fff377210 */ /* 0x000fe40000ffe4ff */
[----:B------:R-:W-:Y:S01]  /*16f0*/  IADD3 R11, P1, R33, R16, RZ ;  /* 0x00000010210b7210 */ /* 0x000fe20007f3e0ff */
[----:B0-----:R-:W-:-:S04]  /*1700*/  FADD.FTZ R33, R52, 1 ;  /* 0x3f80000034217421 */ /* 0x001fc80000010000 */
[----:B------:R-:W0:Y:S01]  /*1710*/  MUFU.EX2 R73, R73 ;  /* 0x0000004900497308 */ /* 0x000e220000000800 */
[----:B--2---:R-:W-:Y:S01]  /*1720*/  FADD.FTZ R118, R54, 1 ;  /* 0x3f80000036767421 */ /* 0x004fe20000010000 */
[----:B------:R-:W-:Y:S02]  /*1730*/  SHF.L.U64.HI R65, R60, 0x1, R55 ;  /* 0x000000013c417819 */ /* 0x000fe40000010237 */
[-C--:B------:R-:W-:Y:S02]  /*1740*/  IADD3.X R55, RZ, R15.reuse, RZ, P6, !PT ;  /* 0x0000000fff377210 */ /* 0x080fe400037fe4ff */
[----:B------:R-:W-:Y:S02]  /*1750*/  IADD3 R54, P6, R25, UR22, RZ ;  /* 0x0000001619367c10 */ /* 0x000fe4000ffde0ff */
[----:B------:R-:W-:Y:S01]  /*1760*/  IADD3.X R62, RZ, R15, RZ, P2, !PT ;  /* 0x0000000fff3e7210 */ /* 0x000fe200017fe4ff */
[----:B------:R-:W2:Y:S01]  /*1770*/  MUFU.RCP R118, R118 ;  /* 0x0000007600767308 */ /* 0x000ea20000001000 */
[----:B------:R-:W-:-:S02]  /*1780*/  SHF.L.U32 R67, R61, 0x1, RZ ;  /* 0x000000013d437819 */ /* 0x000fc400000006ff */
[-C--:B------:R-:W-:Y:S02]  /*1790*/  IADD3 R14, P0, R17, R16.reuse, RZ ;  /* 0x00000010110e7210 */ /* 0x080fe40007f1e0ff */
[----:B------:R-:W-:Y:S02]  /*17a0*/  IADD3 R17, P4, R57, R16, RZ ;  /* 0x0000001039117210 */ /* 0x000fe40007f9e0ff */
[----:B------:R-:W-:Y:S01]  /*17b0*/  SHF.L.U64.HI R24, R56, 0x1, R55 ;  /* 0x0000000138187819 */ /* 0x000fe20000010237 */
[----:B------:R-:W3:Y:S01]  /*17c0*/  MUFU.RCP R33, R33 ;  /* 0x0000002100217308 */ /* 0x000ee20000001000 */
[----:B------:R-:W-:Y:S02]  /*17d0*/  IADD3.X R57, RZ, R15, RZ, P5, !PT ;  /* 0x0000000fff397210 */ /* 0x000fe40002ffe4ff */
[----:B------:R-:W-:Y:S02]  /*17e0*/  IADD3.X R55, R70, UR23, RZ, P6, !PT ;  /* 0x0000001746377c10 */ /* 0x000fe4000b7fe4ff */
[----:B------:R-:W-:-:S02]  /*17f0*/  SHF.L.U64.HI R66, R61, 0x1, R62 ;  /* 0x000000013d427819 */ /* 0x000fc4000001023e */
[C---:B------:R-:W-:Y:S02]  /*1800*/  IADD3 R52, P5, R67.reuse, UR16, RZ ;  /* 0x0000001043347c10 */ /* 0x040fe4000ffbe0ff */
[----:B------:R-:W-:Y:S01]  /*1810*/  IADD3 R60, P6, R67, UR22, RZ ;  /* 0x00000016433c7c10 */ /* 0x000fe2000ffde0ff */
[----:B------:R-:W-:Y:S01]  /*1820*/  STL [R1+0x17c], R35 ;  /* 0x00017c2301007387 */ /* 0x000fe20000100800 */
[----:B-1----:R-:W-:Y:S01]  /*1830*/  FADD.FTZ R70, R53, 1 ;  /* 0x3f80000035467421 */ /* 0x002fe20000010000 */
[----:B------:R-:W-:Y:S01]  /*1840*/  SHF.L.U32 R25, R56, 0x1, RZ ;  /* 0x0000000138197819 */ /* 0x000fe200000006ff */
[----:B0-----:R-:W-:Y:S01]  /*1850*/  FADD.FTZ R73, R73, 1 ;  /* 0x3f80000049497421 */ /* 0x001fe20000010000 */
[----:B------:R-:W-:Y:S01]  /*1860*/  STL [R1+0x2c], R29 ;  /* 0x00002c1d01007387 */ /* 0x000fe20000100800 */
[C---:B------:R-:W-:Y:S02]  /*1870*/  IADD3.X R53, R66.reuse, UR17, RZ, P5, !PT ;  /* 0x0000001142357c10 */ /* 0x040fe4000affe4ff */
[----:B------:R-:W-:Y:S01]  /*1880*/  IADD3.X R61, R66, UR23, RZ, P6, !PT ;  /* 0x00000017423d7c10 */ /* 0x000fe2000b7fe4ff */
[----:B------:R-:W-:Y:S01]  /*1890*/  STL [R1+0xd8], R66 ;  /* 0x0000d84201007387 */ /* 0x000fe20000100800 */
[----:B------:R-:W-:-:S02]  /*18a0*/  IADD3 R56, P5, R63, UR16, RZ ;  /* 0x000000103f387c10 */ /* 0x000fc4000ffbe0ff */
[----:B------:R-:W-:Y:S01]  /*18b0*/  IADD3 R62, P6, R63, UR22, RZ ;  /* 0x000000163f3e7c10 */ /* 0x000fe2000ffde0ff */
[----:B------:R-:W-:Y:S01]  /*18c0*/  STL [R1+0xd4], R67 ;  /* 0x0000d44301007387 */ /* 0x000fe20000100800 */
[----:B------:R-:W-:-:S03]  /*18d0*/  SHF.L.U64.HI R69, R58, 0x1, R57 ;  /* 0x000000013a457819 */ /* 0x000fc60000010239 */
[----:B------:R-:W-:Y:S01]  /*18e0*/  STL [R1+0xd0], R65 ;  /* 0x0000d04101007387 */ /* 0x000fe20000100800 */
[----:B------:R-:W-:-:S03]  /*18f0*/  IADD3.X R57, R65, UR17, RZ, P5, !PT ;  /* 0x0000001141397c10 */ /* 0x000fc6000affe4ff */
[----:B------:R0:W-:Y:S01]  /*1900*/  STL [R1+0xcc], R63 ;  /* 0x0000cc3f01007387 */ /* 0x0001e20000100800 */
[----:B------:R-:W-:Y:S01]  /*1910*/  IADD3 R58, P5, R64, UR16, RZ ;  /* 0x00000010403a7c10 */ /* 0x000fe2000ffbe0ff */
[----:B------:R-:W1:Y:S01]  /*1920*/  MUFU.RCP R73, R73 ;  /* 0x0000004900497308 */ /* 0x000e620000001000 */
[----:B--2---:R-:W-:Y:S01]  /*1930*/  FADD.FTZ R71, -R118, 1 ;  /* 0x3f80000076477421 */ /* 0x004fe20000010100 */
[----:B------:R3:W-:Y:S01]  /*1940*/  STL [R1+0xc8], R69 ;  /* 0x0000c84501007387 */ /* 0x0007e20000100800 */
[----:B------:R-:W-:Y:S02]  /*1950*/  IADD3.X R59, R69, UR17, RZ, P5, !PT ;  /* 0x00000011453b7c10 */ /* 0x000fe4000affe4ff */
[----:B------:R-:W-:Y:S01]  /*1960*/  IADD3 R13, P2, R13, R16, RZ ;  /* 0x000000100d0d7210 */ /* 0x000fe20007f5e0ff */
[----:B------:R-:W2:Y:S01]  /*1970*/  LDG.E.64.CONSTANT R52, desc[UR14][R52.64] ;  /* 0x0000000e34347981 */ /* 0x000ea2000c1e9b00 */
[----:B0-----:R-:W-:Y:S02]  /*1980*/  IADD3.X R63, R65, UR23, RZ, P6, !PT ;  /* 0x00000017413f7c10 */ /* 0x001fe4000b7fe4ff */
[----:B------:R-:W-:Y:S01]  /*1990*/  IADD3 R66, P6, R64, UR22, RZ ;  /* 0x0000001640427c10 */ /* 0x000fe2000ffde0ff */
[----:B------:R-:W0:Y:S01]  /*19a0*/  MUFU.RCP R70, R70 ;  /* 0x0000004600467308 */ /* 0x000e220000001000 */
[----:B------:R-:W-:Y:S01]  /*19b0*/  FFMA.FTZ R71, R23, R71, 1 ;  /* 0x3f80000017477423 */ /* 0x000fe20000010047 */
[----:B------:R1:W-:Y:S01]  /*19c0*/  STL [R1+0xc4], R64 ;  /* 0x0000c44001007387 */ /* 0x0003e20000100800 */
[----:B------:R-:W-:Y:S01]  /*19d0*/  IADD3.X R67, R69, UR23, RZ, P6, !PT ;  /* 0x0000001745437c10 */ /* 0x000fe2000b7fe4ff */
[C---:B---3--:R-:W-:Y:S01]  /*19e0*/  FADD.FTZ R69, -R33.reuse, 1 ;  /* 0x3f80000021457421 */ /* 0x048fe20000010100 */
[----:B----4-:R-:W-:Y:S01]  /*19f0*/  SHF.L.U32 R23, R36, 0x10, RZ ;  /* 0x0000001024177819 */ /* 0x010fe200000006ff */
[----:B------:R-:W3:Y:S02]  /*1a00*/  LDG.E.64.CONSTANT R54, desc[UR14][R54.64] ;  /* 0x0000000e36367981 */ /* 0x000ee4000c1e9b00 */
[----:B------:R-:W-:Y:S01]  /*1a10*/  FFMA.FTZ R10, R10, R69, 1 ;  /* 0x3f8000000a0a7423 */ /* 0x000fe20000010045 */
[----:B------:R-:W-:Y:S01]  /*1a20*/  PRMT R97, R38, 0x7632, R97 ;  /* 0x0000763226617816 */ /* 0x000fe20000000061 */
[----:B------:R-:W4:Y:S02]  /*1a30*/  LDG.E.64.CONSTANT R56, desc[UR14][R56.64] ;  /* 0x0000000e38387981 */ /* 0x000f24000c1e9b00 */
[----:B------:R-:W-:Y:S01]  /*1a40*/  FMUL.FTZ R10, R33, R10 ;  /* 0x0000000a210a7220 */ /* 0x000fe20000410000 */
[----:B------:R-:W-:Y:S01]  /*1a50*/  FADD.FTZ R33, -R32, R23 ;  /* 0x0000001720217221 */ /* 0x000fe20000010100 */
[----:B-1----:R-:W-:Y:S01]  /*1a60*/  FADD.FTZ R23, -R73, 1 ;  /* 0x3f80000049177421 */ /* 0x002fe20000010100 */
[----:B------:R-:W-:Y:S01]  /*1a70*/  IADD3 R64, P5, R25, UR16, RZ ;  /* 0x0000001019407c10 */ /* 0x000fe2000ffbe0ff */
[----:B------:R-:W-:Y:S01]  /*1a80*/  FMUL.FTZ R118, R118, R71 ;  /* 0x0000004776767220 */ /* 0x000fe20000410000 */
[----:B------:R-:W-:Y:S01]  /*1a90*/  FMUL.FTZ R88, R9, R33 ;  /* 0x0000002109587220 */ /* 0x000fe20000410000 */
[----:B------:R-:W-:Y:S01]  /*1aa0*/  FFMA.FTZ R23, R21, R23, 1 ;  /* 0x3f80000015177423 */ /* 0x000fe20000010017 */
[----:B------:R-:W-:-:S02]  /*1ab0*/  IADD3 R20, P6, R20, R16, RZ ;  /* 0x0000001014147210 */ /* 0x000fc40007fde0ff */
[----:B------:R-:W-:Y:S01]  /*1ac0*/  SHF.L.U32 R84, R44, 0x10, RZ ;  /* 0x000000102c547819 */ /* 0x000fe200000006ff */
[----:B------:R-:W-:Y:S01]  /*1ad0*/  FFMA.FTZ R117, R0, R88, R3 ;  /* 0x0000005800757223 */ /* 0x000fe20000010003 */
[----:B------:R-:W-:Y:S02]  /*1ae0*/  IADD3.X R65, R24, UR17, RZ, P5, !PT ;  /* 0x0000001118417c10 */ /* 0x000fe4000affe4ff */
[----:B------:R-:W-:Y:S01]  /*1af0*/  PRMT R85, R45, 0x7632, R85 ;  /* 0x000076322d557816 */ /* 0x000fe20000000055 */
[----:B------:R-:W-:Y:S01]  /*1b00*/  STL [R1+0xc0], R24 ;  /* 0x0000c01801007387 */ /* 0x000fe20000100800 */
[----:B------:R-:W-:Y:S02]  /*1b10*/  SHF.L.U32 R21, R38, 0x10, RZ ;  /* 0x0000001026157819 */ /* 0x000fe400000006ff */
[----:B------:R-:W-:Y:S01]  /*1b20*/  IADD3 R16, P5, R68, R16, RZ ;  /* 0x0000001044107210 */ /* 0x000fe20007fbe0ff */
[----:B0-----:R-:W-:Y:S01]  /*1b30*/  FADD.FTZ R68, -R70, 1 ;  /* 0x3f80000046447421 */ /* 0x001fe20000010100 */
[----:B------:R-:W-:Y:S01]  /*1b40*/  FMUL.FTZ R75, R117, -1.4426950216293334961 ;  /* 0xbfb8aa3b754b7820 */ /* 0x000fe20000410000 */
[----:B------:R-:W-:Y:S01]  /*1b50*/  FMUL.FTZ R73, R73, R23 ;  /* 0x0000001749497220 */ /* 0x000fe20000410000 */
[----:B------:R-:W-:Y:S01]  /*1b60*/  PRMT R23, R36, 0x7632, R23 ;  /* 0x0000763224177816 */ /* 0x000fe20000000017 */
[----:B------:R-:W-:Y:S01]  /*1b70*/  FADD.FTZ R21, -R32, R21 ;  /* 0x0000001520157221 */ /* 0x000fe20000010100 */
[----:B------:R-:W-:Y:S01]  /*1b80*/  FFMA.FTZ R68, R22, R68, 1 ;  /* 0x3f80000016447423 */ /* 0x000fe20000010044 */
[----:B------:R-:W-:Y:S01]  /*1b90*/  SHF.L.U32 R22, R37, 0x10, RZ ;  /* 0x0000001025167819 */ /* 0x000fe200000006ff */
[----:B------:R-:W0:Y:S01]  /*1ba0*/  MUFU.EX2 R75, R75 ;  /* 0x0000004b004b7308 */ /* 0x000e220000000800 */
[----:B------:R-:W-:Y:S01]  /*1bb0*/  SHF.L.U32 R23, R23, 0x10, RZ ;  /* 0x0000001017177819 */ /* 0x000fe200000006ff */
[----:B------:R-:W-:Y:S01]  /*1bc0*/  FMUL.FTZ R87, R9, R21 ;  /* 0x0000001509577220 */ /* 0x000fe20000410000 */
[----:B------:R-:W-:Y:S01]  /*1bd0*/  PRMT R21, R37, 0x7632, R21 ;  /* 0x0000763225157816 */ /* 0x000fe20000000015 */
[----:B------:R-:W-:Y:S01]  /*1be0*/  FADD.FTZ R22, -R32, R22 ;  /* 0x0000001620167221 */ /* 0x000fe20000010100 */
[----:B------:R-:W-:Y:S01]  /*1bf0*/  PRMT R33, R40, 0x7632, R33 ;  /* 0x0000763228217816 */ /* 0x000fe20000000021 */
[----:B------:R-:W-:Y:S01]  /*1c00*/  FADD.FTZ R23, -R32, R23 ;  /* 0x0000001720177221 */ /* 0x000fe20000010100 */
[----:B------:R-:W-:Y:S01]  /*1c10*/  SHF.L.U32 R21, R21, 0x10, RZ ;  /* 0x0000001015157819 */ /* 0x000fe200000006ff */
[C---:B------:R-:W-:Y:S01]  /*1c20*/  FMUL.FTZ R86, R9.reuse, R22 ;  /* 0x0000001609567220 */ /* 0x040fe20000410000 */
[----:B------:R-:W-:Y:S01]  /*1c30*/  SHF.L.U32 R71, R40, 0x10, RZ ;  /* 0x0000001028477819 */ /* 0x000fe200000006ff */
[----:B------:R-:W-:Y:S01]  /*1c40*/  FMUL.FTZ R23, R9, R23 ;  /* 0x0000001709177220 */ /* 0x000fe20000410000 */
[----:B------:R-:W-:Y:S01]  /*1c50*/  SHF.L.U32 R33, R33, 0x10, RZ ;  /* 0x0000001021217819 */ /* 0x000fe200000006ff */
[----:B------:R-:W-:Y:S01]  /*1c60*/  FADD.FTZ R21, -R32, R21 ;  /* 0x0000001520157221 */ /* 0x000fe20000010100 */
[----:B------:R-:W-:Y:S01]  /*1c70*/  FFMA.FTZ R116, R2, R86, R4 ;  /* 0x0000005602747223 */ /* 0x000fe20000010004 */
[----:B------:R-:W-:Y:S01]  /*1c80*/  FMUL.FTZ R70, R70, R68 ;  /* 0x0000004446467220 */ /* 0x000fe20000410000 */
[----:B------:R-:W-:Y:S01]  /*1c90*/  FFMA.FTZ R78, R5, R23, R8 ;  /* 0x00000017054e7223 */ /* 0x000fe20000010008 */
[----:B------:R-:W-:Y:S01]  /*1ca0*/  FMUL.FTZ R10, R71, R10 ;  /* 0x0000000a470a7220 */ /* 0x000fe20000410000 */
[----:B------:R-:W-:Y:S01]  /*1cb0*/  FMUL.FTZ R21, R9, R21 ;  /* 0x0000001509157220 */ /* 0x000fe20000410000 */
[----:B------:R-:W-:Y:S01]  /*1cc0*/  FMUL.FTZ R79, R116, -1.4426950216293334961 ;  /* 0xbfb8aa3b744f7820 */ /* 0x000fe20000410000 */
[----:B------:R-:W-:Y:S01]  /*1cd0*/  PRMT R71, R41, 0x7632, R71 ;  /* 0x0000763229477816 */ /* 0x000fe20000000047 */
[----:B------:R-:W-:Y:S01]  /*1ce0*/  FMUL.FTZ R70, R33, R70 ;  /* 0x0000004621467220 */ /* 0x000fe20000410000 */
[----:B------:R-:W-:Y:S01]  /*1cf0*/  SHF.L.U32 R69, R41, 0x10, RZ ;  /* 0x0000001029457819 */ /* 0x000fe200000006ff */
[----:B------:R-:W-:Y:S01]  /*1d00*/  FMUL.FTZ R72, R78, -1.4426950216293334961 ;  /* 0xbfb8aa3b4e487820 */ /* 0x000fe20000410000 */
[----:B0-----:R-:W-:Y:S01]  /*1d10*/  FADD.FTZ R75, R75, 1 ;  /* 0x3f8000004b4b7421 */ /* 0x001fe20000010000 */
[----:B------:R-:W-:Y:S01]  /*1d20*/  FMUL.FTZ R33, R0, R10 ;  /* 0x0000000a00217220 */ /* 0x000fe20000410000 */
[----:B------:R-:W-:Y:S01]  /*1d30*/  FFMA.FTZ R77, R6, R21, R7 ;  /* 0x00000015064d7223 */ /* 0x000fe20000010007 */
[----:B------:R-:W-:Y:S01]  /*1d40*/  SHF.L.U32 R71, R71, 0x10, RZ ;  /* 0x0000001047477819 */ /* 0x000fe200000006ff */
[----:B------:R-:W0:Y:S01]  /*1d50*/  MUFU.EX2 R79, R79 ;  /* 0x0000004f004f7308 */ /* 0x000e220000000800 */
[----:B------:R-:W-:Y:S01]  /*1d60*/  FFMA.FTZ R33, R28, R33, RZ ;  /* 0x000000211c217223 */ /* 0x000fe200000100ff */
[----:B------:R-:W-:Y:S01]  /*1d70*/  FMUL.FTZ R76, R5, R70 ;  /* 0x00000046054c7220 */ /* 0x000fe20000410000 */
[----:B------:R-:W-:Y:S01]  /*1d80*/  FMUL.FTZ R118, R69, R118 ;  /* 0x0000007645767220 */ /* 0x000fe20000410000 */
[----:B------:R-:W-:Y:S01]  /*1d90*/  FMUL.FTZ R74, R77, -1.4426950216293334961 ;  /* 0xbfb8aa3b4d4a7820 */ /* 0x000fe20000410000 */
[----:B------:R-:W-:Y:S01]  /*1da0*/  SHF.L.U32 R69, R39, 0x10, RZ ;  /* 0x0000001027457819 */ /* 0x000fe200000006ff */
[----:B------:R-:W-:Y:S01]  /*1db0*/  FMUL.FTZ R73, R71, R73 ;  /* 0x0000004947497220 */ /* 0x000fe20000410000 */
[----:B------:R-:W-:Y:S01]  /*1dc0*/  SHF.L.U32 R97, R97, 0x10, RZ ;  /* 0x0000001061617819 */ /* 0x000fe200000006ff */
[----:B------:R-:W1:Y:S01]  /*1dd0*/  MUFU.EX2 R72, R72 ;  /* 0x0000004800487308 */ /* 0x000e620000000800 */
[C---:B------:R-:W-:Y:S01]  /*1de0*/  FFMA.FTZ R71, R18.reuse, R70, R26 ;  /* 0x0000004612477223 */ /* 0x040fe2000001001a */
[----:B------:R-:W-:Y:S01]  /*1df0*/  FFMA.FTZ R33, R18, R76, R33 ;  /* 0x0000004c12217223 */ /* 0x000fe20000010021 */
[----:B------:R-:W-:Y:S01]  /*1e00*/  FADD.FTZ R69, -R32, R69 ;  /* 0x0000004520457221 */ /* 0x000fe20000010100 */
[----:B------:R-:W-:Y:S01]  /*1e10*/  SHF.L.U32 R115, R46, 0x10, RZ ;  /* 0x000000102e737819 */ /* 0x000fe200000006ff */
[----:B------:R-:W4:Y:S03]  /*1e20*/  LDG.E.64.CONSTANT R60, desc[UR14][R60.64] ;  /* 0x0000000e3c3c7981 */ /* 0x000f26000c1e9b00 */
[----:B------:R-:W1:Y:S01]  /*1e30*/  MUFU.RCP R75, R75 ;  /* 0x0000004b004b7308 */ /* 0x000e620000001000 */
[----:B------:R-:W-:Y:S01]  /*1e40*/  FFMA.FTZ R26, R0, R10, RZ ;  /* 0x0000000a001a7223 */ /* 0x000fe200000100ff */
[----:B------:R-:W-:Y:S01]  /*1e50*/  FMUL.FTZ R35, R9, R69 ;  /* 0x0000004509237220 */ /* 0x000fe20000410000 */
[----:B------:R-:W-:Y:S01]  /*1e60*/  SHF.L.U32 R114, R47, 0x10, RZ ;  /* 0x000000102f727819 */ /* 0x000fe200000006ff */
[----:B------:R-:W4:Y:S04]  /*1e70*/  LDG.E.64.CONSTANT R58, desc[UR14][R58.64] ;  /* 0x0000000e3a3a7981 */ /* 0x000f28000c1e9b00 */
[----:B------:R-:W1:Y:S01]  /*1e80*/  MUFU.EX2 R18, R74 ;  /* 0x0000004a00127308 */ /* 0x000e620000000800 */
[----:B------:R-:W-:Y:S01]  /*1e90*/  FMUL.FTZ R69, R2, R118 ;  /* 0x0000007602457220 */ /* 0x000fe20000410000 */
[----:B------:R-:W-:Y:S01]  /*1ea0*/  FFMA.FTZ R26, R5, R70, R26 ;  /* 0x00000046051a7223 */ /* 0x000fe2000001001a */
[----:B------:R-:W-:Y:S01]  /*1eb0*/  FADD.FTZ R70, R70, R27 ;  /* 0x0000001b46467221 */ /* 0x000fe20000010000 */
[----:B0-----:R-:W-:Y:S01]  /*1ec0*/  FADD.FTZ R79, R79, 1 ;  /* 0x3f8000004f4f7421 */ /* 0x001fe20000010000 */
[----:B------:R-:W-:Y:S01]  /*1ed0*/  FFMA.FTZ R27, R29, R69, R33 ;  /* 0x000000451d1b7223 */ /* 0x000fe20000010021 */
[----:B------:R-:W-:Y:S01]  /*1ee0*/  FFMA.FTZ R69, R19, R73, R30 ;  /* 0x0000004913457223 */ /* 0x000fe2000001001e */
[----:B------:R-:W-:Y:S01]  /*1ef0*/  FFMA.FTZ R30, R2, R118, R26 ;  /* 0x00000076021e7223 */ /* 0x000fe2000001001a */
[----:B-1----:R-:W-:Y:S01]  /*1f00*/  FADD.FTZ R72, R72, 1 ;  /* 0x3f80000048487421 */ /* 0x002fe20000010000 */
[----:B------:R-:W-:Y:S01]  /*1f10*/  FADD.FTZ R26, -R75, 1 ;  /* 0x3f8000004b1a7421 */ /* 0x000fe20000010100 */
[----:B------:R-:W0:Y:S01]  /*1f20*/  MUFU.RCP R79, R79 ;  /* 0x0000004f004f7308 */ /* 0x000e220000001000 */
[----:B------:R-:W-:Y:S01]  /*1f30*/  SHF.L.U32 R112, R51, 0x10, RZ ;  /* 0x0000001033707819 */ /* 0x000fe200000006ff */
[----:B------:R-:W4:Y:S01]  /*1f40*/  LDG.E.64.CONSTANT R62, desc[UR14][R62.64] ;  /* 0x0000000e3e3e7981 */ /* 0x000f22000c1e9b00 */
[----:B------:R-:W-:Y:S01]  /*1f50*/  FFMA.FTZ R117, R117, R26, 1 ;  /* 0x3f80000075757423 */ /* 0x000fe2000001001a */
[----:B------:R-:W-:-:S02]  /*1f60*/  SHF.L.U32 R26, R42, 0x10, RZ ;  /* 0x000000102a1a7819 */ /* 0x000fc400000006ff */
[----:B------:R-:W4:Y:S01]  /*1f70*/  LDG.E.64.CONSTANT R64, desc[UR14][R64.64] ;  /* 0x0000000e40407981 */ /* 0x000f22000c1e9b00 */
[----:B------:R-:W-:Y:S01]  /*1f80*/  FADD.FTZ R80, R18, 1 ;  /* 0x3f80000012507421 */ /* 0x000fe20000010000 */
[----:B------:R0:W1:Y:S01]  /*1f90*/  MUFU.RCP R81, R72 ;  /* 0x0000004800517308 */ /* 0x0000620000001000 */
[----:B------:R-:W-:Y:S01]  /*1fa0*/  FFMA.FTZ R22, R0, R87, R3 ;  /* 0x0000005700167223 */ /* 0x000fe20000010003 */
[----:B------:R-:W-:Y:S01]  /*1fb0*/  FADD.FTZ R31, R73, R31 ;  /* 0x0000001f491f7221 */ /* 0x000fe20000010000 */
[CC--:B------:R-:W-:Y:S01]  /*1fc0*/  FMUL.FTZ R74, R6.reuse, R73.reuse ;  /* 0x00000049064a7220 */ /* 0x0c0fe20000410000 */
[----:B------:R-:W-:Y:S01]  /*1fd0*/  FFMA.FTZ R30, R6, R73, R30 ;  /* 0x00000049061e7223 */ /* 0x000fe2000001001e */
[--C-:B------:R-:W-:Y:S01]  /*1fe0*/  FADD.FTZ R73, -R32, R26.reuse ;  /* 0x0000001a20497221 */ /* 0x100fe20000010100 */
[----:B------:R-:W-:Y:S01]  /*1ff0*/  PRMT R26, R39, 0x7632, R26 ;  /* 0x00007632271a7816 */ /* 0x000fe2000000001a */
[----:B------:R-:W4:Y:S01]  /*2000*/  LDG.E.64.CONSTANT R66, desc[UR14][R66.64] ;  /* 0x0000000e42427981 */ /* 0x000f22000c1e9b00 */
[----:B------:R-:W1:Y:S01]  /*2010*/  MUFU.RCP R80, R80 ;  /* 0x0000005000507308 */ /* 0x000e620000001000 */
[----:B------:R-:W-:Y:S01]  /*2020*/  FMUL.FTZ R68, R22, -1.4426950216293334961 ;  /* 0xbfb8aa3b16447820 */ /* 0x000fe20000410000 */
[----:B------:R-:W-:Y:S01]  /*2030*/  FFMA.FTZ R33, R2, R35, R4 ;  /* 0x0000002302217223 */ /* 0x000fe20000010004 */
[----:B------:R-:W-:Y:S01]  /*2040*/  SHF.L.U32 R26, R26, 0x10, RZ ;  /* 0x000000101a1a7819 */ /* 0x000fe200000006ff */
[----:B------:R-:W-:-:S02]  /*2050*/  FADD.FTZ R97, -R32, R97 ;  /* 0x0000006120617221 */ /* 0x000fc40000010100 */
[----:B------:R-:W-:Y:S02]  /*2060*/  FMUL.FTZ R76, R33, -1.4426950216293334961 ;  /* 0xbfb8aa3b214c7820 */ /* 0x000fe40000410000 */
[----:B------:R-:W1:Y:S01]  /*2070*/  MUFU.EX2 R68, R68 ;  /* 0x0000004400447308 */ /* 0x000e620000000800 */
[----:B------:R-:W-:Y:S01]  /*2080*/  FMUL.FTZ R97, R9, R97 ;  /* 0x0000006109617220 */ /* 0x000fe20000410000 */
[----:B------:R-:W-:Y:S01]  /*2090*/  FADD.FTZ R26, -R32, R26 ;  /* 0x0000001a201a7221 */ /* 0x000fe20000010100 */
[----:B0-----:R-:W-:Y:S01]  /*20a0*/  FADD.FTZ R72, -R79, 1 ;  /* 0x3f8000004f487421 */ /* 0x001fe20000010100 */
[----:B-1----:R-:W-:Y:S01]  /*20b0*/  FADD.FTZ R83, -R81, 1 ;  /* 0x3f80000051537421 */ /* 0x002fe20000010100 */
[----:B------:R-:W-:Y:S01]  /*20c0*/  FFMA.FTZ R27, R19, R74, R27 ;  /* 0x0000004a131b7223 */ /* 0x000fe2000001001b */
[----:B------:R-:W-:Y:S01]  /*20d0*/  FFMA.FTZ R74, R5, R97, R8 ;  /* 0x00000061054a7223 */ /* 0x000fe20000010008 */
[----:B------:R-:W-:Y:S01]  /*20e0*/  FMUL.FTZ R26, R9, R26 ;  /* 0x0000001a091a7220 */ /* 0x000fe20000410000 */
[----:B------:R-:W0:Y:S01]  /*20f0*/  MUFU.EX2 R76, R76 ;  /* 0x0000004c004c7308 */ /* 0x000e220000000800 */
[----:B------:R-:W-:Y:S01]  /*2100*/  FFMA.FTZ R116, R116, R72, 1 ;  /* 0x3f80000074747423 */ /* 0x000fe20000010048 */
[----:B------:R-:W-:Y:S01]  /*2110*/  FFMA.FTZ R83, R78, R83, 1 ;  /* 0x3f8000004e537423 */ /* 0x000fe20000010053 */
[----:B------:R-:W-:Y:S01]  /*2120*/  FADD.FTZ R78, -R80, 1 ;  /* 0x3f800000504e7421 */ /* 0x000fe20000010100 */
[----:B------:R-:W-:Y:S01]  /*2130*/  FMUL.FTZ R117, R75, R117 ;  /* 0x000000754b757220 */ /* 0x000fe20000410000 */
[----:B------:R-:W-:Y:S01]  /*2140*/  FMUL.FTZ R82, R74, -1.4426950216293334961 ;  /* 0xbfb8aa3b4a527820 */ /* 0x000fe20000410000 */
[----:B------:R-:W-:Y:S01]  /*2150*/  FFMA.FTZ R75, R6, R26, R7 ;  /* 0x0000001a064b7223 */ /* 0x000fe20000010007 */
[----:B------:R-:W-:Y:S01]  /*2160*/  FMUL.FTZ R116, R79, R116 ;  /* 0x000000744f747220 */ /* 0x000fe20000410000 */
[----:B------:R-:W-:Y:S01]  /*2170*/  FFMA.FTZ R78, R77, R78, 1 ;  /* 0x3f8000004d4e7423 */ /* 0x000fe2000001004e */
[----:B------:R-:W-:Y:S01]  /*2180*/  PRMT R79, R44, 0x7632, R79 ;  /* 0x000076322c4f7816 */ /* 0x000fe2000000004f */
[----:B------:R-:W-:Y:S01]  /*2190*/  FMUL.FTZ R77, R81, R83 ;  /* 0x00000053514d7220 */ /* 0x000fe20000410000 */
[----:B------:R-:W-:Y:S01]  /*21a0*/  FMUL.FTZ R81, R75, -1.4426950216293334961 ;  /* 0xbfb8aa3b4b517820 */ /* 0x000fe20000410000 */
[----:B------:R-:W1:Y:S01]  /*21b0*/  MUFU.EX2 R82, R82 ;  /* 0x0000005200527308 */ /* 0x000e620000000800 */
[----:B------:R-:W-:Y:S01]  /*21c0*/  SHF.L.U32 R79, R79, 0x10, RZ ;  /* 0x000000104f4f7819 */ /* 0x000fe200000006ff */
[----:B------:R-:W-:Y:S01]  /*21d0*/  FADD.FTZ R68, R68, 1 ;  /* 0x3f80000044447421 */ /* 0x000fe20000010000 */
[----:B------:R-:W-:Y:S01]  /*21e0*/  FMUL.FTZ R78, R80, R78 ;  /* 0x0000004e504e7220 */ /* 0x000fe20000410000 */
[----:B------:R-:W-:-:S02]  /*21f0*/  SHF.L.U32 R83, R45, 0x10, RZ ;  /* 0x000000102d537819 */ /* 0x000fc400000006ff */
[----:B------:R-:W-:Y:S02]  /*2200*/  FMUL.FTZ R80, R79, R77 ;  /* 0x0000004d4f507220 */ /* 0x000fe40000410000 */
[----:B------:R-:W1:Y:S01]  /*2210*/  MUFU.EX2 R81, R81 ;  /* 0x0000005100517308 */ /* 0x000e620000000800 */
[----:B------:R-:W-:Y:S01]  /*2220*/  FMUL.FTZ R34, R9, R73 ;  /* 0x0000004909227220 */ /* 0x000fe20000410000 */
[----:B------:R-:W-:Y:S01]  /*2230*/  FMUL.FTZ R117, R84, R117 ;  /* 0x0000007554757220 */ /* 0x000fe20000410000 */
[----:B0-----:R-:W-:Y:S01]  /*2240*/  FADD.FTZ R76, R76, 1 ;  /* 0x3f8000004c4c7421 */ /* 0x001fe20000010000 */
[----:B------:R-:W-:-:S04]  /*2250*/  SHF.L.U32 R19, R43, 0x10, RZ ;  /* 0x000000102b137819 */ /* 0x000fc800000006ff */
[----:B------:R0:W1:Y:S01]  /*2260*/  MUFU.RCP R77, R68 ;  /* 0x00000044004d7308 */ /* 0x0000620000001000 */
[----:B------:R-:W-:Y:S01]  /*2270*/  PRMT R84, R43, 0x7632, R84 ;  /* 0x000076322b547816 */ /* 0x000fe20000000054 */
[----:B------:R-:W-:Y:S01]  /*2280*/  FMUL.FTZ R116, R83, R116 ;  /* 0x0000007453747220 */ /* 0x000fe20000410000 */
[C---:B------:R-:W-:Y:S01]  /*2290*/  FFMA.FTZ R18, R0.reuse, R34, R3 ;  /* 0x0000002200127223 */ /* 0x040fe20000010003 */
[----:B------:R-:W-:Y:S01]  /*22a0*/  FMUL.FTZ R83, R0, R117 ;  /* 0x0000007500537220 */ /* 0x000fe20000410000 */
[----:B0-----:R-:W-:-:S03]  /*22b0*/  PRMT R68, R42, 0x7632, R68 ;  /* 0x000076322a447816 */ /* 0x001fc60000000044 */
[----:B------:R0:W1:Y:S01]  /*22c0*/  MUFU.RCP R79, R76 ;  /* 0x0000004c004f7308 */ /* 0x0000620000001000 */
[----:B------:R-:W-:Y:S01]  /*22d0*/  SHF.L.U32 R68, R68, 0x10, RZ ;  /* 0x0000001044447819 */ /* 0x000fe200000006ff */
[----:B------:R-:W-:Y:S01]  /*22e0*/  FADD.FTZ R19, -R32, R19 ;  /* 0x0000001320137221 */ /* 0x000fe20000010100 */
[----:B------:R-:W-:Y:S01]  /*22f0*/  FMUL.FTZ R72, R18, -1.4426950216293334961 ;  /* 0xbfb8aa3b12487820 */ /* 0x000fe20000410000 */
[----:B------:R-:W-:Y:S01]  /*2300*/  FFMA.FTZ R27, R88, R83, R27 ;  /* 0x00000053581b7223 */ /* 0x000fe2000001001b */
[----:B0-----:R-:W-:Y:S01]  /*2310*/  SHF.L.U32 R76, R84, 0x10, RZ ;  /* 0x00000010544c7819 */ /* 0x001fe200000006ff */
[----:B-1----:R-:W-:Y:S01]  /*2320*/  FADD.FTZ R84, R82, 1 ;  /* 0x3f80000052547421 */ /* 0x002fe20000010000 */
[C---:B------:R-:W-:Y:S01]  /*2330*/  FADD.FTZ R68, -R32.reuse, R68 ;  /* 0x0000004420447221 */ /* 0x040fe20000010100 */
[----:B------:R-:W-:Y:S01]  /*2340*/  FMUL.FTZ R83, R5, R80 ;  /* 0x0000005005537220 */ /* 0x000fe20000410000 */
[C---:B------:R-:W-:Y:S01]  /*2350*/  FMUL.FTZ R28, R9.reuse, R19 ;  /* 0x00000013091c7220 */ /* 0x040fe20000410000 */
[----:B------:R-:W-:Y:S01]  /*2360*/  FADD.FTZ R82, -R32, R76 ;  /* 0x0000004c20527221 */ /* 0x000fe20000010100 */
[----:B------:R-:W-:Y:S01]  /*2370*/  FMUL.FTZ R68, R9, R68 ;  /* 0x0000004409447220 */ /* 0x000fe20000410000 */
[----:B------:R0:W1:Y:S01]  /*2380*/  MUFU.RCP R76, R84 ;  /* 0x00000054004c7308 */ /* 0x0000620000001000 */
[----:B------:R-:W-:Y:S01]  /*2390*/  FFMA.FTZ R83, R23, R83, R27 ;  /* 0x0000005317537223 */ /* 0x000fe2000001001b */
[----:B------:R-:W-:Y:S01]  /*23a0*/  FADD.FTZ R81, R81, 1 ;  /* 0x3f80000051517421 */ /* 0x000fe20000010000 */
[----:B------:R-:W-:Y:S01]  /*23b0*/  FFMA.FTZ R19, R2, R28, R4 ;  /* 0x0000001c02137223 */ /* 0x000fe20000010004 */
[----:B------:R-:W-:Y:S01]  /*23c0*/  FMUL.FTZ R27, R9, R82 ;  /* 0x00000052091b7220 */ /* 0x000fe20000410000 */
[----:B------:R-:W-:Y:S01]  /*23d0*/  SHF.L.U32 R85, R85, 0x10, RZ ;  /* 0x0000001055557819 */ /* 0x000fe200000006ff */
[----:B------:R-:W-:Y:S01]  /*23e0*/  FFMA.FTZ R71, R23, R80, R71 ;  /* 0x0000005017477223 */ /* 0x000fe20000010047 */
[----:B------:R-:W-:Y:S01]  /*23f0*/  FFMA.FTZ R82, R0, R117, R30 ;  /* 0x0000007500527223 */ /* 0x000fe2000001001e */
[----:B------:R-:W1:Y:S01]  /*2400*/  MUFU.EX2 R72, R72 ;  /* 0x0000004800487308 */ /* 0x000e620000000800 */
[----:B------:R-:W-:Y:S01]  /*2410*/  FFMA.FTZ R23, R5, R68, R8 ;  /* 0x0000004405177223 */ /* 0x000fe20000010008 */
[----:B------:R-:W-:Y:S01]  /*2420*/  FMUL.FTZ R73, R19, -1.4426950216293334961 ;  /* 0xbfb8aa3b13497820 */ /* 0x000fe20000410000 */
[----:B------:R-:W-:Y:S01]  /*2430*/  FADD.FTZ R70, R70, R80 ;  /* 0x0000005046467221 */ /* 0x000fe20000010000 */
[----:B------:R-:W-:Y:S01]  /*2440*/  FMUL.FTZ R30, R2, R116 ;  /* 0x00000074021e7220 */ /* 0x000fe20000410000 */
[----:B------:R-:W-:Y:S01]  /*2450*/  FFMA.FTZ R80, R5, R80, R82 ;  /* 0x0000005005507223 */ /* 0x000fe20000010052 */
[----:B------:R-:W-:Y:S01]  /*2460*/  STL [R1+0xbc], R25 ;  /* 0x0000bc1901007387 */ /* 0x000fe20000100800 */
[----:B------:R-:W-:Y:S01]  /*2470*/  FMUL.FTZ R78, R85, R78 ;  /* 0x0000004e554e7220 */ /* 0x000fe20000410000 */
[----:B------:R-:W1:Y:S01]  /*2480*/  MUFU.RCP R81, R81 ;  /* 0x0000005100517308 */ /* 0x000e620000001000 */
[----:B------:R-:W-:Y:S01]  /*2490*/  FMUL.FTZ R82, R23, -1.4426950216293334961 ;  /* 0xbfb8aa3b17527820 */ /* 0x000fe20000410000 */
[----:B------:R-:W-:Y:S01]  /*24a0*/  STL [R1+0x3c], R88 ;  /* 0x00003c5801007387 */ /* 0x000fe20000100800 */
[----:B------:R-:W-:-:S03]  /*24b0*/  FFMA.FTZ R83, R86, R30, R83 ;  /* 0x0000001e56537223 */ /* 0x000fc60000010053 */
[----:B------:R-:W-:Y:S02]  /*24c0*/  STL [R1+0x180], R36 ;  /* 0x0001802401007387 */ /* 0x000fe40000100800 */
[----:B------:R-:W1:Y:S02]  /*24d0*/  MUFU.EX2 R73, R73 ;  /* 0x0000004900497308 */ /* 0x000e640000000800 */
[----:B------:R1:W-:Y:S01]  /*24e0*/  STL [R1+0x40], R86 ;  /* 0x0000405601007387 */ /* 0x0003e20000100800 */
[----:B0-----:R-:W-:Y:S01]  /*24f0*/  FADD.FTZ R84, -R77, 1 ;  /* 0x3f8000004d547421 */ /* 0x001fe20000010100 */
[----:B------:R-:W-:Y:S01]  /*2500*/  FFMA.FTZ R69, R21, R78, R69 ;  /* 0x0000004e15457223 */ /* 0x000fe20000010045 */
[----:B------:R-:W-:-:S03]  /*2510*/  FADD.FTZ R85, -R79, 1 ;  /* 0x3f8000004f557421 */ /* 0x000fc60000010100 */
[----:B------:R-:W0:Y:S01]  /*2520*/  MUFU.EX2 R82, R82 ;  /* 0x0000005200527308 */ /* 0x000e220000000800 */
[----:B-1----:R-:W-:Y:S01]  /*2530*/  FMUL.FTZ R86, R6, R78 ;  /* 0x0000004e06567220 */ /* 0x002fe20000410000 */
[----:B------:R-:W-:-:S03]  /*2540*/  FFMA.FTZ R84, R22, R84, 1 ;  /* 0x3f80000016547423 */ /* 0x000fc60000010054 */
[----:B------:R-:W-:Y:S01]  /*2550*/  FFMA.FTZ R83, R21, R86, R83 ;  /* 0x0000005615537223 */ /* 0x000fe20000010053 */
[----:B------:R-:W-:Y:S01]  /*2560*/  FADD.FTZ R21, -R76, 1 ;  /* 0x3f8000004c157421 */ /* 0x000fe20000010100 */
[----:B------:R-:W-:Y:S01]  /*2570*/  FADD.FTZ R72, R72, 1 ;  /* 0x3f80000048487421 */ /* 0x000fe20000010000 */
[----:B------:R-:W-:Y:S01]  /*2580*/  FFMA.FTZ R85, R33, R85, 1 ;  /* 0x3f80000021557423 */ /* 0x000fe20000010055 */
[----:B------:R-:W-:Y:S01]  /*2590*/  PRMT R33, R46, 0x7632, R33 ;  /* 0x000076322e217816 */ /* 0x000fe20000000021 */
[----:B------:R-:W-:Y:S01]  /*25a0*/  FMUL.FTZ R84, R77, R84 ;  /* 0x000000544d547220 */ /* 0x000fe20000410000 */
[----:B------:R-:W-:Y:S01]  /*25b0*/  FFMA.FTZ R74, R74, R21, 1 ;  /* 0x3f8000004a4a7423 */ /* 0x000fe20000010015 */
[----:B------:R-:W-:Y:S01]  /*25c0*/  FADD.FTZ R22, -R81, 1 ;  /* 0x3f80000051167421 */ /* 0x000fe20000010100 */
[----:B------:R0:W1:Y:S01]  /*25d0*/  MUFU.RCP R21, R72 ;  /* 0x0000004800157308 */ /* 0x0000620000001000 */
[----:B------:R-:W-:Y:S01]  /*25e0*/  SHF.L.U32 R33, R33, 0x10, RZ ;  /* 0x0000001021217819 */ /* 0x000fe200000006ff */
[----:B------:R-:W-:Y:S01]  /*25f0*/  FMUL.FTZ R74, R76, R74 ;  /* 0x0000004a4c4a7220 */ /* 0x000fe20000410000 */
[----:B------:R-:W-:Y:S01]  /*2600*/  FMUL.FTZ R115, R115, R84 ;  /* 0x0000005473737220 */ /* 0x000fe20000410000 */
[----:B------:R-:W-:Y:S01]  /*2610*/  FFMA.FTZ R75, R75, R22, 1 ;  /* 0x3f8000004b4b7423 */ /* 0x000fe20000010016 */
[----:B------:R-:W-:Y:S01]  /*2620*/  FADD.FTZ R22, R73, 1 ;  /* 0x3f80000049167421 */ /* 0x000fe20000010000 */
[----:B------:R-:W-:Y:S01]  /*2630*/  FMUL.FTZ R33, R33, R74 ;  /* 0x0000004a21217220 */ /* 0x000fe20000410000 */
[----:B------:R-:W-:Y:S01]  /*2640*/  FMUL.FTZ R73, R0, R115 ;  /* 0x0000007300497220 */ /* 0x000fe20000410000 */
[----:B0-----:R-:W-:-:S02]  /*2650*/  FADD.FTZ R72, R82, 1 ;  /* 0x3f80000052487421 */ /* 0x001fc40000010000 */
[----:B------:R-:W-:Y:S01]  /*2660*/  FMUL.FTZ R76, R5, R33 ;  /* 0x00000021054c7220 */ /* 0x000fe20000410000 */
[----:B------:R-:W-:Y:S01]  /*2670*/  FFMA.FTZ R83, R87, R73, R83 ;  /* 0x0000004957537223 */ /* 0x000fe20000010053 */
[----:B------:R-:W-:Y:S01]  /*2680*/  STL [R1+0x44], R87 ;  /* 0x0000445701007387 */ /* 0x000fe20000100800 */
[----:B------:R-:W-:Y:S01]  /*2690*/  PRMT R74, R47, 0x7632, R74 ;  /* 0x000076322f4a7816 */ /* 0x000fe2000000004a */
[----:B------:R-:W0:Y:S02]  /*26a0*/  MUFU.RCP R72, R72 ;  /* 0x0000004800487308 */ /* 0x000e240000001000 */
[----:B------:R-:W-:Y:S01]  /*26b0*/  STL [R1+0x184], R40 ;  /* 0x0001842801007387 */ /* 0x000fe20000100800 */
[C---:B------:R-:W-:Y:S01]  /*26c0*/  FFMA.FTZ R76, R97.reuse, R76, R83 ;  /* 0x0000004c614c7223 */ /* 0x040fe20000010053 */
[----:B------:R-:W-:Y:S02]  /*26d0*/  FFMA.FTZ R97, R97, R33, R71 ;  /* 0x0000002161617223 */ /* 0x000fe40000010047 */
[----:B------:R-:W-:Y:S01]  /*26e0*/  STL [R1+0x188], R37 ;  /* 0x0001882501007387 */ /* 0x000fe20000100800 */
[----:B-1----:R-:W-:Y:S01]  /*26f0*/  FADD.FTZ R71, -R21, 1 ;  /* 0x3f80000015477421 */ /* 0x002fe20000010100 */
[----:B------:R-:W-:-:S02]  /*2700*/  FMUL.FTZ R85, R79, R85 ;  /* 0x000000554f557220 */ /* 0x000fc40000410000 */
[----:B------:R-:W-:Y:S01]  /*2710*/  STL [R1+0x18c], R41 ;  /* 0x00018c2901007387 */ /* 0x000fe20000100800 */
[----:B------:R-:W1:Y:S03]  /*2720*/  MUFU.RCP R22, R22 ;  /* 0x0000001600167308 */ /* 0x000e660000001000 */
[----:B------:R0:W-:Y:S01]  /*2730*/  STL [R1+0x1d8], R10 ;  /* 0x0001d80a01007387 */ /* 0x0001e20000100800 */
[----:B------:R-:W-:-:S03]  /*2740*/  SHF.L.U32 R74, R74, 0x10, RZ ;  /* 0x000000104a4a7819 */ /* 0x000fc600000006ff */
[----:B------:R-:W-:Y:S01]  /*2750*/  STL [R1+0x48], R35 ;  /* 0x0000482301007387 */ /* 0x000fe20000100800 */
[----:B------:R-:W-:Y:S01]  /*2760*/  FMUL.FTZ R75, R81, R75 ;  /* 0x0000004b514b7220 */ /* 0x000fe20000410000 */
[----:B------:R-:W-:Y:S02]  /*2770*/  FFMA.FTZ R71, R18, R71, 1 ;  /* 0x3f80000012477423 */ /* 0x000fe40000010047 */
[----:B------:R-:W-:Y:S01]  /*2780*/  STL [R1+0x1dc], R29 ;  /* 0x0001dc1d01007387 */ /* 0x000fe20000100800 */
[----:B------:R-:W-:Y:S01]  /*2790*/  FMUL.FTZ R114, R114, R85 ;  /* 0x0000005572727220 */ /* 0x000fe20000410000 */
[----:B------:R-:W-:Y:S02]  /*27a0*/  SHF.L.U32 R18, R48, 0x10, RZ ;  /* 0x0000001030127819 */ /* 0x000fe400000006ff */
[----:B------:R-:W-:Y:S04]  /*27b0*/  STL [R1+0x1e0], R118 ;  /* 0x0001e07601007387 */ /* 0x000fe80000100800 */
[----:B------:R-:W-:Y:S01]  /*27c0*/  STL [R1+0x190], R38 ;  /* 0x0001902601007387 */ /* 0x000fe20000100800 */
[----:B------:R-:W-:-:S03]  /*27d0*/  FMUL.FTZ R74, R74, R75 ;  /* 0x0000004b4a4a7220 */ /* 0x000fc60000410000 */
[----:B------:R-:W-:Y:S01]  /*27e0*/  STL [R1+0x194], R39 ;  /* 0x0001942701007387 */ /* 0x000fe20000100800 */
[----:B------:R-:W-:-:S03]  /*27f0*/  FMUL.FTZ R75, R2, R114 ;  /* 0x00000072024b7220 */ /* 0x000fc60000410000 */
[----:B------:R-:W-:Y:S01]  /*2800*/  STL [R1+0x4c], R34 ;  /* 0x00004c2201007387 */ /* 0x000fe20000100800 */
[----:B------:R-:W-:-:S03]  /*2810*/  FMUL.FTZ R113, R21, R71 ;  /* 0x0000004715717220 */ /* 0x000fc60000410000 */
[----:B------:R-:W-:Y:S01]  /*2820*/  STL [R1+0x50], R28 ;  /* 0x0000501c01007387 */ /* 0x000fe20000100800 */
[----:B------:R-:W-:-:S03]  /*2830*/  FADD.FTZ R21, -R32, R18 ;  /* 0x0000001220157221 */ /* 0x000fc60000010100 */
[----:B------:R-:W-:Y:S01]  /*2840*/  STL [R1+0x198], R44 ;  /* 0x0001982c01007387 */ /* 0x000fe20000100800 */
[----:B------:R-:W-:-:S03]  /*2850*/  SHF.L.U32 R18, R49, 0x10, RZ ;  /* 0x0000001031127819 */ /* 0x000fc600000006ff */
[----:B------:R-:W-:Y:S01]  /*2860*/  STL [R1+0x19c], R45 ;  /* 0x00019c2d01007387 */ /* 0x000fe20000100800 */
[----:B------:R-:W-:-:S03]  /*2870*/  FADD.FTZ R96, R70, R33 ;  /* 0x0000002146607221 */ /* 0x000fc60000010000 */
[----:B------:R-:W-:Y:S01]  /*2880*/  STL [R1+0x1a0], R42 ;  /* 0x0001a02a01007387 */ /* 0x000fe20000100800 */
[----:B------:R-:W-:Y:S01]  /*2890*/  FFMA.FTZ R75, R35, R75, R76 ;  /* 0x0000004b234b7223 */ /* 0x000fe2000001004c */
[-C--:B------:R-:W-:Y:S02]  /*28a0*/  FMUL.FTZ R70, R6, R74.reuse ;  /* 0x0000004a06467220 */ /* 0x080fe40000410000 */
[----:B------:R-:W-:Y:S01]  /*28b0*/  STL [R1+0x1a4], R43 ;  /* 0x0001a42b01007387 */ /* 0x000fe20000100800 */
[----:B------:R-:W-:Y:S01]  /*28c0*/  FFMA.FTZ R95, R26, R74, R69 ;  /* 0x0000004a1a5f7223 */ /* 0x000fe20000010045 */
[----:B0-----:R-:W-:Y:S02]  /*28d0*/  FADD.FTZ R69, -R72, 1 ;  /* 0x3f80000048457421 */ /* 0x001fe40000010100 */
[----:B------:R-:W-:Y:S01]  /*28e0*/  STL [R1+0x1e4], R117 ;  /* 0x0001e47501007387 */ /* 0x000fe20000100800 */
[----:B------:R-:W-:-:S03]  /*28f0*/  FMUL.FTZ R10, R9, R21 ;  /* 0x00000015090a7220 */ /* 0x000fc60000410000 */
[----:B------:R-:W-:Y:S01]  /*2900*/  STL [R1+0x1c4], R116 ;  /* 0x0001c47401007387 */ /* 0x000fe20000100800 */
[----:B------:R-:W-:-:S03]  /*2910*/  FADD.FTZ R18, -R32, R18 ;  /* 0x0000001220127221 */ /* 0x000fc60000010100 */
[----:B------:R-:W-:Y:S01]  /*2920*/  STL [R1+0x1a8], R46 ;  /* 0x0001a82e01007387 */ /* 0x000fe20000100800 */
[----:B------:R-:W-:-:S03]  /*2930*/  FFMA.FTZ R26, R26, R70, R75 ;  /* 0x000000461a1a7223 */ /* 0x000fc6000001004b */
[----:B------:R-:W-:Y:S01]  /*2940*/  STL [R1+0x1ac], R47 ;  /* 0x0001ac2f01007387 */ /* 0x000fe20000100800 */
[----:B-1----:R-:W-:Y:S01]  /*2950*/  FADD.FTZ R70, -R22, 1 ;  /* 0x3f80000016467421 */ /* 0x002fe20000010100 */
[----:B------:R-:W-:Y:S02]  /*2960*/  FFMA.FTZ R69, R23, R69, 1 ;  /* 0x3f80000017457423 */ /* 0x000fe40000010045 */
[----:B------:R-:W-:Y:S01]  /*2970*/  STL [R1+0x1c0], R115 ;  /* 0x0001c07301007387 */ /* 0x000fe20000100800 */
[----:B------:R-:W-:-:S03]  /*2980*/  FFMA.FTZ R23, R0, R10, R3 ;  /* 0x0000000a00177223 */ /* 0x000fc60000010003 */
[----:B------:R-:W-:Y:S04]  /*2990*/  STL [R1+0x1e8], R114 ;  /* 0x0001e87201007387 */ /* 0x000fe80000100800 */
[----:B------:R-:W-:Y:S01]  /*29a0*/  STL [R1+0x1b0], R48 ;  /* 0x0001b03001007387 */ /* 0x000fe20000100800 */
[----:B------:R-:W-:-:S03]  /*29b0*/  FFMA.FTZ R70, R19, R70, 1 ;  /* 0x3f80000013467423 */ /* 0x000fc60000010046 */
[----:B------:R0:W-:Y:S01]  /*29c0*/  STL [R1+0x54], R10 ;  /* 0x0000540a01007387 */ /* 0x0001e20000100800 */
[----:B------:R-:W-:Y:S01]  /*29d0*/  FMUL.FTZ R70, R22, R70 ;  /* 0x0000004616467220 */ /* 0x000fe20000410000 */
[----:B------:R-:W-:Y:S01]  /*29e0*/  PRMT R22, R49, 0x7632, R22 ;  /* 0x0000763231167816 */ /* 0x000fe20000000016 */
[----:B0-----:R-:W-:Y:S01]  /*29f0*/  FMUL.FTZ R10, R9, R18 ;  /* 0x00000012090a7220 */ /* 0x001fe20000410000 */
[----:B------:R-:W-:-:S04]  /*2a00*/  FMUL.FTZ R69, R72, R69 ;  /* 0x0000004548457220 */ /* 0x000fc80000410000 */
[----:B------:R-:W-:Y:S01]  /*2a10*/  STL [R1+0x58], R10 ;  /* 0x0000580a01007387 */ /* 0x000fe20000100800 */
[----:B------:R-:W-:-:S03]  /*2a20*/  PRMT R72, R51, 0x7632, R72 ;  /* 0x0000763233487816 */ /* 0x000fc60000000048 */
[----:B------:R-:W-:Y:S04]  /*2a30*/  STL [R1+0x1b4], R50 ;  /* 0x0001b43201007387 */ /* 0x000fe80000100800 */
[----:B------:R0:W-:Y:S04]  /*2a40*/  STL [R1+0x1b8], R49 ;  /* 0x0001b83101007387 */ /* 0x0001e80000100800 */
[----:B0-----:R-:W4:Y:S04]  /*2a50*/  LDL R49, [R1+0x58] ;  /* 0x0000580001317983 */ /* 0x001f280000100800 */
[----:B------:R0:W-:Y:S04]  /*2a60*/  STL [R1+0x1bc], R51 ;  /* 0x0001bc3301007387 */ /* 0x0001e80000100800 */
[----:B0-----:R-:W4:Y:S01]  /*2a70*/  LDL R51, [R1+0x54] ;  /* 0x0000540001337983 */ /* 0x001f220000100800 */
[----:B------:R-:W-:Y:S01]  /*2a80*/  FFMA.FTZ R80, R2, R116, R80 ;  /* 0x0000007402507223 */ /* 0x000fe20000010050 */
[----:B------:R-:W-:Y:S01]  /*2a90*/  FFMA.FTZ R30, R6, R27, R7 ;  /* 0x0000001b061e7223 */ /* 0x000fe20000010007 */
[----:B------:R-:W-:-:S02]  /*2aa0*/  FADD.FTZ R31, R31, R78 ;  /* 0x0000004e1f1f7221 */ /* 0x000fc40000010000 */
[----:B------:R-:W-:Y:S01]  /*2ab0*/  FFMA.FTZ R80, R6, R78, R80 ;  /* 0x0000004e06507223 */ /* 0x000fe20000010050 */
[----:B------:R-:W-:-:S06]  /*2ac0*/  FMUL.FTZ R78, R30, -1.4426950216293334961 ;  /* 0xbfb8aa3b1e4e7820 */ /* 0x000fcc0000410000 */
[----:B------:R-:W0:Y:S01]  /*2ad0*/  MUFU.EX2 R78, R78 ;  /* 0x0000004e004e7308 */ /* 0x000e220000000800 */
[----:B------:R-:W-:Y:S01]  /*2ae0*/  SHF.L.U32 R19, R50, 0x10, RZ ;  /* 0x0000001032137819 */ /* 0x000fe200000006ff */
[----:B0-----:R-:W-:-:S06]  /*2af0*/  FADD.FTZ R73, R78, 1 ;  /* 0x3f8000004e497421 */ /* 0x001fcc0000010000 */
[----:B------:R-:W0:Y:S01]  /*2b00*/  MUFU.RCP R73, R73 ;  /* 0x0000004900497308 */ /* 0x000e220000001000 */
[----:B------:R-:W-:Y:S01]  /*2b10*/  PRMT R21, R48, 0x7632, R21 ;  /* 0x0000763230157816 */ /* 0x000fe20000000015 */
[----:B------:R-:W-:Y:S01]  /*2b20*/  FMUL.FTZ R113, R19, R113 ;  /* 0x0000007113717220 */ /* 0x000fe20000410000 */
[----:B------:R-:W-:Y:S01]  /*2b30*/  FADD.FTZ R94, R31, R74 ;  /* 0x0000004a1f5e7221 */ /* 0x000fe20000010000 */
[----:B------:R-:W-:Y:S01]  /*2b40*/  FMUL.FTZ R19, R23, -1.4426950216293334961 ;  /* 0xbfb8aa3b17137820 */ /* 0x000fe20000410000 */
[----:B------:R-:W-:Y:S01]  /*2b50*/  SHF.L.U32 R21, R21, 0x10, RZ ;  /* 0x0000001015157819 */ /* 0x000fe200000006ff */
[----:B------:R-:W-:-:S04]  /*2b60*/  FFMA.FTZ R18, R2, R10, R4 ;  /* 0x0000000a02127223 */ /* 0x000fc80000010004 */
[----:B------:R-:W1:Y:S01]  /*2b70*/  MUFU.EX2 R19, R19 ;  /* 0x0000001300137308 */ /* 0x000e620000000800 */
[----:B0-----:R-:W-:Y:S01]  /*2b80*/  FADD.FTZ R31, -R73, 1 ;  /* 0x3f800000491f7421 */ /* 0x001fe20000010100 */
[----:B------:R-:W-:-:S03]  /*2b90*/  FADD.FTZ R21, -R32, R21 ;  /* 0x0000001520157221 */ /* 0x000fc60000010100 */
[----:B------:R-:W-:Y:S01]  /*2ba0*/  FFMA.FTZ R31, R30, R31, 1 ;  /* 0x3f8000001e1f7423 */ /* 0x000fe2000001001f */
[----:B------:R-:W-:Y:S01]  /*2bb0*/  FMUL.FTZ R112, R112, R70 ;  /* 0x0000004670707220 */ /* 0x000fe20000410000 */
[----:B------:R-:W-:Y:S02]  /*2bc0*/  SHF.L.U32 R22, R22, 0x10, RZ ;  /* 0x0000001016167819 */ /* 0x000fe400000006ff */
[----:B------:R-:W-:Y:S01]  /*2bd0*/  FMUL.FTZ R71, R73, R31 ;  /* 0x0000001f49477220 */ /* 0x000fe20000410000 */
[----:B------:R-:W-:Y:S01]  /*2be0*/  PRMT R31, R50, 0x7632, R31 ;  /* 0x00007632321f7816 */ /* 0x000fe2000000001f */
[----:B------:R-:W-:Y:S01]  /*2bf0*/  FMUL.FTZ R70, R18, -1.4426950216293334961 ;  /* 0xbfb8aa3b12467820 */ /* 0x000fe20000410000 */
[----:B------:R-:W-:Y:S01]  /*2c00*/  FMUL.FTZ R21, R9, R21 ;  /* 0x0000001509157220 */ /* 0x000fe20000410000 */
[----:B------:R-:W-:Y:S01]  /*2c10*/  FADD.FTZ R22, -R32, R22 ;  /* 0x0000001620167221 */ /* 0x000fe20000010100 */
[----:B------:R-:W-:Y:S01]  /*2c20*/  SHF.L.U32 R31, R31, 0x10, RZ ;  /* 0x000000101f1f7819 */ /* 0x000fe200000006ff */
[C---:B------:R-:W-:Y:S01]  /*2c30*/  FFMA.FTZ R80, R0.reuse, R115, R80 ;  /* 0x0000007300507223 */ /* 0x040fe20000010050 */
[----:B------:R-:W-:Y:S01]  /*2c40*/  FFMA.FTZ R30, R5, R21, R8 ;  /* 0x00000015051e7223 */ /* 0x000fe20000010008 */
[----:B------:R-:W0:Y:S01]  /*2c50*/  MUFU.EX2 R70, R70 ;  /* 0x0000004600467308 */ /* 0x000e220000000800 */
[----:B------:R-:W-:Y:S01]  /*2c60*/  FMUL.FTZ R73, R0, R113 ;  /* 0x0000007100497220 */ /* 0x000fe20000410000 */
[----:B------:R-:W-:Y:S01]  /*2c70*/  FMUL.FTZ R69, R31, R69 ;  /* 0x000000451f457220 */ /* 0x000fe20000410000 */
[----:B------:R-:W-:Y:S01]  /*2c80*/  FMUL.FTZ R22, R9, R22 ;  /* 0x0000001609167220 */ /* 0x000fe20000410000 */
[----:B------:R-:W-:Y:S01]  /*2c90*/  FFMA.FTZ R80, R5, R33, R80 ;  /* 0x0000002105507223 */ /* 0x000fe20000010050 */
[----:B------:R-:W-:Y:S01]  /*2ca0*/  FMUL.FTZ R31, R30, -1.4426950216293334961 ;  /* 0xbfb8aa3b1e1f7820 */ /* 0x000fe20000410000 */
[----:B------:R-:W-:Y:S01]  /*2cb0*/  SHF.L.U32 R72, R72, 0x10, RZ ;  /* 0x0000001048487819 */ /* 0x000fe200000006ff */
[----:B------:R-:W-:Y:S01]  /*2cc0*/  FFMA.FTZ R73, R34, R73, R26 ;  /* 0x0000004922497223 */ /* 0x000fe2000001001a */
[----:B-1----:R-:W-:Y:S01]  /*2cd0*/  FADD.FTZ R111, R19, 1 ;  /* 0x3f800000136f7421 */ /* 0x002fe20000010000 */
[----:B------:R-:W-:Y:S01]  /*2ce0*/  FFMA.FTZ R26, R6, R22, R7 ;  /* 0x00000016061a7223 */ /* 0x000fe20000010007 */
[----:B------:R-:W-:Y:S01]  /*2cf0*/  FFMA.FTZ R33, R2, R114, R80 ;  /* 0x0000007202217223 */ /* 0x000fe20000010050 */
[----:B------:R-:W-:Y:S01]  /*2d00*/  FMUL.FTZ R19, R72, R71 ;  /* 0x0000004748137220 */ /* 0x000fe20000410000 */
[----:B------:R-:W1:Y:S01]  /*2d10*/  MUFU.EX2 R31, R31 ;  /* 0x0000001f001f7308 */ /* 0x000e620000000800 */
[----:B------:R-:W-:Y:S01]  /*2d20*/  IADD3.X R72, RZ, R15, RZ, P0, !PT ;  /* 0x0000000fff487210 */ /* 0x000fe200007fe4ff */
[----:B------:R-:W-:Y:S01]  /*2d30*/  FMUL.FTZ R71, R26, -1.4426950216293334961 ;  /* 0xbfb8aa3b1a477820 */ /* 0x000fe20000410000 */
[----:B------:R-:W-:Y:S01]  /*2d40*/  FFMA.FTZ R33, R6, R74, R33 ;  /* 0x0000004a06217223 */ /* 0x000fe20000010021 */
[----:B------:R-:W-:Y:S01]  /*2d50*/  FMUL.FTZ R74, R5, R69 ;  /* 0x00000045054a7220 */ /* 0x000fe20000410000 */
[----:B------:R-:W-:-:S02]  /*2d60*/  SHF.L.U64.HI R29, R14, 0x1, R72 ;  /* 0x000000010e1d7819 */ /* 0x000fc40000010248 */
[----:B------:R-:W-:Y:S01]  /*2d70*/  SHF.L.U32 R34, R14, 0x1, RZ ;  /* 0x000000010e227819 */ /* 0x000fe200000006ff */
[----:B------:R-:W2:Y:S01]  /*2d80*/  MUFU.RCP R111, R111 ;  /* 0x0000006f006f7308 */ /* 0x000ea20000001000 */
[C---:B------:R-:W-:Y:S01]  /*2d90*/  FFMA.FTZ R97, R68.reuse, R69, R97 ;  /* 0x0000004544617223 */ /* 0x040fe20000010061 */
[----:B------:R-:W-:Y:S01]  /*2da0*/  FFMA.FTZ R68, R68, R74, R73 ;  /* 0x0000004a44447223 */ /* 0x000fe20000010049 */
[----:B------:R-:W-:Y:S01]  /*2db0*/  FFMA.FTZ R33, R0, R113, R33 ;  /* 0x0000007100217223 */ /* 0x000fe20000010021 */
[----:B0-----:R-:W-:-:S04]  /*2dc0*/  FADD.FTZ R110, R70, 1 ;  /* 0x3f800000466e7421 */ /* 0x001fc80000010000 */
[----:B------:R0:W3:Y:S01]  /*2dd0*/  MUFU.EX2 R14, R71 ;  /* 0x00000047000e7308 */ /* 0x0000e20000000800 */
[----:B------:R-:W-:Y:S01]  /*2de0*/  FFMA.FTZ R33, R5, R69, R33 ;  /* 0x0000004505217223 */ /* 0x000fe20000010021 */
[----:B0-----:R-:W-:-:S06]  /*2df0*/  FMUL.FTZ R71, R2, R112 ;  /* 0x0000007002477220 */ /* 0x001fcc0000410000 */
[----:B------:R-:W0:Y:S01]  /*2e00*/  MUFU.RCP R110, R110 ;  /* 0x0000006e006e7308 */ /* 0x000e220000001000 */
[----:B------:R-:W-:Y:S01]  /*2e10*/  FFMA.FTZ R70, R28, R71, R68 ;  /* 0x000000471c467223 */ /* 0x000fe20000010044 */
[----:B------:R-:W-:Y:S01]  /*2e20*/  IADD3 R68, P0, R34, UR16, RZ ;  /* 0x0000001022447c10 */ /* 0x000fe2000ff1e0ff */
[----:B------:R-:W-:Y:S01]  /*2e30*/  FADD.FTZ R96, R96, R69 ;  /* 0x0000004560607221 */ /* 0x000fe20000010000 */
[----:B------:R-:W-:Y:S01]  /*2e40*/  FFMA.FTZ R33, R2, R112, R33 ;  /* 0x0000007002217223 */ /* 0x000fe20000010021 */
[----:B-1----:R-:W-:Y:S01]  /*2e50*/  FADD.FTZ R71, R31, 1 ;  /* 0x3f8000001f477421 */ /* 0x002fe20000010000 */
[----:B------:R-:W-:Y:S01]  /*2e60*/  IADD3.X R69, R29, UR17, RZ, P0, !PT ;  /* 0x000000111d457c10 */ /* 0x000fe200087fe4ff */
[-C--:B------:R-:W-:Y:S01]  /*2e70*/  FMUL.FTZ R72, R6, R19.reuse ;  /* 0x0000001306487220 */ /* 0x080fe20000410000 */
[-C--:B------:R-:W-:Y:S01]  /*2e80*/  FFMA.FTZ R95, R27, R19.reuse, R95 ;  /* 0x000000131b5f7223 */ /* 0x080fe2000001005f */
[----:B------:R-:W-:Y:S01]  /*2e90*/  FADD.FTZ R94, R94, R19 ;  /* 0x000000135e5e7221 */ /* 0x000fe20000010000 */
[----:B------:R-:W-:Y:S01]  /*2ea0*/  FFMA.FTZ R31, R6, R19, R33 ;  /* 0x00000013061f7223 */ /* 0x000fe20000010021 */
[----:B--2---:R-:W-:Y:S01]  /*2eb0*/  FADD.FTZ R19, -R111, 1 ;  /* 0x3f8000006f137421 */ /* 0x004fe20000010100 */
[----:B------:R1:W2:Y:S01]  /*2ec0*/  MUFU.RCP R33, R71 ;  /* 0x0000004700217308 */ /* 0x0002a20000001000 */
[----:B------:R-:W-:Y:S01]  /*2ed0*/  FFMA.FTZ R27, R27, R72, R70 ;  /* 0x000000481b1b7223 */ /* 0x000fe20000010046 */
[----:B---3--:R-:W-:Y:S01]  /*2ee0*/  FADD.FTZ R14, R14, 1 ;  /* 0x3f8000000e0e7421 */ /* 0x008fe20000010000 */
[----:B------:R-:W3:Y:S01]  /*2ef0*/  LDG.E.64.CONSTANT R68, desc[UR14][R68.64] ;  /* 0x0000000e44447981 */ /* 0x000ee2000c1e9b00 */
[----:B------:R-:W-:Y:S01]  /*2f00*/  SHF.L.U32 R72, R52, 0x10, RZ ;  /* 0x0000001034487819 */ /* 0x000fe200000006ff */
[----:B------:R-:W-:-:S03]  /*2f10*/  FFMA.FTZ R23, R23, R19, 1 ;  /* 0x3f80000017177423 */ /* 0x000fc60000010013 */
[----:B------:R0:W2:Y:S01]  /*2f20*/  MUFU.RCP R19, R14 ;  /* 0x0000000e00137308 */ /* 0x0000a20000001000 */
[----:B------:R-:W-:Y:S01]  /*2f30*/  FADD.FTZ R72, -R32, R72 ;  /* 0x0000004820487221 */ /* 0x000fe20000010100 */
[----:B-1----:R-:W-:Y:S02]  /*2f40*/  SHF.L.U32 R71, R53, 0x10, RZ ;  /* 0x0000001035477819 */ /* 0x002fe400000006ff */
[----:B------:R-:W-:Y:S01]  /*2f50*/  PRMT R70, R52, 0x7632, R70 ;  /* 0x0000763234467816 */ /* 0x000fe20000000046 */
[----:B------:R-:W-:Y:S01]  /*2f60*/  FMUL.FTZ R50, R9, R72 ;  /* 0x0000004809327220 */ /* 0x000fe20000410000 */
[----:B0-----:R-:W-:Y:S01]  /*2f70*/  FADD.FTZ R14, -R110, 1 ;  /* 0x3f8000006e0e7421 */ /* 0x001fe20000010100 */
[----:B------:R-:W-:Y:S01]  /*2f80*/  FADD.FTZ R72, -R32, R71 ;  /* 0x0000004720487221 */ /* 0x000fe20000010100 */
[----:B------:R-:W-:Y:S02]  /*2f90*/  SHF.L.U32 R70, R70, 0x10, RZ ;  /* 0x0000001046467819 */ /* 0x000fe400000006ff */
[----:B------:R-:W-:Y:S01]  /*2fa0*/  FFMA.FTZ R14, R18, R14, 1 ;  /* 0x3f800000120e7423 */ /* 0x000fe2000001000e */
[----:B------:R-:W-:Y:S01]  /*2fb0*/  FFMA.FTZ R18, R0, R50, R3 ;  /* 0x0000003200127223 */ /* 0x000fe20000010003 */
[----:B--2---:R-:W-:Y:S01]  /*2fc0*/  FADD.FTZ R71, -R33, 1 ;  /* 0x3f80000021477421 */ /* 0x004fe20000010100 */
[----:B------:R-:W-:Y:S01]  /*2fd0*/  FMUL.FTZ R48, R9, R72 ;  /* 0x0000004809307220 */ /* 0x000fe20000410000 */
[----:B------:R-:W-:Y:S01]  /*2fe0*/  FADD.FTZ R70, -R32, R70 ;  /* 0x0000004620467221 */ /* 0x000fe20000010100 */
[----:B------:R-:W-:Y:S01]  /*2ff0*/  FMUL.FTZ R109, R18, -1.4426950216293334961 ;  /* 0xbfb8aa3b126d7820 */ /* 0x000fe20000410000 */
[----:B------:R-:W-:Y:S01]  /*3000*/  FMUL.FTZ R111, R111, R23 ;  /* 0x000000176f6f7220 */ /* 0x000fe20000410000 */
[----:B------:R-:W-:Y:S01]  /*3010*/  FFMA.FTZ R30, R30, R71, 1 ;  /* 0x3f8000001e1e7423 */ /* 0x000fe20000010047 */
[----:B------:R-:W-:Y:S01]  /*3020*/  FFMA.FTZ R23, R2, R48, R4 ;  /* 0x0000003002177223 */ /* 0x000fe20000010004 */
[----:B------:R-:W-:Y:S01]  /*3030*/  FADD.FTZ R71, -R19, 1 ;  /* 0x3f80000013477421 */ /* 0x000fe20000010100 */
[----:B------:R-:W-:Y:S01]  /*3040*/  FMUL.FTZ R110, R110, R14 ;  /* 0x0000000e6e6e7220 */ /* 0x000fe20000410000 */
[----:B------:R-:W-:Y:S01]  /*3050*/  FMUL.FTZ R14, R9, R70 ;  /* 0x00000046090e7220 */ /* 0x000fe20000410000 */
[----:B------:R-:W0:Y:S01]  /*3060*/  MUFU.EX2 R109, R109 ;  /* 0x0000006d006d7308 */ /* 0x000e220000000800 */
[----:B------:R-:W-:Y:S01]  /*3070*/  FMUL.FTZ R70, R23, -1.4426950216293334961 ;  /* 0xbfb8aa3b17467820 */ /* 0x000fe20000410000 */
[----:B------:R-:W-:Y:S01]  /*3080*/  FFMA.FTZ R26, R26, R71, 1 ;  /* 0x3f8000001a1a7423 */ /* 0x000fe20000010047 */
[----:B------:R-:W-:Y:S01]  /*3090*/  FMUL.FTZ R33, R33, R30 ;  /* 0x0000001e21217220 */ /* 0x000fe20000410000 */
[----:B------:R-:W-:-:S02]  /*30a0*/  FFMA.FTZ R30, R5, R14, R8 ;  /* 0x0000000e051e7223 */ /* 0x000fc40000010008 */
[----:B------:R-:W-:Y:S02]  /*30b0*/  FMUL.FTZ R19, R19, R26 ;  /* 0x0000001a13137220 */ /* 0x000fe40000410000 */
[----:B------:R-:W1:Y:S01]  /*30c0*/  MUFU.EX2 R70, R70 ;  /* 0x0000004600467308 */ /* 0x000e620000000800 */
[----:B------:R-:W-:Y:S01]  /*30d0*/  FMUL.FTZ R26, R30, -1.4426950216293334961 ;  /* 0xbfb8aa3b1e1a7820 */ /* 0x000fe20000410000 */
[C---:B------:R-:W-:Y:S02]  /*30e0*/  SHF.L.U32 R74, R54.reuse, 0x10, RZ ;  /* 0x00000010364a7819 */ /* 0x040fe400000006ff */
[----:B------:R-:W-:Y:S02]  /*30f0*/  PRMT R73, R54, 0x7632, R73 ;  /* 0x0000763236497816 */ /* 0x000fe40000000049 */
[----:B------:R-:W-:Y:S01]  /*3100*/  SHF.L.U32 R71, R55, 0x10, RZ ;  /* 0x0000001037477819 */ /* 0x000fe200000006ff */
[----:B------:R-:W-:Y:S01]  /*3110*/  FMUL.FTZ R111, R74, R111 ;  /* 0x0000006f4a6f7220 */ /* 0x000fe20000410000 */
[----:B------:R-:W2:Y:S01]  /*3120*/  MUFU.EX2 R26, R26 ;  /* 0x0000001a001a7308 */ /* 0x000ea20000000800 */
[----:B------:R-:W-:Y:S01]  /*3130*/  SHF.L.U32 R73, R73, 0x10, RZ ;  /* 0x0000001049497819 */ /* 0x000fe200000006ff */
[----:B0-----:R-:W-:Y:S01]  /*3140*/  FADD.FTZ R109, R109, 1 ;  /* 0x3f8000006d6d7421 */ /* 0x001fe20000010000 */
[----:B------:R-:W-:Y:S01]  /*3150*/  FMUL.FTZ R110, R71, R110 ;  /* 0x0000006e476e7220 */ /* 0x000fe20000410000 */
[----:B------:R-:W-:-:S02]  /*3160*/  FMUL.FTZ R71, R0, R111 ;  /* 0x0000006f00477220 */ /* 0x000fc40000410000 */
[----:B------:R-:W-:Y:S01]  /*3170*/  FMUL.FTZ R33, R73, R33 ;  /* 0x0000002149217220 */ /* 0x000fe20000410000 */
[----:B------:R-:W-:Y:S01]  /*3180*/  FFMA.FTZ R31, R0, R111, R31 ;  /* 0x0000006f001f7223 */ /* 0x000fe2000001001f */
[----:B------:R-:W0:Y:S01]  /*3190*/  MUFU.RCP R109, R109 ;  /* 0x0000006d006d7308 */ /* 0x000e220000001000 */
[----:B-1----:R-:W-:Y:S01]  /*31a0*/  FADD.FTZ R70, R70, 1 ;  /* 0x3f80000046467421 */ /* 0x002fe20000010000 */
[-C--:B------:R-:W-:Y:S01]  /*31b0*/  FFMA.FTZ R97, R21, R33.reuse, R97 ;  /* 0x0000002115617223 */ /* 0x080fe20000010061 */
[----:B------:R-:W-:Y:S01]  /*31c0*/  FADD.FTZ R96, R96, R33 ;  /* 0x0000002160607221 */ /* 0x000fe20000010000 */
[----:B------:R-:W-:Y:S01]  /*31d0*/  FFMA.FTZ R31, R5, R33, R31 ;  /* 0x00000021051f7223 */ /* 0x000fe2000001001f */
[----:B------:R-:W-:-:S03]  /*31e0*/  PRMT R72, R55, 0x7632, R72 ;  /* 0x0000763237487816 */ /* 0x000fc60000000048 */
[----:B------:R1:W0:Y:S01]  /*31f0*/  MUFU.RCP R108, R70 ;  /* 0x00000046006c7308 */ /* 0x0002220000001000 */
[----:B------:R-:W-:Y:S02]  /*3200*/  SHF.L.U32 R72, R72, 0x10, RZ ;  /* 0x0000001048487819 */ /* 0x000fe400000006ff */
[----:B-1----:R-:W-:-:S03]  /*3210*/  IADD3 R70, P0, R25, UR22, RZ ;  /* 0x0000001619467c10 */ /* 0x002fc6000ff1e0ff */
[----:B------:R-:W-:-:S04]  /*3220*/  FMUL.FTZ R19, R72, R19 ;  /* 0x0000001348137220 */ /* 0x000fc80000410000 */
[-C--:B------:R-:W-:Y:S01]  /*3230*/  FFMA.FTZ R95, R22, R19.reuse, R95 ;  /* 0x00000013165f7223 */ /* 0x080fe2000001005f */
[----:B------:R-:W-:Y:S01]  /*3240*/  FADD.FTZ R94, R94, R19 ;  /* 0x000000135e5e7221 */ /* 0x000fe20000010000 */
[----:B------:R-:W-:Y:S01]  /*3250*/  FMUL.FTZ R72, R6, R19 ;  /* 0x0000001306487220 */ /* 0x000fe20000410000 */
[----:B------:R-:W-:Y:S02]  /*3260*/  SHF.L.U32 R28, R17, 0x1, RZ ;  /* 0x00000001111c7819 */ /* 0x000fe400000006ff */
[----:B----4-:R-:W-:-:S04]  /*3270*/  PRMT R79, R57, 0x7632, R79 ;  /* 0x00007632394f7816 */ /* 0x010fc8000000004f */
[----:B------:R-:W-:-:S05]  /*3280*/  SHF.L.U32 R79, R79, 0x10, RZ ;  /* 0x000000104f4f7819 */ /* 0x000fca00000006ff */
[----:B------:R-:W-:Y:S01]  /*3290*/  FADD.FTZ R79, -R32, R79 ;  /* 0x0000004f204f7221 */ /* 0x000fe20000010100 */
[----:B------:R-:W-:Y:S01]  /*32a0*/  FFMA.FTZ R27, R51, R71, R27 ;  /* 0x00000047331b7223 */ /* 0x000fe2000001001b */
[----:B------:R-:W-:Y:S01]  /*32b0*/  FMUL.FTZ R71, R5, R33 ;  /* 0x0000002105477220 */ /* 0x000fe20000410000 */
[----:B--2---:R-:W-:-:S03]  /*32c0*/  FADD.FTZ R33, R26, 1 ;  /* 0x3f8000001a217421 */ /* 0x004fc60000010000 */
[----:B------:R-:W-:Y:S01]  /*32d0*/  FFMA.FTZ R27, R21, R71, R27 ;  /* 0x00000047151b7223 */ /* 0x000fe2000001001b */
[----:B------:R-:W-:Y:S01]  /*32e0*/  PRMT R71, R53, 0x7632, R71 ;  /* 0x0000763235477816 */ /* 0x000fe20000000047 */
[----:B------:R-:W-:-:S03]  /*32f0*/  FMUL.FTZ R21, R2, R110 ;  /* 0x0000006e02157220 */ /* 0x000fc60000410000 */
[----:B------:R-:W-:Y:S02]  /*3300*/  SHF.L.U32 R26, R71, 0x10, RZ ;  /* 0x00000010471a7819 */ /* 0x000fe400000006ff */
[----:B------:R-:W-:Y:S01]  /*3310*/  IADD3.X R71, R24, UR23, RZ, P0, !PT ;  /* 0x0000001718477c10 */ /* 0x000fe200087fe4ff */
[----:B------:R-:W1:Y:S01]  /*3320*/  MUFU.RCP R33, R33 ;  /* 0x0000002100217308 */ /* 0x000e620000001000 */
[----:B------:R-:W-:Y:S01]  /*3330*/  FFMA.FTZ R27, R49, R21, R27 ;  /* 0x00000015311b7223 */ /* 0x000fe2000001001b */
[----:B------:R-:W-:Y:S01]  /*3340*/  FADD.FTZ R26, -R32, R26 ;  /* 0x0000001a201a7221 */ /* 0x000fe20000010100 */
[----:B------:R-:W-:Y:S02]  /*3350*/  FFMA.FTZ R21, R2, R110, R31 ;  /* 0x0000006e02157223 */ /* 0x000fe4000001001f */
[----:B------:R-:W2:Y:S01]  /*3360*/  LDG.E.64.CONSTANT R70, desc[UR14][R70.64] ;  /* 0x0000000e46467981 */ /* 0x000ea2000c1e9b00 */
[----:B0-----:R-:W-:Y:S01]  /*3370*/  FADD.FTZ R31, -R109, 1 ;  /* 0x3f8000006d1f7421 */ /* 0x001fe20000010100 */
[----:B------:R-:W-:Y:S01]  /*3380*/  FMUL.FTZ R26, R9, R26 ;  /* 0x0000001a091a7220 */ /* 0x000fe20000410000 */
[----:B------:R-:W-:Y:S01]  /*3390*/  FFMA.FTZ R21, R6, R19, R21 ;  /* 0x0000001306157223 */ /* 0x000fe20000010015 */
[----:B------:R-:W-:Y:S01]  /*33a0*/  FADD.FTZ R19, -R108, 1 ;  /* 0x3f8000006c137421 */ /* 0x000fe20000010100 */
[----:B------:R-:W-:Y:S01]  /*33b0*/  FFMA.FTZ R31, R18, R31, 1 ;  /* 0x3f800000121f7423 */ /* 0x000fe2000001001f */
[----:B------:R-:W-:-:S02]  /*33c0*/  FFMA.FTZ R18, R6, R26, R7 ;  /* 0x0000001a06127223 */ /* 0x000fc40000010007 */
[----:B------:R-:W-:Y:S02]  /*33d0*/  FFMA.FTZ R23, R23, R19, 1 ;  /* 0x3f80000017177423 */ /* 0x000fe40000010013 */
[----:B------:R-:W-:Y:S01]  /*33e0*/  FMUL.FTZ R19, R18, -1.4426950216293334961 ;  /* 0xbfb8aa3b12137820 */ /* 0x000fe20000410000 */
[----:B------:R-:W-:Y:S01]  /*33f0*/  FFMA.FTZ R22, R22, R72, R27 ;  /* 0x0000004816167223 */ /* 0x000fe2000001001b */
[----:B------:R-:W-:Y:S01]  /*3400*/  FMUL.FTZ R109, R109, R31 ;  /* 0x0000001f6d6d7220 */ /* 0x000fe20000410000 */
[----:B-1----:R-:W-:Y:S01]  /*3410*/  FADD.FTZ R72, -R33, 1 ;  /* 0x3f80000021487421 */ /* 0x002fe20000010100 */
[-C--:B------:R-:W-:Y:S02]  /*3420*/  IADD3.X R31, RZ, R15.reuse, RZ, P4, !PT ;  /* 0x0000000fff1f7210 */ /* 0x080fe400027fe4ff */
[----:B------:R-:W0:Y:S01]  /*3430*/  MUFU.EX2 R19, R19 ;  /* 0x0000001300137308 */ /* 0x000e220000000800 */
[----:B------:R-:W-:Y:S01]  /*3440*/  IADD3.X R27, RZ, R15, RZ, P3, !PT ;  /* 0x0000000fff1b7210 */ /* 0x000fe20001ffe4ff */
[----:B------:R-:W-:Y:S01]  /*3450*/  FFMA.FTZ R30, R30, R72, 1 ;  /* 0x3f8000001e1e7423 */ /* 0x000fe20000010048 */
[----:B------:R-:W-:-:S02]  /*3460*/  SHF.L.U64.HI R25, R17, 0x1, R31 ;  /* 0x0000000111197819 */ /* 0x000fc4000001021f */
[----:B------:R-:W-:Y:S02]  /*3470*/  IADD3 R72, P3, R28, UR16, RZ ;  /* 0x000000101c487c10 */ /* 0x000fe4000ff7e0ff */
[----:B------:R-:W-:Y:S02]  /*3480*/  IADD3 R76, P0, R34, UR22, RZ ;  /* 0x00000016224c7c10 */ /* 0x000fe4000ff1e0ff */
[----:B------:R-:W-:Y:S02]  /*3490*/  IADD3.X R73, R25, UR17, RZ, P3, !PT ;  /* 0x0000001119497c10 */ /* 0x000fe40009ffe4ff */
[C---:B------:R-:W-:Y:S02]  /*34a0*/  SHF.L.U64.HI R10, R12.reuse, 0x1, R27 ;  /* 0x000000010c0a7819 */ /* 0x040fe4000001021b */
[----:B------:R-:W-:Y:S02]  /*34b0*/  SHF.L.U32 R24, R12, 0x1, RZ ;  /* 0x000000010c187819 */ /* 0x000fe400000006ff */
[----:B------:R-:W-:Y:S01]  /*34c0*/  SHF.L.U32 R12, R56, 0x10, RZ ;  /* 0x00000010380c7819 */ /* 0x000fe200000006ff */
[----:B------:R-:W4:Y:S01]  /*34d0*/  LDG.E.64.CONSTANT R72, desc[UR14][R72.64] ;  /* 0x0000000e48487981 */ /* 0x000f22000c1e9b00 */
[----:B------:R-:W-:Y:S01]  /*34e0*/  IADD3.X R77, R29, UR23, RZ, P0, !PT ;  /* 0x000000171d4d7c10 */ /* 0x000fe200087fe4ff */
[----:B0-----:R-:W-:Y:S01]  /*34f0*/  FADD.FTZ R19, R19, 1 ;  /* 0x3f80000013137421 */ /* 0x001fe20000010000 */
[----:B------:R-:W-:Y:S01]  /*3500*/  IADD3 R74, P4, R24, UR16, RZ ;  /* 0x00000010184a7c10 */ /* 0x000fe2000ff9e0ff */
[----:B------:R-:W-:Y:S01]  /*3510*/  FADD.FTZ R17, -R32, R12 ;  /* 0x0000000c20117221 */ /* 0x000fe20000010100 */
[----:B------:R-:W-:-:S02]  /*3520*/  SHF.L.U32 R12, R57, 0x10, RZ ;  /* 0x00000010390c7819 */ /* 0x000fc400000006ff */
[----:B------:R-:W4:Y:S01]  /*3530*/  LDG.E.64.CONSTANT R76, desc[UR14][R76.64] ;  /* 0x0000000e4c4c7981 */ /* 0x000f22000c1e9b00 */
[----:B------:R-:W-:Y:S01]  /*3540*/  FMUL.FTZ R108, R108, R23 ;  /* 0x000000176c6c7220 */ /* 0x000fe20000410000 */
[----:B------:R-:W-:Y:S01]  /*3550*/  IADD3.X R75, R10, UR17, RZ, P4, !PT ;  /* 0x000000110a4b7c10 */ /* 0x000fe2000a7fe4ff */
[----:B------:R-:W0:Y:S01]  /*3560*/  MUFU.RCP R23, R19 ;  /* 0x0000001300177308 */ /* 0x000e220000001000 */
[----:B------:R-:W-:-:S04]  /*3570*/  FADD.FTZ R12, -R32, R12 ;  /* 0x0000000c200c7221 */ /* 0x000fc80000010100 */
[C---:B------:R-:W-:Y:S01]  /*3580*/  FMUL.FTZ R46, R9.reuse, R12 ;  /* 0x0000000c092e7220 */ /* 0x040fe20000410000 */
[----:B------:R-:W4:Y:S01]  /*3590*/  LDG.E.64.CONSTANT R74, desc[UR14][R74.64] ;  /* 0x0000000e4a4a7981 */ /* 0x000f22000c1e9b00 */
[----:B------:R-:W-:Y:S01]  /*35a0*/  PRMT R12, R56, 0x7632, R12 ;  /* 0x00007632380c7816 */ /* 0x000fe2000000000c */
[----:B------:R-:W-:-:S03]  /*35b0*/  FMUL.FTZ R47, R9, R17 ;  /* 0x00000011092f7220 */ /* 0x000fc60000410000 */
[----:B------:R-:W-:Y:S01]  /*35c0*/  SHF.L.U32 R12, R12, 0x10, RZ ;  /* 0x000000100c0c7819 */ /* 0x000fe200000006ff */
[----:B------:R-:W-:Y:S01]  /*35d0*/  FFMA.FTZ R17, R0, R47, R3 ;  /* 0x0000002f00117223 */ /* 0x000fe20000010003 */
[----:B------:R-:W-:-:S03]  /*35e0*/  FFMA.FTZ R81, R2, R46, R4 ;  /* 0x0000002e02517223 */ /* 0x000fc60000010004 */
[----:B------:R-:W-:Y:S01]  /*35f0*/  FADD.FTZ R12, -R32, R12 ;  /* 0x0000000c200c7221 */ /* 0x000fe20000010100 */
[----:B0-----:R-:W-:Y:S01]  /*3600*/  FADD.FTZ R78, -R23, 1 ;  /* 0x3f800000174e7421 */ /* 0x001fe20000010100 */
[----:B------:R-:W-:Y:S01]  /*3610*/  FMUL.FTZ R31, R17, -1.4426950216293334961 ;  /* 0xbfb8aa3b111f7820 */ /* 0x000fe20000410000 */
[----:B------:R-:W-:Y:S01]  /*3620*/  FMUL.FTZ R27, R81, -1.4426950216293334961 ;  /* 0xbfb8aa3b511b7820 */ /* 0x000fe20000410000 */
[C---:B------:R-:W-:Y:S01]  /*3630*/  FMUL.FTZ R12, R9.reuse, R12 ;  /* 0x0000000c090c7220 */ /* 0x040fe20000410000 */
[----:B------:R-:W-:Y:S01]  /*3640*/  FFMA.FTZ R78, R18, R78, 1 ;  /* 0x3f800000124e7423 */ /* 0x000fe2000001004e */
[----:B------:R-:W-:Y:S02]  /*3650*/  FMUL.FTZ R18, R9, R79 ;  /* 0x0000004f09127220 */ /* 0x000fe40000410000 */
[----:B------:R-:W-:Y:S01]  /*3660*/  FFMA.FTZ R83, R5, R12, R8 ;  /* 0x0000000c05537223 */ /* 0x000fe20000010008 */
[----:B------:R-:W0:Y:S01]  /*3670*/  MUFU.EX2 R31, R31 ;  /* 0x0000001f001f7308 */ /* 0x000e220000000800 */
[----:B------:R-:W-:Y:S01]  /*3680*/  FMUL.FTZ R33, R33, R30 ;  /* 0x0000001e21217220 */ /* 0x000fe20000410000 */
[----:B------:R-:W-:Y:S01]  /*3690*/  FFMA.FTZ R82, R6, R18, R7 ;  /* 0x0000001206527223 */ /* 0x000fe20000010007 */
[----:B------:R-:W-:Y:S01]  /*36a0*/  FMUL.FTZ R30, R83, -1.4426950216293334961 ;  /* 0xbfb8aa3b531e7820 */ /* 0x000fe20000410000 */
[----:B------:R-:W-:-:S04]  /*36b0*/  FMUL.FTZ R78, R23, R78 ;  /* 0x0000004e174e7220 */ /* 0x000fc80000410000 */
[----:B------:R-:W1:Y:S01]  /*36c0*/  MUFU.EX2 R27, R27 ;  /* 0x0000001b001b7308 */ /* 0x000e620000000800 */
[----:B------:R-:W-:Y:S01]  /*36d0*/  FMUL.FTZ R23, R82, -1.4426950216293334961 ;  /* 0xbfb8aa3b52177820 */ /* 0x000fe20000410000 */
[C---:B------:R-:W-:Y:S02]  /*36e0*/  PRMT R84, R60.reuse, 0x7632, R84 ;  /* 0x000076323c547816 */ /* 0x040fe40000000054 */
[----:B------:R-:W-:Y:S02]  /*36f0*/  SHF.L.U32 R85, R60, 0x10, RZ ;  /* 0x000000103c557819 */ /* 0x000fe400000006ff */
[C---:B------:R-:W-:Y:S02]  /*3700*/  PRMT R79, R61.reuse, 0x7632, R79 ;  /* 0x000076323d4f7816 */ /* 0x040fe4000000004f */
[----:B------:R-:W3:Y:S01]  /*3710*/  MUFU.EX2 R30, R30 ;  /* 0x0000001e001e7308 */ /* 0x000ee20000000800 */
[----:B------:R-:W-:Y:S02]  /*3720*/  SHF.L.U32 R80, R61, 0x10, RZ ;  /* 0x000000103d507819 */ /* 0x000fe400000006ff */
[----:B------:R-:W-:Y:S01]  /*3730*/  SHF.L.U32 R84, R84, 0x10, RZ ;  /* 0x0000001054547819 */ /* 0x000fe200000006ff */
[----:B------:R-:W-:Y:S01]  /*3740*/  FMUL.FTZ R109, R85, R109 ;  /* 0x0000006d556d7220 */ /* 0x000fe20000410000 */
[----:B------:R-:W-:-:S03]  /*3750*/  SHF.L.U32 R79, R79, 0x10, RZ ;  /* 0x000000104f4f7819 */ /* 0x000fc600000006ff */
[----:B------:R-:W3:Y:S01]  /*3760*/  MUFU.EX2 R23, R23 ;  /* 0x0000001700177308 */ /* 0x000ee20000000800 */
[----:B0-----:R-:W-:Y:S01]  /*3770*/  FADD.FTZ R107, R31, 1 ;  /* 0x3f8000001f6b7421 */ /* 0x001fe20000010000 */
[----:B------:R-:W-:Y:S01]  /*3780*/  FMUL.FTZ R108, R80, R108 ;  /* 0x0000006c506c7220 */ /* 0x000fe20000410000 */
[----:B------:R-:W-:Y:S01]  /*3790*/  FMUL.FTZ R31, R84, R33 ;  /* 0x00000021541f7220 */ /* 0x000fe20000410000 */
[----:B-1----:R-:W-:Y:S01]  /*37a0*/  FADD.FTZ R27, R27, 1 ;  /* 0x3f8000001b1b7421 */ /* 0x002fe20000010000 */
[CC--:B------:R-:W-:Y:S01]  /*37b0*/  FMUL.FTZ R80, R0.reuse, R109.reuse ;  /* 0x0000006d00507220 */ /* 0x0c0fe20000410000 */
[----:B------:R-:W-:Y:S01]  /*37c0*/  FMUL.FTZ R33, R79, R78 ;  /* 0x0000004e4f217220 */ /* 0x000fe20000410000 */
[----:B------:R-:W-:Y:S01]  /*37d0*/  FFMA.FTZ R78, R0, R109, R21 ;  /* 0x0000006d004e7223 */ /* 0x000fe20000010015 */
[----:B------:R0:W-:Y:S01]  /*37e0*/  MUFU.RCP R106, R27 ;  /* 0x0000001b006a7308 */ /* 0x0001e20000001000 */
[----:B------:R-:W-:Y:S01]  /*37f0*/  FFMA.FTZ R22, R50, R80, R22 ;  /* 0x0000005032167223 */ /* 0x000fe20000010016 */
[CC--:B------:R-:W-:Y:S01]  /*3800*/  FMUL.FTZ R21, R5.reuse, R31.reuse ;  /* 0x0000001f05157220 */ /* 0x0c0fe20000410000 */
[-C--:B------:R-:W-:Y:S01]  /*3810*/  FFMA.FTZ R97, R14, R31.reuse, R97 ;  /* 0x0000001f0e617223 */ /* 0x080fe20000010061 */
[----:B------:R-:W-:Y:S01]  /*3820*/  FADD.FTZ R96, R96, R31 ;  /* 0x0000001f60607221 */ /* 0x000fe20000010000 */
[----:B------:R-:W-:Y:S01]  /*3830*/  FFMA.FTZ R78, R5, R31, R78 ;  /* 0x0000001f054e7223 */ /* 0x000fe2000001004e */
[----:B---3--:R-:W-:-:S02]  /*3840*/  FADD.FTZ R31, R30, 1 ;  /* 0x3f8000001e1f7421 */ /* 0x008fc40000010000 */
[----:B------:R-:W1:Y:S01]  /*3850*/  MUFU.RCP R107, R107 ;  /* 0x0000006b006b7308 */ /* 0x000e620000001000 */
[----:B0-----:R-:W-:Y:S01]  /*3860*/  SHF.L.U32 R27, R59, 0x10, RZ ;  /* 0x000000103b1b7819 */ /* 0x001fe200000006ff */
[----:B------:R-:W-:Y:S01]  /*3870*/  FMUL.FTZ R30, R2, R108 ;  /* 0x0000006c021e7220 */ /* 0x000fe20000410000 */
[----:B------:R-:W-:Y:S01]  /*3880*/  FFMA.FTZ R22, R14, R21, R22 ;  /* 0x000000150e167223 */ /* 0x000fe20000010016 */
[----:B------:R-:W-:Y:S02]  /*3890*/  FADD.FTZ R23, R23, 1 ;  /* 0x3f80000017177421 */ /* 0x000fe40000010000 */
[----:B------:R-:W-:Y:S01]  /*38a0*/  FADD.FTZ R27, -R32, R27 ;  /* 0x0000001b201b7221 */ /* 0x000fe20000010100 */
[----:B------:R-:W-:Y:S02]  /*38b0*/  FFMA.FTZ R22, R48, R30, R22 ;  /* 0x0000001e30167223 */ /* 0x000fe40000010016 */
[----:B------:R0:W3:Y:S01]  /*38c0*/  MUFU.RCP R30, R23 ;  /* 0x00000017001e7308 */ /* 0x0000e20000001000 */
[----:B------:R-:W-:Y:S01]  /*38d0*/  FMUL.FTZ R42, R9, R27 ;  /* 0x0000001b092a7220 */ /* 0x000fe20000410000 */
[----:B------:R-:W-:Y:S01]  /*38e0*/  FFMA.FTZ R78, R2, R108, R78 ;  /* 0x0000006c024e7223 */ /* 0x000fe2000001004e */
[----:B------:R-:W-:-:S02]  /*38f0*/  FFMA.FTZ R95, R26, R33, R95 ;  /* 0x000000211a5f7223 */ /* 0x000fc4000001005f */
[----:B------:R-:W-:Y:S01]  /*3900*/  FFMA.FTZ R27, R2, R42, R4 ;  /* 0x0000002a021b7223 */ /* 0x000fe20000010004 */
[----:B------:R-:W-:Y:S01]  /*3910*/  FADD.FTZ R94, R94, R33 ;  /* 0x000000215e5e7221 */ /* 0x000fe20000010000 */
[----:B------:R-:W-:Y:S01]  /*3920*/  PRMT R14, R59, 0x7632, R14 ;  /* 0x000076323b0e7816 */ /* 0x000fe2000000000e */
[CC--:B0-----:R-:W-:Y:S01]  /*3930*/  FMUL.FTZ R23, R6.reuse, R33.reuse ;  /* 0x0000002106177220 */ /* 0x0c1fe20000410000 */
[----:B------:R-:W-:Y:S01]  /*3940*/  FFMA.FTZ R33, R6, R33, R78 ;  /* 0x0000002106217223 */ /* 0x000fe2000001004e */
[----:B------:R-:W-:Y:S01]  /*3950*/  FMUL.FTZ R79, R27, -1.4426950216293334961 ;  /* 0xbfb8aa3b1b4f7820 */ /* 0x000fe20000410000 */
[----:B-1----:R-:W-:Y:S01]  /*3960*/  FADD.FTZ R78, -R107, 1 ;  /* 0x3f8000006b4e7421 */ /* 0x002fe20000010100 */
[----:B------:R-:W0:Y:S01]  /*3970*/  MUFU.RCP R31, R31 ;  /* 0x0000001f001f7308 */ /* 0x000e220000001000 */
[----:B------:R-:W-:Y:S02]  /*3980*/  SHF.L.U32 R14, R14, 0x10, RZ ;  /* 0x000000100e0e7819 */ /* 0x000fe400000006ff */
[----:B------:R-:W-:Y:S01]  /*3990*/  FFMA.FTZ R78, R17, R78, 1 ;  /* 0x3f800000114e7423 */ /* 0x000fe2000001004e */
[----:B------:R-:W-:Y:S01]  /*39a0*/  FADD.FTZ R80, -R106, 1 ;  /* 0x3f8000006a507421 */ /* 0x000fe20000010100 */
[----:B------:R-:W-:-:S03]  /*39b0*/  FFMA.FTZ R26, R26, R23, R22 ;  /* 0x000000171a1a7223 */ /* 0x000fc60000010016 */
[----:B------:R-:W1:Y:S01]  /*39c0*/  MUFU.EX2 R79, R79 ;  /* 0x0000004f004f7308 */ /* 0x000e620000000800 */
[----:B------:R-:W-:Y:S01]  /*39d0*/  FMUL.FTZ R107, R107, R78 ;  /* 0x0000004e6b6b7220 */ /* 0x000fe20000410000 */
[----:B------:R-:W-:Y:S01]  /*39e0*/  FADD.FTZ R23, -R32, R14 ;  /* 0x0000000e20177221 */ /* 0x000fe20000010100 */
[----:B---3--:R-:W-:Y:S01]  /*39f0*/  FADD.FTZ R78, -R30, 1 ;  /* 0x3f8000001e4e7421 */ /* 0x008fe20000010100 */
[----:B------:R-:W-:Y:S02]  /*3a00*/  FFMA.FTZ R81, R81, R80, 1 ;  /* 0x3f80000051517423 */ /* 0x000fe40000010050 */
[----:B------:R-:W-:Y:S01]  /*3a10*/  FMUL.FTZ R23, R9, R23 ;  /* 0x0000001709177220 */ /* 0x000fe20000410000 */
[----:B------:R-:W-:Y:S01]  /*3a20*/  FFMA.FTZ R82, R82, R78, 1 ;  /* 0x3f80000052527423 */ /* 0x000fe2000001004e */
[----:B------:R-:W-:Y:S01]  /*3a30*/  SHF.L.U32 R78, R63, 0x10, RZ ;  /* 0x000000103f4e7819 */ /* 0x000fe200000006ff */
[----:B------:R-:W-:Y:S01]  /*3a40*/  FMUL.FTZ R106, R106, R81 ;  /* 0x000000516a6a7220 */ /* 0x000fe20000410000 */
[----:B------:R-:W-:Y:S01]  /*3a50*/  PRMT R21, R58, 0x7632, R21 ;  /* 0x000076323a157816 */ /* 0x000fe20000000015 */
[----:B------:R-:W-:Y:S01]  /*3a60*/  FFMA.FTZ R17, R6, R23, R7 ;  /* 0x0000001706117223 */ /* 0x000fe20000010007 */
[----:B0-----:R-:W-:Y:S01]  /*3a70*/  FADD.FTZ R84, -R31, 1 ;  /* 0x3f8000001f547421 */ /* 0x001fe20000010100 */
[----:B------:R-:W-:Y:S01]  /*3a80*/  FMUL.FTZ R106, R78, R106 ;  /* 0x0000006a4e6a7220 */ /* 0x000fe20000410000 */
[----:B------:R-:W-:Y:S01]  /*3a90*/  SHF.L.U32 R21, R21, 0x10, RZ ;  /* 0x0000001015157819 */ /* 0x000fe200000006ff */
[----:B------:R-:W-:Y:S01]  /*3aa0*/  FMUL.FTZ R80, R17, -1.4426950216293334961 ;  /* 0xbfb8aa3b11507820 */ /* 0x000fe20000410000 */
[----:B------:R-:W-:Y:S01]  /*3ab0*/  IADD3 R78, P0, R28, UR22, RZ ;  /* 0x000000161c4e7c10 */ /* 0x000fe2000ff1e0ff */
[----:B------:R-:W-:Y:S01]  /*3ac0*/  FFMA.FTZ R83, R83, R84, 1 ;  /* 0x3f80000053537423 */ /* 0x000fe20000010054 */
[----:B-1----:R-:W-:Y:S01]  /*3ad0*/  FADD.FTZ R104, R79, 1 ;  /* 0x3f8000004f687421 */ /* 0x002fe20000010000 */
[----:B------:R-:W-:Y:S01]  /*3ae0*/  FADD.FTZ R21, -R32, R21 ;  /* 0x0000001520157221 */ /* 0x000fe20000010100 */
[----:B------:R-:W-:Y:S01]  /*3af0*/  IADD3.X R79, R25, UR23, RZ, P0, !PT ;  /* 0x00000017194f7c10 */ /* 0x000fe200087fe4ff */
[----:B------:R-:W-:Y:S01]  /*3b00*/  FMUL.FTZ R31, R31, R83 ;  /* 0x000000531f1f7220 */ /* 0x000fe20000410000 */
[C---:B------:R-:W-:Y:S01]  /*3b10*/  SHF.L.U32 R81, R62.reuse, 0x10, RZ ;  /* 0x000000103e517819 */ /* 0x040fe200000006ff */
[----:B------:R-:W0:Y:S01]  /*3b20*/  MUFU.EX2 R80, R80 ;  /* 0x0000005000507308 */ /* 0x000e220000000800 */
[----:B------:R-:W-:Y:S01]  /*3b30*/  PRMT R83, R62, 0x7632, R83 ;  /* 0x000076323e537816 */ /* 0x000fe20000000053 */
[----:B------:R-:W-:Y:S01]  /*3b40*/  FMUL.FTZ R21, R9, R21 ;  /* 0x0000001509157220 */ /* 0x000fe20000410000 */
[----:B------:R-:W3:Y:S01]  /*3b50*/  LDG.E.64.CONSTANT R78, desc[UR14][R78.64] ;  /* 0x0000000e4e4e7981 */ /* 0x000ee2000c1e9b00 */
[----:B------:R-:W-:Y:S01]  /*3b60*/  SHF.L.U32 R19, R58, 0x10, RZ ;  /* 0x000000103a137819 */ /* 0x000fe200000006ff */
[----:B------:R-:W-:Y:S01]  /*3b70*/  FMUL.FTZ R107, R81, R107 ;  /* 0x0000006b516b7220 */ /* 0x000fe20000410000 */
[----:B------:R-:W-:Y:S01]  /*3b80*/  SHF.L.U32 R83, R83, 0x10, RZ ;  /* 0x0000001053537819 */ /* 0x000fe200000006ff */
[----:B------:R-:W-:Y:S01]  /*3b90*/  FFMA.FTZ R14, R5, R21, R8 ;  /* 0x00000015050e7223 */ /* 0x000fe20000010008 */
[----:B------:R-:W-:Y:S01]  /*3ba0*/  FMUL.FTZ R30, R30, R82 ;  /* 0x000000521e1e7220 */ /* 0x000fe20000410000 */
[----:B------:R-:W-:Y:S01]  /*3bb0*/  FMUL.FTZ R81, R0, R107 ;  /* 0x0000006b00517220 */ /* 0x000fe20000410000 */
[----:B------:R-:W-:Y:S01]  /*3bc0*/  FADD.FTZ R19, -R32, R19 ;  /* 0x0000001320137221 */ /* 0x000fe20000010100 */
[----:B------:R-:W-:Y:S01]  /*3bd0*/  FMUL.FTZ R22, R14, -1.4426950216293334961 ;  /* 0xbfb8aa3b0e167820 */ /* 0x000fe20000410000 */
[----:B------:R-:W-:Y:S01]  /*3be0*/  PRMT R82, R63, 0x7632, R82 ;  /* 0x000076323f527816 */ /* 0x000fe20000000052 */
[----:B------:R-:W-:Y:S01]  /*3bf0*/  FMUL.FTZ R31, R83, R31 ;  /* 0x0000001f531f7220 */ /* 0x000fe20000410000 */
[----:B------:R-:W-:Y:S01]  /*3c00*/  FFMA.FTZ R26, R47, R81, R26 ;  /* 0x000000512f1a7223 */ /* 0x000fe2000001001a */
[----:B------:R-:W-:Y:S01]  /*3c10*/  FMUL.FTZ R43, R9, R19 ;  /* 0x00000013092b7220 */ /* 0x000fe20000410000 */
[----:B------:R-:W-:Y:S01]  /*3c20*/  SHF.L.U32 R82, R82, 0x10, RZ ;  /* 0x0000001052527819 */ /* 0x000fe200000006ff */
[----:B------:R-:W-:Y:S01]  /*3c30*/  FMUL.FTZ R81, R5, R31 ;  /* 0x0000001f05517220 */ /* 0x000fe20000410000 */
[----:B------:R-:W1:Y:S01]  /*3c40*/  MUFU.EX2 R22, R22 ;  /* 0x0000001600167308 */ /* 0x000e620000000800 */
[----:B------:R-:W-:Y:S01]  /*3c50*/  STL [R1+0xb8], R29 ;  /* 0x0000b81d01007387 */ /* 0x000fe20000100800 */
[----:B------:R-:W-:Y:S01]  /*3c60*/  FFMA.FTZ R19, R0, R43, R3 ;  /* 0x0000002b00137223 */ /* 0x000fe20000010003 */
[----:B0-----:R-:W-:Y:S01]  /*3c70*/  FADD.FTZ R80, R80, 1 ;  /* 0x3f80000050507421 */ /* 0x001fe20000010000 */
[C---:B------:R-:W-:Y:S01]  /*3c80*/  FFMA.FTZ R97, R12.reuse, R31, R97 ;  /* 0x0000001f0c617223 */ /* 0x040fe20000010061 */
[----:B------:R-:W-:Y:S01]  /*3c90*/  FFMA.FTZ R81, R12, R81, R26 ;  /* 0x000000510c517223 */ /* 0x000fe2000001001a */
[----:B------:R-:W-:Y:S01]  /*3ca0*/  STL [R1+0xb4], R34 ;  /* 0x0000b42201007387 */ /* 0x000fe20000100800 */
[----:B------:R-:W-:Y:S01]  /*3cb0*/  FMUL.FTZ R30, R82, R30 ;  /* 0x0000001e521e7220 */ /* 0x000fe20000410000 */
[----:B------:R-:W-:Y:S01]  /*3cc0*/  FFMA.FTZ R33, R0, R107, R33 ;  /* 0x0000006b00217223 */ /* 0x000fe20000010021 */
[----:B------:R-:W-:Y:S01]  /*3cd0*/  FMUL.FTZ R12, R2, R106 ;  /* 0x0000006a020c7220 */ /* 0x000fe20000410000 */
[----:B------:R-:W-:Y:S01]  /*3ce0*/  STL [R1+0x5c], R50 ;  /* 0x00005c3201007387 */ /* 0x000fe20000100800 */
[----:B------:R-:W-:Y:S01]  /*3cf0*/  FMUL.FTZ R105, R19, -1.4426950216293334961 ;  /* 0xbfb8aa3b13697820 */ /* 0x000fe20000410000 */
[----:B------:R0:W-:Y:S02]  /*3d00*/  MUFU.RCP R26, R80 ;  /* 0x00000050001a7308 */ /* 0x0001e40000001000 */
[----:B------:R-:W-:Y:S01]  /*3d10*/  STL [R1+0x60], R48 ;  /* 0x0000603001007387 */ /* 0x000fe20000100800 */
[----:B------:R-:W-:Y:S01]  /*3d20*/  FFMA.FTZ R33, R5, R31, R33 ;  /* 0x0000001f05217223 */ /* 0x000fe20000010021 */
[----:B------:R-:W-:Y:S01]  /*3d30*/  FADD.FTZ R96, R96, R31 ;  /* 0x0000001f60607221 */ /* 0x000fe20000010000 */
[----:B------:R-:W-:Y:S01]  /*3d40*/  FFMA.FTZ R81, R46, R12, R81 ;  /* 0x0000000c2e517223 */ /* 0x000fe20000010051 */
[----:B------:R1:W-:Y:S01]  /*3d50*/  STL [R1+0xac], R25 ;  /* 0x0000ac1901007387 */ /* 0x0003e20000100800 */
[----:B------:R-:W-:Y:S01]  /*3d60*/  IADD3.X R31, RZ, R15, RZ, P2, !PT ;  /* 0x0000000fff1f7210 */ /* 0x000fe200017fe4ff */
[----:B0-----:R-:W-:-:S02]  /*3d70*/  FMUL.FTZ R80, R6, R30 ;  /* 0x0000001e06507220 */ /* 0x001fc40000410000 */
[----:B------:R0:W-:Y:S01]  /*3d80*/  STL [R1+0xa8], R28 ;  /* 0x0000a81c01007387 */ /* 0x0001e20000100800 */
[C---:B------:R-:W-:Y:S01]  /*3d90*/  FFMA.FTZ R95, R18.reuse, R30, R95 ;  /* 0x0000001e125f7223 */ /* 0x040fe2000001005f */
[----:B------:R-:W0:Y:S01]  /*3da0*/  MUFU.EX2 R105, R105 ;  /* 0x0000006900697308 */ /* 0x000e220000000800 */
[----:B------:R-:W-:Y:S01]  /*3db0*/  FFMA.FTZ R18, R18, R80, R81 ;  /* 0x0000005012127223 */ /* 0x000fe20000010051 */
[C---:B-1----:R-:W-:Y:S02]  /*3dc0*/  SHF.L.U64.HI R25, R13.reuse, 0x1, R31 ;  /* 0x000000010d197819 */ /* 0x042fe4000001021f */
[----:B0-----:R-:W-:-:S04]  /*3dd0*/  SHF.L.U32 R28, R13, 0x1, RZ ;  /* 0x000000010d1c7819 */ /* 0x001fc800000006ff */
[----:B------:R-:W0:Y:S01]  /*3de0*/  MUFU.RCP R104, R104 ;  /* 0x0000006800687308 */ /* 0x000e220000001000 */
[----:B------:R-:W-:Y:S01]  /*3df0*/  IADD3 R80, P0, R28, UR16, RZ ;  /* 0x000000101c507c10 */ /* 0x000fe2000ff1e0ff */
[----:B------:R-:W-:-:S03]  /*3e00*/  FADD.FTZ R22, R22, 1 ;  /* 0x3f80000016167421 */ /* 0x000fc60000010000 */
[----:B------:R-:W-:-:S03]  /*3e10*/  IADD3.X R81, R25, UR17, RZ, P0, !PT ;  /* 0x0000001119517c10 */ /* 0x000fc600087fe4ff */
[----:B------:R-:W1:Y:S03]  /*3e20*/  MUFU.RCP R22, R22 ;  /* 0x0000001600167308 */ /* 0x000e660000001000 */
[----:B------:R-:W3:Y:S01]  /*3e30*/  LDG.E.64.CONSTANT R80, desc[UR14][R80.64] ;  /* 0x0000000e50507981 */ /* 0x000ee2000c1e9b00 */
[----:B------:R-:W-:Y:S01]  /*3e40*/  FFMA.FTZ R33, R2, R106, R33 ;  /* 0x0000006a02217223 */ /* 0x000fe20000010021 */
[----:B------:R-:W-:Y:S01]  /*3e50*/  IADD3 R82, P0, R24, UR22, RZ ;  /* 0x0000001618527c10 */ /* 0x000fe2000ff1e0ff */
[----:B------:R-:W-:Y:S02]  /*3e60*/  FADD.FTZ R105, R105, 1 ;  /* 0x3f80000069697421 */ /* 0x000fe40000010000 */
[----:B------:R-:W-:Y:S01]  /*3e70*/  FFMA.FTZ R12, R6, R30, R33 ;  /* 0x0000001e060c7223 */ /* 0x000fe20000010021 */
[----:B0-----:R-:W-:Y:S01]  /*3e80*/  FADD.FTZ R33, -R104, 1 ;  /* 0x3f80000068217421 */ /* 0x001fe20000010100 */
[----:B------:R-:W-:-:S02]  /*3e90*/  IADD3.X R83, R10, UR23, RZ, P0, !PT ;  /* 0x000000170a537c10 */ /* 0x000fc400087fe4ff */
[----:B------:R-:W0:Y:S01]  /*3ea0*/  MUFU.RCP R105, R105 ;  /* 0x0000006900697308 */ /* 0x000e220000001000 */
[----:B------:R-:W-:-:S03]  /*3eb0*/  FFMA.FTZ R27, R27, R33, 1 ;  /* 0x3f8000001b1b7423 */ /* 0x000fc60000010021 */
[----:B------:R-:W3:Y:S01]  /*3ec0*/  LDG.E.64.CONSTANT R82, desc[UR14][R82.64] ;  /* 0x0000000e52527981 */ /* 0x000ee2000c1e9b00 */
[----:B-1----:R-:W-:Y:S01]  /*3ed0*/  FADD.FTZ R13, -R22, 1 ;  /* 0x3f800000160d7421 */ /* 0x002fe20000010100 */
[----:B------:R-:W-:Y:S01]  /*3ee0*/  FMUL.FTZ R104, R104, R27 ;  /* 0x0000001b68687220 */ /* 0x000fe20000410000 */
[C---:B------:R-:W-:Y:S02]  /*3ef0*/  SHF.L.U32 R27, R65.reuse, 0x10, RZ ;  /* 0x00000010411b7819 */ /* 0x040fe400000006ff */
[----:B------:R-:W-:Y:S01]  /*3f00*/  FFMA.FTZ R14, R14, R13, 1 ;  /* 0x3f8000000e0e7423 */ /* 0x000fe2000001000d */
[----:B------:R-:W-:Y:S02]  /*3f10*/  SHF.L.U32 R13, R64, 0x10, RZ ;  /* 0x00000010400d7819 */ /* 0x000fe400000006ff */
[----:B------:R-:W-:Y:S01]  /*3f20*/  FADD.FTZ R27, -R32, R27 ;  /* 0x0000001b201b7221 */ /* 0x000fe20000010100 */
[----:B------:R-:W-:Y:S01]  /*3f30*/  PRMT R98, R65, 0x7632, R98 ;  /* 0x0000763241627816 */ /* 0x000fe20000000062 */
[----:B------:R-:W-:Y:S01]  /*3f40*/  FADD.FTZ R94, R94, R30 ;  /* 0x0000001e5e5e7221 */ /* 0x000fe20000010000 */
[----:B------:R-:W-:Y:S01]  /*3f50*/  FADD.FTZ R13, -R32, R13 ;  /* 0x0000000d200d7221 */ /* 0x000fe20000010100 */
[----:B------:R-:W-:Y:S01]  /*3f60*/  FMUL.FTZ R44, R9, R27 ;  /* 0x0000001b092c7220 */ /* 0x000fe20000410000 */
[----:B0-----:R-:W-:Y:S01]  /*3f70*/  FADD.FTZ R30, -R105, 1 ;  /* 0x3f800000691e7421 */ /* 0x001fe20000010100 */
[----:B------:R-:W-:Y:S01]  /*3f80*/  SHF.L.U32 R98, R98, 0x10, RZ ;  /* 0x0000001062627819 */ /* 0x000fe200000006ff */
[----:B------:R-:W-:Y:S01]  /*3f90*/  FMUL.FTZ R45, R9, R13 ;  /* 0x0000000d092d7220 */ /* 0x000fe20000410000 */
[----:B------:R-:W-:Y:S01]  /*3fa0*/  FFMA.FTZ R84, R2, R44, R4 ;  /* 0x0000002c02547223 */ /* 0x000fe20000010004 */
[----:B------:R-:W-:Y:S01]  /*3fb0*/  FFMA.FTZ R30, R19, R30, 1 ;  /* 0x3f800000131e7423 */ /* 0x000fe2000001001e */
[----:B------:R-:W-:Y:S01]  /*3fc0*/  FADD.FTZ R19, -R26, 1 ;  /* 0x3f8000001a137421 */ /* 0x000fe20000010100 */
[----:B------:R-:W-:Y:S01]  /*3fd0*/  FFMA.FTZ R13, R0, R45, R3 ;  /* 0x0000002d000d7223 */ /* 0x000fe20000010003 */
[----:B------:R-:W-:Y:S01]  /*3fe0*/  FMUL.FTZ R102, R84, -1.4426950216293334961 ;  /* 0xbfb8aa3b54667820 */ /* 0x000fe20000410000 */
[----:B------:R-:W-:Y:S01]  /*3ff0*/  FADD.FTZ R98, -R32, R98 ;  /* 0x0000006220627221 */ /* 0x000fe20000010100 */
[----:B------:R-:W-:Y:S01]  /*4000*/  FFMA.FTZ R19, R17, R19, 1 ;  /* 0x3f80000011137423 */ /* 0x000fe20000010013 */
[----:B------:R-:W-:-:S02]  /*4010*/  FMUL.FTZ R103, R13, -1.4426950216293334961 ;  /* 0xbfb8aa3b0d677820 */ /* 0x000fc40000410000 */
[----:B------:R-:W-:Y:S01]  /*4020*/  FMUL.FTZ R98, R9, R98 ;  /* 0x0000006209627220 */ /* 0x000fe20000410000 */
[----:B------:R-:W0:Y:S01]  /*4030*/  MUFU.EX2 R102, R102 ;  /* 0x0000006600667308 */ /* 0x000e220000000800 */
[----:B------:R-:W-:Y:S01]  /*4040*/  FMUL.FTZ R26, R26, R19 ;  /* 0x000000131a1a7220 */ /* 0x000fe20000410000 */
[----:B------:R-:W-:Y:S01]  /*4050*/  PRMT R17, R64, 0x7632, R17 ;  /* 0x0000763240117816 */ /* 0x000fe20000000011 */
[----:B------:R-:W-:Y:S01]  /*4060*/  FFMA.FTZ R88, R6, R98, R7 ;  /* 0x0000006206587223 */ /* 0x000fe20000010007 */
[----:B------:R-:W-:Y:S01]  /*4070*/  SHF.L.U32 R19, R67, 0x10, RZ ;  /* 0x0000001043137819 */ /* 0x000fe200000006ff */
[----:B------:R-:W-:Y:S01]  /*4080*/  FMUL.FTZ R14, R22, R14 ;  /* 0x0000000e160e7220 */ /* 0x000fe20000410000 */
[----:B------:R-:W-:Y:S01]  /*4090*/  SHF.L.U32 R22, R66, 0x10, RZ ;  /* 0x0000001042167819 */ /* 0x000fe200000006ff */
[----:B------:R-:W-:Y:S01]  /*40a0*/  FMUL.FTZ R105, R105, R30 ;  /* 0x0000001e69697220 */ /* 0x000fe20000410000 */
[----:B------:R-:W1:Y:S01]  /*40b0*/  MUFU.EX2 R103, R103 ;  /* 0x0000006700677308 */ /* 0x000e620000000800 */
[----:B------:R-:W-:Y:S01]  /*40c0*/  SHF.L.U32 R17, R17, 0x10, RZ ;  /* 0x0000001011117819 */ /* 0x000fe200000006ff */
[----:B------:R-:W-:Y:S01]  /*40d0*/  FMUL.FTZ R33, R88, -1.4426950216293334961 ;  /* 0xbfb8aa3b58217820 */ /* 0x000fe20000410000 */
[----:B------:R-:W-:Y:S01]  /*40e0*/  FMUL.FTZ R104, R19, R104 ;  /* 0x0000006813687220 */ /* 0x000fe20000410000 */
[----:B------:R-:W-:Y:S01]  /*40f0*/  PRMT R19, R67, 0x7632, R19 ;  /* 0x0000763243137816 */ /* 0x000fe20000000013 */
[----:B------:R-:W-:Y:S01]  /*4100*/  FMUL.FTZ R105, R22, R105 ;  /* 0x0000006916697220 */ /* 0x000fe20000410000 */
[----:B------:R-:W-:Y:S01]  /*4110*/  PRMT R22, R66, 0x7632, R22 ;  /* 0x0000763242167816 */ /* 0x000fe20000000016 */
[----:B------:R-:W-:Y:S01]  /*4120*/  FADD.FTZ R17, -R32, R17 ;  /* 0x0000001120117221 */ /* 0x000fe20000010100 */
[----:B------:R-:W-:Y:S01]  /*4130*/  SHF.L.U32 R19, R19, 0x10, RZ ;  /* 0x0000001013137819 */ /* 0x000fe200000006ff */
[----:B------:R-:W2:Y:S01]  /*4140*/  MUFU.EX2 R33, R33 ;  /* 0x0000002100217308 */ /* 0x000ea20000000800 */
[----:B------:R-:W-:Y:S01]  /*4150*/  SHF.L.U32 R22, R22, 0x10, RZ ;  /* 0x0000001016167819 */ /* 0x000fe200000006ff */
[----:B------:R-:W-:Y:S01]  /*4160*/  FMUL.FTZ R17, R9, R17 ;  /* 0x0000001109117220 */ /* 0x000fe20000410000 */
[----:B0-----:R-:W-:Y:S01]  /*4170*/  FADD.FTZ R102, R102, 1 ;  /* 0x3f80000066667421 */ /* 0x001fe20000010000 */
[----:B------:R-:W-:Y:S01]  /*4180*/  FMUL.FTZ R26, R19, R26 ;  /* 0x0000001a131a7220 */ /* 0x000fe20000410000 */
[----:B------:R-:W-:Y:S01]  /*4190*/  FMUL.FTZ R19, R0, R105 ;  /* 0x0000006900137220 */ /* 0x000fe20000410000 */
[----:B------:R-:W-:Y:S01]  /*41a0*/  FFMA.FTZ R27, R5, R17, R8 ;  /* 0x00000011051b7223 */ /* 0x000fe20000010008 */
[----:B------:R-:W-:Y:S01]  /*41b0*/  FMUL.FTZ R14, R22, R14 ;  /* 0x0000000e160e7220 */ /* 0x000fe20000410000 */
[----:B-1----:R-:W-:Y:S01]  /*41c0*/  FADD.FTZ R103, R103, 1 ;  /* 0x3f80000067677421 */ /* 0x002fe20000010000 */
[----:B------:R-:W-:Y:S01]  /*41d0*/  FFMA.FTZ R18, R43, R19, R18 ;  /* 0x000000132b127223 */ /* 0x000fe20000010012 */
[----:B------:R-:W-:Y:S01]  /*41e0*/  FMUL.FTZ R31, R27, -1.4426950216293334961 ;  /* 0xbfb8aa3b1b1f7820 */ /* 0x000fe20000410000 */
[-C--:B------:R-:W-:Y:S01]  /*41f0*/  FMUL.FTZ R19, R5, R14.reuse ;  /* 0x0000000e05137220 */ /* 0x080fe20000410000 */
[----:B------:R-:W0:Y:S01]  /*4200*/  MUFU.RCP R102, R102 ;  /* 0x0000006600667308 */ /* 0x000e220000001000 */
[----:B------:R-:W-:-:S02]  /*4210*/  FFMA.FTZ R97, R21, R14, R97 ;  /* 0x0000000e15617223 */ /* 0x000fc40000010061 */
[----:B------:R-:W-:Y:S01]  /*4220*/  FFMA.FTZ R21, R21, R19, R18 ;  /* 0x0000001315157223 */ /* 0x000fe20000010012 */
[----:B------:R-:W-:Y:S01]  /*4230*/  FFMA.FTZ R19, R0, R105, R12 ;  /* 0x0000006900137223 */ /* 0x000fe2000001000c */
[----:B------:R-:W-:Y:S01]  /*4240*/  SHF.L.U32 R18, R68, 0x10, RZ ;  /* 0x0000001044127819 */ /* 0x000fe200000006ff */
[----:B------:R-:W-:Y:S02]  /*4250*/  FMUL.FTZ R12, R2, R104 ;  /* 0x00000068020c7220 */ /* 0x000fe40000410000 */
[----:B------:R-:W1:Y:S01]  /*4260*/  MUFU.RCP R103, R103 ;  /* 0x0000006700677308 */ /* 0x000e620000001000 */
[----:B--2---:R-:W-:Y:S01]  /*4270*/  FADD.FTZ R33, R33, 1 ;  /* 0x3f80000021217421 */ /* 0x004fe20000010000 */
[----:B------:R-:W-:Y:S01]  /*4280*/  FADD.FTZ R96, R96, R14 ;  /* 0x0000000e60607221 */ /* 0x000fe20000010000 */
[----:B------:R-:W-:Y:S01]  /*4290*/  FFMA.FTZ R19, R5, R14, R19 ;  /* 0x0000000e05137223 */ /* 0x000fe20000010013 */
[----:B------:R-:W-:-:S04]  /*42a0*/  FFMA.FTZ R14, R42, R12, R21 ;  /* 0x0000000c2a0e7223 */ /* 0x000fc80000010015 */
[----:B------:R-:W2:Y:S01]  /*42b0*/  MUFU.EX2 R31, R31 ;  /* 0x0000001f001f7308 */ /* 0x000ea20000000800 */
[----:B------:R-:W-:Y:S01]  /*42c0*/  FADD.FTZ R12, -R32, R18 ;  /* 0x00000012200c7221 */ /* 0x000fe20000010100 */
[-C--:B------:R-:W-:Y:S01]  /*42d0*/  FMUL.FTZ R18, R6, R26.reuse ;  /* 0x0000001a06127220 */ /* 0x080fe20000410000 */
[----:B------:R-:W-:Y:S01]  /*42e0*/  FFMA.FTZ R95, R23, R26, R95 ;  /* 0x0000001a175f7223 */ /* 0x000fe2000001005f */
[----:B------:R-:W-:-:S04]  /*42f0*/  FFMA.FTZ R19, R2, R104, R19 ;  /* 0x0000006802137223 */ /* 0x000fc80000010013 */
[----:B------:R-:W2:Y:S01]  /*4300*/  MUFU.RCP R33, R33 ;  /* 0x0000002100217308 */ /* 0x000ea20000001000 */
[----:B------:R-:W-:Y:S01]  /*4310*/  FFMA.FTZ R23, R23, R18, R14 ;  /* 0x0000001217177223 */ /* 0x000fe2000001000e */
[----:B0-----:R-:W-:Y:S01]  /*4320*/  FADD.FTZ R18, -R102, 1 ;  /* 0x3f80000066127421 */ /* 0x001fe20000010100 */
[----:B------:R-:W-:Y:S01]  /*4330*/  FADD.FTZ R94, R94, R26 ;  /* 0x0000001a5e5e7221 */ /* 0x000fe20000010000 */
[----:B------:R-:W-:Y:S01]  /*4340*/  FFMA.FTZ R26, R6, R26, R19 ;  /* 0x0000001a061a7223 */ /* 0x000fe20000010013 */
[----:B-1----:R-:W-:Y:S01]  /*4350*/  FADD.FTZ R19, -R103, 1 ;  /* 0x3f80000067137421 */ /* 0x002fe20000010100 */
[----:B------:R-:W-:Y:S01]  /*4360*/  FFMA.FTZ R84, R84, R18, 1 ;  /* 0x3f80000054547423 */ /* 0x000fe20000010012 */
[----:B------:R-:W-:Y:S01]  /*4370*/  STL [R1+0xa4], R10 ;  /* 0x0000a40a01007387 */ /* 0x000fe20000100800 */
[----:B--2---:R-:W-:Y:S01]  /*4380*/  FADD.FTZ R31, R31, 1 ;  /* 0x3f8000001f1f7421 */ /* 0x004fe20000010000 */
[----:B------:R-:W-:Y:S02]  /*4390*/  FFMA.FTZ R13, R13, R19, 1 ;  /* 0x3f8000000d0d7423 */ /* 0x000fe40000010013 */
[----:B------:R0:W-:Y:S01]  /*43a0*/  STL [R1+0xa0], R24 ;  /* 0x0000a01801007387 */ /* 0x0001e20000100800 */
[----:B------:R-:W-:Y:S01]  /*43b0*/  FMUL.FTZ R102, R102, R84 ;  /* 0x0000005466667220 */ /* 0x000fe20000410000 */
[----:B------:R-:W-:-:S02]  /*43c0*/  IADD3.X R19, RZ, R15, RZ, P1, !PT ;  /* 0x0000000fff137210 */ /* 0x000fc40000ffe4ff */
[----:B------:R-:W-:Y:S01]  /*43d0*/  IADD3 R84, P0, R28, UR22, RZ ;  /* 0x000000161c547c10 */ /* 0x000fe2000ff1e0ff */
[----:B------:R-:W1:Y:S01]  /*43e0*/  MUFU.RCP R31, R31 ;  /* 0x0000001f001f7308 */ /* 0x000e620000001000 */
[----:B------:R-:W-:Y:S01]  /*43f0*/  FADD.FTZ R87, -R33, 1 ;  /* 0x3f80000021577421 */ /* 0x000fe20000010100 */
[C---:B0-----:R-:W-:Y:S02]  /*4400*/  SHF.L.U32 R24, R11.reuse, 0x1, RZ ;  /* 0x000000010b187819 */ /* 0x041fe400000006ff */
[----:B------:R-:W-:Y:S02]  /*4410*/  SHF.L.U64.HI R10, R11, 0x1, R19 ;  /* 0x000000010b0a7819 */ /* 0x000fe40000010213 */
[----:B------:R-:W-:Y:S02]  /*4420*/  IADD3 R86, P1, R24, UR16, RZ ;  /* 0x0000001018567c10 */ /* 0x000fe4000ff3e0ff */
[----:B------:R-:W-:Y:S01]  /*4430*/  IADD3.X R85, R25, UR23, RZ, P0, !PT ;  /* 0x0000001719557c10 */ /* 0x000fe200087fe4ff */
[----:B------:R-:W-:Y:S01]  /*4440*/  FMUL.FTZ R39, R9, R12 ;  /* 0x0000000c09277220 */ /* 0x000fe20000410000 */
[----:B------:R-:W-:Y:S01]  /*4450*/  SHF.L.U32 R12, R69, 0x10, RZ ;  /* 0x00000010450c7819 */ /* 0x000fe200000006ff */
[----:B------:R-:W-:Y:S01]  /*4460*/  FFMA.FTZ R88, R88, R87, 1 ;  /* 0x3f80000058587423 */ /* 0x000fe20000010057 */
[----:B------:R-:W-:-:S02]  /*4470*/  PRMT R22, R68, 0x7632, R22 ;  /* 0x0000763244167816 */ /* 0x000fc40000000016 */
[----:B------:R-:W-:Y:S01]  /*4480*/  IADD3.X R87, R10, UR17, RZ, P1, !PT ;  /* 0x000000110a577c10 */ /* 0x000fe20008ffe4ff */
[----:B------:R-:W2:Y:S01]  /*4490*/  LDG.E.64.CONSTANT R84, desc[UR14][R84.64] ;  /* 0x0000000e54547981 */ /* 0x000ea2000c1e9b00 */
[----:B------:R-:W-:Y:S01]  /*44a0*/  SHF.L.U32 R22, R22, 0x10, RZ ;  /* 0x0000001016167819 */ /* 0x000fe200000006ff */
[----:B------:R-:W-:Y:S01]  /*44b0*/  FADD.FTZ R12, -R32, R12 ;  /* 0x0000000c200c7221 */ /* 0x000fe20000010100 */
[----:B------:R-:W-:Y:S01]  /*44c0*/  FFMA.FTZ R14, R0, R39, R3 ;  /* 0x00000027000e7223 */ /* 0x000fe20000010003 */
[----:B------:R-:W-:Y:S01]  /*44d0*/  PRMT R30, R69, 0x7632, R30 ;  /* 0x00007632451e7816 */ /* 0x000fe2000000001e */
[----:B------:R-:W2:Y:S01]  /*44e0*/  LDG.E.64.CONSTANT R86, desc[UR14][R86.64] ;  /* 0x0000000e56567981 */ /* 0x000ea2000c1e9b00 */
[----:B------:R-:W-:Y:S01]  /*44f0*/  FMUL.FTZ R38, R9, R12 ;  /* 0x0000000c09267220 */ /* 0x000fe20000410000 */
[----:B------:R-:W-:Y:S01]  /*4500*/  FADD.FTZ R22, -R32, R22 ;  /* 0x0000001620167221 */ /* 0x000fe20000010100 */
[----:B------:R-:W-:Y:S01]  /*4510*/  FMUL.FTZ R21, R14, -1.4426950216293334961 ;  /* 0xbfb8aa3b0e157820 */ /* 0x000fe20000410000 */
[----:B------:R-:W-:Y:S01]  /*4520*/  FMUL.FTZ R103, R103, R13 ;  /* 0x0000000d67677220 */ /* 0x000fe20000410000 */
[----:B------:R-:W-:Y:S01]  /*4530*/  SHF.L.U32 R30, R30, 0x10, RZ ;  /* 0x000000101e1e7819 */ /* 0x000fe200000006ff */
[----:B-1----:R-:W-:Y:S01]  /*4540*/  FADD.FTZ R12, -R31, 1 ;  /* 0x3f8000001f0c7421 */ /* 0x002fe20000010100 */
[----:B------:R-:W-:Y:S01]  /*4550*/  FFMA.FTZ R13, R2, R38, R4 ;  /* 0x00000026020d7223 */ /* 0x000fe20000010004 */
[----:B------:R-:W-:Y:S01]  /*4560*/  FMUL.FTZ R22, R9, R22 ;  /* 0x0000001609167220 */ /* 0x000fe20000410000 */
[----:B------:R-:W0:Y:S01]  /*4570*/  MUFU.EX2 R21, R21 ;  /* 0x0000001500157308 */ /* 0x000e220000000800 */
[----:B------:R-:W-:Y:S01]  /*4580*/  FFMA.FTZ R27, R27, R12, 1 ;  /* 0x3f8000001b1b7423 */ /* 0x000fe2000001000c */
[----:B------:R-:W-:Y:S01]  /*4590*/  FMUL.FTZ R18, R13, -1.4426950216293334961 ;  /* 0xbfb8aa3b0d127820 */ /* 0x000fe20000410000 */
[----:B------:R-:W-:Y:S01]  /*45a0*/  FADD.FTZ R30, -R32, R30 ;  /* 0x0000001e201e7221 */ /* 0x000fe20000010100 */
[----:B------:R-:W-:-:S03]  /*45b0*/  FFMA.FTZ R12, R5, R22, R8 ;  /* 0x00000016050c7223 */ /* 0x000fc60000010008 */
[----:B------:R-:W-:Y:S01]  /*45c0*/  FMUL.FTZ R19, R9, R30 ;  /* 0x0000001e09137220 */ /* 0x000fe20000410000 */
[----:B------:R-:W-:Y:S01]  /*45d0*/  FMUL.FTZ R30, R12, -1.4426950216293334961 ;  /* 0xbfb8aa3b0c1e7820 */ /* 0x000fe20000410000 */
[----:B------:R-:W1:Y:S02]  /*45e0*/  MUFU.EX2 R18, R18 ;  /* 0x0000001200127308 */ /* 0x000e640000000800 */
[----:B------:R-:W-:Y:S01]  /*45f0*/  FFMA.FTZ R11, R6, R19, R7 ;  /* 0x00000013060b7223 */ /* 0x000fe20000010007 */
[----:B------:R-:W-:-:S03]  /*4600*/  FMUL.FTZ R31, R31, R27 ;  /* 0x0000001b1f1f7220 */ /* 0x000fc60000410000 */
[----:B------:R-:W-:Y:S02]  /*4610*/  FMUL.FTZ R89, R11, -1.4426950216293334961 ;  /* 0xbfb8aa3b0b597820 */ /* 0x000fe40000410000 */
[----:B------:R-:W4:Y:S01]  /*4620*/  MUFU.EX2 R30, R30 ;  /* 0x0000001e001e7308 */ /* 0x000f220000000800 */
[----:B0-----:R-:W-:Y:S01]  /*4630*/  FADD.FTZ R21, R21, 1 ;  /* 0x3f80000015157421 */ /* 0x001fe20000010000 */
[----:B------:R-:W-:Y:S01]  /*4640*/  SHF.L.U32 R91, R70, 0x10, RZ ;  /* 0x00000010465b7819 */ /* 0x000fe200000006ff */
[----:B------:R-:W-:Y:S01]  /*4650*/  FMUL.FTZ R33, R33, R88 ;  /* 0x0000005821217220 */ /* 0x000fe20000410000 */
[----:B------:R-:W-:-:S04]  /*4660*/  SHF.L.U32 R88, R71, 0x10, RZ ;  /* 0x0000001047587819 */ /* 0x000fc800000006ff */
[----:B------:R0:W4:Y:S01]  /*4670*/  MUFU.EX2 R27, R89 ;  /* 0x00000059001b7308 */ /* 0x0001220000000800 */
[----:B------:R-:W-:Y:S01]  /*4680*/  PRMT R90, R70, 0x7632, R90 ;  /* 0x00007632465a7816 */ /* 0x000fe2000000005a */
[----:B-1----:R-:W-:Y:S01]  /*4690*/  FADD.FTZ R18, R18, 1 ;  /* 0x3f80000012127421 */ /* 0x002fe20000010000 */
[----:B------:R-:W-:Y:S01]  /*46a0*/  FMUL.FTZ R103, R91, R103 ;  /* 0x000000675b677220 */ /* 0x000fe20000410000 */
[----:B------:R-:W-:Y:S01]  /*46b0*/  FMUL.FTZ R102, R88, R102 ;  /* 0x0000006658667220 */ /* 0x000fe20000410000 */
[----:B------:R-:W-:-:S03]  /*46c0*/  SHF.L.U32 R90, R90, 0x10, RZ ;  /* 0x000000105a5a7819 */ /* 0x000fc600000006ff */
[----:B------:R-:W1:Y:S01]  /*46d0*/  MUFU.RCP R21, R21 ;  /* 0x0000001500157308 */ /* 0x000e620000001000 */
[----:B0-----:R-:W-:Y:S01]  /*46e0*/  PRMT R89, R71, 0x7632, R89 ;  /* 0x0000763247597816 */ /* 0x001fe20000000059 */
[----:B------:R-:W-:Y:S01]  /*46f0*/  FMUL.FTZ R88, R0, R103 ;  /* 0x0000006700587220 */ /* 0x000fe20000410000 */
[----:B----4-:R-:W-:Y:S01]  /*4700*/  FADD.FTZ R30, R30, 1 ;  /* 0x3f8000001e1e7421 */ /* 0x010fe20000010000 */
[----:B------:R-:W-:Y:S01]  /*4710*/  FMUL.FTZ R31, R90, R31 ;  /* 0x0000001f5a1f7220 */ /* 0x000fe20000410000 */
[----:B------:R-:W-:Y:S01]  /*4720*/  SHF.L.U32 R89, R89, 0x10, RZ ;  /* 0x0000001059597819 */ /* 0x000fe200000006ff */
[----:B------:R-:W-:Y:S02]  /*4730*/  FFMA.FTZ R88, R45, R88, R23 ;  /* 0x000000582d587223 */ /* 0x000fe40000010017 */
[----:B------:R-:W0:Y:S01]  /*4740*/  MUFU.RCP R18, R18 ;  /* 0x0000001200127308 */ /* 0x000e220000001000 */
[----:B------:R-:W-:Y:S01]  /*4750*/  FFMA.FTZ R26, R0, R103, R26 ;  /* 0x00000067001a7223 */ /* 0x000fe2000001001a */
[----:B------:R-:W-:Y:S01]  /*4760*/  FADD.FTZ R27, R27, 1 ;  /* 0x3f8000001b1b7421 */ /* 0x000fe20000010000 */
[----:B------:R-:W-:-:S02]  /*4770*/  FMUL.FTZ R33, R89, R33 ;  /* 0x0000002159217220 */ /* 0x000fc40000410000 */
[----:B------:R-:W-:-:S03]  /*4780*/  FFMA.FTZ R26, R5, R31, R26 ;  /* 0x0000001f051a7223 */ /* 0x000fc6000001001a */
[----:B------:R-:W4:Y:S01]  /*4790*/  MUFU.RCP R23, R30 ;  /* 0x0000001e00177308 */ /* 0x000f220000001000 */
[-C--:B------:R-:W-:Y:S01]  /*47a0*/  FMUL.FTZ R89, R5, R31.reuse ;  /* 0x0000001f05597220 */ /* 0x080fe20000410000 */
[----:B------:R-:W-:Y:S01]  /*47b0*/  FFMA.FTZ R97, R17, R31, R97 ;  /* 0x0000001f11617223 */ /* 0x000fe20000010061 */
[----:B------:R-:W-:Y:S01]  /*47c0*/  FADD.FTZ R96, R96, R31 ;  /* 0x0000001f60607221 */ /* 0x000fe20000010000 */
[----:B------:R-:W-:Y:S01]  /*47d0*/  FFMA.FTZ R101, R2, R102, R26 ;  /* 0x0000006602657223 */ /* 0x000fe2000001001a */
[----:B-1----:R-:W-:-:S03]  /*47e0*/  FADD.FTZ R26, -R21, 1 ;  /* 0x3f800000151a7421 */ /* 0x002fc60000010100 */
[----:B------:R0:W1:Y:S01]  /*47f0*/  MUFU.RCP R31, R27 ;  /* 0x0000001b001f7308 */ /* 0x0000620000001000 */
[----:B------:R-:W-:Y:S01]  /*4800*/  FFMA.FTZ R26, R14, R26, 1 ;  /* 0x3f8000000e1a7423 */ /* 0x000fe2000001001a */
[----:B------:R-:W-:Y:S01]  /*4810*/  FFMA.FTZ R88, R17, R89, R88 ;  /* 0x0000005911587223 */ /* 0x000fe20000010058 */
[----:B------:R-:W-:Y:S01]  /*4820*/  FMUL.FTZ R17, R2, R102 ;  /* 0x0000006602117220 */ /* 0x000fe20000410000 */
[----:B------:R-:W-:Y:S01]  /*4830*/  SHF.L.U32 R14, R72, 0x10, RZ ;  /* 0x00000010480e7819 */ /* 0x000fe200000006ff */
[----:B------:R-:W-:Y:S01]  /*4840*/  FMUL.FTZ R21, R21, R26 ;  /* 0x0000001a15157220 */ /* 0x000fe20000410000 */
[-C--:B------:R-:W-:Y:S01]  /*4850*/  FFMA.FTZ R95, R98, R33.reuse, R95 ;  /* 0x00000021625f7223 */ /* 0x080fe2000001005f */
[----:B0-----:R-:W-:Y:S01]  /*4860*/  FADD.FTZ R27, -R18, 1 ;  /* 0x3f800000121b7421 */ /* 0x001fe20000010100 */
[----:B------:R-:W-:Y:S01]  /*4870*/  FADD.FTZ R94, R94, R33 ;  /* 0x000000215e5e7221 */ /* 0x000fe20000010000 */
[----:B------:R-:W-:Y:S01]  /*4880*/  FFMA.FTZ R101, R6, R33, R101 ;  /* 0x0000002106657223 */ /* 0x000fe20000010065 */
[----:B----4-:R-:W-:Y:S01]  /*4890*/  FADD.FTZ R26, -R23, 1 ;  /* 0x3f800000171a7421 */ /* 0x010fe20000010100 */
[----:B------:R-:W-:Y:S01]  /*48a0*/  FFMA.FTZ R17, R44, R17, R88 ;  /* 0x000000112c117223 */ /* 0x000fe20000010058 */
[----:B------:R-:W-:Y:S01]  /*48b0*/  FMUL.FTZ R33, R6, R33 ;  /* 0x0000002106217220 */ /* 0x000fe20000410000 */
[----:B------:R-:W-:Y:S01]  /*48c0*/  FFMA.FTZ R27, R13, R27, 1 ;  /* 0x3f8000000d1b7423 */ /* 0x000fe2000001001b */
[----:B------:R-:W-:Y:S01]  /*48d0*/  FADD.FTZ R30, -R32, R14 ;  /* 0x0000000e201e7221 */ /* 0x000fe20000010100 */
[----:B------:R-:W-:Y:S01]  /*48e0*/  FFMA.FTZ R14, R12, R26, 1 ;  /* 0x3f8000000c0e7423 */ /* 0x000fe2000001001a */
[----:B------:R-:W-:Y:S01]  /*48f0*/  SHF.L.U32 R88, R77, 0x10, RZ ;  /* 0x000000104d587819 */ /* 0x000fe200000006ff */
[----:B------:R-:W-:Y:S01]  /*4900*/  FFMA.FTZ R98, R98, R33, R17 ;  /* 0x0000002162627223 */ /* 0x000fe20000010011 */
[----:B------:R-:W-:Y:S01]  /*4910*/  FMUL.FTZ R12, R18, R27 ;  /* 0x0000001b120c7220 */ /* 0x000fe20000410000 */
[----:B------:R-:W-:Y:S01]  /*4920*/  SHF.L.U32 R13, R73, 0x10, RZ ;  /* 0x00000010490d7819 */ /* 0x000fe200000006ff */
[----:B-1----:R-:W-:Y:S01]  /*4930*/  FADD.FTZ R17, -R31, 1 ;  /* 0x3f8000001f117421 */ /* 0x002fe20000010100 */
[----:B------:R-:W-:Y:S01]  /*4940*/  STL [R1+0x64], R47 ;  /* 0x0000642f01007387 */ /* 0x000fe20000100800 */
[----:B------:R-:W-:Y:S01]  /*4950*/  FMUL.FTZ R12, R88, R12 ;  /* 0x0000000c580c7220 */ /* 0x000fe20000410000 */
[----:B------:R-:W-:Y:S01]  /*4960*/  IADD3.X R88, RZ, R15, RZ, P6, !PT ;  /* 0x0000000fff587210 */ /* 0x000fe200037fe4ff */
[----:B------:R-:W-:Y:S01]  /*4970*/  FFMA.FTZ R11, R11, R17, 1 ;  /* 0x3f8000000b0b7423 */ /* 0x000fe20000010011 */
[----:B------:R-:W-:Y:S01]  /*4980*/  STL [R1+0x68], R46 ;  /* 0x0000682e01007387 */ /* 0x000fe20000100800 */
[----:B------:R-:W-:Y:S01]  /*4990*/  FADD.FTZ R17, -R32, R13 ;  /* 0x0000000d20117221 */ /* 0x000fe20000010100 */
[----:B------:R-:W-:-:S02]  /*49a0*/  SHF.L.U32 R13, R74, 0x10, RZ ;  /* 0x000000104a0d7819 */ /* 0x000fc400000006ff */
[----:B------:R-:W-:Y:S04]  /*49b0*/  STL [R1+0x7c], R43 ;  /* 0x00007c2b01007387 */ /* 0x000fe80000100800 */
[----:B------:R-:W-:Y:S04]  /*49c0*/  STL [R1+0x6c], R42 ;  /* 0x00006c2a01007387 */ /* 0x000fe80000100800 */
[----:B------:R0:W-:Y:S01]  /*49d0*/  STL [R1+0x9c], R25 ;  /* 0x00009c1901007387 */ /* 0x0001e20000100800 */
[----:B------:R-:W-:-:S03]  /*49e0*/  FADD.FTZ R13, -R32, R13 ;  /* 0x0000000d200d7221 */ /* 0x000fc60000010100 */
[----:B------:R1:W-:Y:S01]  /*49f0*/  STL [R1+0x98], R28 ;  /* 0x0000981c01007387 */ /* 0x0003e20000100800 */
[----:B0-----:R-:W-:Y:S02]  /*4a00*/  SHF.L.U64.HI R25, R20, 0x1, R88 ;  /* 0x0000000114197819 */ /* 0x001fe40000010258 */
[----:B------:R-:W-:Y:S01]  /*4a10*/  IADD3 R88, P0, R24, UR22, RZ ;  /* 0x0000001618587c10 */ /* 0x000fe2000ff1e0ff */
[----:B------:R-:W-:Y:S01]  /*4a20*/  FMUL.FTZ R40, R9, R13 ;  /* 0x0000000d09287220 */ /* 0x000fe20000410000 */
[----:B-1----:R-:W-:Y:S02]  /*4a30*/  SHF.L.U32 R28, R20, 0x1, RZ ;  /* 0x00000001141c7819 */ /* 0x002fe400000006ff */
[----:B------:R-:W-:Y:S02]  /*4a40*/  IADD3.X R89, R10, UR23, RZ, P0, !PT ;  /* 0x000000170a597c10 */ /* 0x000fe400087fe4ff */
[----:B------:R-:W-:Y:S01]  /*4a50*/  PRMT R13, R72, 0x7632, R13 ;  /* 0x00007632480d7816 */ /* 0x000fe2000000000d */
[----:B------:R-:W-:Y:S01]  /*4a60*/  FMUL.FTZ R31, R31, R11 ;  /* 0x0000000b1f1f7220 */ /* 0x000fe20000410000 */
[----:B------:R-:W-:-:S02]  /*4a70*/  SHF.L.U32 R11, R76, 0x10, RZ ;  /* 0x000000104c0b7819 */ /* 0x000fc400000006ff */
[----:B------:R-:W-:Y:S01]  /*4a80*/  IADD3 R90, P1, R28, UR16, RZ ;  /* 0x000000101c5a7c10 */ /* 0x000fe2000ff3e0ff */
[----:B------:R-:W4:Y:S01]  /*4a90*/  LDG.E.64.CONSTANT R88, desc[UR14][R88.64] ;  /* 0x0000000e58587981 */ /* 0x000f22000c1e9b00 */
[----:B------:R-:W-:Y:S01]  /*4aa0*/  SHF.L.U32 R13, R13, 0x10, RZ ;  /* 0x000000100d0d7819 */ /* 0x000fe200000006ff */
[----:B------:R-:W-:Y:S01]  /*4ab0*/  FMUL.FTZ R11, R11, R21 ;  /* 0x000000150b0b7220 */ /* 0x000fe20000410000 */
[----:B------:R-:W-:Y:S01]  /*4ac0*/  IADD3.X R91, R25, UR17, RZ, P1, !PT ;  /* 0x00000011195b7c10 */ /* 0x000fe20008ffe4ff */
[----:B------:R-:W-:Y:S01]  /*4ad0*/  FMUL.FTZ R37, R9, R17 ;  /* 0x0000001109257220 */ /* 0x000fe20000410000 */
[----:B------:R-:W-:Y:S01]  /*4ae0*/  PRMT R33, R73, 0x7632, R33 ;  /* 0x0000763249217816 */ /* 0x000fe20000000021 */
[----:B------:R-:W-:Y:S01]  /*4af0*/  FADD.FTZ R21, -R32, R13 ;  /* 0x0000000d20157221 */ /* 0x000fe20000010100 */
[----:B------:R-:W-:Y:S01]  /*4b00*/  FMUL.FTZ R41, R9, R30 ;  /* 0x0000001e09297220 */ /* 0x000fe20000410000 */
[----:B------:R-:W-:Y:S01]  /*4b10*/  FFMA.FTZ R92, R2, R37, R4 ;  /* 0x00000025025c7223 */ /* 0x000fe20000010004 */
[----:B------:R-:W-:Y:S01]  /*4b20*/  SHF.L.U32 R33, R33, 0x10, RZ ;  /* 0x0000001021217819 */ /* 0x000fe200000006ff */
[----:B------:R-:W-:Y:S01]  /*4b30*/  FMUL.FTZ R21, R9, R21 ;  /* 0x0000001509157220 */ /* 0x000fe20000410000 */
[----:B------:R-:W4:Y:S01]  /*4b40*/  LDG.E.64.CONSTANT R90, desc[UR14][R90.64] ;  /* 0x0000000e5a5a7981 */ /* 0x000f22000c1e9b00 */
[----:B------:R-:W-:Y:S01]  /*4b50*/  PRMT R27, R76, 0x7632, R27 ;  /* 0x000076324c1b7816 */ /* 0x000fe2000000001b */
[----:B------:R-:W-:Y:S01]  /*4b60*/  FFMA.FTZ R26, R0, R41, R3 ;  /* 0x00000029001a7223 */ /* 0x000fe20000010003 */
[----:B------:R-:W-:Y:S01]  /*4b70*/  FMUL.FTZ R99, R92, -1.4426950216293334961 ;  /* 0xbfb8aa3b5c637820 */ /* 0x000fe20000410000 */
[----:B------:R-:W-:Y:S01]  /*4b80*/  FADD.FTZ R33, -R32, R33 ;  /* 0x0000002120217221 */ /* 0x000fe20000010100 */
[----:B------:R-:W-:Y:S01]  /*4b90*/  FFMA.FTZ R13, R5, R21, R8 ;  /* 0x00000015050d7223 */ /* 0x000fe20000010008 */
[----:B------:R-:W-:Y:S01]  /*4ba0*/  SHF.L.U32 R27, R27, 0x10, RZ ;  /* 0x000000101b1b7819 */ /* 0x000fe200000006ff */
[----:B------:R-:W-:Y:S01]  /*4bb0*/  FMUL.FTZ R23, R23, R14 ;  /* 0x0000000e17177220 */ /* 0x000fe20000410000 */
[----:B------:R-:W-:Y:S01]  /*4bc0*/  FMUL.FTZ R30, R26, -1.4426950216293334961 ;  /* 0xbfb8aa3b1a1e7820 */ /* 0x000fe20000410000 */
[----:B------:R-:W-:Y:S01]  /*4bd0*/  FMUL.FTZ R33, R9, R33 ;  /* 0x0000002109217220 */ /* 0x000fe20000410000 */
[----:B------:R-:W-:Y:S01]  /*4be0*/  FMUL.FTZ R100, R13, -1.4426950216293334961 ;  /* 0xbfb8aa3b0d647820 */ /* 0x000fe20000410000 */
[----:B------:R-:W0:Y:S01]  /*4bf0*/  MUFU.EX2 R99, R99 ;  /* 0x0000006300637308 */ /* 0x000e220000000800 */
[----:B------:R-:W-:Y:S01]  /*4c00*/  FMUL.FTZ R23, R27, R23 ;  /* 0x000000171b177220 */ /* 0x000fe20000410000 */
[----:B------:R-:W-:Y:S01]  /*4c10*/  FFMA.FTZ R27, R6, R33, R7 ;  /* 0x00000021061b7223 */ /* 0x000fe20000010007 */
[----:B------:R-:W-:-:S05]  /*4c20*/  PRMT R120, R77, 0x7632, R120 ;  /* 0x000076324d787816 */ /* 0x000fca0000000078 */
[----:B------:R-:W1:Y:S01]  /*4c30*/  MUFU.EX2 R30, R30 ;  /* 0x0000001e001e7308 */ /* 0x000e620000000800 */
[----:B------:R-:W-:Y:S01]  /*4c40*/  FMUL.FTZ R20, R27, -1.4426950216293334961 ;  /* 0xbfb8aa3b1b147820 */ /* 0x000fe20000410000 */
[----:B------:R-:W-:-:S06]  /*4c50*/  SHF.L.U32 R120, R120, 0x10, RZ ;  /* 0x0000001078787819 */ /* 0x000fcc00000006ff */
[----:B------:R-:W3:Y:S01]  /*4c60*/  MUFU.EX2 R100, R100 ;  /* 0x0000006400647308 */ /* 0x000ee20000000800 */
[----:B------:R-:W-:Y:S01]  /*4c70*/  FMUL.FTZ R31, R120, R31 ;  /* 0x0000001f781f7220 */ /* 0x000fe20000410000 */
[----:B------:R-:W-:Y:S01]  /*4c80*/  PRMT R120, R74, 0x7632, R120 ;  /* 0x000076324a787816 */ /* 0x000fe20000000078 */
[----:B0-----:R-:W-:Y:S01]  /*4c90*/  FADD.FTZ R99, R99, 1 ;  /* 0x3f80000063637421 */ /* 0x001fe20000010000 */
[----:B------:R-:W-:-:S04]  /*4ca0*/  SHF.L.U32 R14, R75, 0x10, RZ ;  /* 0x000000104b0e7819 */ /* 0x000fc800000006ff */
[----:B------:R-:W0:Y:S01]  /*4cb0*/  MUFU.EX2 R20, R20 ;  /* 0x0000001400147308 */ /* 0x000e220000000800 */
[CC--:B------:R-:W-:Y:S01]  /*4cc0*/  FFMA.FTZ R101, R0.reuse, R11.reuse, R101 ;  /* 0x0000000b00657223 */ /* 0x0c0fe20000010065 */
[----:B------:R-:W-:Y:S01]  /*4cd0*/  FMUL.FTZ R119, R0, R11 ;  /* 0x0000000b00777220 */ /* 0x000fe20000410000 */
[----:B------:R-:W-:Y:S01]  /*4ce0*/  SHF.L.U32 R120, R120, 0x10, RZ ;  /* 0x0000001078787819 */ /* 0x000fe200000006ff */
[----:B-1----:R-:W-:Y:S01]  /*4cf0*/  FADD.FTZ R30, R30, 1 ;  /* 0x3f8000001e1e7421 */ /* 0x002fe20000010000 */
[----:B------:R-:W-:Y:S01]  /*4d00*/  FADD.FTZ R14, -R32, R14 ;  /* 0x0000000e200e7221 */ /* 0x000fe20000010100 */
[-C--:B------:R-:W-:Y:S01]  /*4d10*/  FFMA.FTZ R97, R22, R23.reuse, R97 ;  /* 0x0000001716617223 */ /* 0x080fe20000010061 */
[----:B------:R-:W-:Y:S01]  /*4d20*/  FADD.FTZ R96, R96, R23 ;  /* 0x0000001760607221 */ /* 0x000fe20000010000 */
[----:B---3--:R-:W-:Y:S01]  /*4d30*/  FADD.FTZ R121, R100, 1 ;  /* 0x3f80000064797421 */ /* 0x008fe20000010000 */
[----:B------:R-:W-:Y:S01]  /*4d40*/  FFMA.FTZ R100, R5, R23, R101 ;  /* 0x0000001705647223 */ /* 0x000fe20000010065 */
[----:B------:R-:W-:Y:S01]  /*4d50*/  FFMA.FTZ R98, R39, R119, R98 ;  /* 0x0000007727627223 */ /* 0x000fe20000010062 */
[----:B------:R-:W1:Y:S01]  /*4d60*/  MUFU.RCP R99, R99 ;  /* 0x0000006300637308 */ /* 0x000e620000001000 */
[----:B------:R-:W-:Y:S01]  /*4d70*/  FMUL.FTZ R23, R5, R23 ;  /* 0x0000001705177220 */ /* 0x000fe20000410000 */
[----:B------:R-:W-:Y:S01]  /*4d80*/  FFMA.FTZ R18, R0, R40, R3 ;  /* 0x0000002800127223 */ /* 0x000fe20000010003 */
[----:B------:R-:W-:Y:S01]  /*4d90*/  FADD.FTZ R120, -R32, R120 ;  /* 0x0000007820787221 */ /* 0x000fe20000010100 */
[----:B------:R-:W-:Y:S01]  /*4da0*/  FMUL.FTZ R36, R9, R14 ;  /* 0x0000000e09247220 */ /* 0x000fe20000410000 */
[----:B------:R-:W-:Y:S01]  /*4db0*/  PRMT R119, R75, 0x7632, R119 ;  /* 0x000076324b777816 */ /* 0x000fe20000000077 */
[----:B------:R-:W-:-:S02]  /*4dc0*/  FFMA.FTZ R23, R22, R23, R98 ;  /* 0x0000001716177223 */ /* 0x000fc40000010062 */
[----:B------:R-:W3:Y:S01]  /*4dd0*/  MUFU.RCP R30, R30 ;  /* 0x0000001e001e7308 */ /* 0x000ee20000001000 */
[----:B------:R-:W-:Y:S01]  /*4de0*/  FMUL.FTZ R93, R18, -1.4426950216293334961 ;  /* 0xbfb8aa3b125d7820 */ /* 0x000fe20000410000 */
[----:B------:R-:W-:Y:S01]  /*4df0*/  FMUL.FTZ R22, R9, R120 ;  /* 0x0000007809167220 */ /* 0x000fe20000410000 */
[----:B------:R-:W-:Y:S01]  /*4e00*/  FFMA.FTZ R17, R2, R36, R4 ;  /* 0x0000002402117223 */ /* 0x000fe20000010004 */
[----:B0-----:R-:W-:Y:S01]  /*4e10*/  FADD.FTZ R120, R20, 1 ;  /* 0x3f80000014787421 */ /* 0x001fe20000010000 */
[----:B------:R-:W-:-:S03]  /*4e20*/  SHF.L.U32 R119, R119, 0x10, RZ ;  /* 0x0000001077777819 */ /* 0x000fc600000006ff */
[----:B------:R0:W3:Y:S01]  /*4e30*/  MUFU.RCP R101, R121 ;  /* 0x0000007900657308 */ /* 0x0000e20000001000 */
[----:B------:R-:W-:Y:S01]  /*4e40*/  FMUL.FTZ R14, R17, -1.4426950216293334961 ;  /* 0xbfb8aa3b110e7820 */ /* 0x000fe20000410000 */
[----:B------:R-:W-:Y:S01]  /*4e50*/  FADD.FTZ R119, -R32, R119 ;  /* 0x0000007720777221 */ /* 0x000fe20000010100 */
[----:B------:R-:W-:-:S05]  /*4e60*/  FFMA.FTZ R20, R5, R22, R8 ;  /* 0x0000001605147223 */ /* 0x000fca0000010008 */
[----:B------:R-:W3:Y:S01]  /*4e70*/  MUFU.EX2 R93, R93 ;  /* 0x0000005d005d7308 */ /* 0x000ee20000000800 */
[----:B0-----:R-:W-:Y:S01]  /*4e80*/  FMUL.FTZ R121, R2, R12 ;  /* 0x0000000c02797220 */ /* 0x001fe20000410000 */
[----:B-1----:R-:W-:-:S03]  /*4e90*/  FADD.FTZ R122, -R99, 1 ;  /* 0x3f800000637a7421 */ /* 0x002fc60000010100 */
[----:B------:R-:W-:-:S03]  /*4ea0*/  FFMA.FTZ R121, R38, R121, R23 ;  /* 0x0000007926797223 */ /* 0x000fc60000010017 */
[----:B------:R-:W0:Y:S01]  /*4eb0*/  MUFU.RCP R120, R120 ;  /* 0x0000007800787308 */ /* 0x000e220000001000 */
[----:B------:R-:W-:Y:S01]  /*4ec0*/  FMUL.FTZ R23, R9, R119 ;  /* 0x0000007709177220 */ /* 0x000fe20000410000 */
[----:B------:R-:W-:Y:S01]  /*4ed0*/  FMUL.FTZ R119, R20, -1.4426950216293334961 ;  /* 0xbfb8aa3b14777820 */ /* 0x000fe20000410000 */
[----:B------:R-:W-:Y:S01]  /*4ee0*/  FFMA.FTZ R123, R2, R12, R100 ;  /* 0x0000000c027b7223 */ /* 0x000fe20000010064 */
[----:B---3--:R-:W-:-:S04]  /*4ef0*/  FADD.FTZ R100, -R30, 1 ;  /* 0x3f8000001e647421 */ /* 0x008fc80000010100 */
[----:B------:R-:W1:Y:S01]  /*4f00*/  MUFU.EX2 R14, R14 ;  /* 0x0000000e000e7308 */ /* 0x000e620000000800 */
[----:B------:R-:W-:Y:S01]  /*4f10*/  FFMA.FTZ R122, R92, R122, 1 ;  /* 0x3f8000005c7a7423 */ /* 0x000fe2000001007a */
[-C--:B------:R-:W-:Y:S01]  /*4f20*/  FMUL.FTZ R98, R6, R31.reuse ;  /* 0x0000001f06627220 */ /* 0x080fe20000410000 */
[----:B------:R-:W-:Y:S01]  /*4f30*/  FADD.FTZ R92, -R101, 1 ;  /* 0x3f800000655c7421 */ /* 0x000fe20000010100 */
[----:B------:R-:W-:Y:S01]  /*4f40*/  FFMA.FTZ R100, R26, R100, 1 ;  /* 0x3f8000001a647423 */ /* 0x000fe20000010064 */
[----:B------:R-:W-:-:S03]  /*4f50*/  FFMA.FTZ R95, R19, R31, R95 ;  /* 0x0000001f135f7223 */ /* 0x000fc6000001005f */
[----:B------:R-:W3:Y:S01]  /*4f60*/  MUFU.EX2 R119, R119 ;  /* 0x0000007700777308 */ /* 0x000ee20000000800 */
[----:B------:R-:W-:Y:S01]  /*4f70*/  FFMA.FTZ R121, R19, R98, R121 ;  /* 0x0000006213797223 */ /* 0x000fe20000010079 */
[----:B------:R-:W-:Y:S01]  /*4f80*/  FFMA.FTZ R92, R13, R92, 1 ;  /* 0x3f8000000d5c7423 */ /* 0x000fe2000001005c */
[----:B------:R-:W-:Y:S01]  /*4f90*/  FFMA.FTZ R19, R6, R23, R7 ;  /* 0x0000001706137223 */ /* 0x000fe20000010007 */
[----:B------:R-:W-:Y:S01]  /*4fa0*/  FMUL.FTZ R100, R30, R100 ;  /* 0x000000641e647220 */ /* 0x000fe20000410000 */
[----:B------:R-:W-:Y:S01]  /*4fb0*/  FADD.FTZ R93, R93, 1 ;  /* 0x3f8000005d5d7421 */ /* 0x000fe20000010000 */
[----:B0-----:R-:W-:Y:S01]  /*4fc0*/  FADD.FTZ R30, -R120, 1 ;  /* 0x3f800000781e7421 */ /* 0x001fe20000010100 */
[----:B------:R-:W-:Y:S01]  /*4fd0*/  FMUL.FTZ R26, R19, -1.4426950216293334961 ;  /* 0xbfb8aa3b131a7820 */ /* 0x000fe20000410000 */
[----:B------:R-:W-:Y:S02]  /*4fe0*/  FMUL.FTZ R101, R101, R92 ;  /* 0x0000005c65657220 */ /* 0x000fe40000410000 */
[----:B------:R1:W0:Y:S01]  /*4ff0*/  MUFU.RCP R92, R93 ;  /* 0x0000005d005c7308 */ /* 0x0002220000001000 */
[----:B------:R-:W-:Y:S01]  /*5000*/  FFMA.FTZ R30, R27, R30, 1 ;  /* 0x3f8000001b1e7423 */ /* 0x000fe2000001001e */
[----:B------:R-:W-:-:S02]  /*5010*/  PRMT R27, R78, 0x7632, R27 ;  /* 0x000076324e1b7816 */ /* 0x000fc4000000001b */
[----:B------:R-:W-:Y:S01]  /*5020*/  SHF.L.U32 R13, R78, 0x10, RZ ;  /* 0x000000104e0d7819 */ /* 0x000fe200000006ff */
[----:B-1----:R-:W-:-:S03]  /*5030*/  FADD.FTZ R93, R14, 1 ;  /* 0x3f8000000e5d7421 */ /* 0x002fc60000010000 */
[----:B------:R-:W1:Y:S01]  /*5040*/  MUFU.EX2 R26, R26 ;  /* 0x0000001a001a7308 */ /* 0x000e620000000800 */
[----:B------:R-:W-:Y:S01]  /*5050*/  SHF.L.U32 R27, R27, 0x10, RZ ;  /* 0x000000101b1b7819 */ /* 0x000fe200000006ff */
[----:B------:R-:W-:Y:S01]  /*5060*/  FMUL.FTZ R122, R99, R122 ;  /* 0x0000007a637a7220 */ /* 0x000fe20000410000 */
[----:B------:R-:W-:Y:S01]  /*5070*/  FADD.FTZ R98, R94, R31 ;  /* 0x0000001f5e627221 */ /* 0x000fe20000010000 */
[----:B------:R-:W-:Y:S01]  /*5080*/  FMUL.FTZ R13, R13, R100 ;  /* 0x000000640d0d7220 */ /* 0x000fe20000410000 */
[----:B---3--:R-:W-:Y:S01]  /*5090*/  FADD.FTZ R99, R119, 1 ;  /* 0x3f80000077637421 */ /* 0x008fe20000010000 */
[C---:B------:R-:W-:Y:S02]  /*50a0*/  PRMT R94, R79.reuse, 0x7632, R94 ;  /* 0x000076324f5e7816 */ /* 0x040fe4000000005e */
[----:B------:R-:W3:Y:S01]  /*50b0*/  MUFU.RCP R93, R93 ;  /* 0x0000005d005d7308 */ /* 0x000ee20000001000 */
[----:B------:R-:W-:Y:S01]  /*50c0*/  FFMA.FTZ R31, R6, R31, R123 ;  /* 0x0000001f061f7223 */ /* 0x000fe2000001007b */
[----:B------:R-:W-:Y:S01]  /*50d0*/  SHF.L.U32 R14, R79, 0x10, RZ ;  /* 0x000000104f0e7819 */ /* 0x000fe200000006ff */
[----:B------:R-:W-:Y:S01]  /*50e0*/  FMUL.FTZ R101, R27, R101 ;  /* 0x000000651b657220 */ /* 0x000fe20000410000 */
[-C--:B------:R-:W-:Y:S01]  /*50f0*/  FMUL.FTZ R27, R0, R13.reuse ;  /* 0x0000000d001b7220 */ /* 0x080fe20000410000 */
[----:B------:R-:W-:Y:S01]  /*5100*/  SHF.L.U32 R94, R94, 0x10, RZ ;  /* 0x000000105e5e7819 */ /* 0x000fe200000006ff */
[----:B------:R-:W-:Y:S01]  /*5110*/  FMUL.FTZ R30, R120, R30 ;  /* 0x0000001e781e7220 */ /* 0x000fe20000410000 */
[----:B------:R-:W-:Y:S01]  /*5120*/  FFMA.FTZ R31, R0, R13, R31 ;  /* 0x0000000d001f7223 */ /* 0x000fe2000001001f */
[----:B------:R-:W2:Y:S01]  /*5130*/  MUFU.RCP R99, R99 ;  /* 0x0000006300637308 */ /* 0x000ea20000001000 */
[----:B------:R-:W-:Y:S01]  /*5140*/  FMUL.FTZ R14, R14, R122 ;  /* 0x0000007a0e0e7220 */ /* 0x000fe20000410000 */
[----:B------:R-:W-:Y:S01]  /*5150*/  FFMA.FTZ R121, R41, R27, R121 ;  /* 0x0000001b29797223 */ /* 0x000fe20000010079 */
[CC--:B------:R-:W-:Y:S01]  /*5160*/  FMUL.FTZ R100, R5.reuse, R101.reuse ;  /* 0x0000006505647220 */ /* 0x0c0fe20000410000 */
[----:B------:R-:W-:Y:S01]  /*5170*/  FMUL.FTZ R27, R94, R30 ;  /* 0x0000001e5e1b7220 */ /* 0x000fe20000410000 */
[-C--:B------:R-:W-:Y:S01]  /*5180*/  FFMA.FTZ R31, R5, R101.reuse, R31 ;  /* 0x00000065051f7223 */ /* 0x080fe2000001001f */
[----:B------:R-:W-:Y:S01]  /*5190*/  STL [R1+0x74], R45 ;  /* 0x0000742d01007387 */ /* 0x000fe20000100800 */
[C---:B------:R-:W-:Y:S01]  /*51a0*/  FFMA.FTZ R94, R21.reuse, R101, R97 ;  /* 0x00000065155e7223 */ /* 0x040fe20000010061 */
[----:B------:R-:W-:Y:S01]  /*51b0*/  FFMA.FTZ R100, R21, R100, R121 ;  /* 0x0000006415647223 */ /* 0x000fe20000010079 */
[-C--:B------:R-:W-:Y:S01]  /*51c0*/  FMUL.FTZ R30, R2, R14.reuse ;  /* 0x0000000e021e7220 */ /* 0x080fe20000410000 */
[----:B------:R-:W-:Y:S01]  /*51d0*/  STL [R1+0x78], R44 ;  /* 0x0000782c01007387 */ /* 0x000fe20000100800 */
[----:B0-----:R-:W-:Y:S01]  /*51e0*/  FADD.FTZ R97, -R92, 1 ;  /* 0x3f8000005c617421 */ /* 0x001fe20000010100 */
[----:B------:R-:W-:Y:S01]  /*51f0*/  FADD.FTZ R21, R96, R101 ;  /* 0x0000006560157221 */ /* 0x000fe20000010000 */
[----:B-1----:R-:W-:Y:S01]  /*5200*/  FADD.FTZ R26, R26, 1 ;  /* 0x3f8000001a1a7421 */ /* 0x002fe20000010000 */
[----:B------:R-:W-:Y:S01]  /*5210*/  STL [R1+0x70], R39 ;  /* 0x0000702701007387 */ /* 0x000fe20000100800 */
[----:B------:R-:W-:Y:S01]  /*5220*/  FFMA.FTZ R101, R2, R14, R31 ;  /* 0x0000000e02657223 */ /* 0x000fe2000001001f */
[----:B------:R-:W-:-:S02]  /*5230*/  FFMA.FTZ R31, R33, R27, R95 ;  /* 0x0000001b211f7223 */ /* 0x000fc4000001005f */
[----:B------:R-:W-:Y:S01]  /*5240*/  STL [R1+0x38], R38 ;  /* 0x0000382601007387 */ /* 0x000fe20000100800 */
[----:B---3--:R-:W-:Y:S01]  /*5250*/  FADD.FTZ R95, -R93, 1 ;  /* 0x3f8000005d5f7421 */ /* 0x008fe20000010100 */
[----:B------:R-:W-:Y:S02]  /*5260*/  FFMA.FTZ R97, R18, R97, 1 ;  /* 0x3f80000012617423 */ /* 0x000fe40000010061 */
[----:B------:R0:W-:Y:S01]  /*5270*/  STL [R1+0x94], R10 ;  /* 0x0000940a01007387 */ /* 0x0001e20000100800 */
[----:B------:R-:W-:Y:S01]  /*5280*/  FFMA.FTZ R96, R37, R30, R100 ;  /* 0x0000001e25607223 */ /* 0x000fe20000010064 */
[----:B------:R-:W-:Y:S02]  /*5290*/  IADD3.X R18, RZ, R15, RZ, P5, !PT ;  /* 0x0000000fff127210 */ /* 0x000fe40002ffe4ff */
[----:B------:R1:W-:Y:S01]  /*52a0*/  STL [R1+0x90], R24 ;  /* 0x0000901801007387 */ /* 0x0003e20000100800 */
[----:B------:R3:W2:Y:S01]  /*52b0*/  MUFU.RCP R30, R26 ;  /* 0x0000001a001e7308 */ /* 0x0006a20000001000 */
[----:B------:R-:W-:Y:S01]  /*52c0*/  FFMA.FTZ R95, R17, R95, 1 ;  /* 0x3f800000115f7423 */ /* 0x000fe2000001005f */
[----:B------:R-:W-:Y:S01]  /*52d0*/  FMUL.FTZ R15, R92, R97 ;  /* 0x000000615c0f7220 */ /* 0x000fe20000410000 */
[----:B------:R-:W-:Y:S01]  /*52e0*/  FMUL.FTZ R100, R6, R27 ;  /* 0x0000001b06647220 */ /* 0x000fe20000410000 */
[----:B0-----:R-:W-:-:S02]  /*52f0*/  SHF.L.U64.HI R10, R16, 0x1, R18 ;  /* 0x00000001100a7819 */ /* 0x001fc40000010212 */
[----:B-1----:R-:W-:Y:S01]  /*5300*/  SHF.L.U32 R24, R16, 0x1, RZ ;  /* 0x0000000110187819 */ /* 0x002fe200000006ff */
[----:B---3--:R-:W-:Y:S01]  /*5310*/  FADD.FTZ R26, R98, R27 ;  /* 0x0000001b621a7221 */ /* 0x008fe20000010000 */
[----:B------:R-:W-:Y:S02]  /*5320*/  FFMA.FTZ R27, R6, R27, R101 ;  /* 0x0000001b061b7223 */ /* 0x000fe40000010065 */
[----:B------:R-:W-:Y:S01]  /*5330*/  IADD3 R92, P0, R24, UR16, RZ ;  /* 0x00000010185c7c10 */ /* 0x000fe2000ff1e0ff */
[----:B--2---:R-:W-:Y:S01]  /*5340*/  FADD.FTZ R101, -R99, 1 ;  /* 0x3f80000063657421 */ /* 0x004fe20000010100 */
[----:B------:R-:W-:Y:S02]  /*5350*/  FMUL.FTZ R16, R93, R95 ;  /* 0x0000005f5d107220 */ /* 0x000fe40000410000 */
[----:B------:R-:W-:Y:S01]  /*5360*/  IADD3.X R93, R10, UR17, RZ, P0, !PT ;  /* 0x000000110a5d7c10 */ /* 0x000fe200087fe4ff */
[----:B------:R-:W-:Y:S01]  /*5370*/  FFMA.FTZ R101, R20, R101, 1 ;  /* 0x3f80000014657423 */ /* 0x000fe20000010065 */
[C---:B------:R-:W-:Y:S01]  /*5380*/  PRMT R20, R80.reuse, 0x7632, R20 ;  /* 0x0000763250147816 */ /* 0x040fe20000000014 */
[----:B------:R-:W-:Y:S01]  /*5390*/  FFMA.FTZ R33, R33, R100, R96 ;  /* 0x0000006421217223 */ /* 0x000fe20000010060 */
[----:B------:R-:W-:Y:S01]  /*53a0*/  SHF.L.U32 R17, R80, 0x10, RZ ;  /* 0x0000001050117819 */ /* 0x000fe200000006ff */
[----:B------:R-:W-:Y:S01]  /*53b0*/  STL [R1+0x34], R41 ;  /* 0x0000342901007387 */ /* 0x000fe20000100800 */
[----:B------:R-:W-:Y:S01]  /*53c0*/  SHF.L.U32 R20, R20, 0x10, RZ ;  /* 0x0000001014147819 */ /* 0x000fe200000006ff */
[----:B------:R-:W-:-:S02]  /*53d0*/  UIADD3 UR10, UP0, UR10, 0x1, URZ ;  /* 0x000000010a0a7890 */ /* 0x000fc4000ff1e03f */
[----:B------:R-:W2:Y:S01]  /*53e0*/  LDG.E.64.CONSTANT R92, desc[UR14][R92.64] ;  /* 0x0000000e5c5c7981 */ /* 0x000ea2000c1e9b00 */
[----:B------:R-:W-:Y:S01]  /*53f0*/  FADD.FTZ R100, -R30, 1 ;  /* 0x3f8000001e647421 */ /* 0x000fe20000010100 */
[----:B------:R-:W-:Y:S01]  /*5400*/  FADD.FTZ R20, -R32, R20 ;  /* 0x0000001420147221 */ /* 0x000fe20000010100 */
[----:B------:R-:W-:Y:S01]  /*5410*/  SHF.L.U32 R123, R87, 0x10, RZ ;  /* 0x00000010577b7819 */ /* 0x000fe200000006ff */
[----:B------:R-:W-:Y:S01]  /*5420*/  ULDC.64 UR16, c[0x0][0x258] ;  /* 0x0000960000107ab9 */ /* 0x000fe20000000a00 */
[----:B------:R-:W-:Y:S01]  /*5430*/  FFMA.FTZ R100, R19, R100, 1 ;  /* 0x3f80000013647423 */ /* 0x000fe20000010064 */
[----:B------:R-:W-:-:S03]  /*5440*/  FMUL.FTZ R20, R9, R20 ;  /* 0x0000001409147220 */ /* 0x000fc60000410000 */
[----:B------:R-:W-:Y:S01]  /*5450*/  FMUL.FTZ R100, R30, R100 ;  /* 0x000000641e647220 */ /* 0x000fe20000410000 */
[----:B------:R-:W-:Y:S01]  /*5460*/  PRMT R30, R83, 0x7632, R30 ;  /* 0x00007632531e7816 */ /* 0x000fe2000000001e */
[----:B------:R-:W-:-:S03]  /*5470*/  FFMA.FTZ R97, R5, R20, R8 ;  /* 0x0000001405617223 */ /* 0x000fc60000010008 */
[----:B------:R-:W-:Y:S01]  /*5480*/  SHF.L.U32 R119, R30, 0x10, RZ ;  /* 0x000000101e777819 */ /* 0x000fe200000006ff */
[----:B------:R-:W-:Y:S01]  /*5490*/  FMUL.FTZ R95, R97, -1.4426950216293334961 ;  /* 0xbfb8aa3b615f7820 */ /* 0x000fe20000410000 */
[----:B------:R-:W-:Y:S01]  /*54a0*/  PRMT R19, R81, 0x7632, R19 ;  /* 0x0000763251137816 */ /* 0x000fe20000000013 */
[----:B------:R-:W-:Y:S02]  /*54b0*/  FADD.FTZ R18, -R32, R17 ;  /* 0x0000001120127221 */ /* 0x000fe40000010100 */
[----:B------:R-:W-:Y:S01]  /*54c0*/  FMUL.FTZ R100, R119, R100 ;  /* 0x0000006477647220 */ /* 0x000fe20000410000 */
[C---:B------:R-:W-:Y:S01]  /*54d0*/  SHF.L.U32 R119, R82.reuse, 0x10, RZ ;  /* 0x0000001052777819 */ /* 0x040fe200000006ff */
[----:B------:R-:W0:Y:S01]  /*54e0*/  MUFU.EX2 R95, R95 ;  /* 0x0000005f005f7308 */ /* 0x000e220000000800 */
[----:B------:R-:W-:Y:S02]  /*54f0*/  SHF.L.U32 R17, R81, 0x10, RZ ;  /* 0x0000001051117819 */ /* 0x000fe400000006ff */
[----:B------:R-:W-:-:S02]  /*5500*/  PRMT R96, R82, 0x7632, R96 ;  /* 0x0000763252607816 */ /* 0x000fc40000000060 */
[----:B------:R-:W-:Y:S01]  /*5510*/  SHF.L.U32 R19, R19, 0x10, RZ ;  /* 0x0000001013137819 */ /* 0x000fe200000006ff */
[----:B------:R-:W-:Y:S01]  /*5520*/  FMUL.FTZ R35, R9, R18 ;  /* 0x0000001209237220 */ /* 0x000fe20000410000 */
[----:B------:R-:W-:Y:S01]  /*5530*/  SHF.L.U32 R96, R96, 0x10, RZ ;  /* 0x0000001060607819 */ /* 0x000fe200000006ff */
[----:B------:R-:W-:Y:S01]  /*5540*/  FMUL.FTZ R15, R119, R15 ;  /* 0x0000000f770f7220 */ /* 0x000fe20000410000 */
[----:B------:R-:W-:Y:S01]  /*5550*/  FMUL.FTZ R101, R99, R101 ;  /* 0x0000006563657220 */ /* 0x000fe20000410000 */
[C---:B------:R-:W-:Y:S01]  /*5560*/  FADD.FTZ R18, -R32.reuse, R17 ;  /* 0x0000001120127221 */ /* 0x040fe20000010100 */
[----:B------:R-:W-:Y:S01]  /*5570*/  FADD.FTZ R19, -R32, R19 ;  /* 0x0000001320137221 */ /* 0x000fe20000010100 */
[C---:B------:R-:W-:Y:S01]  /*5580*/  FMUL.FTZ R120, R0.reuse, R15 ;  /* 0x0000000f00787220 */ /* 0x040fe20000410000 */
[----:B------:R-:W-:Y:S01]  /*5590*/  FFMA.FTZ R17, R0, R35, R3 ;  /* 0x0000002300117223 */ /* 0x000fe20000010003 */
[C---:B------:R-:W-:Y:S01]  /*55a0*/  FMUL.FTZ R34, R9.reuse, R18 ;  /* 0x0000001209227220 */ /* 0x040fe20000410000 */
[----:B------:R-:W-:Y:S01]  /*55b0*/  FMUL.FTZ R101, R96, R101 ;  /* 0x0000006560657220 */ /* 0x000fe20000410000 */
[----:B------:R-:W-:Y:S01]  /*55c0*/  FMUL.FTZ R19, R9, R19 ;  /* 0x0000001309137220 */ /* 0x000fe20000410000 */
[----:B------:R-:W-:Y:S01]  /*55d0*/  SHF.L.U32 R119, R83, 0x10, RZ ;  /* 0x0000001053777819 */ /* 0x000fe200000006ff */
[----:B------:R-:W-:Y:S01]  /*55e0*/  FFMA.FTZ R33, R40, R120, R33 ;  /* 0x0000007828217223 */ /* 0x000fe20000010021 */
[----:B------:R-:W-:Y:S01]  /*55f0*/  FMUL.FTZ R98, R17, -1.4426950216293334961 ;  /* 0xbfb8aa3b11627820 */ /* 0x000fe20000410000 */
[----:B------:R-:W-:Y:S01]  /*5600*/  FFMA.FTZ R18, R2, R34, R4 ;  /* 0x0000002202127223 */ /* 0x000fe20000010004 */
[----:B------:R-:W-:Y:S01]  /*5610*/  FMUL.FTZ R120, R5, R101 ;  /* 0x0000006505787220 */ /* 0x000fe20000410000 */
[----:B------:R-:W-:Y:S01]  /*5620*/  FFMA.FTZ R96, R6, R19, R7 ;  /* 0x0000001306607223 */ /* 0x000fe20000010007 */
[----:B------:R-:W-:Y:S01]  /*5630*/  FMUL.FTZ R16, R119, R16 ;  /* 0x0000001077107220 */ /* 0x000fe20000410000 */
[----:B------:R-:W-:Y:S01]  /*5640*/  FMUL.FTZ R99, R18, -1.4426950216293334961 ;  /* 0xbfb8aa3b12637820 */ /* 0x000fe20000410000 */
[----:B0-----:R-:W-:Y:S01]  /*5650*/  FADD.FTZ R119, R95, 1 ;  /* 0x3f8000005f777421 */ /* 0x001fe20000010000 */
[C---:B------:R-:W-:Y:S01]  /*5660*/  FFMA.FTZ R33, R22.reuse, R120, R33 ;  /* 0x0000007816217223 */ /* 0x040fe20000010021 */
[----:B------:R-:W-:Y:S01]  /*5670*/  FFMA.FTZ R22, R22, R101, R94 ;  /* 0x0000006516167223 */ /* 0x000fe2000001005e */
[----:B------:R-:W-:Y:S01]  /*5680*/  FFMA.FTZ R95, R0, R15, R27 ;  /* 0x0000000f005f7223 */ /* 0x000fe2000001001b */
[----:B------:R-:W0:Y:S01]  /*5690*/  MUFU.EX2 R98, R98 ;  /* 0x0000006200627308 */ /* 0x000e220000000800 */
[----:B------:R-:W-:Y:S01]  /*56a0*/  FMUL.FTZ R30, R96, -1.4426950216293334961 ;  /* 0xbfb8aa3b601e7820 */ /* 0x000fe20000410000 */
[----:B------:R-:W-:Y:S01]  /*56b0*/  IADD3 R94, P0, R28, UR22, RZ ;  /* 0x000000161c5e7c10 */ /* 0x000fe2000ff1e0ff */
[----:B------:R-:W-:Y:S01]  /*56c0*/  FADD.FTZ R21, R21, R101 ;  /* 0x0000006515157221 */ /* 0x000fe20000010000 */
[----:B------:R-:W-:-:S02]  /*56d0*/  FFMA.FTZ R101, R5, R101, R95 ;  /* 0x0000006505657223 */ /* 0x000fc4000001005f */
[----:B------:R-:W-:Y:S02]  /*56e0*/  IADD3.X R95, R25, UR23, RZ, P0, !PT ;  /* 0x00000017195f7c10 */ /* 0x000fe400087fe4ff */
[----:B------:R-:W1:Y:S04]  /*56f0*/  MUFU.EX2 R99, R99 ;  /* 0x0000006300637308 */ /* 0x000e680000000800 */
[----:B------:R-:W3:Y:S04]  /*5700*/  LDG.E.64.CONSTANT R94, desc[UR14][R94.64] ;  /* 0x0000000e5e5e7981 */ /* 0x000ee8000c1e9b00 */
[----:B------:R-:W1:Y:S01]  /*5710*/  MUFU.EX2 R30, R30 ;  /* 0x0000001e001e7308 */ /* 0x000e620000000800 */
[----:B0-----:R-:W-:Y:S01]  /*5720*/  FADD.FTZ R98, R98, 1 ;  /* 0x3f80000062627421 */ /* 0x001fe20000010000 */
[----:B-1----:R-:W-:-:S06]  /*5730*/  FADD.FTZ R99, R99, 1 ;  /* 0x3f80000063637421 */ /* 0x002fcc0000010000 */
[----:B------:R-:W0:Y:S01]  /*5740*/  MUFU.RCP R98, R98 ;  /* 0x0000006200627308 */ /* 0x000e220000001000 */
[----:B------:R-:W-:-:S07]  /*5750*/  FADD.FTZ R30, R30, 1 ;  /* 0x3f8000001e1e7421 */ /* 0x000fce0000010000 */
[----:B------:R-:W1:Y:S08]  /*5760*/  MUFU.RCP R99, R99 ;  /* 0x0000006300637308 */ /* 0x000e700000001000 */
[----:B------:R0:W4:Y:S08]  /*5770*/  MUFU.RCP R27, R119 ;  /* 0x00000077001b7308 */ /* 0x0001300000001000 */
[----:B------:R-:W4:Y:S01]  /*5780*/  MUFU.RCP R30, R30 ;  /* 0x0000001e001e7308 */ /* 0x000f220000001000 */
[----:B0-----:R-:W-:-:S04]  /*5790*/  FMUL.FTZ R119, R2, R16 ;  /* 0x0000001002777220 */ /* 0x001fc80000410000 */
[----:B------:R-:W-:Y:S01]  /*57a0*/  FFMA.FTZ R33, R36, R119, R33 ;  /* 0x0000007724217223 */ /* 0x000fe20000010021 */
[----:B------:R-:W-:Y:S01]  /*57b0*/  FMUL.FTZ R119, R6, R100 ;  /* 0x0000006406777220 */ /* 0x000fe20000410000 */
[----:B------:R-:W-:-:S03]  /*57c0*/  FFMA.FTZ R101, R2, R16, R101 ;  /* 0x0000001002657223 */ /* 0x000fc60000010065 */
[C---:B------:R-:W-:Y:S01]  /*57d0*/  FFMA.FTZ R33, R23.reuse, R119, R33 ;  /* 0x0000007717217223 */ /* 0x040fe20000010021 */
[----:B------:R-:W-:Y:S01]  /*57e0*/  FADD.FTZ R119, -R98, 1 ;  /* 0x3f80000062777421 */ /* 0x000fe20000010100 */
[-C--:B------:R-:W-:Y:S01]  /*57f0*/  FFMA.FTZ R23, R23, R100.reuse, R31 ;  /* 0x0000006417177223 */ /* 0x080fe2000001001f */
[----:B------:R-:W-:Y:S01]  /*5800*/  FADD.FTZ R26, R26, R100 ;  /* 0x000000641a1a7221 */ /* 0x000fe20000010000 */
[----:B------:R-:W-:Y:S01]  /*5810*/  FFMA.FTZ R31, R6, R100, R101 ;  /* 0x00000064061f7223 */ /* 0x000fe20000010065 */
[----:B-1----:R-:W-:Y:S01]  /*5820*/  FADD.FTZ R100, -R99, 1 ;  /* 0x3f80000063647421 */ /* 0x002fe20000010100 */
[----:B------:R-:W-:Y:S01]  /*5830*/  FFMA.FTZ R119, R17, R119, 1 ;  /* 0x3f80000011777423 */ /* 0x000fe20000010077 */
[----:B----4-:R-:W-:Y:S01]  /*5840*/  FADD.FTZ R17, -R27, 1 ;  /* 0x3f8000001b117421 */ /* 0x010fe20000010100 */
[----:B------:R-:W-:Y:S01]  /*5850*/  FADD.FTZ R101, -R30, 1 ;  /* 0x3f8000001e657421 */ /* 0x000fe20000010100 */
[----:B------:R-:W-:Y:S02]  /*5860*/  FFMA.FTZ R18, R18, R100, 1 ;  /* 0x3f80000012127423 */ /* 0x000fe40000010064 */
[----:B------:R-:W-:Y:S01]  /*5870*/  FFMA.FTZ R17, R97, R17, 1 ;  /* 0x3f80000061117423 */ /* 0x000fe20000010011 */
[----:B------:R-:W-:Y:S01]  /*5880*/  FFMA.FTZ R101, R96, R101, 1 ;  /* 0x3f80000060657423 */ /* 0x000fe20000010065 */
[----:B------:R-:W-:-:S02]  /*5890*/  FMUL.FTZ R18, R99, R18 ;  /* 0x0000001263127220 */ /* 0x000fc40000410000 */
[----:B------:R-:W-:Y:S01]  /*58a0*/  FMUL.FTZ R99, R27, R17 ;  /* 0x000000111b637220 */ /* 0x000fe20000410000 */
[----:B------:R-:W-:Y:S01]  /*58b0*/  FMUL.FTZ R27, R30, R101 ;  /* 0x000000651e1b7220 */ /* 0x000fe20000410000 */
[----:B------:R-:W-:Y:S01]  /*58c0*/  SHF.L.U32 R96, R84, 0x10, RZ ;  /* 0x0000001054607819 */ /* 0x000fe200000006ff */
[----:B------:R-:W-:Y:S01]  /*58d0*/  FMUL.FTZ R119, R98, R119 ;  /* 0x0000007762777220 */ /* 0x000fe20000410000 */
[----:B------:R-:W-:Y:S02]  /*58e0*/  PRMT R30, R84, 0x7632, R30 ;  /* 0x00007632541e7816 */ /* 0x000fe4000000001e */
[----:B------:R-:W-:Y:S01]  /*58f0*/  SHF.L.U32 R98, R86, 0x10, RZ ;  /* 0x0000001056627819 */ /* 0x000fe200000006ff */
[----:B------:R-:W-:Y:S01]  /*5900*/  FMUL.FTZ R17, R96, R119 ;  /* 0x0000007760117220 */ /* 0x000fe20000410000 */
[----:B------:R-:W-:Y:S01]  /*5910*/  SHF.L.U32 R30, R30, 0x10, RZ ;  /* 0x000000101e1e7819 */ /* 0x000fe200000006ff */
[----:B------:R-:W-:Y:S01]  /*5920*/  STL [R1+0x28], R37 ;  /* 0x0000282501007387 */ /* 0x000fe20000100800 */
[----:B------:R-:W-:Y:S01]  /*5930*/  IADD3 R96, P0, R24, UR22, RZ ;  /* 0x0000001618607c10 */ /* 0x000fe2000ff1e0ff */
[----:B------:R-:W-:Y:S01]  /*5940*/  FMUL.FTZ R100, R0, R17 ;  /* 0x0000001100647220 */ /* 0x000fe20000410000 */
[----:B------:R-:W-:Y:S01]  /*5950*/  FADD.FTZ R98, -R32, R98 ;  /* 0x0000006220627221 */ /* 0x000fe20000010100 */
[----:B------:R-:W-:Y:S01]  /*5960*/  STL [R1+0x24], R40 ;  /* 0x0000242801007387 */ /* 0x000fe20000100800 */
[----:B------:R-:W-:Y:S01]  /*5970*/  FMUL.FTZ R30, R30, R99 ;  /* 0x000000631e1e7220 */ /* 0x000fe20000410000 */
[----:B------:R-:W-:-:S02]  /*5980*/  PRMT R99, R86, 0x7632, R99 ;  /* 0x0000763256637816 */ /* 0x000fc40000000063 */
[----:B------:R-:W-:Y:S01]  /*5990*/  STL [R1+0x20], R36 ;  /* 0x0000202401007387 */ /* 0x000fe20000100800 */
[----:B------:R-:W-:Y:S01]  /*59a0*/  IADD3.X R97, R10, UR23, RZ, P0, !PT ;  /* 0x000000170a617c10 */ /* 0x000fe200087fe4ff */
[----:B------:R-:W-:Y:S02]  /*59b0*/  FFMA.FTZ R33, R35, R100, R33 ;  /* 0x0000006423217223 */ /* 0x000fe40000010021 */
[----:B------:R-:W-:Y:S01]  /*59c0*/  STL [R1+0x8c], R25 ;  /* 0x00008c1901007387 */ /* 0x000fe20000100800 */
[----:B------:R-:W-:Y:S01]  /*59d0*/  FMUL.FTZ R124, R9, R98 ;  /* 0x00000062097c7220 */ /* 0x000fe20000410000 */
[----:B------:R-:W-:Y:S02]  /*59e0*/  FMUL.FTZ R100, R5, R30 ;  /* 0x0000001e05647220 */ /* 0x000fe40000410000 */
[----:B------:R-:W-:Y:S01]  /*59f0*/  STL [R1+0x88], R28 ;  /* 0x0000881c01007387 */ /* 0x000fe20000100800 */
[----:B------:R-:W-:-:S03]  /*5a00*/  SHF.L.U32 R99, R99, 0x10, RZ ;  /* 0x0000001063637819 */ /* 0x000fc600000006ff */
[----:B------:R0:W-:Y:S01]  /*5a10*/  STL [R1+0x84], R10 ;  /* 0x0000840a01007387 */ /* 0x0001e20000100800 */
[----:B------:R-:W-:Y:S01]  /*5a20*/  FADD.FTZ R123, -R32, R123 ;  /* 0x0000007b207b7221 */ /* 0x000fe20000010100 */
[C---:B------:R-:W-:Y:S01]  /*5a30*/  PRMT R101, R85.reuse, 0x7632, R101 ;  /* 0x0000763255657816 */ /* 0x040fe20000000065 */
[----:B------:R-:W-:Y:S01]  /*5a40*/  FFMA.FTZ R98, R0, R124, R3 ;  /* 0x0000007c00627223 */ /* 0x000fe20000010003 */
[----:B------:R-:W-:Y:S01]  /*5a50*/  FFMA.FTZ R33, R20, R100, R33 ;  /* 0x0000006414217223 */ /* 0x000fe20000010021 */
[----:B------:R-:W-:Y:S01]  /*5a60*/  SHF.L.U32 R125, R85, 0x10, RZ ;  /* 0x00000010557d7819 */ /* 0x000fe200000006ff */
[----:B------:R-:W-:Y:S01]  /*5a70*/  FFMA.FTZ R31, R0, R17, R31 ;  /* 0x00000011001f7223 */ /* 0x000fe2000001001f */
[----:B------:R-:W-:Y:S01]  /*5a80*/  FADD.FTZ R21, R21, R30 ;  /* 0x0000001e15157221 */ /* 0x000fe20000010000 */
[----:B------:R-:W4:Y:S01]  /*5a90*/  LDG.E.64.CONSTANT R96, desc[UR14][R96.64] ;  /* 0x0000000e60607981 */ /* 0x000f22000c1e9b00 */
[--C-:B0-----:R-:W-:Y:S01]  /*5aa0*/  FFMA.FTZ R10, R20, R30, R22.reuse ;  /* 0x0000001e140a7223 */ /* 0x101fe20000010016 */
[----:B------:R-:W-:Y:S01]  /*5ab0*/  PRMT R22, R87, 0x7632, R22 ;  /* 0x0000763257167816 */ /* 0x000fe20000000016 */
[----:B------:R-:W-:Y:S01]  /*5ac0*/  FADD.FTZ R20, -R32, R99 ;  /* 0x0000006320147221 */ /* 0x000fe20000010100 */
[----:B------:R-:W-:-:S02]  /*5ad0*/  FMUL.FTZ R123, R9, R123 ;  /* 0x0000007b097b7220 */ /* 0x000fc40000410000 */
[----:B------:R-:W-:Y:S01]  /*5ae0*/  SHF.L.U32 R22, R22, 0x10, RZ ;  /* 0x0000001016167819 */ /* 0x000fe200000006ff */
[----:B------:R-:W-:Y:S01]  /*5af0*/  FMUL.FTZ R122, R98, -1.4426950216293334961 ;  /* 0xbfb8aa3b627a7820 */ /* 0x000fe20000410000 */
[----:B------:R-:W-:Y:S01]  /*5b00*/  SHF.L.U32 R101, R101, 0x10, RZ ;  /* 0x0000001065657819 */ /* 0x000fe200000006ff */
[----:B------:R-:W-:Y:S01]  /*5b10*/  FMUL.FTZ R20, R9, R20 ;  /* 0x0000001409147220 */ /* 0x000fe20000410000 */
[----:B------:R-:W-:Y:S01]  /*5b20*/  FFMA.FTZ R99, R2, R123, R4 ;  /* 0x0000007b02637223 */ /* 0x000fe20000010004 */
[----:B------:R-:W-:Y:S02]  /*5b30*/  FADD.FTZ R22, -R32, R22 ;  /* 0x0000001620167221 */ /* 0x000fe40000010100 */
[----:B------:R-:W-:Y:S01]  /*5b40*/  FMUL.FTZ R27, R101, R27 ;  /* 0x0000001b651b7220 */ /* 0x000fe20000410000 */
[----:B------:R-:W0:Y:S01]  /*5b50*/  MUFU.EX2 R122, R122 ;  /* 0x0000007a007a7308 */ /* 0x000e220000000800 */
[----:B------:R-:W-:Y:S01]  /*5b60*/  FFMA.FTZ R101, R5, R20, R8 ;  /* 0x0000001405657223 */ /* 0x000fe20000010008 */
[----:B------:R-:W-:Y:S01]  /*5b70*/  FMUL.FTZ R100, R99, -1.4426950216293334961 ;  /* 0xbfb8aa3b63647820 */ /* 0x000fe20000410000 */
[----:B------:R-:W-:-:S02]  /*5b80*/  FMUL.FTZ R22, R9, R22 ;  /* 0x0000001609167220 */ /* 0x000fc40000410000 */
[----:B------:R-:W-:Y:S02]  /*5b90*/  FMUL.FTZ R119, R101, -1.4426950216293334961 ;  /* 0xbfb8aa3b65777820 */ /* 0x000fe40000410000 */
[----:B------:R-:W-:Y:S01]  /*5ba0*/  FFMA.FTZ R120, R6, R22, R7 ;  /* 0x0000001606787223 */ /* 0x000fe20000010007 */
[----:B------:R-:W1:Y:S03]  /*5bb0*/  MUFU.EX2 R100, R100 ;  /* 0x0000006400647308 */ /* 0x000e660000000800 */
[----:B------:R-:W-:-:S05]  /*5bc0*/  FMUL.FTZ R121, R120, -1.4426950216293334961 ;  /* 0xbfb8aa3b78797820 */ /* 0x000fca0000410000 */
[----:B------:R-:W1:Y:S01]  /*5bd0*/  MUFU.EX2 R119, R119 ;  /* 0x0000007700777308 */ /* 0x000e620000000800 */
[----:B0-----:R-:W-:Y:S01]  /*5be0*/  FADD.FTZ R122, R122, 1 ;  /* 0x3f8000007a7a7421 */ /* 0x001fe20000010000 */
[----:B------:R-:W-:-:S06]  /*5bf0*/  FMUL.FTZ R18, R125, R18 ;  /* 0x000000127d127220 */ /* 0x000fcc0000410000 */
[----:B------:R-:W0:Y:S01]  /*5c00*/  MUFU.EX2 R121, R121 ;  /* 0x0000007900797308 */ /* 0x000e220000000800 */
[----:B------:R-:W-:Y:S01]  /*5c10*/  FFMA.FTZ R31, R5, R30, R31 ;  /* 0x0000001e051f7223 */ /* 0x000fe2000001001f */
[----:B------:R-:W-:Y:S01]  /*5c20*/  FMUL.FTZ R30, R2, R18 ;  /* 0x00000012021e7220 */ /* 0x000fe20000410000 */
[----:B-1----:R-:W-:-:S05]  /*5c30*/  FADD.FTZ R100, R100, 1 ;  /* 0x3f80000064647421 */ /* 0x002fca0000010000 */
[----:B------:R-:W1:Y:S01]  /*5c40*/  MUFU.RCP R122, R122 ;  /* 0x0000007a007a7308 */ /* 0x000e620000001000 */
[----:B------:R-:W-:Y:S01]  /*5c50*/  FFMA.FTZ R30, R34, R30, R33 ;  /* 0x0000001e221e7223 */ /* 0x000fe20000010021 */
[----:B------:R-:W-:-:S06]  /*5c60*/  FADD.FTZ R119, R119, 1 ;  /* 0x3f80000077777421 */ /* 0x000fcc0000010000 */
[----:B------:R1:W1:Y:S01]  /*5c70*/  MUFU.RCP R33, R100 ;  /* 0x0000006400217308 */ /* 0x0002620000001000 */
[----:B0-----:R-:W-:Y:S01]  /*5c80*/  FADD.FTZ R121, R121, 1 ;  /* 0x3f80000079797421 */ /* 0x001fe20000010000 */
[----:B------:R-:W-:-:S06]  /*5c90*/  FFMA.FTZ R23, R19, R27, R23 ;  /* 0x0000001b13177223 */ /* 0x000fcc0000010017 */
[----:B------:R-:W0:Y:S01]  /*5ca0*/  MUFU.RCP R119, R119 ;  /* 0x0000007700777308 */ /* 0x000e220000001000 */
[----:B-1----:R-:W-:-:S04]  /*5cb0*/  FMUL.FTZ R100, R6, R27 ;  /* 0x0000001b06647220 */ /* 0x002fc80000410000 */
[----:B------:R-:W-:Y:S01]  /*5cc0*/  FFMA.FTZ R30, R19, R100, R30 ;  /* 0x00000064131e7223 */ /* 0x000fe2000001001e */
[----:B------:R-:W-:Y:S02]  /*5cd0*/  FADD.FTZ R19, -R122, 1 ;  /* 0x3f8000007a137421 */ /* 0x000fe40000010100 */
[----:B------:R-:W1:Y:S02]  /*5ce0*/  MUFU.RCP R121, R121 ;  /* 0x0000007900797308 */ /* 0x000e640000001000 */
[----:B------:R-:W-:Y:S01]  /*5cf0*/  FFMA.FTZ R98, R98, R19, 1 ;  /* 0x3f80000062627423 */ /* 0x000fe20000010013 */
[----:B------:R-:W-:-:S04]  /*5d00*/  FADD.FTZ R19, -R33, 1 ;  /* 0x3f80000021137421 */ /* 0x000fc80000010100 */
[----:B------:R-:W-:Y:S01]  /*5d10*/  FFMA.FTZ R99, R99, R19, 1 ;  /* 0x3f80000063637423 */ /* 0x000fe20000010013 */
[----:B0-----:R-:W-:Y:S01]  /*5d20*/  FADD.FTZ R19, -R119, 1 ;  /* 0x3f80000077137421 */ /* 0x001fe20000010100 */
[----:B------:R-:W-:-:S03]  /*5d30*/  FFMA.FTZ R31, R2, R18, R31 ;  /* 0x00000012021f7223 */ /* 0x000fc6000001001f */
[----:B------:R-:W-:Y:S01]  /*5d40*/  FFMA.FTZ R101, R101, R19, 1 ;  /* 0x3f80000065657423 */ /* 0x000fe20000010013 */
[----:B-1----:R-:W-:Y:S01]  /*5d50*/  FADD.FTZ R19, -R121, 1 ;  /* 0x3f80000079137421 */ /* 0x002fe20000010100 */
[----:B------:R-:W-:Y:S01]  /*5d60*/  FADD.FTZ R118, R26, R27 ;  /* 0x0000001b1a767221 */ /* 0x000fe20000010000 */
[--C-:B------:R-:W-:Y:S02]  /*5d70*/  FFMA.FTZ R27, R6, R27, R31.reuse ;  /* 0x0000001b061b7223 */ /* 0x100fe4000001001f */
[----:B------:R-:W-:Y:S01]  /*5d80*/  FFMA.FTZ R19, R120, R19, 1 ;  /* 0x3f80000078137423 */ /* 0x000fe20000010013 */
[----:B------:R-:W-:Y:S01]  /*5d90*/  PRMT R31, R89, 0x7632, R31 ;  /* 0x00007632591f7816 */ /* 0x000fe2000000001f */
[----:B------:R-:W-:Y:S02]  /*5da0*/  FMUL.FTZ R98, R122, R98 ;  /* 0x000000627a627220 */ /* 0x000fe40000410000 */
[----:B------:R-:W-:Y:S01]  /*5db0*/  FMUL.FTZ R121, R121, R19 ;  /* 0x0000001379797220 */ /* 0x000fe20000410000 */
[----:B------:R-:W-:-:S02]  /*5dc0*/  SHF.L.U32 R19, R88, 0x10, RZ ;  /* 0x0000001058137819 */ /* 0x000fc400000006ff */
[----:B------:R-:W-:Y:S01]  /*5dd0*/  SHF.L.U32 R31, R31, 0x10, RZ ;  /* 0x000000101f1f7819 */ /* 0x000fe200000006ff */
[----:B------:R-:W-:Y:S01]  /*5de0*/  FMUL.FTZ R33, R33, R99 ;  /* 0x0000006321217220 */ /* 0x000fe20000410000 */
[----:B------:R-:W-:Y:S01]  /*5df0*/  PRMT R99, R88, 0x7632, R99 ;  /* 0x0000763258637816 */ /* 0x000fe20000000063 */
[----:B------:R-:W-:Y:S02]  /*5e00*/  FMUL.FTZ R19, R19, R98 ;  /* 0x0000006213137220 */ /* 0x000fe40000410000 */
[----:B------:R-:W-:Y:S01]  /*5e10*/  FMUL.FTZ R98, R31, R121 ;  /* 0x000000791f627220 */ /* 0x000fe20000410000 */
[----:B------:R-:W-:Y:S01]  /*5e20*/  SHF.L.U32 R31, R90, 0x10, RZ ;  /* 0x000000105a1f7819 */ /* 0x000fe200000006ff */
[----:B------:R-:W-:Y:S01]  /*5e30*/  FMUL.FTZ R26, R119, R101 ;  /* 0x00000065771a7220 */ /* 0x000fe20000410000 */
[----:B------:R-:W-:-:S03]  /*5e40*/  SHF.L.U32 R99, R99, 0x10, RZ ;  /* 0x0000001063637819 */ /* 0x000fc600000006ff */
[----:B------:R-:W-:Y:S02]  /*5e50*/  FADD.FTZ R31, -R32, R31 ;  /* 0x0000001f201f7221 */ /* 0x000fe40000010100 */
[----:B------:R-:W-:Y:S01]  /*5e60*/  FMUL.FTZ R26, R99, R26 ;  /* 0x0000001a631a7220 */ /* 0x000fe20000410000 */
[----:B------:R-:W-:Y:S01]  /*5e70*/  FMUL.FTZ R99, R0, R19 ;  /* 0x0000001300637220 */ /* 0x000fe20000410000 */
[----:B------:R-:W-:Y:S02]  /*5e80*/  FMUL.FTZ R122, R9, R31 ;  /* 0x0000001f097a7220 */ /* 0x000fe40000410000 */
[----:B------:R-:W-:Y:S01]  /*5e90*/  FMUL.FTZ R119, R5, R26 ;  /* 0x0000001a05777220 */ /* 0x000fe20000410000 */
[----:B------:R-:W-:Y:S01]  /*5ea0*/  FFMA.FTZ R30, R124, R99, R30 ;  /* 0x000000637c1e7223 */ /* 0x000fe2000001001e */
[----:B------:R-:W-:Y:S01]  /*5eb0*/  FFMA.FTZ R99, R0, R122, R3 ;  /* 0x0000007a00637223 */ /* 0x000fe20000010003 */
[----:B------:R-:W-:Y:S02]  /*5ec0*/  SHF.L.U32 R121, R91, 0x10, RZ ;  /* 0x000000105b797819 */ /* 0x000fe400000006ff */
[----:B------:R-:W-:Y:S01]  /*5ed0*/  FFMA.FTZ R119, R20, R119, R30 ;  /* 0x0000007714777223 */ /* 0x000fe2000001001e */
[----:B------:R-:W-:-:S02]  /*5ee0*/  FMUL.FTZ R30, R99, -1.4426950216293334961 ;  /* 0xbfb8aa3b631e7820 */ /* 0x000fc40000410000 */
[----:B------:R-:W-:-:S04]  /*5ef0*/  FADD.FTZ R121, -R32, R121 ;  /* 0x0000007920797221 */ /* 0x000fc80000010100 */
[----:B------:R-:W0:Y:S01]  /*5f00*/  MUFU.EX2 R30, R30 ;  /* 0x0000001e001e7308 */ /* 0x000e220000000800 */
[----:B------:R-:W-:Y:S01]  /*5f10*/  FMUL.FTZ R121, R9, R121 ;  /* 0x0000007909797220 */ /* 0x000fe20000410000 */
[----:B------:R-:W-:Y:S01]  /*5f20*/  PRMT R31, R90, 0x7632, R31 ;  /* 0x000076325a1f7816 */ /* 0x000fe2000000001f */
[----:B------:R-:W-:Y:S02]  /*5f30*/  FFMA.FTZ R29, R20, R26, R10 ;  /* 0x0000001a141d7223 */ /* 0x000fe4000001000a */
[----:B------:R-:W-:Y:S01]  /*5f40*/  FFMA.FTZ R100, R2, R121, R4 ;  /* 0x0000007902647223 */ /* 0x000fe20000010004 */
[----:B------:R-:W-:Y:S02]  /*5f50*/  SHF.L.U32 R20, R89, 0x10, RZ ;  /* 0x0000001059147819 */ /* 0x000fe400000006ff */
[----:B------:R-:W-:Y:S01]  /*5f60*/  SHF.L.U32 R31, R31, 0x10, RZ ;  /* 0x000000101f1f7819 */ /* 0x000fe200000006ff */
[----:B------:R-:W-:Y:S02]  /*5f70*/  FMUL.FTZ R120, R100, -1.4426950216293334961 ;  /* 0xbfb8aa3b64787820 */ /* 0x000fe40000410000 */
[----:B------:R-:W-:-:S02]  /*5f80*/  FMUL.FTZ R20, R20, R33 ;  /* 0x0000002114147220 */ /* 0x000fc40000410000 */
[----:B------:R-:W-:Y:S02]  /*5f90*/  FADD.FTZ R31, -R32, R31 ;  /* 0x0000001f201f7221 */ /* 0x000fe40000010100 */
[----:B------:R-:W1:Y:S01]  /*5fa0*/  MUFU.EX2 R120, R120 ;  /* 0x0000007800787308 */ /* 0x000e620000000800 */
[----:B0-----:R-:W-:Y:S01]  /*5fb0*/  FADD.FTZ R33, R30, 1 ;  /* 0x3f8000001e217421 */ /* 0x001fe20000010000 */
[----:B------:R-:W-:Y:S01]  /*5fc0*/  FMUL.FTZ R30, R2, R20 ;  /* 0x00000014021e7220 */ /* 0x000fe20000410000 */
[----:B------:R-:W-:-:S03]  /*5fd0*/  FMUL.FTZ R10, R9, R31 ;  /* 0x0000001f090a7220 */ /* 0x000fc60000410000 */
[----:B------:R-:W-:Y:S01]  /*5fe0*/  FFMA.FTZ R119, R123, R30, R119 ;  /* 0x0000001e7b777223 */ /* 0x000fe20000010077 */
[----:B------:R-:W-:Y:S01]  /*5ff0*/  FFMA.FTZ R30, R5, R10, R8 ;  /* 0x0000000a051e7223 */ /* 0x000fe20000010008 */
[----:B------:R-:W0:Y:S03]  /*6000*/  MUFU.RCP R33, R33 ;  /* 0x0000002100217308 */ /* 0x000e260000001000 */
[----:B------:R-:W-:Y:S01]  /*6010*/  FMUL.FTZ R31, R30, -1.4426950216293334961 ;  /* 0xbfb8aa3b1e1f7820 */ /* 0x000fe20000410000 */
[----:B------:R-:W-:Y:S01]  /*6020*/  FMUL.FTZ R101, R6, R98 ;  /* 0x0000006206657220 */ /* 0x000fe20000410000 */
[----:B-1----:R-:W-:-:S04]  /*6030*/  FADD.FTZ R120, R120, 1 ;  /* 0x3f80000078787421 */ /* 0x002fc80000010000 */
[----:B------:R-:W1:Y:S01]  /*6040*/  MUFU.EX2 R31, R31 ;  /* 0x0000001f001f7308 */ /* 0x000e620000000800 */
[C---:B------:R-:W-:Y:S01]  /*6050*/  FFMA.FTZ R117, R22.reuse, R101, R119 ;  /* 0x0000006516757223 */ /* 0x040fe20000010077 */
[----:B------:R-:W-:Y:S01]  /*6060*/  FFMA.FTZ R25, R22, R98, R23 ;  /* 0x0000006216197223 */ /* 0x000fe20000010017 */
[----:B------:R-:W-:-:S05]  /*6070*/  PRMT R22, R91, 0x7632, R22 ;  /* 0x000076325b167816 */ /* 0x000fca0000000016 */
[----:B------:R-:W2:Y:S01]  /*6080*/  MUFU.RCP R119, R120 ;  /* 0x0000007800777308 */ /* 0x000ea20000001000 */
[----:B------:R-:W-:Y:S01]  /*6090*/  SHF.L.U32 R22, R22, 0x10, RZ ;  /* 0x0000001016167819 */ /* 0x000fe200000006ff */
[----:B0-----:R-:W-:-:S04]  /*60a0*/  FADD.FTZ R23, -R33, 1 ;  /* 0x3f80000021177421 */ /* 0x001fc80000010100 */
[----:B------:R-:W-:Y:S01]  /*60b0*/  FADD.FTZ R22, -R32, R22 ;  /* 0x0000001620167221 */ /* 0x000fe20000010100 */
[----:B------:R-:W-:Y:S01]  /*60c0*/  FFMA.FTZ R23, R99, R23, 1 ;  /* 0x3f80000063177423 */ /* 0x000fe20000010017 */
[----:B-1----:R-:W-:Y:S02]  /*60d0*/  FADD.FTZ R31, R31, 1 ;  /* 0x3f8000001f1f7421 */ /* 0x002fe40000010000 */
[----:B------:R-:W-:Y:S02]  /*60e0*/  FMUL.FTZ R99, R9, R22 ;  /* 0x0000001609637220 */ /* 0x000fe40000410000 */
[----:B------:R0:W1:Y:S01]  /*60f0*/  MUFU.RCP R101, R31 ;  /* 0x0000001f00657308 */ /* 0x0000620000001000 */
[----:B--2---:R-:W-:Y:S01]  /*6100*/  FADD.FTZ R22, -R119, 1 ;  /* 0x3f80000077167421 */ /* 0x004fe20000010100 */
[----:B0-----:R-:W-:-:S03]  /*6110*/  FFMA.FTZ R31, R6, R99, R7 ;  /* 0x00000063061f7223 */ /* 0x001fc60000010007 */
[----:B------:R-:W-:Y:S01]  /*6120*/  FFMA.FTZ R100, R100, R22, 1 ;  /* 0x3f80000064647423 */ /* 0x000fe20000010016 */
[----:B------:R-:W-:-:S06]  /*6130*/  FMUL.FTZ R22, R31, -1.4426950216293334961 ;  /* 0xbfb8aa3b1f167820 */ /* 0x000fcc0000410000 */
[----:B------:R-:W0:Y:S01]  /*6140*/  MUFU.EX2 R22, R22 ;  /* 0x0000001600167308 */ /* 0x000e220000000800 */
[----:B-1----:R-:W-:-:S04]  /*6150*/  FADD.FTZ R120, -R101, 1 ;  /* 0x3f80000065787421 */ /* 0x002fc80000010100 */
[----:B------:R-:W-:Y:S01]  /*6160*/  FFMA.FTZ R120, R30, R120, 1 ;  /* 0x3f8000001e787423 */ /* 0x000fe20000010078 */
[----:B------:R-:W-:Y:S01]  /*6170*/  FMUL.FTZ R28, R33, R23 ;  /* 0x00000017211c7220 */ /* 0x000fe20000410000 */
[----:B------:R-:W-:Y:S02]  /*6180*/  FMUL.FTZ R33, R119, R100 ;  /* 0x0000006477217220 */ /* 0x000fe40000410000 */
[----:B------:R-:W-:Y:S01]  /*6190*/  FMUL.FTZ R101, R101, R120 ;  /* 0x0000007865657220 */ /* 0x000fe20000410000 */
[C---:B------:R-:W-:Y:S02]  /*61a0*/  SHF.L.U32 R120, R92.reuse, 0x10, RZ ;  /* 0x000000105c787819 */ /* 0x040fe400000006ff */
[----:B------:R-:W-:Y:S01]  /*61b0*/  PRMT R100, R92, 0x7632, R100 ;  /* 0x000076325c647816 */ /* 0x000fe20000000064 */
[----:B0-----:R-:W-:-:S03]  /*61c0*/  FADD.FTZ R22, R22, 1 ;  /* 0x3f80000016167421 */ /* 0x001fc60000010000 */
[----:B------:R-:W-:Y:S01]  /*61d0*/  SHF.L.U32 R100, R100, 0x10, RZ ;  /* 0x0000001064647819 */ /* 0x000fe200000006ff */
[C---:B------:R-:W-:Y:S01]  /*61e0*/  FADD.FTZ R120, -R32.reuse, R120 ;  /* 0x0000007820787221 */ /* 0x040fe20000010100 */
[----:B------:R-:W0:Y:S03]  /*61f0*/  MUFU.RCP R125, R22 ;  /* 0x00000016007d7308 */ /* 0x000e260000001000 */
[----:B------:R-:W-:Y:S01]  /*6200*/  FMUL.FTZ R120, R9, R120 ;  /* 0x0000007809787220 */ /* 0x000fe20000410000 */
[----:B------:R-:W-:Y:S01]  /*6210*/  FADD.FTZ R100, -R32, R100 ;  /* 0x0000006420647221 */ /* 0x000fe20000010100 */
[C---:B------:R-:W-:Y:S01]  /*6220*/  FFMA.FTZ R27, R0.reuse, R19, R27 ;  /* 0x00000013001b7223 */ /* 0x040fe2000001001b */
[----:B------:R-:W-:Y:S01]  /*6230*/  SHF.L.U32 R119, R93, 0x10, RZ ;  /* 0x000000105d777819 */ /* 0x000fe200000006ff */
[----:B------:R-:W-:Y:S01]  /*6240*/  FFMA.FTZ R30, R0, R120, R3 ;  /* 0x00000078001e7223 */ /* 0x000fe20000010003 */
[----:B------:R-:W-:Y:S01]  /*6250*/  FMUL.FTZ R100, R9, R100 ;  /* 0x0000006409647220 */ /* 0x000fe20000410000 */
[----:B------:R1:W-:Y:S01]  /*6260*/  STL [R1+0x80], R24 ;  /* 0x0000801801007387 */ /* 0x0003e20000100800 */
[----:B------:R-:W-:Y:S01]  /*6270*/  FFMA.FTZ R115, R5, R26, R27 ;  /* 0x0000001a05737223 */ /* 0x000fe2000001001b */
[----:B------:R-:W-:Y:S01]  /*6280*/  FMUL.FTZ R27, R30, -1.4426950216293334961 ;  /* 0xbfb8aa3b1e1b7820 */ /* 0x000fe20000410000 */
[----:B------:R-:W-:Y:S01]  /*6290*/  FADD.FTZ R119, -R32, R119 ;  /* 0x0000007720777221 */ /* 0x000fe20000010100 */
[----:B-1----:R-:W-:Y:S01]  /*62a0*/  FADD.FTZ R24, R21, R26 ;  /* 0x0000001a15187221 */ /* 0x002fe20000010000 */
[----:B------:R-:W-:Y:S01]  /*62b0*/  FFMA.FTZ R26, R5, R100, R8 ;  /* 0x00000064051a7223 */ /* 0x000fe20000010008 */
[----:B0-----:R-:W-:-:S02]  /*62c0*/  FADD.FTZ R21, -R125, 1 ;  /* 0x3f8000007d157421 */ /* 0x001fc40000010100 */
[----:B------:R-:W0:Y:S01]  /*62d0*/  MUFU.EX2 R27, R27 ;  /* 0x0000001b001b7308 */ /* 0x000e220000000800 */
[----:B------:R-:W-:Y:S01]  /*62e0*/  FMUL.FTZ R119, R9, R119 ;  /* 0x0000007709777220 */ /* 0x000fe20000410000 */
[----:B------:R-:W-:Y:S01]  /*62f0*/  FMUL.FTZ R22, R26, -1.4426950216293334961 ;  /* 0xbfb8aa3b1a167820 */ /* 0x000fe20000410000 */
[----:B------:R-:W-:Y:S02]  /*6300*/  FFMA.FTZ R31, R31, R21, 1 ;  /* 0x3f8000001f1f7423 */ /* 0x000fe40000010015 */
[----:B------:R-:W-:-:S03]  /*6310*/  FFMA.FTZ R21, R2, R119, R4 ;  /* 0x0000007702157223 */ /* 0x000fc60000010004 */
[----:B------:R-:W1:Y:S01]  /*6320*/  MUFU.EX2 R22, R22 ;  /* 0x0000001600167308 */ /* 0x000e620000000800 */
[----:B------:R-:W-:-:S07]  /*6330*/  FMUL.FTZ R23, R21, -1.4426950216293334961 ;  /* 0xbfb8aa3b15177820 */ /* 0x000fce0000410000 */
[----:B------:R-:W2:Y:S01]  /*6340*/  MUFU.EX2 R23, R23 ;  /* 0x0000001700177308 */ /* 0x000ea20000000800 */
[----:B0-----:R-:W-:Y:S01]  /*6350*/  FADD.FTZ R27, R27, 1 ;  /* 0x3f8000001b1b7421 */ /* 0x001fe20000010000 */
[----:B------:R-:W-:-:S06]  /*6360*/  FMUL.FTZ R125, R125, R31 ;  /* 0x0000001f7d7d7220 */ /* 0x000fcc0000410000 */
[----:B------:R-:W0:Y:S01]  /*6370*/  MUFU.RCP R27, R27 ;  /* 0x0000001b001b7308 */ /* 0x000e220000001000 */
[----:B-1----:R-:W-:Y:S01]  /*6380*/  FADD.FTZ R22, R22, 1 ;  /* 0x3f80000016167421 */ /* 0x002fe20000010000 */
[----:B---3--:R-:W-:-:S06]  /*6390*/  PRMT R31, R94, 0x7632, R31 ;  /* 0x000076325e1f7816 */ /* 0x008fcc000000001f */
[----:B------:R-:W1:Y:S01]  /*63a0*/  MUFU.RCP R22, R22 ;  /* 0x0000001600167308 */ /* 0x000e620000001000 */
[----:B--2---:R-:W-:Y:S01]  /*63b0*/  FADD.FTZ R23, R23, 1 ;  /* 0x3f80000017177421 */ /* 0x004fe20000010000 */
[----:B------:R-:W-:-:S06]  /*63c0*/  SHF.L.U32 R31, R31, 0x10, RZ ;  /* 0x000000101f1f7819 */ /* 0x000fcc00000006ff */
[----:B------:R-:W2:Y:S01]  /*63d0*/  MUFU.RCP R23, R23 ;  /* 0x0000001700177308 */ /* 0x000ea20000001000 */
[----:B------:R-:W-:Y:S01]  /*63e0*/  FMUL.FTZ R101, R31, R101 ;  /* 0x000000651f657220 */ /* 0x000fe20000410000 */
[----:B0-----:R-:W-:-:S04]  /*63f0*/  FADD.FTZ R31, -R27, 1 ;  /* 0x3f8000001b1f7421 */ /* 0x001fc80000010100 */
[----:B------:R-:W-:Y:S01]  /*6400*/  FFMA.FTZ R30, R30, R31, 1 ;  /* 0x3f8000001e1e7423 */ /* 0x000fe2000001001f */
[----:B-1----:R-:W-:-:S04]  /*6410*/  FADD.FTZ R31, -R22, 1 ;  /* 0x3f800000161f7421 */ /* 0x002fc80000010100 */
[----:B------:R-:W-:-:S04]  /*6420*/  FFMA.FTZ R26, R26, R31, 1 ;  /* 0x3f8000001a1a7423 */ /* 0x000fc8000001001f */
[----:B------:R-:W-:Y:S01]  /*6430*/  FMUL.FTZ R26, R22, R26 ;  /* 0x0000001a161a7220 */ /* 0x000fe20000410000 */
[----:B--2---:R-:W-:Y:S01]  /*6440*/  FADD.FTZ R22, -R23, 1 ;  /* 0x3f80000017167421 */ /* 0x004fe20000010100 */
[----:B------:R-:W-:-:S03]  /*6450*/  PRMT R31, R95, 0x7632, R31 ;  /* 0x000076325f1f7816 */ /* 0x000fc6000000001f */
[----:B------:R-:W-:Y:S01]  /*6460*/  FFMA.FTZ R22, R21, R22, 1 ;  /* 0x3f80000015167423 */ /* 0x000fe20000010016 */
[----:B------:R-:W-:Y:S02]  /*6470*/  PRMT R21, R93, 0x7632, R21 ;  /* 0x000076325d157816 */ /* 0x000fe40000000015 */
[----:B------:R-:W-:Y:S02]  /*6480*/  SHF.L.U32 R31, R31, 0x10, RZ ;  /* 0x000000101f1f7819 */ /* 0x000fe400000006ff */
[----:B------:R-:W-:Y:S01]  /*6490*/  SHF.L.U32 R21, R21, 0x10, RZ ;  /* 0x0000001015157819 */ /* 0x000fe200000006ff */
[----:B------:R-:W-:Y:S02]  /*64a0*/  FMUL.FTZ R116, R23, R22 ;  /* 0x0000001617747220 */ /* 0x000fe40000410000 */
[----:B------:R-:W-:Y:S01]  /*64b0*/  FMUL.FTZ R125, R31, R125 ;  /* 0x0000007d1f7d7220 */ /* 0x000fe20000410000 */
[----:B------:R-:W-:Y:S01]  /*64c0*/  MOV R31, R28 ;  /* 0x0000001c001f7202 */ /* 0x000fe20000000f00 */
[----:B------:R-:W-:Y:S01]  /*64d0*/  FADD.FTZ R23, -R32, R21 ;  /* 0x0000001520177221 */ /* 0x000fe20000010100 */
[----:B------:R-:W-:-:S05]  /*64e0*/  SHF.L.U32 R21, R94, 0x10, RZ ;  /* 0x000000105e157819 */ /* 0x000fca00000006ff */
[----:B------:R-:W-:Y:S01]  /*64f0*/  FMUL.FTZ R21, R21, R31 ;  /* 0x0000001f15157220 */ /* 0x000fe20000410000 */
[----:B------:R-:W-:-:S03]  /*6500*/  FMUL.FTZ R28, R9, R23 ;  /* 0x00000017091c7220 */ /* 0x000fc60000410000 */
[----:B------:R-:W-:Y:S01]  /*6510*/  FMUL.FTZ R23, R0, R21 ;  /* 0x0000001500177220 */ /* 0x000fe20000410000 */
[----:B------:R-:W-:Y:S03]  /*6520*/  STL [R1+0x18], R35 ;  /* 0x0000182301007387 */ /* 0x000fe60000100800 */
[----:B------:R-:W-:Y:S01]  /*6530*/  FFMA.FTZ R23, R122, R23, R117 ;  /* 0x000000177a177223 */ /* 0x000fe20000010075 */
[----:B------:R-:W-:Y:S04]  /*6540*/  STL [R1+0x14], R34 ;  /* 0x0000142201007387 */ /* 0x000fe80000100800 */
[----:B------:R-:W2:Y:S01]  /*6550*/  LDL.LU R117, [R1+0x100] ;  /* 0x0001000001757983 */ /* 0x000ea20000300800 */
[----:B------:R-:W-:Y:S01]  /*6560*/  FMUL.FTZ R114, R27, R30 ;  /* 0x0000001e1b727220 */ /* 0x000fe20000410000 */
[----:B------:R-:W-:Y:S01]  /*6570*/  FFMA.FTZ R27, R6, R28, R7 ;  /* 0x0000001c061b7223 */ /* 0x000fe20000010007 */
[----:B----4-:R-:W-:-:S03]  /*6580*/  PRMT R30, R96, 0x7632, R30 ;  /* 0x00007632601e7816 */ /* 0x010fc6000000001e */
[----:B------:R-:W-:Y:S01]  /*6590*/  FMUL.FTZ R31, R27, -1.4426950216293334961 ;  /* 0xbfb8aa3b1b1f7820 */ /* 0x000fe20000410000 */
[----:B------:R-:W-:Y:S02]  /*65a0*/  SHF.L.U32 R30, R30, 0x10, RZ ;  /* 0x000000101e1e7819 */ /* 0x000fe400000006ff */
[----:B------:R-:W-:-:S03]  /*65b0*/  SHF.L.U32 R22, R95, 0x10, RZ ;  /* 0x000000105f167819 */ /* 0x000fc600000006ff */
[----:B------:R-:W0:Y:S01]  /*65c0*/  MUFU.EX2 R31, R31 ;  /* 0x0000001f001f7308 */ /* 0x000e220000000800 */
[----:B------:R-:W-:Y:S01]  /*65d0*/  FMUL.FTZ R30, R30, R26 ;  /* 0x0000001a1e1e7220 */ /* 0x000fe20000410000 */
[----:B------:R-:W-:Y:S01]  /*65e0*/  FMUL.FTZ R26, R5, R101 ;  /* 0x00000065051a7220 */ /* 0x000fe20000410000 */
[----:B------:R-:W-:-:S03]  /*65f0*/  FMUL.FTZ R22, R22, R33 ;  /* 0x0000002116167220 */ /* 0x000fc60000410000 */
[----:B------:R-:W-:Y:S01]  /*6600*/  FFMA.FTZ R23, R10, R26, R23 ;  /* 0x0000001a0a177223 */ /* 0x000fe20000010017 */
[----:B------:R-:W-:-:S04]  /*6610*/  FMUL.FTZ R26, R2, R22 ;  /* 0x00000016021a7220 */ /* 0x000fc80000410000 */
[----:B------:R-:W-:Y:S01]  /*6620*/  FFMA.FTZ R33, R121, R26, R23 ;  /* 0x0000001a79217223 */ /* 0x000fe20000010017 */
[----:B------:R-:W-:Y:S01]  /*6630*/  SHF.L.U32 R23, R96, 0x10, RZ ;  /* 0x0000001060177819 */ /* 0x000fe200000006ff */
[----:B0-----:R-:W-:Y:S01]  /*6640*/  FADD.FTZ R26, R31, 1 ;  /* 0x3f8000001f1a7421 */ /* 0x001fe20000010000 */
[----:B------:R-:W-:-:S03]  /*6650*/  FMUL.FTZ R31, R6, R125 ;  /* 0x0000007d061f7220 */ /* 0x000fc60000410000 */
[----:B------:R-:W-:Y:S02]  /*6660*/  FMUL.FTZ R23, R23, R114 ;  /* 0x0000007217177220 */ /* 0x000fe40000410000 */
[----:B------:R-:W0:Y:S01]  /*6670*/  MUFU.RCP R26, R26 ;  /* 0x0000001a001a7308 */ /* 0x000e220000001000 */
[----:B------:R-:W-:Y:S01]  /*6680*/  FFMA.FTZ R33, R99, R31, R33 ;  /* 0x0000001f63217223 */ /* 0x000fe20000010021 */
[----:B------:R-:W-:-:S04]  /*6690*/  FMUL.FTZ R31, R0, R23 ;  /* 0x00000017001f7220 */ /* 0x000fc80000410000 */
[----:B------:R-:W-:Y:S01]  /*66a0*/  FFMA.FTZ R33, R120, R31, R33 ;  /* 0x0000001f78217223 */ /* 0x000fe20000010021 */
[----:B------:R-:W-:-:S04]  /*66b0*/  FMUL.FTZ R31, R5, R30 ;  /* 0x0000001e051f7220 */ /* 0x000fc80000410000 */
[----:B------:R-:W-:Y:S01]  /*66c0*/  FFMA.FTZ R114, R100, R31, R33 ;  /* 0x0000001f64727223 */ /* 0x000fe20000010021 */
[----:B------:R-:W-:Y:S01]  /*66d0*/  FFMA.FTZ R33, R2, R20, R115 ;  /* 0x0000001402217223 */ /* 0x000fe20000010073 */
[----:B0-----:R-:W-:-:S04]  /*66e0*/  FADD.FTZ R31, -R26, 1 ;  /* 0x3f8000001a1f7421 */ /* 0x001fc80000010100 */
[----:B------:R-:W-:Y:S01]  /*66f0*/  FFMA.FTZ R31, R27, R31, 1 ;  /* 0x3f8000001b1f7423 */ /* 0x000fe2000001001f */
[----:B------:R-:W-:-:S03]  /*6700*/  FFMA.FTZ R27, R6, R98, R33 ;  /* 0x00000062061b7223 */ /* 0x000fc60000010021 */
[----:B------:R-:W-:Y:S01]  /*6710*/  FMUL.FTZ R115, R26, R31 ;  /* 0x0000001f1a737220 */ /* 0x000fe20000410000 */
[----:B------:R-:W-:-:S04]  /*6720*/  FFMA.FTZ R26, R0, R21, R27 ;  /* 0x00000015001a7223 */ /* 0x000fc8000001001b */
[----:B------:R-:W-:-:S04]  /*6730*/  FFMA.FTZ R26, R5, R101, R26 ;  /* 0x00000065051a7223 */ /* 0x000fc8000001001a */
[----:B------:R-:W-:Y:S01]  /*6740*/  FFMA.FTZ R26, R2, R22, R26 ;  /* 0x00000016021a7223 */ /* 0x000fe2000001001a */
[----:B------:R-:W-:-:S03]  /*6750*/  SHF.L.U32 R33, R97, 0x10, RZ ;  /* 0x0000001061217819 */ /* 0x000fc600000006ff */
[----:B------:R-:W-:Y:S01]  /*6760*/  FFMA.FTZ R26, R6, R125, R26 ;  /* 0x0000007d061a7223 */ /* 0x000fe2000001001a */
[----:B------:R-:W-:Y:S01]  /*6770*/  PRMT R31, R97, 0x7632, R31 ;  /* 0x00007632611f7816 */ /* 0x000fe2000000001f */
[----:B------:R-:W-:Y:S02]  /*6780*/  FMUL.FTZ R33, R33, R116 ;  /* 0x0000007421217220 */ /* 0x000fe40000410000 */
[----:B------:R-:W-:Y:S01]  /*6790*/  FFMA.FTZ R26, R0, R23, R26 ;  /* 0x00000017001a7223 */ /* 0x000fe2000001001a */
[----:B------:R-:W-:Y:S01]  /*67a0*/  SHF.L.U32 R31, R31, 0x10, RZ ;  /* 0x000000101f1f7819 */ /* 0x000fe200000006ff */
[----:B------:R-:W3:Y:S02]  /*67b0*/  LDL R116, [R1+0x3c] ;  /* 0x00003c0001747983 */ /* 0x000ee40000100800 */
[----:B------:R-:W-:Y:S01]  /*67c0*/  FFMA.FTZ R27, R5, R30, R26 ;  /* 0x0000001e051b7223 */ /* 0x000fe2000001001a */
[----:B------:R-:W-:Y:S01]  /*67d0*/  FMUL.FTZ R26, R2, R33 ;  /* 0x00000021021a7220 */ /* 0x000fe20000410000 */
[----:B------:R-:W-:-:S02]  /*67e0*/  FMUL.FTZ R31, R31, R115 ;  /* 0x000000731f1f7220 */ /* 0x000fc40000410000 */
[----:B------:R-:W4:Y:S01]  /*67f0*/  LDL R115, [R1+0x40] ;  /* 0x0000400001737983 */ /* 0x000f220000100800 */
[----:B------:R-:W-:Y:S01]  /*6800*/  FFMA.FTZ R26, R119, R26, R114 ;  /* 0x0000001a771a7223 */ /* 0x000fe20000010072 */
[----:B------:R-:W-:Y:S01]  /*6810*/  FFMA.FTZ R114, R2, R33, R27 ;  /* 0x0000002102727223 */ /* 0x000fe2000001001b */
[----:B------:R-:W-:-:S04]  /*6820*/  FMUL.FTZ R27, R6, R31 ;  /* 0x0000001f061b7220 */ /* 0x000fc80000410000 */
[----:B------:R-:W-:Y:S01]  /*6830*/  FFMA.FTZ R27, R28, R27, R26 ;  /* 0x0000001b1c1b7223 */ /* 0x000fe2000001001a */
[----:B------:R-:W-:Y:S01]  /*6840*/  FFMA.FTZ R26, R6, R31, R114 ;  /* 0x0000001f061a7223 */ /* 0x000fe20000010072 */
[----:B------:R-:W-:Y:S01]  /*6850*/  FADD.FTZ R98, R118, R98 ;  /* 0x0000006276627221 */ /* 0x000fe20000010000 */
[----:B------:R-:W4:Y:S01]  /*6860*/  LDL.LU R114, [R1+0x1e8] ;  /* 0x0001e80001727983 */ /* 0x000f220000300800 */
[----:B------:R-:W-:Y:S02]  /*6870*/  FFMA.FTZ R99, R99, R125, R25 ;  /* 0x0000007d63637223 */ /* 0x000fe40000010019 */
[----:B------:R-:W-:Y:S01]  /*6880*/  FADD.FTZ R125, R98, R125 ;  /* 0x0000007d627d7221 */ /* 0x000fe20000010000 */
[----:B--2---:R0:W-:Y:S04]  /*6890*/  STS.64 [R117], R26 ;  /* 0x0000001a75007388 */ /* 0x0041e80000000a00 */
[----:B0-----:R-:W3:Y:S01]  /*68a0*/  LDL.LU R117, [R1+0x1e4] ;  /* 0x0001e40001757983 */ /* 0x001ee20000300800 */
[----:B------:R-:W-:Y:S01]  /*68b0*/  FFMA.FTZ R26, R10, R101, R29 ;  /* 0x000000650a1a7223 */ /* 0x000fe2000001001d */
[----:B------:R-:W-:-:S02]  /*68c0*/  FADD.FTZ R27, R24, R101 ;  /* 0x00000065181b7221 */ /* 0x000fc40000010000 */
[----:B------:R-:W2:Y:S04]  /*68d0*/  LDL.LU R118, [R1+0x1e0] ;  /* 0x0001e00001767983 */ /* 0x000ea80000300800 */
[----:B------:R-:W2:Y:S01]  /*68e0*/  LDL.LU R29, [R1+0x1dc] ;  /* 0x0001dc00011d7983 */ /* 0x000ea20000300800 */
[----:B------:R-:W-:-:S03]  /*68f0*/  FFMA.FTZ R26, R100, R30, R26 ;  /* 0x0000001e641a7223 */ /* 0x000fc6000001001a */
[----:B------:R-:W4:Y:S01]  /*6900*/  LDL.LU R10, [R1+0x1d8] ;  /* 0x0001d800010a7983 */ /* 0x000f220000300800 */
[----:B------:R-:W-:-:S03]  /*6910*/  FADD.FTZ R27, R27, R30 ;  /* 0x0000001e1b1b7221 */ /* 0x000fc60000010000 */
[----:B------:R-:W4:Y:S01]  /*6920*/  LDL.LU R24, [R1+0x1d4] ;  /* 0x0001d40001187983 */ /* 0x000f220000300800 */
[----:B------:R-:W-:-:S03]  /*6930*/  FFMA.FTZ R30, R28, R31, R99 ;  /* 0x0000001f1c1e7223 */ /* 0x000fc60000010063 */
[----:B------:R-:W3:Y:S04]  /*6940*/  LDL R101, [R1+0x50] ;  /* 0x0000500001657983 */ /* 0x000ee80000100800 */
[----:B------:R-:W3:Y:S04]  /*6950*/  LDL.LU R25, [R1+0x1d0] ;  /* 0x0001d00001197983 */ /* 0x000ee80000300800 */
[----:B------:R-:W3:Y:S04]  /*6960*/  LDL R98, [R1+0x4c] ;  /* 0x00004c0001627983 */ /* 0x000ee80000100800 */
[----:B------:R-:W3:Y:S04]  /*6970*/  LDL R100, [R1+0x48] ;  /* 0x0000480001647983 */ /* 0x000ee80000100800 */
[----:B------:R-:W2:Y:S04]  /*6980*/  LDL.LU R28, [R1+0x1cc] ;  /* 0x0001cc00011c7983 */ /* 0x000ea80000300800 */
[----:B------:R-:W4:Y:S01]  /*6990*/  LDL R99, [R1+0x30] ;  /* 0x0000300001637983 */ /* 0x000f220000100800 */
[----:B------:R-:W-:-:S03]  /*69a0*/  FADD.FTZ R31, R125, R31 ;  /* 0x0000001f7d1f7221 */ /* 0x000fc60000010000 */
[----:B------:R-:W3:Y:S01]  /*69b0*/  LDL R125, [R1+0x44] ;  /* 0x00004400017d7983 */ /* 0x000ee20000100800 */
[----:B------:R-:W-:Y:S01]  /*69c0*/  UIADD3.X UR11, URZ, UR5, URZ, UP0, !UPT ;  /* 0x000000053f0b7290 */ /* 0x000fe200087fe43f */
[----:B------:R-:W-:Y:S01]  /*69d0*/  BAR.SYNC.DEFER_BLOCKING 0x0 ;  /* 0x0000000000007b1d */ /* 0x000fe20000010000 */
[----:B--2---:R-:W-:-:S05]  /*69e0*/  FFMA.FTZ R28, R29, R118, R28 ;  /* 0x000000761d1c7223 */ /* 0x004fca000001001c */
[----:B------:R-:W2:Y:S01]  /*69f0*/  LDL.LU R29, [R1+0x1c8] ;  /* 0x0001c800011d7983 */ /* 0x000ea20000300800 */
[----:B----4-:R-:W-:-:S04]  /*6a00*/  FFMA.FTZ R24, R99, R10, R24 ;  /* 0x0000000a63187223 */ /* 0x010fc80000010018 */
[----:B---3--:R-:W-:Y:S02]  /*6a10*/  FFMA.FTZ R24, R116, R117, R24 ;  /* 0x0000007574187223 */ /* 0x008fe40000010018 */
[----:B------:R-:W3:Y:S02]  /*6a20*/  LDL.LU R116, [R1+0x1c4] ;  /* 0x0001c40001747983 */ /* 0x000ee40000300800 */
[----:B---3--:R-:W-:Y:S02]  /*6a30*/  FFMA.FTZ R28, R115, R116, R28 ;  /* 0x00000074731c7223 */ /* 0x008fe4000001001c */
[----:B------:R-:W3:Y:S02]  /*6a40*/  LDL.LU R115, [R1+0x1c0] ;  /* 0x0001c00001737983 */ /* 0x000ee40000300800 */
[----:B------:R-:W-:-:S04]  /*6a50*/  FFMA.FTZ R28, R100, R114, R28 ;  /* 0x00000072641c7223 */ /* 0x000fc8000001001c */
        /* <DEDUP_REMOVED lines=9> */
[----:B------:R-:W-:Y:S01]  /*6af0*/  FFMA.FTZ R28, R34, R18, R28 ;  /* 0x00000012221c7223 */ /* 0x000fe2000001001c */
[----:B---3--:R-:W-:-:S04]  /*6b00*/  FFMA.FTZ R24, R125, R115, R24 ;  /* 0x000000737d187223 */ /* 0x008fc80000010018 */
[----:B------:R-:W-:-:S04]  /*6b10*/  FFMA.FTZ R24, R98, R113, R24 ;  /* 0x0000007162187223 */ /* 0x000fc80000010018 */
[----:B------:R-:W-:Y:S02]  /*6b20*/  FFMA.FTZ R24, R51, R111, R24 ;  /* 0x0000006f33187223 */ /* 0x000fe40000010018 */
        /* <DEDUP_REMOVED lines=13> */
[----:B------:R0:W5:Y:S01]  /*6c00*/  LDL.LU R42, [R1+0x1a0] ;  /* 0x0001a000012a7983 */ /* 0x0001620000300800 */
[----:B------:R-:W-:-:S03]  /*6c10*/  FFMA.FTZ R24, R40, R15, R24 ;  /* 0x0000000f28187223 */ /* 0x000fc60000010018 */
[----:B------:R0:W5:Y:S04]  /*6c20*/  LDL.LU R45, [R1+0x19c] ;  /* 0x00019c00012d7983 */ /* 0x0001680000300800 */
[----:B------:R0:W5:Y:S04]  /*6c30*/  LDL.LU R44, [R1+0x198] ;  /* 0x00019800012c7983 */ /* 0x0001680000300800 */
[----:B------:R0:W5:Y:S04]  /*6c40*/  LDL.LU R39, [R1+0x194] ;  /* 0x0001940001277983 */ /* 0x0001680000300800 */
[----:B------:R0:W5:Y:S01]  /*6c50*/  LDL.LU R38, [R1+0x190] ;  /* 0x0001900001267983 */ /* 0x0001620000300800 */
[----:B------:R-:W-:-:S03]  /*6c60*/  FFMA.FTZ R24, R35, R17, R24 ;  /* 0x0000001123187223 */ /* 0x000fc60000010018 */
[----:B------:R0:W5:Y:S04]  /*6c70*/  LDL.LU R41, [R1+0x18c] ;  /* 0x00018c0001297983 */ /* 0x0001680000300800 */
[----:B------:R0:W5:Y:S04]  /*6c80*/  LDL.LU R37, [R1+0x188] ;  /* 0x0001880001257983 */ /* 0x0001680000300800 */
[----:B------:R0:W5:Y:S04]  /*6c90*/  LDL.LU R40, [R1+0x184] ;  /* 0x0001840001287983 */ /* 0x0001680000300800 */
[----:B------:R0:W5:Y:S04]  /*6ca0*/  LDL.LU R36, [R1+0x180] ;  /* 0x0001800001247983 */ /* 0x0001680000300800 */
[----:B------:R0:W5:Y:S04]  /*6cb0*/  LDL.LU R35, [R1+0x17c] ;  /* 0x00017c0001237983 */ /* 0x0001680000300800 */
[----:B------:R0:W5:Y:S01]  /*6cc0*/  LDL.LU R34, [R1+0x178] ;  /* 0x0001780001227983 */ /* 0x0001620000300800 */
[----:B------:R-:W-:Y:S01]  /*6cd0*/  FADD.FTZ R25, R10, R25 ;  /* 0x000000190a197221 */ /* 0x000fe20000010000 */
[----:B--2---:R-:W-:-:S03]  /*6ce0*/  FADD.FTZ R29, R118, R29 ;  /* 0x0000001d761d7221 */ /* 0x004fc60000010000 */
        /* <DEDUP_REMOVED lines=12> */
[----:B------:R-:W1:Y:S02]  /*6db0*/  S2R R99, SR_TID.X ;  /* 0x0000000000637919 */ /* 0x000e640000002100 */
[----:B------:R-:W-:Y:S01]  /*6dc0*/  FADD.FTZ R25, R25, R105 ;  /* 0x0000006919197221 */ /* 0x000fe20000010000 */
[----:B------:R-:W-:-:S03]  /*6dd0*/  FADD.FTZ R29, R29, R104 ;  /* 0x000000681d1d7221 */ /* 0x000fc60000010000 */
[----:B------:R-:W-:Y:S01]  /*6de0*/  FADD.FTZ R25, R25, R103 ;  /* 0x0000006719197221 */ /* 0x000fe20000010000 */
[----:B------:R-:W-:Y:S01]  /*6df0*/  FADD.FTZ R29, R29, R102 ;  /* 0x000000661d1d7221 */ /* 0x000fe20000010000 */
[----:B------:R-:W-:Y:S02]  /*6e00*/  UISETP.GE.U32.AND UP0, UPT, UR10, UR16, UPT ;  /* 0x000000100a00728c */ /* 0x000fe4000bf06070 */
[----:B------:R-:W-:Y:S01]  /*6e10*/  FADD.FTZ R25, R25, R11 ;  /* 0x0000000b19197221 */ /* 0x000fe20000010000 */
[----:B------:R-:W-:Y:S01]  /*6e20*/  FADD.FTZ R29, R29, R12 ;  /* 0x0000000c1d1d7221 */ /* 0x000fe20000010000 */
[----:B------:R-:W-:Y:S02]  /*6e30*/  UISETP.GE.AND.EX UP0, UPT, UR11, UR17, UPT, UP0 ;  /* 0x000000110b00728c */ /* 0x000fe4000bf06300 */
[----:B------:R-:W-:Y:S01]  /*6e40*/  FADD.FTZ R25, R25, R13 ;  /* 0x0000000d19197221 */ /* 0x000fe20000010000 */
[----:B------:R-:W-:-:S03]  /*6e50*/  FADD.FTZ R29, R29, R14 ;  /* 0x0000000e1d1d7221 */ /* 0x000fc60000010000 */
[----:B------:R-:W-:Y:S01]  /*6e60*/  FADD.FTZ R25, R25, R15 ;  /* 0x0000000f19197221 */ /* 0x000fe20000010000 */
[----:B------:R-:W-:Y:S01]  /*6e70*/  FADD.FTZ R29, R29, R16 ;  /* 0x000000101d1d7221 */ /* 0x000fe20000010000 */
[----:B------:R-:W-:Y:S02]  /*6e80*/  PLOP3.LUT P0, PT, PT, PT, UP0, 0x80, 0x0 ;  /* 0x000000000000781c */ /* 0x000fe40003f0f008 */
[----:B------:R-:W-:Y:S01]  /*6e90*/  FADD.FTZ R25, R25, R17 ;  /* 0x0000001119197221 */ /* 0x000fe20000010000 */
[----:B------:R-:W-:Y:S01]  /*6ea0*/  FADD.FTZ R29, R29, R18 ;  /* 0x000000121d1d7221 */ /* 0x000fe20000010000 */
[----:B------:R-:W-:Y:S01]  /*6eb0*/  FFMA.FTZ R24, R124, R19, R24 ;  /* 0x000000137c187223 */ /* 0x000fe20000010018 */
[----:B------:R-:W-:Y:S01]  /*6ec0*/  FFMA.FTZ R28, R123, R20, R28 ;  /* 0x000000147b1c7223 */ /* 0x000fe2000001001c */
[----:B------:R-:W-:Y:S01]  /*6ed0*/  FADD.FTZ R25, R25, R19 ;  /* 0x0000001319197221 */ /* 0x000fe20000010000 */
[----:B------:R-:W-:Y:S01]  /*6ee0*/  FADD.FTZ R29, R29, R20 ;  /* 0x000000141d1d7221 */ /* 0x000fe20000010000 */
[----:B------:R-:W-:Y:S01]  /*6ef0*/  FFMA.FTZ R24, R122, R21, R24 ;  /* 0x000000157a187223 */ /* 0x000fe20000010018 */
[----:B------:R-:W-:Y:S01]  /*6f00*/  FFMA.FTZ R28, R121, R22, R28 ;  /* 0x00000016791c7223 */ /* 0x000fe2000001001c */
[----:B------:R-:W-:Y:S01]  /*6f10*/  FADD.FTZ R25, R25, R21 ;  /* 0x0000001519197221 */ /* 0x000fe20000010000 */
[----:B------:R-:W-:Y:S01]  /*6f20*/  FADD.FTZ R29, R29, R22 ;  /* 0x000000161d1d7221 */ /* 0x000fe20000010000 */
[C---:B-1----:R-:W-:Y:S01]  /*6f30*/  ISETP.GT.U32.AND P2, PT, R99.reuse, 0x1f, PT ;  /* 0x0000001f6300780c */ /* 0x042fe20003f44070 */
[----:B------:R-:W-:Y:S01]  /*6f40*/  FFMA.FTZ R24, R120, R23, R24 ;  /* 0x0000001778187223 */ /* 0x000fe20000010018 */
[----:B------:R-:W-:Y:S01]  /*6f50*/  LOP3.LUT P1, RZ, R99, 0xffffffe1, RZ, 0xc0, !PT ;  /* 0xffffffe163ff7812 */ /* 0x000fe2000782c0ff */
[----:B------:R-:W-:Y:S01]  /*6f60*/  FADD.FTZ R25, R25, R23 ;  /* 0x0000001719197221 */ /* 0x000fe20000010000 */
[----:B------:R-:W-:Y:S01]  /*6f70*/  FFMA.FTZ R28, R119, R33, R28 ;  /* 0x00000021771c7223 */ /* 0x000fe2000001001c */
[----:B------:R-:W-:Y:S01]  /*6f80*/  FADD.FTZ R29, R29, R33 ;  /* 0x000000211d1d7221 */ /* 0x000fe20000010000 */
[----:B0-----:R-:W-:Y:S09]  /*6f90*/  @!P0 BRA `(.L_x_817) ;  /* 0x0000000000d48947 */ /* 0x001ff20003800000 */
[----:B------:R-:W2:Y:S01]  /*6fa0*/  LDL R101, [R1+0x164] ;  /* 0x0001640001657983 */ /* 0x000ea20000100800 */
[----:B------:R-:W0:Y:S01]  /*6fb0*/  S2R R100, SR_TID.X ;  /* 0x0000000000647919 */ /* 0x000e220000002100 */
[----:B------:R-:W1:Y:S02]  /*6fc0*/  S2R R125, SR_TID.X ;  /* 0x00000000007d7919 */ /* 0x000e640000002100 */
[----:B------:R3:W-:Y:S04]  /*6fd0*/  STL [R1+0x184], R4 ;  /* 0x0001840401007387 */ /* 0x0007e80000100800 */
[----:B---3--:R-:W3:Y:S04]  /*6fe0*/  LDL R4, [R1+0x160] ;  /* 0x0001600001047983 */ /* 0x008ee80000100800 */
[----:B------:R4:W-:Y:S01]  /*6ff0*/  STL [R1+0x180], R0 ;  /* 0x0001800001007387 */ /* 0x0009e20000100800 */
[----:B0-----:R-:W-:-:S03]  /*7000*/  LEA R98, R100, UR9, 0x5 ;  /* 0x0000000964627c11 */ /* 0x001fc6000f8e28ff */
[----:B----4-:R-:W4:Y:S01]  /*7010*/  LDL R0, [R1+0x16c] ;  /* 0x00016c0001007983 */ /* 0x010f220000100800 */
[----:B------:R-:W-:-:S04]  /*7020*/  SHF.L.U32 R100, R100, 0x1, RZ ;  /* 0x0000000164647819 */ /* 0x000fc800000006ff */
[----:B------:R-:W-:-:S04]  /*7030*/  LOP3.LUT R100, R100, 0x18, RZ, 0xc0, !PT ;  /* 0x0000001864647812 */ /* 0x000fc800078ec0ff */
[----:B------:R-:W-:Y:S02]  /*7040*/  IADD3 R98, R98, R100, RZ ;  /* 0x0000006462627210 */ /* 0x000fe40007ffe0ff */
[----:B-1----:R-:W-:-:S04]  /*7050*/  SHF.R.S32.HI R100, RZ, 0x1f, R125 ;  /* 0x0000001fff647819 */ /* 0x002fc8000001147d */
[----:B------:R-:W-:-:S04]  /*7060*/  LEA.HI R100, R100, R125, RZ, 0x2 ;  /* 0x0000007d64647211 */ /* 0x000fc800078f10ff */
[----:B------:R-:W-:Y:S01]  /*7070*/  SHF.R.S32.HI R100, RZ, 0x2, R100 ;  /* 0x00000002ff647819 */ /* 0x000fe20000011464 */
[----:B------:R-:W-:Y:S03]  /*7080*/  STS.64 [R98], R24 ;  /* 0x0000001862007388 */ /* 0x000fe60000000a00 */
[----:B------:R-:W-:Y:S01]  /*7090*/  LEA R100, R100, UR9, 0x5 ;  /* 0x0000000964647c11 */ /* 0x000fe2000f8e28ff */
[----:B------:R0:W-:Y:S04]  /*70a0*/  STL.64 [R1+0x178], R2 ;  /* 0x0001780201007387 */ /* 0x0001e80000100a00 */
[----:B------:R-:W3:Y:S04]  /*70b0*/  LDL R125, [R1+0x158] ;  /* 0x00015800017d7983 */ /* 0x000ee80000100800 */
[----:B0-----:R-:W3:Y:S01]  /*70c0*/  LDL.64 R2, [R1+0x118] ;  /* 0x0001180001027983 */ /* 0x001ee20000100a00 */
[----:B--2---:R-:W-:-:S02]  /*70d0*/  LEA R98, R101, R100, 0x3 ;  /* 0x0000006465627211 */ /* 0x004fc400078e18ff */
[C---:B------:R-:W-:Y:S02]  /*70e0*/  SHF.L.U32 R101, R99.reuse, 0x1, RZ ;  /* 0x0000000163657819 */ /* 0x040fe400000006ff */
[----:B------:R-:W-:Y:S02]  /*70f0*/  LEA R99, R99, UR9, 0x5 ;  /* 0x0000000963637c11 */ /* 0x000fe4000f8e28ff */
[----:B------:R-:W-:-:S04]  /*7100*/  LOP3.LUT R101, R101, 0x18, RZ, 0xc, !PT ;  /* 0x0000001865657812 */ /* 0x000fc800078e0cff */
[----:B------:R-:W-:Y:S02]  /*7110*/  IADD3 R99, R99, R101, RZ ;  /* 0x0000006563637210 */ /* 0x000fe40007ffe0ff */
[----:B------:R-:W2:Y:S04]  /*7120*/  LDL R101, [R1+0x168] ;  /* 0x0001680001657983 */ /* 0x000ea80000100800 */
[----:B----4-:R0:W-:Y:S01]  /*7130*/  STS.64 [R0], R26 ;  /* 0x0000001a00007388 */ /* 0x0101e20000000a00 */
[----:B---3--:R-:W-:-:S03]  /*7140*/  LEA R100, R4, R100, 0x3 ;  /* 0x0000006404647211 */ /* 0x008fc600078e18ff */
[----:B------:R1:W5:Y:S04]  /*7150*/  LDL.LU R4, [R1+0x184] ;  /* 0x0001840001047983 */ /* 0x0003680000300800 */
[----:B0-----:R1:W5:Y:S04]  /*7160*/  LDL.LU R0, [R1+0x180] ;  /* 0x0001800001007983 */ /* 0x0013680000300800 */
[----:B--2---:R-:W-:Y:S04]  /*7170*/  STS.64 [R101], R28 ;  /* 0x0000001c65007388 */ /* 0x004fe80000000a00 */
[----:B------:R-:W-:Y:S01]  /*7180*/  STS.64 [R99], R30 ;  /* 0x0000001e63007388 */ /* 0x000fe20000000a00 */
[----:B------:R-:W-:Y:S06]  /*7190*/  BAR.SYNC.DEFER_BLOCKING 0x0 ;  /* 0x0000000000007b1d */ /* 0x000fec0000010000 */
[----:B------:R-:W0:Y:S04]  /*71a0*/  LDS.64 R98, [R98] ;  /* 0x0000000062627984 */ /* 0x000e280000000a00 */
[----:B------:R-:W2:Y:S01]  /*71b0*/  LDS.64 R100, [R100+0x1e00] ;  /* 0x001e000064647984 */ /* 0x000ea20000000a00 */
[----:B0-----:R-:W-:Y:S01]  /*71c0*/  FADD.FTZ R98, RZ, R98 ;  /* 0x00000062ff627221 */ /* 0x001fe20000010000 */
[----:B------:R-:W-:-:S03]  /*71d0*/  FADD.FTZ R99, RZ, R99 ;  /* 0x00000063ff637221 */ /* 0x000fc60000010000 */
[----:B--2---:R-:W-:Y:S02]  /*71e0*/  FADD.FTZ R100, R98, R100 ;  /* 0x0000006462647221 */ /* 0x004fe40000010000 */
[----:B------:R-:W2:Y:S01]  /*71f0*/  LDL R98, [R1+0x108] ;  /* 0x0001080001627983 */ /* 0x000ea20000100800 */
[----:B------:R-:W-:-:S03]  /*7200*/  FADD.FTZ R101, R99, R101 ;  /* 0x0000006563657221 */ /* 0x000fc60000010000 */
[----:B------:R-:W3:Y:S04]  /*7210*/  LDL R99, [R1+0x15c] ;  /* 0x00015c0001637983 */ /* 0x000ee80000100800 */
[----:B------:R0:W-:Y:S04]  /*7220*/  STG.E.64 desc[UR14][R2.64+0x8000], R100 ;  /* 0x0080006402007986 */ /* 0x0001e8000c101b0e */
[----:B0-----:R1:W5:Y:S01]  /*7230*/  LDL.LU.64 R2, [R1+0x178] ;  /* 0x0001780001027983 */ /* 0x0013620000300a00 */
[----:B--2---:R-:W-:-:S04]  /*7240*/  LEA R100, R98, UR9, 0x5 ;  /* 0x0000000962647c11 */ /* 0x004fc8000f8e28ff */
[-C--:B---3--:R-:W-:Y:S02]  /*7250*/  LEA R98, R99, R100.reuse, 0x3 ;  /* 0x0000006463627211 */ /* 0x088fe400078e18ff */
[----:B------:R-:W-:-:S04]  /*7260*/  LEA R100, R125, R100, 0x3 ;  /* 0x000000647d647211 */ /* 0x000fc800078e18ff */
[----:B------:R-:W0:Y:S04]  /*7270*/  LDS.64 R98, [R98] ;  /* 0x0000000062627984 */ /* 0x000e280000000a00 */
[----:B------:R-:W2:Y:S01]  /*7280*/  LDS.64 R100, [R100+0x1e00] ;  /* 0x001e000064647984 */ /* 0x000ea20000000a00 */
[----:B0-----:R-:W-:Y:S01]  /*7290*/  FADD.FTZ R99, RZ, R99 ;  /* 0x00000063ff637221 */ /* 0x001fe20000010000 */
[----:B------:R-:W-:-:S03]  /*72a0*/  FADD.FTZ R98, RZ, R98 ;  /* 0x00000062ff627221 */ /* 0x000fc60000010000 */
[----:B--2---:R-:W-:Y:S01]  /*72b0*/  FADD.FTZ R101, R99, R101 ;  /* 0x0000006563657221 */ /* 0x004fe20000010000 */
[----:B------:R-:W-:Y:S02]  /*72c0*/  FADD.FTZ R100, R98, R100 ;  /* 0x0000006462647221 */ /* 0x000fe40000010000 */
[----:B------:R-:W2:Y:S04]  /*72d0*/  LDL.64 R98, [R1+0x110] ;  /* 0x0001100001627983 */ /* 0x000ea80000100a00 */
[----:B--2---:R1:W-:Y:S02]  /*72e0*/  STG.E.64 desc[UR14][R98.64+0x8000], R100 ;  /* 0x0080006462007986 */ /* 0x0043e4000c101b0e */
.L_x_817:
[----:B------:R-:W-:Y:S01]  /*72f0*/  BSSY B0, `(.L_x_818) ;  /* 0x000003f000007945 */ /* 0x000fe20003800000 */
[----:B-1----:R-:W-:-:S03]  /*7300*/  CS2R R98, SRZ ;  /* 0x0000000000627805 */ /* 0x002fc6000001ff00 */
[----:B------:R-:W-:Y:S05]  /*7310*/  @P2 BRA `(.L_x_819) ;  /* 0x0000000000f02947 */ /* 0x000fea0003800000 */
[----:B------:R-:W2:Y:S04]  /*7320*/  LDL R101, [R1+0x154] ;  /* 0x0001540001657983 */ /* 0x000ea80000100800 */
[----:B------:R-:W3:Y:S04]  /*7330*/  LDL R100, [R1+0x150] ;  /* 0x0001500001647983 */ /* 0x000ee80000100800 */
        /* <DEDUP_REMOVED lines=31> */
[----:B--2---:R0:W1:Y:S04]  /*7530*/  LDS.64 R98, [R125] ;  /* 0x000000007d627984 */ /* 0x0040680000000a00 */
        /* <DEDUP_REMOVED lines=23> */
[----:B--2---:R-:W0:Y:S02]  /*76b0*/  LDS.64 R98, [R125] ;  /* 0x000000007d627984 */ /* 0x004e240000000a00 */
[----:B0-----:R-:W-:Y:S01]  /*76c0*/  FADD.FTZ R98, R100, R98 ;  /* 0x0000006264627221 */ /* 0x001fe20000010000 */
[----:B------:R-:W-:-:S07]  /*76d0*/  FADD.FTZ R99, R101, R99 ;  /* 0x0000006365637221 */ /* 0x000fce0000010000 */
.L_x_819:
[----:B------:R-:W-:Y:S05]  /*76e0*/  BSYNC B0 ;  /* 0x0000000000007941 */ /* 0x000fea0003800000 */
.L_x_818:
[----:B------:R-:W0:Y:S01]  /*76f0*/  @!P1 LDC R100, c[0x0][0x10] ;  /* 0x00000400ff649b82 */ /* 0x000e220000000800 */
[----:B------:R-:W-:Y:S01]  /*7700*/  MOV R101, UR4 ;  /* 0x0000000400657c02 */ /* 0x000fe20008000f00 */
[----:B-----5:R1:W-:Y:S04]  /*7710*/  STL.64 [R1+0x180], R2 ;  /* 0x0001800201007387 */ /* 0x0203e80000100a00 */
[----:B------:R-:W-:Y:S04]  /*7720*/  STL [R1+0x178], R0 ;  /* 0x0001780001007387 */ /* 0x000fe80000100800 */
[----:B------:R-:W2:Y:S01]  /*7730*/  SHFL.BFLY PT, R0, R99, 0x1, 0x1f ;  /* 0x0c201f0063007f89 */ /* 0x000ea200000e0000 */
[----:B-1----:R-:W1:Y:S03]  /*7740*/  @!P1 LDC.64 R2, c[0x0][0x260] ;  /* 0x00009800ff029b82 */ /* 0x002e660000000a00 */
[----:B------:R-:W3:Y:S01]  /*7750*/  SHFL.BFLY PT, R125, R98, 0x1, 0x1f ;  /* 0x0c201f00627d7f89 */ /* 0x000ee200000e0000 */
[----:B0-----:R-:W-:-:S03]  /*7760*/  @!P1 IMAD R100, R100, R101, UR8 ;  /* 0x0000000864649e24 */ /* 0x001fc6000f8e0265 */
[----:B------:R-:W4:Y:S01]  /*7770*/  LDL R101, [R1+0x170] ;  /* 0x0001700001657983 */ /* 0x000f220000100800 */
        /* <DEDUP_REMOVED lines=12> */
[----:B--2---:R-:W-:Y:S01]  /*7840*/  FADD.FTZ R99, R0, R99 ;  /* 0x0000006300637221 */ /* 0x004fe20000010000 */
[----:B------:R-:W-:-:S02]  /*7850*/  PRMT R90, R36, 0x7632, R90 ;  /* 0x00007632245a7816 */ /* 0x000fc4000000005a */
[----:B------:R-:W-:Y:S02]  /*7860*/  PRMT R37, R92, 0x7632, R37 ;  /* 0x000076325c257816 */ /* 0x000fe40000000025 */
[----:B------:R-:W-:Y:S02]  /*7870*/  PRMT R44, R34, 0x7632, R44 ;  /* 0x00007632222c7816 */ /* 0x000fe4000000002c */
[----:B------:R-:W-:Y:S01]  /*7880*/  PRMT R36, R93, 0x7632, R36 ;  /* 0x000076325d247816 */ /* 0x000fe20000000024 */
[----:B------:R-:W-:Y:S01]  /*7890*/  UISETP.GE.U32.AND UP0, UPT, UR10, UR16, UPT ;  /* 0x000000100a00728c */ /* 0x000fe2000bf06070 */
[----:B------:R-:W-:Y:S02]  /*78a0*/  PRMT R34, R97, 0x7632, R34 ;  /* 0x0000763261227816 */ /* 0x000fe40000000022 */
[----:B------:R-:W-:Y:S01]  /*78b0*/  PRMT R35, R96, 0x7632, R35 ;  /* 0x0000763260237816 */ /* 0x000fe20000000023 */
[----:B---3--:R-:W-:Y:S01]  /*78c0*/  FADD.FTZ R98, R125, R98 ;  /* 0x000000627d627221 */ /* 0x008fe20000010000 */
[----:B------:R-:W-:Y:S01]  /*78d0*/  UISETP.GE.AND.EX UP0, UPT, UR11, UR17, UPT, UP0 ;  /* 0x000000110b00728c */ /* 0x000fe2000bf06300 */
        /* <DEDUP_REMOVED lines=42> */
[----:B----4-:R-:W-:-:S04]  /*7b80*/  @!P1 LEA R100, R100, R101, 0xb ;  /* 0x0000006564649211 */ /* 0x010fc800078e58ff */
[----:B------:R-:W-:-:S05]  /*7b90*/  @!P1 SHF.L.U32 R100, R100, 0x1, RZ ;  /* 0x0000000164649819 */ /* 0x000fca00000006ff */
[----:B-1----:R-:W-:Y:S02]  /*7ba0*/  @!P1 IMAD.WIDE.U32 R100, R100, 0x4, R2 ;  /* 0x0000000464649825 */ /* 0x002fe400078e0002 */
[----:B------:R0:W5:Y:S04]  /*7bb0*/  LDL.LU.64 R2, [R1+0x180] ;  /* 0x0001800001027983 */ /* 0x0001680000300a00 */
[----:B------:R0:W5:Y:S04]  /*7bc0*/  LDL.LU R0, [R1+0x178] ;  /* 0x0001780001007983 */ /* 0x0001680000300800 */
[----:B------:R-:W-:Y:S04]  /*7bd0*/  STL.S16 [R1], R39 ;  /* 0x0000002701007387 */ /* 0x000fe80000100600 */
[----:B------:R-:W-:Y:S04]  /*7be0*/  STL.S16 [R1+0xc], R38 ;  /* 0x00000c2601007387 */ /* 0x000fe80000100600 */
[----:B------:R-:W-:Y:S04]  /*7bf0*/  STL.S16 [R1+0x4], R37 ;  /* 0x0000042501007387 */ /* 0x000fe80000100600 */
[----:B------:R-:W-:Y:S04]  /*7c00*/  STL.S16 [R1+0x8], R36 ;  /* 0x0000082401007387 */ /* 0x000fe80000100600 */
[----:B------:R-:W-:Y:S04]  /*7c10*/  STL.S16 [R1+0x1c], R34 ;  /* 0x00001c2201007387 */ /* 0x000fe80000100600 */
[----:B------:R-:W-:Y:S04]  /*7c20*/  STL.S16 [R1+0x10], R35 ;  /* 0x0000102301007387 */ /* 0x000fe80000100600 */
[----:B------:R1:W-:Y:S01]  /*7c30*/  @!P1 STG.E.64 desc[UR14][R100.64], R98 ;  /* 0x0000006264009986 */ /* 0x0003e2000c101b0e */
[----:B------:R-:W-:-:S02]  /*7c40*/  PLOP3.LUT P1, PT, PT, PT, UP0, 0x80, 0x0 ;  /* 0x000000000000781c */ /* 0x000fc40003f2f008 */
[----:B-1----:R-:W-:Y:S02]  /*7c50*/  PRMT R98, R87, 0x7632, R98 ;  /* 0x0000763257627816 */ /* 0x002fe40000000062 */
[----:B------:R-:W-:Y:S02]  /*7c60*/  PRMT R99, R88, 0x7632, R99 ;  /* 0x0000763258637816 */ /* 0x000fe40000000063 */
[----:B------:R-:W-:Y:S02]  /*7c70*/  PRMT R101, R89, 0x7632, R101 ;  /* 0x0000763259657816 */ /* 0x000fe40000000065 */
[----:B------:R-:W-:-:S05]  /*7c80*/  PRMT R100, R90, 0x7632, R100 ;  /* 0x000076325a647816 */ /* 0x000fca0000000064 */
[----:B0-----:R-:W-:Y:S05]  /*7c90*/  @P1 BRA `(.L_x_820) ;  /* 0x0000000000601947 */ /* 0x001fea0003800000 */
[----:B------:R-:W0:Y:S01]  /*7ca0*/  S2R R34, SR_TID.X ;  /* 0x0000000000227919 */ /* 0x000e220000002100 */
        /* <DEDUP_REMOVED lines=12> */
.L_x_822:
        /* <DEDUP_REMOVED lines=8> */
.L_x_821:
[----:B------:R-:W-:Y:S05]  /*7df0*/  WARPSYNC.ALL ;  /* 0x0000000000007948 */ /* 0x000fea0003800000 */
[----:B------:R-:W-:Y:S06]  /*7e00*/  BAR.SYNC.DEFER_BLOCKING 0x0 ;  /* 0x0000000000007b1d */ /* 0x000fec0000010000 */
[----:B------:R-:W-:Y:S05]  /*7e10*/  BRA `(.L_x_823) ;  /* 0x0000000000547947 */ /* 0x000fea0003800000 */
.L_x_820:
[----:B------:R-:W0:Y:S01]  /*7e20*/  S2R R34, SR_TID.X ;  /* 0x0000000000227919 */ /* 0x000e220000002100 */
        /* <DEDUP_REMOVED lines=10> */
.L_x_825:
        /* <DEDUP_REMOVED lines=8> */
.L_x_824:
[----:B------:R-:W-:Y:S05]  /*7f50*/  WARPSYNC.ALL ;  /* 0x0000000000007948 */ /* 0x000fea0003800000 */
[----:B------:R-:W-:Y:S06]  /*7f60*/  BAR.SYNC.DEFER_BLOCKING 0x0 ;  /* 0x0000000000007b1d */ /* 0x000fec0000010000 */
.L_x_823:
[----:B------:R-:W0:Y:S01]  /*7f70*/  S2R R36, SR_TID.X ;  /* 0x0000000000247919 */ /* 0x000e220000002100 */
[----:B------:R-:W-:Y:S01]  /*7f80*/  BSSY B0, `(.L_x_826) ;  /* 0x0000038000007945 */ /* 0x000fe20003800000 */
[----:B------:R-:W-:Y:S02]  /*7f90*/  CS2R R34, SRZ ;  /* 0x0000000000227805 */ /* 0x000fe4000001ff00 */
[----:B0-----:R-:W-:-:S13]  /*7fa0*/  ISETP.GT.U32.AND P1, PT, R36, 0xff, PT ;  /* 0x000000ff2400780c */ /* 0x001fda0003f24070 */
[----:B------:R-:W-:Y:S05]  /*7fb0*/  @P1 BRA `(.L_x_827) ;  /* 0x0000000000d01947 */ /* 0x000fea0003800000 */
[----:B------:R-:W0:Y:S01]  /*7fc0*/  S2R R37, SR_TID.X ;  /* 0x0000000000257919 */ /* 0x000e220000002100 */
[----:B------:R-:W-:Y:S02]  /*7fd0*/  ULDC UR5, c[0x0][0x10] ;  /* 0x0000040000057ab9 */ /* 0x000fe40000000800 */
[----:B------:R-:W-:Y:S01]  /*7fe0*/  UIMAD UR5, UR5, UR4, UR8 ;  /* 0x00000004050572a4 */ /* 0x000fe2000f8e0208 */
[----:B-----5:R1:W-:Y:S05]  /*7ff0*/  STL.64 [R1+0x178], R2 ;  /* 0x0001780201007387 */ /* 0x0203ea0000100a00 */
[----:B------:R-:W-:Y:S01]  /*8000*/  MOV R34, UR5 ;  /* 0x0000000500227c02 */ /* 0x000fe20008000f00 */
[----:B-1----:R-:W1:Y:S01]  /*8010*/  LDC.64 R2, c[0x0][0x260] ;  /* 0x00009800ff027b82 */ /* 0x002e620000000a00 */
[----:B0-----:R-:W-:-:S04]  /*8020*/  SHF.L.U32 R37, R37, 0x3, RZ ;  /* 0x0000000325257819 */ /* 0x001fc800000006ff */
[----:B------:R-:W-:-:S04]  /*8030*/  LOP3.LUT R35, R37, 0x7fffff80, RZ, 0xc0, !PT ;  /* 0x7fffff8025237812 */ /* 0x000fc800078ec0ff */
[----:B------:R-:W-:Y:S02]  /*8040*/  LEA R34, R34, R35, 0xb ;  /* 0x0000002322227211 */ /* 0x000fe400078e58ff */
[----:B------:R-:W-:-:S04]  /*8050*/  LOP3.LUT R35, R36, 0xf, RZ, 0xc0, !PT ;  /* 0x0000000f24237812 */ /* 0x000fc800078ec0ff */
[----:B------:R-:W-:-:S04]  /*8060*/  IADD3 R34, R34, R35, RZ ;  /* 0x0000002322227210 */ /* 0x000fc80007ffe0ff */
[----:B------:R-:W-:-:S04]  /*8070*/  SHF.L.U32 R42, R34, 0x1, RZ ;  /* 0x00000001222a7819 */ /* 0x000fc800000006ff */
[C---:B------:R-:W-:Y:S01]  /*8080*/  IADD3 R40, R42.reuse, 0x20, RZ ;  /* 0x000000202a287810 */ /* 0x040fe20007ffe0ff */
[C---:B-1----:R-:W-:Y:S01]  /*8090*/  IMAD.WIDE.U32 R36, R42.reuse, 0x4, R2 ;  /* 0x000000042a247825 */ /* 0x042fe200078e0002 */
[----:B------:R-:W-:-:S03]  /*80a0*/  IADD3 R38, R42, 0x40, RZ ;  /* 0x000000402a267810 */ /* 0x000fc60007ffe0ff */
[--C-:B------:R-:W-:Y:S01]  /*80b0*/  IMAD.WIDE.U32 R40, R40, 0x4, R2.reuse ;  /* 0x0000000428287825 */ /* 0x100fe200078e0002 */
[----:B------:R-:W-:Y:S01]  /*80c0*/  IADD3 R34, R42, 0x60, RZ ;  /* 0x000000602a227810 */ /* 0x000fe20007ffe0ff */
[----:B------:R-:W2:Y:S02]  /*80d0*/  LDG.E.64 R36, desc[UR14][R36.64] ;  /* 0x0000000e24247981 */ /* 0x000ea4000c1e1b00 */
[--C-:B------:R-:W-:Y:S02]  /*80e0*/  IMAD.WIDE.U32 R38, R38, 0x4, R2.reuse ;  /* 0x0000000426267825 */ /* 0x100fe400078e0002 */
[----:B------:R-:W3:Y:S02]  /*80f0*/  LDG.E.64 R40, desc[UR14][R40.64] ;  /* 0x0000000e28287981 */ /* 0x000ee4000c1e1b00 */
[----:B------:R-:W-:Y:S02]  /*8100*/  IMAD.WIDE.U32 R34, R34, 0x4, R2 ;  /* 0x0000000422227825 */ /* 0x000fe400078e0002 */
[----:B------:R-:W4:Y:S04]  /*8110*/  LDG.E.64 R38, desc[UR14][R38.64] ;  /* 0x0000000e26267981 */ /* 0x000f28000c1e1b00 */
[----:B------:R-:W4:Y:S01]  /*8120*/  LDG.E.64 R34, desc[UR14][R34.64] ;  /* 0x0000000e22227981 */ /* 0x000f22000c1e1b00 */
[----:B------:R-:W-:Y:S01]  /*8130*/  IADD3 R43, R42, 0xc0, RZ ;  /* 0x000000c02a2b7810 */ /* 0x000fe20007ffe0ff */
[----:B--2---:R-:W-:Y:S01]  /*8140*/  FADD.FTZ R36, RZ, R36 ;  /* 0x00000024ff247221 */ /* 0x004fe20000010000 */
[----:B------:R-:W-:-:S03]  /*8150*/  FADD.FTZ R37, RZ, R37 ;  /* 0x00000025ff257221 */ /* 0x000fc60000010000 */
[----:B---3--:R-:W-:Y:S01]  /*8160*/  FADD.FTZ R36, R40, R36 ;  /* 0x0000002428247221 */ /* 0x008fe20000010000 */
[----:B------:R-:W-:-:S03]  /*8170*/  FADD.FTZ R37, R41, R37 ;  /* 0x0000002529257221 */ /* 0x000fc60000010000 */
[----:B----4-:R-:W-:Y:S01]  /*8180*/  FADD.FTZ R36, R38, R36 ;  /* 0x0000002426247221 */ /* 0x010fe20000010000 */
[----:B------:R-:W-:Y:S01]  /*8190*/  IADD3 R38, R42, 0x80, RZ ;  /* 0x000000802a267810 */ /* 0x000fe20007ffe0ff */
[----:B------:R-:W-:Y:S02]  /*81a0*/  FADD.FTZ R93, R39, R37 ;  /* 0x00000025275d7221 */ /* 0x000fe40000010000 */
[----:B------:R-:W-:Y:S01]  /*81b0*/  FADD.FTZ R34, R34, R36 ;  /* 0x0000002422227221 */ /* 0x000fe20000010000 */
[----:B------:R-:W-:Y:S01]  /*81c0*/  IADD3 R36, R42, 0xa0, RZ ;  /* 0x000000a02a247810 */ /* 0x000fe20007ffe0ff */
[----:B------:R-:W-:Y:S01]  /*81d0*/  IMAD.WIDE.U32 R38, R38, 0x4, R2 ;  /* 0x0000000426267825 */ /* 0x000fe200078e0002 */
[----:B------:R-:W-:-:S03]  /*81e0*/  IADD3 R40, R42, 0xe0, RZ ;  /* 0x000000e02a287810 */ /* 0x000fc60007ffe0ff */
[--C-:B------:R-:W-:Y:S02]  /*81f0*/  IMAD.WIDE.U32 R36, R36, 0x4, R2.reuse ;  /* 0x0000000424247825 */ /* 0x100fe400078e0002 */
[----:B------:R-:W2:Y:S02]  /*8200*/  LDG.E.64 R38, desc[UR14][R38.64] ;  /* 0x0000000e26267981 */ /* 0x000ea4000c1e1b00 */
[--C-:B------:R-:W-:Y:S02]  /*8210*/  IMAD.WIDE.U32 R42, R43, 0x4, R2.reuse ;  /* 0x000000042b2a7825 */ /* 0x100fe400078e0002 */
[----:B------:R-:W3:Y:S02]  /*8220*/  LDG.E.64 R36, desc[UR14][R36.64] ;  /* 0x0000000e24247981 */ /* 0x000ee4000c1e1b00 */
[----:B------:R-:W-:Y:S02]  /*8230*/  IMAD.WIDE.U32 R40, R40, 0x4, R2 ;  /* 0x0000000428287825 */ /* 0x000fe400078e0002 */
        /* <DEDUP_REMOVED lines=11> */
[----:B0-----:R-:W-:-:S07]  /*82f0*/  FADD.FTZ R35, R41, R35 ;  /* 0x0000002329237221 */ /* 0x001fce0000010000 */
.L_x_827:
[----:B------:R-:W-:Y:S05]  /*8300*/  BSYNC B0 ;  /* 0x0000000000007941 */ /* 0x000fea0003800000 */
.L_x_826:
        /* <DEDUP_REMOVED lines=14> */
[----:B0-----:R-:W-:-:S02]  /*83f0*/  FADD.FTZ R35, R35, R36 ;  /* 0x0000002423237221 */ /* 0x001fc40000010000 */
        /* <DEDUP_REMOVED lines=14> */
.L_x_829:
[----:B------:R-:W-:Y:S05]  /*84e0*/  BSYNC B0 ;  /* 0x0000000000007941 */ /* 0x000fea0003800000 */
.L_x_828:
[----:B------:R-:W2:Y:S01]  /*84f0*/  LDL R40, [R1+0x104] ;  /* 0x0001040001287983 */ /* 0x000ea20000100800 */
[----:B------:R-:W-:Y:S01]  /*8500*/  SHF.L.U32 R44, R44, 0x10, RZ ;  /* 0x000000102c2c7819 */ /* 0x000fe200000006ff */
[----:B------:R-:W1:Y:S01]  /*8510*/  S2UR UR13, SR_CgaCtaId ;  /* 0x00000000000d79c3 */ /* 0x000e620000008800 */
[----:B------:R-:W-:Y:S01]  /*8520*/  UMOV UR5, 0x400 ;  /* 0x0000040000057882 */ /* 0x000fe20000000000 */
[----:B------:R-:W3:Y:S01]  /*8530*/  LDL.LU R38, [R1+0x30] ;  /* 0x0000300001267983 */ /* 0x000ee20000300800 */
[----:B------:R-:W-:Y:S01]  /*8540*/  SHF.L.U32 R45, R45, 0x10, RZ ;  /* 0x000000102d2d7819 */ /* 0x000fe200000006ff */
[----:B------:R-:W-:Y:S02]  /*8550*/  ULDC.64 UR22, c[0x0][0x210] ;  /* 0x0000840000167ab9 */ /* 0x000fe40000000a00 */
[----:B------:R-:W4:Y:S01]  /*8560*/  LDL.LU R39, [R1+0x2c] ;  /* 0x00002c0001277983 */ /* 0x000f220000300800 */
[----:B0-----:R-:W-:Y:S01]  /*8570*/  FADD.FTZ R36, -R32, R44 ;  /* 0x0000002c20247221 */ /* 0x001fe20000010100 */
[----:B------:R-:W-:Y:S01]  /*8580*/  UIADD3 UR5, UR5, 0x5280, URZ ;  /* 0x0000528005057890 */ /* 0x000fe2000fffe03f */
[----:B------:R-:W-:Y:S01]  /*8590*/  SHF.L.U32 R92, R92, 0x10, RZ ;  /* 0x000000105c5c7819 */ /* 0x000fe200000006ff */
[----:B------:R0:W-:Y:S01]  /*85a0*/  STL [R1+0x180], R24 ;  /* 0x0001801801007387 */ /* 0x0001e20000100800 */
[----:B------:R-:W-:Y:S01]  /*85b0*/  FMUL.FTZ R36, R9, R36 ;  /* 0x0000002409247220 */ /* 0x000fe20000410000 */
[----:B------:R-:W-:-:S02]  /*85c0*/  SHF.L.U32 R90, R90, 0x10, RZ ;  /* 0x000000105a5a7819 */ /* 0x000fc400000006ff */
[----:B------:R-:W-:Y:S01]  /*85d0*/  SHF.L.U32 R89, R89, 0x10, RZ ;  /* 0x0000001059597819 */ /* 0x000fe200000006ff */
[----:B------:R-:W-:Y:S01]  /*85e0*/  FFMA.FTZ R34, R5, R36, R8 ;  /* 0x0000002405227223 */ /* 0x000fe20000010008 */
[----:B------:R-:W-:Y:S03]  /*85f0*/  BAR.SYNC.DEFER_BLOCKING 0x0 ;  /* 0x0000000000007b1d */ /* 0x000fe60000010000 */
[----:B------:R-:W-:Y:S01]  /*8600*/  FMUL.FTZ R35, R34, -1.4426950216293334961 ;  /* 0xbfb8aa3b22237820 */ /* 0x000fe20000410000 */
[----:B-1----:R-:W-:-:S05]  /*8610*/  ULEA UR5, UR13, UR5, 0x18 ;  /* 0x000000050d057291 */ /* 0x002fca000f8ec03f */
[----:B------:R-:W1:Y:S01]  /*8620*/  MUFU.EX2 R35, R35 ;  /* 0x0000002300237308 */ /* 0x000e620000000800 */
[----:B------:R-:W-:Y:S01]  /*8630*/  SHF.L.U32 R86, R86, 0x10, RZ ;  /* 0x0000001056567819 */ /* 0x000fe200000006ff */
[----:B------:R-:W-:Y:S01]  /*8640*/  STL [R1+0x17c], R4 ;  /* 0x00017c0401007387 */ /* 0x000fe20000100800 */
[----:B-1----:R-:W-:Y:S01]  /*8650*/  FADD.FTZ R35, R35, 1 ;  /* 0x3f80000023237421 */ /* 0x002fe20000010000 */
[C---:B------:R-:W-:Y:S01]  /*8660*/  FADD.FTZ R90, -R32.reuse, R90 ;  /* 0x0000005a205a7221 */ /* 0x040fe20000010100 */
[C---:B------:R-:W-:Y:S01]  /*8670*/  FADD.FTZ R89, -R32.reuse, R89 ;  /* 0x0000005920597221 */ /* 0x040fe20000010100 */
[C---:B------:R-:W-:Y:S01]  /*8680*/  FADD.FTZ R86, -R32.reuse, R86 ;  /* 0x0000005620567221 */ /* 0x040fe20000010100 */
[----:B------:R-:W-:Y:S01]  /*8690*/  SHF.L.U32 R85, R85, 0x10, RZ ;  /* 0x0000001055557819 */ /* 0x000fe200000006ff */
[----:B-----5:R1:W-:Y:S01]  /*86a0*/  STL [R1+0x178], R3 ;  /* 0x0001780301007387 */ /* 0x0203e20000100800 */
[----:B------:R-:W1:Y:S03]  /*86b0*/  MUFU.RCP R35, R35 ;  /* 0x0000002300237308 */ /* 0x000e660000001000 */
[----:B------:R-:W-:Y:S01]  /*86c0*/  FADD.FTZ R85, -R32, R85 ;  /* 0x0000005520557221 */ /* 0x000fe20000010100 */
[----:B------:R-:W-:Y:S01]  /*86d0*/  SHF.L.U32 R84, R84, 0x10, RZ ;  /* 0x0000001054547819 */ /* 0x000fe200000006ff */
[----:B0-----:R-:W4:Y:S01]  /*86e0*/  LDL.LU R24, [R1+0x4] ;  /* 0x0000040001187983 */ /* 0x001f220000300800 */
[----:B------:R-:W-:-:S02]  /*86f0*/  SHF.L.U32 R47, R47, 0x10, RZ ;  /* 0x000000102f2f7819 */ /* 0x000fc400000006ff */
[----:B------:R-:W-:Y:S01]  /*8700*/  SHF.L.U32 R81, R81, 0x10, RZ ;  /* 0x0000001051517819 */ /* 0x000fe200000006ff */
[----:B-1----:R-:W4:Y:S01]  /*8710*/  LDL.LU R3, [R1+0x8] ;  /* 0x0000080001037983 */ /* 0x002f220000300800 */
[----:B------:R-:W-:Y:S01]  /*8720*/  FADD.FTZ R37, -R35, 1 ;  /* 0x3f80000023257421 */ /* 0x000fe20000010100 */
[----:B------:R-:W-:Y:S01]  /*8730*/  FADD.FTZ R47, -R32, R47 ;  /* 0x0000002f202f7221 */ /* 0x000fe20000010100 */
[----:B------:R-:W-:Y:S01]  /*8740*/  SHF.L.U32 R50, R50, 0x10, RZ ;  /* 0x0000001032327819 */ /* 0x000fe200000006ff */
[----:B------:R-:W4:Y:S01]  /*8750*/  LDL.LU R4, [R1+0xc] ;  /* 0x00000c0001047983 */ /* 0x000f220000300800 */
[----:B------:R-:W-:-:S04]  /*8760*/  FFMA.FTZ R37, R34, R37, 1 ;  /* 0x3f80000022257423 */ /* 0x000fc80000010025 */
[----:B------:R-:W-:-:S04]  /*8770*/  FMUL.FTZ R37, R35, R37 ;  /* 0x0000002523257220 */ /* 0x000fc80000410000 */
[----:B------:R-:W-:Y:S01]  /*8780*/  FMUL.FTZ R37, R45, R37 ;  /* 0x000000252d257220 */ /* 0x000fe20000410000 */
[----:B--2---:R-:W-:-:S06]  /*8790*/  LEA R34, R40, UR5, 0x3 ;  /* 0x0000000528227c11 */ /* 0x004fcc000f8e18ff */
[----:B------:R-:W0:Y:S02]  /*87a0*/  LDS.64 R34, [R34] ;  /* 0x0000000022227984 */ /* 0x000e240000000a00 */
[--C-:B0-----:R-:W-:Y:S01]  /*87b0*/  FFMA.FTZ R10, R0, R10, -R34.reuse ;  /* 0x0000000a000a7223 */ /* 0x101fe20000010822 */
[--C-:B------:R-:W-:Y:S01]  /*87c0*/  FFMA.FTZ R37, R5, R37, -R34.reuse ;  /* 0x0000002505257223 */ /* 0x100fe20000010822 */
[----:B------:R-:W-:Y:S02]  /*87d0*/  FFMA.FTZ R118, R2, R118, -R34 ;  /* 0x0000007602767223 */ /* 0x000fe40000010822 */
[-C--:B---3--:R-:W-:Y:S01]  /*87e0*/  FFMA.FTZ R38, R38, -R35.reuse, R10 ;  /* 0x8000002326267223 */ /* 0x088fe2000001000a */
[----:B------:R-:W-:Y:S01]  /*87f0*/  FADD.FTZ R10, -R32, R92 ;  /* 0x0000005c200a7221 */ /* 0x000fe20000010100 */
[----:B------:R-:W-:Y:S01]  /*8800*/  FFMA.FTZ R36, -R35, R36, R37 ;  /* 0x0000002423247223 */ /* 0x000fe20000010125 */
[----:B----4-:R-:W-:Y:S02]  /*8810*/  FFMA.FTZ R118, R39, -R35, R118 ;  /* 0x8000002327767223 */ /* 0x010fe40000010076 */
[----:B------:R-:W-:-:S04]  /*8820*/  FMUL.FTZ R10, R9, R10 ;  /* 0x0000000a090a7220 */ /* 0x000fc80000410000 */
[----:B------:R-:W-:-:S04]  /*8830*/  FFMA.FTZ R37, R6, R10, R7 ;  /* 0x0000000a06257223 */ /* 0x000fc80000010007 */
[----:B------:R-:W-:-:S06]  /*8840*/  FMUL.FTZ R39, R37, -1.4426950216293334961 ;  /* 0xbfb8aa3b25277820 */ /* 0x000fcc0000410000 */
[----:B------:R-:W0:Y:S02]  /*8850*/  MUFU.EX2 R39, R39 ;  /* 0x0000002700277308 */ /* 0x000e240000000800 */
[----:B0-----:R-:W-:-:S06]  /*8860*/  FADD.FTZ R39, R39, 1 ;  /* 0x3f80000027277421 */ /* 0x001fcc0000010000 */
[----:B------:R-:W0:Y:S01]  /*8870*/  MUFU.RCP R39, R39 ;  /* 0x0000002700277308 */ /* 0x000e220000001000 */
[C---:B------:R-:W-:Y:S01]  /*8880*/  FMUL.FTZ R38, R9.reuse, R38 ;  /* 0x0000002609267220 */ /* 0x040fe20000410000 */
[----:B------:R-:W-:-:S05]  /*8890*/  FMUL.FTZ R36, R9, R36 ;  /* 0x0000002409247220 */ /* 0x000fca0000410000 */
[----:B------:R-:W-:Y:S01]  /*88a0*/  F2FP.BF16.F32.PACK_AB R36, R36, R38 ;  /* 0x000000262424723e */ /* 0x000fe200000010ff */
[----:B0-----:R-:W-:-:S04]  /*88b0*/  FADD.FTZ R38, -R39, 1 ;  /* 0x3f80000027267421 */ /* 0x001fc80000010100 */
[----:B------:R-:W-:Y:S01]  /*88c0*/  FFMA.FTZ R38, R37, R38, 1 ;  /* 0x3f80000025267423 */ /* 0x000fe20000010026 */
[----:B------:R-:W-:-:S03]  /*88d0*/  FMUL.FTZ R37, R9, R90 ;  /* 0x0000005a09257220 */ /* 0x000fc60000410000 */
[----:B------:R-:W-:Y:S01]  /*88e0*/  FMUL.FTZ R38, R39, R38 ;  /* 0x0000002627267220 */ /* 0x000fe20000410000 */
[----:B------:R-:W-:-:S04]  /*88f0*/  FFMA.FTZ R39, R5, R37, R8 ;  /* 0x0000002505277223 */ /* 0x000fc80000010008 */
[----:B------:R-:W-:-:S06]  /*8900*/  FMUL.FTZ R40, R39, -1.4426950216293334961 ;  /* 0xbfb8aa3b27287820 */ /* 0x000fcc0000410000 */
[----:B------:R-:W0:Y:S02]  /*8910*/  MUFU.EX2 R40, R40 ;  /* 0x0000002800287308 */ /* 0x000e240000000800 */
[----:B0-----:R-:W-:-:S06]  /*8920*/  FADD.FTZ R40, R40, 1 ;  /* 0x3f80000028287421 */ /* 0x001fcc0000010000 */
[----:B------:R-:W0:Y:S02]  /*8930*/  MUFU.RCP R40, R40 ;  /* 0x0000002800287308 */ /* 0x000e240000001000 */
        /* <DEDUP_REMOVED lines=26> */
[----:B------:R-:W0:Y:S01]  /*8ae0*/  MUFU.RCP R85, R85 ;  /* 0x0000005500557308 */ /* 0x000e220000001000 */
[----:B------:R-:W-:Y:S01]  /*8af0*/  FMUL.FTZ R44, R84, R44 ;  /* 0x0000002c542c7220 */ /* 0x000fe20000410000 */
[----:B0-----:R-:W-:-:S04]  /*8b00*/  FADD.FTZ R84, -R85, 1 ;  /* 0x3f80000055547421 */ /* 0x001fc80000010100 */
[----:B------:R-:W-:Y:S01]  /*8b10*/  FFMA.FTZ R84, R45, R84, 1 ;  /* 0x3f8000002d547423 */ /* 0x000fe20000010054 */
[----:B------:R-:W-:-:S04]  /*8b20*/  FMUL.FTZ R45, R9, R47 ;  /* 0x0000002f092d7220 */ /* 0x000fc80000410000 */
[----:B------:R-:W-:Y:S01]  /*8b30*/  FFMA.FTZ R47, R5, R45, R8 ;  /* 0x0000002d052f7223 */ /* 0x000fe20000010008 */
[----:B------:R-:W-:-:S03]  /*8b40*/  FMUL.FTZ R85, R85, R84 ;  /* 0x0000005455557220 */ /* 0x000fc60000410000 */
[----:B------:R-:W-:-:S06]  /*8b50*/  FMUL.FTZ R84, R47, -1.4426950216293334961 ;  /* 0xbfb8aa3b2f547820 */ /* 0x000fcc0000410000 */
[----:B------:R-:W0:Y:S02]  /*8b60*/  MUFU.EX2 R84, R84 ;  /* 0x0000005400547308 */ /* 0x000e240000000800 */
[----:B0-----:R-:W-:-:S06]  /*8b70*/  FADD.FTZ R84, R84, 1 ;  /* 0x3f80000054547421 */ /* 0x001fcc0000010000 */
[----:B------:R-:W0:Y:S01]  /*8b80*/  MUFU.RCP R84, R84 ;  /* 0x0000005400547308 */ /* 0x000e220000001000 */
[----:B------:R-:W-:Y:S01]  /*8b90*/  SHF.L.U32 R86, R46, 0x10, RZ ;  /* 0x000000102e567819 */ /* 0x000fe200000006ff */
[----:B------:R-:W-:-:S04]  /*8ba0*/  FMUL.FTZ R46, R81, R85 ;  /* 0x00000055512e7220 */ /* 0x000fc80000410000 */
[----:B------:R-:W-:Y:S01]  /*8bb0*/  FADD.FTZ R86, -R32, R86 ;  /* 0x0000005620567221 */ /* 0x000fe20000010100 */
[----:B0-----:R-:W-:-:S04]  /*8bc0*/  FADD.FTZ R81, -R84, 1 ;  /* 0x3f80000054517421 */ /* 0x001fc80000010100 */
[----:B------:R-:W-:Y:S01]  /*8bd0*/  FFMA.FTZ R81, R47, R81, 1 ;  /* 0x3f8000002f517423 */ /* 0x000fe20000010051 */
[----:B------:R-:W-:-:S03]  /*8be0*/  FMUL.FTZ R47, R9, R86 ;  /* 0x00000056092f7220 */ /* 0x000fc60000410000 */
[----:B------:R-:W-:Y:S01]  /*8bf0*/  FMUL.FTZ R85, R84, R81 ;  /* 0x0000005154557220 */ /* 0x000fe20000410000 */
[----:B------:R-:W-:-:S04]  /*8c00*/  FFMA.FTZ R84, R6, R47, R7 ;  /* 0x0000002f06547223 */ /* 0x000fc80000010007 */
[----:B------:R-:W-:-:S06]  /*8c10*/  FMUL.FTZ R81, R84, -1.4426950216293334961 ;  /* 0xbfb8aa3b54517820 */ /* 0x000fcc0000410000 */
[----:B------:R-:W0:Y:S01]  /*8c20*/  MUFU.EX2 R81, R81 ;  /* 0x0000005100517308 */ /* 0x000e220000000800 */
[----:B------:R-:W-:Y:S01]  /*8c30*/  SHF.L.U32 R86, R48, 0x10, RZ ;  /* 0x0000001030567819 */ /* 0x000fe200000006ff */
[----:B0-----:R-:W-:-:S06]  /*8c40*/  FADD.FTZ R81, R81, 1 ;  /* 0x3f80000051517421 */ /* 0x001fcc0000010000 */
[----:B------:R-:W0:Y:S01]  /*8c50*/  MUFU.RCP R81, R81 ;  /* 0x0000005100517308 */ /* 0x000e220000001000 */
[----:B------:R-:W-:Y:S01]  /*8c60*/  FMUL.FTZ R48, R50, R85 ;  /* 0x0000005532307220 */ /* 0x000fe20000410000 */
[----:B------:R-:W-:-:S04]  /*8c70*/  FADD.FTZ R50, -R32, R86 ;  /* 0x0000005620327221 */ /* 0x000fc80000010100 */
[----:B------:R-:W-:Y:S01]  /*8c80*/  FMUL.FTZ R50, R9, R50 ;  /* 0x0000003209327220 */ /* 0x000fe20000410000 */
[----:B0-----:R-:W-:-:S04]  /*8c90*/  FADD.FTZ R85, -R81, 1 ;  /* 0x3f80000051557421 */ /* 0x001fc80000010100 */
[----:B------:R-:W-:Y:S01]  /*8ca0*/  FFMA.FTZ R85, R84, R85, 1 ;  /* 0x3f80000054557423 */ /* 0x000fe20000010055 */
[----:B------:R-:W-:-:S03]  /*8cb0*/  FFMA.FTZ R84, R5, R50, R8 ;  /* 0x0000003205547223 */ /* 0x000fc60000010008 */
[----:B------:R-:W-:Y:S01]  /*8cc0*/  FMUL.FTZ R85, R81, R85 ;  /* 0x0000005551557220 */ /* 0x000fe20000410000 */
[----:B------:R-:W-:-:S06]  /*8cd0*/  FMUL.FTZ R81, R84, -1.4426950216293334961 ;  /* 0xbfb8aa3b54517820 */ /* 0x000fcc0000410000 */
[----:B------:R-:W0:Y:S01]  /*8ce0*/  MUFU.EX2 R81, R81 ;  /* 0x0000005100517308 */ /* 0x000e220000000800 */
[----:B------:R-:W-:Y:S01]  /*8cf0*/  SHF.L.U32 R51, R51, 0x10, RZ ;  /* 0x0000001033337819 */ /* 0x000fe200000006ff */
[----:B0-----:R-:W-:-:S06]  /*8d00*/  FADD.FTZ R81, R81, 1 ;  /* 0x3f80000051517421 */ /* 0x001fcc0000010000 */
[----:B------:R-:W0:Y:S01]  /*8d10*/  MUFU.RCP R81, R81 ;  /* 0x0000005100517308 */ /* 0x000e220000001000 */
[----:B------:R-:W-:Y:S01]  /*8d20*/  SHF.L.U32 R86, R49, 0x10, RZ ;  /* 0x0000001031567819 */ /* 0x000fe200000006ff */
[----:B------:R-:W-:-:S04]  /*8d30*/  FMUL.FTZ R49, R51, R85 ;  /* 0x0000005533317220 */ /* 0x000fc80000410000 */
        /* <DEDUP_REMOVED lines=176> */
[----:B------:R-:W0:Y:S02]  /*9840*/  MUFU.EX2 R81, R81 ;  /* 0x0000005100517308 */ /* 0x000e240000000800 */
[----:B0-----:R-:W-:-:S06]  /*9850*/  FADD.FTZ R81, R81, 1 ;  /* 0x3f80000051517421 */ /* 0x001fcc0000010000 */
[----:B------:R-:W0:Y:S01]  /*9860*/  MUFU.RCP R81, R81 ;  /* 0x0000005100517308 */ /* 0x000e220000001000 */
[----:B------:R-:W-:Y:S02]  /*9870*/  SHF.L.U32 R79, R79, 0x10, RZ ;  /* 0x000000104f4f7819 */ /* 0x000fe400000006ff */
[----:B------:R-:W-:-:S03]  /*9880*/  SHF.L.U32 R86, R75, 0x10, RZ ;  /* 0x000000104b567819 */ /* 0x000fc600000006ff */
[----:B------:R-:W-:Y:S02]  /*9890*/  FMUL.FTZ R75, R79, R85 ;  /* 0x000000554f4b7220 */ /* 0x000fe40000410000 */
[----:B------:R-:W-:-:S04]  /*98a0*/  FADD.FTZ R79, -R32, R86 ;  /* 0x00000056204f7221 */ /* 0x000fc80000010100 */
[----:B------:R-:W-:Y:S01]  /*98b0*/  FMUL.FTZ R79, R9, R79 ;  /* 0x0000004f094f7220 */ /* 0x000fe20000410000 */
[----:B0-----:R-:W-:-:S04]  /*98c0*/  FADD.FTZ R85, -R81, 1 ;  /* 0x3f80000051557421 */ /* 0x001fc80000010100 */
[----:B------:R-:W-:-:S04]  /*98d0*/  FFMA.FTZ R84, R84, R85, 1 ;  /* 0x3f80000054547423 */ /* 0x000fc80000010055 */
[----:B------:R-:W-:Y:S01]  /*98e0*/  FMUL.FTZ R84, R81, R84 ;  /* 0x0000005451547220 */ /* 0x000fe20000410000 */
[----:B------:R-:W-:-:S04]  /*98f0*/  FFMA.FTZ R81, R6, R79, R7 ;  /* 0x0000004f06517223 */ /* 0x000fc80000010007 */
[----:B------:R-:W-:-:S06]  /*9900*/  FMUL.FTZ R85, R81, -1.4426950216293334961 ;  /* 0xbfb8aa3b51557820 */ /* 0x000fcc0000410000 */
[----:B------:R-:W0:Y:S01]  /*9910*/  MUFU.EX2 R85, R85 ;  /* 0x0000005500557308 */ /* 0x000e220000000800 */
[----:B------:R-:W-:Y:S01]  /*9920*/  SHF.L.U32 R82, R82, 0x10, RZ ;  /* 0x0000001052527819 */ /* 0x000fe200000006ff */
[----:B0-----:R-:W-:-:S06]  /*9930*/  FADD.FTZ R85, R85, 1 ;  /* 0x3f80000055557421 */ /* 0x001fcc0000010000 */
[----:B------:R0:W1:Y:S02]  /*9940*/  MUFU.RCP R86, R85 ;  /* 0x0000005500567308 */ /* 0x0000640000001000 */
[----:B0-----:R-:W-:Y:S01]  /*9950*/  SHF.L.U32 R85, R80, 0x10, RZ ;  /* 0x0000001050557819 */ /* 0x001fe200000006ff */
[----:B------:R-:W-:-:S04]  /*9960*/  FMUL.FTZ R80, R82, R84 ;  /* 0x0000005452507220 */ /* 0x000fc80000410000 */
[----:B------:R-:W-:Y:S01]  /*9970*/  FADD.FTZ R85, -R32, R85 ;  /* 0x0000005520557221 */ /* 0x000fe20000010100 */
[----:B-1----:R-:W-:-:S04]  /*9980*/  FADD.FTZ R82, -R86, 1 ;  /* 0x3f80000056527421 */ /* 0x002fc80000010100 */
        /* <DEDUP_REMOVED lines=8> */
[----:B------:R-:W-:-:S05]  /*9a10*/  SHF.L.U32 R85, R83, 0x10, RZ ;  /* 0x0000001053557819 */ /* 0x000fca00000006ff */
[----:B------:R-:W-:Y:S01]  /*9a20*/  FMUL.FTZ R86, R85, R86 ;  /* 0x0000005655567220 */ /* 0x000fe20000410000 */
[----:B0-----:R-:W-:-:S04]  /*9a30*/  FADD.FTZ R85, -R84, 1 ;  /* 0x3f80000054557421 */ /* 0x001fc80000010100 */
[----:B------:R-:W-:-:S04]  /*9a40*/  FFMA.FTZ R85, R82, R85, 1 ;  /* 0x3f80000052557423 */ /* 0x000fc80000010055 */
[----:B------:R-:W-:Y:S01]  /*9a50*/  FMUL.FTZ R84, R84, R85 ;  /* 0x0000005554547220 */ /* 0x000fe20000410000 */
[----:B------:R-:W-:Y:S02]  /*9a60*/  SHF.L.U32 R85, R96, 0x10, RZ ;  /* 0x0000001060557819 */ /* 0x000fe400000006ff */
[----:B------:R-:W2:Y:S01]  /*9a70*/  LDL.LU R96, [R1] ;  /* 0x0000000001607983 */ /* 0x000ea20000300800 */
[----:B------:R-:W-:-:S05]  /*9a80*/  SHF.L.U32 R83, R94, 0x10, RZ ;  /* 0x000000105e537819 */ /* 0x000fca00000006ff */
[----:B------:R-:W-:-:S04]  /*9a90*/  FADD.FTZ R83, -R32, R83 ;  /* 0x0000005320537221 */ /* 0x000fc80000010100 */
[----:B------:R-:W-:-:S04]  /*9aa0*/  FMUL.FTZ R93, R9, R83 ;  /* 0x00000053095d7220 */ /* 0x000fc80000410000 */
[----:B------:R-:W-:-:S04]  /*9ab0*/  FFMA.FTZ R82, R6, R93, R7 ;  /* 0x0000005d06527223 */ /* 0x000fc80000010007 */
[----:B------:R-:W-:-:S06]  /*9ac0*/  FMUL.FTZ R83, R82, -1.4426950216293334961 ;  /* 0xbfb8aa3b52537820 */ /* 0x000fcc0000410000 */
[----:B------:R-:W0:Y:S01]  /*9ad0*/  MUFU.EX2 R83, R83 ;  /* 0x0000005300537308 */ /* 0x000e220000000800 */
[----:B------:R-:W-:Y:S01]  /*9ae0*/  SHF.L.U32 R87, R87, 0x10, RZ ;  /* 0x0000001057577819 */ /* 0x000fe200000006ff */
[----:B0-----:R-:W-:-:S06]  /*9af0*/  FADD.FTZ R83, R83, 1 ;  /* 0x3f80000053537421 */ /* 0x001fcc0000010000 */
[----:B------:R-:W0:Y:S01]  /*9b00*/  MUFU.RCP R83, R83 ;  /* 0x0000005300537308 */ /* 0x000e220000001000 */
[----:B------:R-:W-:Y:S01]  /*9b10*/  FMUL.FTZ R42, R87, R42 ;  /* 0x0000002a572a7220 */ /* 0x000fe20000410000 */
[----:B------:R-:W-:Y:S01]  /*9b20*/  SHF.L.U32 R87, R95, 0x10, RZ ;  /* 0x000000105f577819 */ /* 0x000fe200000006ff */
[----:B------:R-:W-:-:S04]  /*9b30*/  FADD.FTZ R85, -R32, R85 ;  /* 0x0000005520557221 */ /* 0x000fc80000010100 */
[----:B------:R-:W-:Y:S01]  /*9b40*/  FMUL.FTZ R84, R87, R84 ;  /* 0x0000005457547220 */ /* 0x000fe20000410000 */
[----:B------:R-:W-:Y:S01]  /*9b50*/  FMUL.FTZ R92, R9, R85 ;  /* 0x00000055095c7220 */ /* 0x000fe20000410000 */
[----:B0-----:R-:W-:-:S04]  /*9b60*/  FADD.FTZ R87, -R83, 1 ;  /* 0x3f80000053577421 */ /* 0x001fc80000010100 */
[----:B------:R-:W-:Y:S01]  /*9b70*/  FFMA.FTZ R87, R82, R87, 1 ;  /* 0x3f80000052577423 */ /* 0x000fe20000010057 */
[----:B------:R-:W-:-:S04]  /*9b80*/  FFMA.FTZ R82, R5, R92, R8 ;  /* 0x0000005c05527223 */ /* 0x000fc80000010008 */
[----:B------:R-:W-:-:S06]  /*9b90*/  FMUL.FTZ R85, R82, -1.4426950216293334961 ;  /* 0xbfb8aa3b52557820 */ /* 0x000fcc0000410000 */
[----:B------:R-:W0:Y:S01]  /*9ba0*/  MUFU.EX2 R85, R85 ;  /* 0x0000005500557308 */ /* 0x000e220000000800 */
[----:B------:R-:W-:Y:S01]  /*9bb0*/  FMUL.FTZ R83, R83, R87 ;  /* 0x0000005753537220 */ /* 0x000fe20000410000 */
[----:B------:R-:W-:Y:S01]  /*9bc0*/  SHF.L.U32 R88, R88, 0x10, RZ ;  /* 0x0000001058587819 */ /* 0x000fe200000006ff */
[----:B0-----:R-:W-:-:S05]  /*9bd0*/  FADD.FTZ R85, R85, 1 ;  /* 0x3f80000055557421 */ /* 0x001fca0000010000 */
[----:B------:R0:W1:Y:S01]  /*9be0*/  MUFU.RCP R87, R85 ;  /* 0x0000005500577308 */ /* 0x0000620000001000 */
[----:B------:R-:W-:Y:S01]  /*9bf0*/  FMUL.FTZ R40, R88, R40 ;  /* 0x0000002858287220 */ /* 0x000fe20000410000 */
[----:B------:R-:W-:Y:S02]  /*9c00*/  SHF.L.U32 R88, R97, 0x10, RZ ;  /* 0x0000001061587819 */ /* 0x000fe400000006ff */
[----:B------:R-:W-:Y:S02]  /*9c10*/  SHF.L.U32 R91, R91, 0x10, RZ ;  /* 0x000000105b5b7819 */ /* 0x000fe400000006ff */
[----:B0-----:R-:W-:Y:S01]  /*9c20*/  SHF.L.U32 R85, R98, 0x10, RZ ;  /* 0x0000001062557819 */ /* 0x001fe200000006ff */
[----:B------:R-:W-:Y:S02]  /*9c30*/  FMUL.FTZ R83, R88, R83 ;  /* 0x0000005358537220 */ /* 0x000fe40000410000 */
[----:B------:R-:W-:Y:S02]  /*9c40*/  FMUL.FTZ R38, R91, R38 ;  /* 0x000000265b267220 */ /* 0x000fe40000410000 */
[----:B------:R-:W-:Y:S01]  /*9c50*/  FADD.FTZ R85, -R32, R85 ;  /* 0x0000005520557221 */ /* 0x000fe20000010100 */
[----:B-1----:R-:W-:-:S03]  /*9c60*/  FADD.FTZ R88, -R87, 1 ;  /* 0x3f80000057587421 */ /* 0x002fc60000010100 */
[----:B------:R-:W-:Y:S01]  /*9c70*/  FMUL.FTZ R91, R9, R85 ;  /* 0x00000055095b7220 */ /* 0x000fe20000410000 */
[----:B------:R-:W-:-:S03]  /*9c80*/  FFMA.FTZ R88, R82, R88, 1 ;  /* 0x3f80000052587423 */ /* 0x000fc60000010058 */
[----:B------:R-:W-:-:S04]  /*9c90*/  FFMA.FTZ R82, R6, R91, R7 ;  /* 0x0000005b06527223 */ /* 0x000fc80000010007 */
[----:B------:R-:W-:-:S06]  /*9ca0*/  FMUL.FTZ R85, R82, -1.4426950216293334961 ;  /* 0xbfb8aa3b52557820 */ /* 0x000fcc0000410000 */
[----:B------:R-:W0:Y:S01]  /*9cb0*/  MUFU.EX2 R85, R85 ;  /* 0x0000005500557308 */ /* 0x000e220000000800 */
[----:B------:R-:W-:Y:S01]  /*9cc0*/  FMUL.FTZ R87, R87, R88 ;  /* 0x0000005857577220 */ /* 0x000fe20000410000 */
[----:B------:R-:W-:Y:S01]  /*9cd0*/  SHF.L.U32 R88, R100, 0x10, RZ ;  /* 0x0000001064587819 */ /* 0x000fe200000006ff */
[----:B0-----:R-:W-:-:S06]  /*9ce0*/  FADD.FTZ R85, R85, 1 ;  /* 0x3f80000055557421 */ /* 0x001fcc0000010000 */
[----:B------:R-:W0:Y:S01]  /*9cf0*/  MUFU.RCP R85, R85 ;  /* 0x0000005500557308 */ /* 0x000e220000001000 */
[----:B------:R-:W-:Y:S01]  /*9d00*/  FADD.FTZ R88, -R32, R88 ;  /* 0x0000005820587221 */ /* 0x000fe20000010100 */
[----:B------:R-:W-:Y:S02]  /*9d10*/  SHF.L.U32 R89, R99, 0x10, RZ ;  /* 0x0000001063597819 */ /* 0x000fe400000006ff */
[----:B------:R-:W-:Y:S01]  /*9d20*/  SHF.L.U32 R94, R101, 0x10, RZ ;  /* 0x00000010655e7819 */ /* 0x000fe200000006ff */
[----:B------:R-:W-:Y:S01]  /*9d30*/  FMUL.FTZ R90, R9, R88 ;  /* 0x00000058095a7220 */ /* 0x000fe20000410000 */
[----:B------:R-:W3:Y:S01]  /*9d40*/  LDL.LU R99, [R1+0x10] ;  /* 0x0000100001637983 */ /* 0x000ee20000300800 */
[----:B------:R-:W-:Y:S02]  /*9d50*/  FMUL.FTZ R87, R89, R87 ;  /* 0x0000005759577220 */ /* 0x000fe40000410000 */
[----:B------:R-:W-:Y:S01]  /*9d60*/  FFMA.FTZ R88, R5, R90, R8 ;  /* 0x0000005a05587223 */ /* 0x000fe20000010008 */
[----:B0-----:R-:W-:-:S04]  /*9d70*/  FADD.FTZ R89, -R85, 1 ;  /* 0x3f80000055597421 */ /* 0x001fc80000010100 */
[----:B------:R-:W-:Y:S01]  /*9d80*/  FFMA.FTZ R89, R82, R89, 1 ;  /* 0x3f80000052597423 */ /* 0x000fe20000010059 */
[----:B------:R-:W-:-:S06]  /*9d90*/  FMUL.FTZ R82, R88, -1.4426950216293334961 ;  /* 0xbfb8aa3b58527820 */ /* 0x000fcc0000410000 */
[----:B------:R-:W0:Y:S01]  /*9da0*/  MUFU.EX2 R82, R82 ;  /* 0x0000005200527308 */ /* 0x000e220000000800 */
[----:B------:R-:W-:Y:S01]  /*9db0*/  FMUL.FTZ R85, R85, R89 ;  /* 0x0000005955557220 */ /* 0x000fe20000410000 */
[----:B------:R-:W-:Y:S01]  /*9dc0*/  SHF.L.U32 R89, R125, 0x10, RZ ;  /* 0x000000107d597819 */ /* 0x000fe200000006ff */
[----:B0-----:R-:W-:-:S06]  /*9dd0*/  FADD.FTZ R82, R82, 1 ;  /* 0x3f80000052527421 */ /* 0x001fcc0000010000 */
[----:B------:R-:W0:Y:S01]  /*9de0*/  MUFU.RCP R82, R82 ;  /* 0x0000005200527308 */ /* 0x000e220000001000 */
[----:B------:R-:W-:Y:S01]  /*9df0*/  FADD.FTZ R89, -R32, R89 ;  /* 0x0000005920597221 */ /* 0x000fe20000010100 */
[----:B------:R-:W-:-:S03]  /*9e00*/  FMUL.FTZ R85, R94, R85 ;  /* 0x000000555e557220 */ /* 0x000fc60000410000 */
        /* <DEDUP_REMOVED lines=9> */
[----:B--2---:R-:W-:-:S05]  /*9ea0*/  SHF.L.U32 R96, R96, 0x10, RZ ;  /* 0x0000001060607819 */ /* 0x004fca00000006ff */
[----:B------:R-:W-:Y:S01]  /*9eb0*/  FMUL.FTZ R82, R96, R82 ;  /* 0x0000005260527220 */ /* 0x000fe20000410000 */
[----:B0-----:R-:W-:-:S04]  /*9ec0*/  FADD.FTZ R96, -R95, 1 ;  /* 0x3f8000005f607421 */ /* 0x001fc80000010100 */
[----:B------:R-:W-:-:S04]  /*9ed0*/  FFMA.FTZ R96, R88, R96, 1 ;  /* 0x3f80000058607423 */ /* 0x000fc80000010060 */
[----:B------:R-:W-:Y:S01]  /*9ee0*/  FMUL.FTZ R95, R95, R96 ;  /* 0x000000605f5f7220 */ /* 0x000fe20000410000 */
[----:B------:R-:W-:Y:S02]  /*9ef0*/  SHF.L.U32 R96, R3, 0x10, RZ ;  /* 0x0000001003607819 */ /* 0x000fe400000006ff */
[----:B------:R-:W2:Y:S01]  /*9f00*/  LDL.LU R3, [R1+0x1c] ;  /* 0x00001c0001037983 */ /* 0x000ea20000300800 */
[----:B------:R-:W-:Y:S02]  /*9f10*/  SHF.L.U32 R94, R24, 0x10, RZ ;  /* 0x00000010185e7819 */ /* 0x000fe400000006ff */
[C---:B------:R-:W-:Y:S01]  /*9f20*/  FADD.FTZ R96, -R32.reuse, R96 ;  /* 0x0000006020607221 */ /* 0x040fe20000010100 */
[----:B------:R-:W4:Y:S02]  /*9f30*/  LDL.LU R125, [R1+0x3c] ;  /* 0x00003c00017d7983 */ /* 0x000f240000300800 */
[----:B------:R-:W-:Y:S02]  /*9f40*/  FADD.FTZ R94, -R32, R94 ;  /* 0x0000005e205e7221 */ /* 0x000fe40000010100 */
[----:B------:R-:W4:Y:S02]  /*9f50*/  LDL.LU R24, [R1+0x40] ;  /* 0x0000400001187983 */ /* 0x000f240000300800 */
[----:B------:R-:W-:-:S04]  /*9f60*/  FMUL.FTZ R88, R9, R94 ;  /* 0x0000005e09587220 */ /* 0x000fc80000410000 */
[----:B------:R-:W-:-:S04]  /*9f70*/  FFMA.FTZ R97, R5, R88, R8 ;  /* 0x0000005805617223 */ /* 0x000fc80000010008 */
[----:B------:R-:W-:-:S06]  /*9f80*/  FMUL.FTZ R94, R97, -1.4426950216293334961 ;  /* 0xbfb8aa3b615e7820 */ /* 0x000fcc0000410000 */
[----:B------:R-:W0:Y:S01]  /*9f90*/  MUFU.EX2 R94, R94 ;  /* 0x0000005e005e7308 */ /* 0x000e220000000800 */
[----:B------:R-:W-:Y:S02]  /*9fa0*/  SHF.L.U32 R32, R4, 0x10, RZ ;  /* 0x0000001004207819 */ /* 0x000fe400000006ff */
[----:B------:R-:W4:Y:S01]  /*9fb0*/  LDL.LU R4, [R1+0x44] ;  /* 0x0000440001047983 */ /* 0x000f220000300800 */
[----:B0-----:R-:W-:Y:S02]  /*9fc0*/  FADD.FTZ R94, R94, 1 ;  /* 0x3f8000005e5e7421 */ /* 0x001fe40000010000 */
[----:B------:R-:W-:Y:S01]  /*9fd0*/  FMUL.FTZ R32, R32, R95 ;  /* 0x0000005f20207220 */ /* 0x000fe20000410000 */
[----:B------:R-:W4:Y:S03]  /*9fe0*/  LDL.LU R101, [R1+0x48] ;  /* 0x0000480001657983 */ /* 0x000f260000300800 */
[----:B------:R-:W0:Y:S01]  /*9ff0*/  MUFU.RCP R94, R94 ;  /* 0x0000005e005e7308 */ /* 0x000e220000001000 */
[----:B------:R-:W-:Y:S01]  /*a000*/  FMUL.FTZ R95, R9, R96 ;  /* 0x00000060095f7220 */ /* 0x000fe20000410000 */
[----:B------:R-:W4:Y:S01]  /*a010*/  LDL.LU R100, [R1+0x4c] ;  /* 0x00004c0001647983 */ /* 0x000f220000300800 */
[----:B0-----:R-:W-:-:S04]  /*a020*/  FADD.FTZ R96, -R94, 1 ;  /* 0x3f8000005e607421 */ /* 0x001fc80000010100 */
[----:B------:R-:W-:Y:S01]  /*a030*/  FFMA.FTZ R97, R97, R96, 1 ;  /* 0x3f80000061617423 */ /* 0x000fe20000010060 */
[----:B------:R-:W-:-:S04]  /*a040*/  FFMA.FTZ R96, R6, R95, R7 ;  /* 0x0000005f06607223 */ /* 0x000fc80000010007 */
[----:B------:R-:W-:-:S06]  /*a050*/  FMUL.FTZ R98, R96, -1.4426950216293334961 ;  /* 0xbfb8aa3b60627820 */ /* 0x000fcc0000410000 */
[----:B------:R-:W0:Y:S02]  /*a060*/  MUFU.EX2 R98, R98 ;  /* 0x0000006200627308 */ /* 0x000e240000000800 */
[----:B0-----:R-:W-:-:S06]  /*a070*/  FADD.FTZ R98, R98, 1 ;  /* 0x3f80000062627421 */ /* 0x001fcc0000010000 */
[----:B------:R-:W0:Y:S01]  /*a080*/  MUFU.RCP R98, R98 ;  /* 0x0000006200627308 */ /* 0x000e220000001000 */
[----:B------:R-:W-:Y:S01]  /*a090*/  FMUL.FTZ R97, R94, R97 ;  /* 0x000000615e617220 */ /* 0x000fe20000410000 */
[----:B0-----:R-:W-:-:S04]  /*a0a0*/  FADD.FTZ R94, -R98, 1 ;  /* 0x3f800000625e7421 */ /* 0x001fc80000010100 */
[----:B------:R-:W-:-:S04]  /*a0b0*/  FFMA.FTZ R94, R96, R94, 1 ;  /* 0x3f800000605e7423 */ /* 0x000fc8000001005e */
[----:B------:R-:W-:Y:S01]  /*a0c0*/  FMUL.FTZ R98, R98, R94 ;  /* 0x0000005e62627220 */ /* 0x000fe20000410000 */
[----:B---3--:R-:W-:-:S05]  /*a0d0*/  SHF.L.U32 R94, R99, 0x10, RZ ;  /* 0x00000010635e7819 */ /* 0x008fca00000006ff */
[----:B------:R-:W-:Y:S01]  /*a0e0*/  FMUL.FTZ R94, R94, R97 ;  /* 0x000000615e5e7220 */ /* 0x000fe20000410000 */
[----:B--2---:R-:W-:Y:S02]  /*a0f0*/  SHF.L.U32 R96, R3, 0x10, RZ ;  /* 0x0000001003607819 */ /* 0x004fe400000006ff */
[----:B------:R-:W2:Y:S04]  /*a100*/  LDL.LU R3, [R1+0x50] ;  /* 0x0000500001037983 */ /* 0x000ea80000300800 */
[----:B------:R-:W3:Y:S04]  /*a110*/  LDL.LU R99, [R1+0x54] ;  /* 0x0000540001637983 */ /* 0x000ee80000300800 */
[----:B------:R-:W3:Y:S01]  /*a120*/  LDL.LU R97, [R1+0x58] ;  /* 0x0000580001617983 */ /* 0x000ee20000300800 */
[--C-:B------:R-:W-:Y:S01]  /*a130*/  FFMA.FTZ R116, R2, R116, -R34.reuse ;  /* 0x0000007402747223 */ /* 0x100fe20000010822 */
[--C-:B------:R-:W-:Y:S01]  /*a140*/  FFMA.FTZ R115, R0, R115, -R34.reuse ;  /* 0x0000007300737223 */ /* 0x100fe20000010822 */
[--C-:B------:R-:W-:Y:S01]  /*a150*/  FFMA.FTZ R112, R2, R112, -R34.reuse ;  /* 0x0000007002707223 */ /* 0x100fe20000010822 */
[----:B------:R-:W-:Y:S01]  /*a160*/  FFMA.FTZ R113, R0, R113, -R34 ;  /* 0x0000007100717223 */ /* 0x000fe20000010822 */
[----:B----4-:R-:W-:Y:S01]  /*a170*/  FFMA.FTZ R116, R24, -R35, R116 ;  /* 0x8000002318747223 */ /* 0x010fe20000010074 */
[--C-:B------:R-:W-:Y:S01]  /*a180*/  FFMA.FTZ R111, R0, R111, -R34.reuse ;  /* 0x0000006f006f7223 */ /* 0x100fe20000010822 */
[----:B------:R-:W4:Y:S01]  /*a190*/  LDL.LU R24, [R1+0x5c] ;  /* 0x00005c0001187983 */ /* 0x000f220000300800 */
[----:B------:R-:W-:Y:S01]  /*a1a0*/  FMUL.FTZ R96, R96, R98 ;  /* 0x0000006260607220 */ /* 0x000fe20000410000 */
[----:B------:R-:W-:Y:S01]  /*a1b0*/  FFMA.FTZ R110, R2, R110, -R34 ;  /* 0x0000006e026e7223 */ /* 0x000fe20000010822 */
[----:B------:R-:W-:-:S02]  /*a1c0*/  FFMA.FTZ R115, R4, -R35, R115 ;  /* 0x8000002304737223 */ /* 0x000fc40000010073 */
[----:B------:R-:W4:Y:S01]  /*a1d0*/  LDL.LU R4, [R1+0x60] ;  /* 0x0000600001047983 */ /* 0x000f220000300800 */
[-C--:B------:R-:W-:Y:S01]  /*a1e0*/  FFMA.FTZ R113, R100, -R35.reuse, R113 ;  /* 0x8000002364717223 */ /* 0x080fe20000010071 */
[-C--:B--2---:R-:W-:Y:S02]  /*a1f0*/  FFMA.FTZ R112, R3, -R35.reuse, R112 ;  /* 0x8000002303707223 */ /* 0x084fe40000010070 */
[----:B------:R-:W2:Y:S01]  /*a200*/  LDL.LU R3, [R1+0x64] ;  /* 0x0000640001037983 */ /* 0x000ea20000300800 */
[----:B---3--:R-:W-:-:S03]  /*a210*/  FFMA.FTZ R111, R99, -R35, R111 ;  /* 0x80000023636f7223 */ /* 0x008fc6000001006f */
[----:B------:R-:W3:Y:S04]  /*a220*/  LDL.LU R100, [R1+0x68] ;  /* 0x0000680001647983 */ /* 0x000ee80000300800 */
[----:B------:R-:W3:Y:S01]  /*a230*/  LDL.LU R99, [R1+0x7c] ;  /* 0x00007c0001637983 */ /* 0x000ee20000300800 */
[----:B------:R-:W-:-:S03]  /*a240*/  FFMA.FTZ R110, R97, -R35, R110 ;  /* 0x80000023616e7223 */ /* 0x000fc6000001006e */
[----:B------:R-:W3:Y:S04]  /*a250*/  LDL.LU R98, [R1+0x6c] ;  /* 0x00006c0001627983 */ /* 0x000ee80000300800 */
[----:B------:R-:W3:Y:S01]  /*a260*/  LDL.LU R97, [R1+0x74] ;  /* 0x0000740001617983 */ /* 0x000ee20000300800 */
[--C-:B------:R-:W-:Y:S01]  /*a270*/  FFMA.FTZ R109, R0, R109, -R34.reuse ;  /* 0x0000006d006d7223 */ /* 0x100fe20000010822 */
[--C-:B------:R-:W-:Y:S01]  /*a280*/  FFMA.FTZ R108, R2, R108, -R34.reuse ;  /* 0x0000006c026c7223 */ /* 0x100fe20000010822 */
[C-C-:B------:R-:W-:Y:S01]  /*a290*/  FFMA.FTZ R107, R0.reuse, R107, -R34.reuse ;  /* 0x0000006b006b7223 */ /* 0x140fe20000010822 */
[--C-:B------:R-:W-:Y:S01]  /*a2a0*/  FFMA.FTZ R117, R0, R117, -R34.reuse ;  /* 0x0000007500757223 */ /* 0x100fe20000010822 */
[--C-:B------:R-:W-:Y:S01]  /*a2b0*/  FFMA.FTZ R114, R2, R114, -R34.reuse ;  /* 0x0000007202727223 */ /* 0x100fe20000010822 */
[-C--:B----4-:R-:W-:Y:S01]  /*a2c0*/  FFMA.FTZ R109, R24, -R35.reuse, R109 ;  /* 0x80000023186d7223 */ /* 0x090fe2000001006d */
[----:B------:R-:W-:Y:S01]  /*a2d0*/  FFMA.FTZ R106, R2, R106, -R34 ;  /* 0x0000006a026a7223 */ /* 0x000fe20000010822 */
[----:B------:R-:W4:Y:S01]  /*a2e0*/  LDL.LU R24, [R1+0x78] ;  /* 0x0000780001187983 */ /* 0x000f220000300800 */
[----:B------:R-:W-:Y:S01]  /*a2f0*/  FFMA.FTZ R108, R4, -R35, R108 ;  /* 0x80000023046c7223 */ /* 0x000fe2000001006c */
[--C-:B------:R-:W-:Y:S01]  /*a300*/  FFMA.FTZ R105, R0, R105, -R34.reuse ;  /* 0x0000006900697223 */ /* 0x100fe20000010822 */
[-C--:B------:R-:W-:Y:S01]  /*a310*/  FFMA.FTZ R117, R125, -R35.reuse, R117 ;  /* 0x800000237d757223 */ /* 0x080fe20000010075 */
[----:B------:R-:W4:Y:S01]  /*a320*/  LDL.LU R4, [R1+0x70] ;  /* 0x0000700001047983 */ /* 0x000f220000300800 */
[----:B------:R-:W-:Y:S01]  /*a330*/  FFMA.FTZ R104, R2, R104, -R34 ;  /* 0x0000006802687223 */ /* 0x000fe20000010822 */
[----:B------:R-:W-:Y:S01]  /*a340*/  FFMA.FTZ R114, R101, -R35, R114 ;  /* 0x8000002365727223 */ /* 0x000fe20000010072 */
[----:B------:R-:W-:Y:S01]  /*a350*/  FFMA.FTZ R103, R0, R103, -R34 ;  /* 0x0000006700677223 */ /* 0x000fe20000010822 */
[----:B--2---:R-:W-:-:S02]  /*a360*/  FFMA.FTZ R107, R3, -R35, R107 ;  /* 0x80000023036b7223 */ /* 0x004fc4000001006b */
[----:B------:R-:W2:Y:S01]  /*a370*/  LDL.LU R3, [R1+0x38] ;  /* 0x0000380001037983 */ /* 0x000ea20000300800 */
[----:B---3--:R-:W-:-:S03]  /*a380*/  FFMA.FTZ R106, R100, -R35, R106 ;  /* 0x80000023646a7223 */ /* 0x008fc6000001006a */
[----:B------:R-:W3:Y:S01]  /*a390*/  LDL.LU R125, [R1+0x34] ;  /* 0x00003400017d7983 */ /* 0x000ee20000300800 */
[----:B------:R-:W-:-:S03]  /*a3a0*/  FFMA.FTZ R105, R99, -R35, R105 ;  /* 0x8000002363697223 */ /* 0x000fc60000010069 */
[----:B------:R-:W3:Y:S01]  /*a3b0*/  LDL.LU R101, [R1+0x28] ;  /* 0x0000280001657983 */ /* 0x000ee20000300800 */
[----:B------:R-:W-:-:S03]  /*a3c0*/  FFMA.FTZ R104, R98, -R35, R104 ;  /* 0x8000002362687223 */ /* 0x000fc60000010068 */
[----:B------:R-:W3:Y:S04]  /*a3d0*/  LDL.LU R100, [R1+0x24] ;  /* 0x0000240001647983 */ /* 0x000ee80000300800 */
[----:B------:R-:W3:Y:S01]  /*a3e0*/  LDL.LU R99, [R1+0x20] ;  /* 0x0000200001637983 */ /* 0x000ee20000300800 */
[----:B------:R-:W-:-:S03]  /*a3f0*/  FFMA.FTZ R103, R97, -R35, R103 ;  /* 0x8000002361677223 */ /* 0x000fc60000010067 */
[----:B------:R-:W3:Y:S04]  /*a400*/  LDL.LU R98, [R1+0x18] ;  /* 0x0000180001627983 */ /* 0x000ee80000300800 */
[----:B------:R-:W3:Y:S01]  /*a410*/  LDL.LU R97, [R1+0x14] ;  /* 0x0000140001617983 */ /* 0x000ee20000300800 */
[--C-:B------:R-:W-:Y:S01]  /*a420*/  FFMA.FTZ R102, R2, R102, -R34.reuse ;  /* 0x0000006602667223 */ /* 0x100fe20000010822 */
[--C-:B------:R-:W-:Y:S01]  /*a430*/  FFMA.FTZ R11, R0, R11, -R34.reuse ;  /* 0x0000000b000b7223 */ /* 0x100fe20000010822 */
[--C-:B------:R-:W-:Y:S01]  /*a440*/  FFMA.FTZ R12, R2, R12, -R34.reuse ;  /* 0x0000000c020c7223 */ /* 0x100fe20000010822 */
[----:B------:R-:W-:Y:S01]  /*a450*/  FFMA.FTZ R17, R0, R17, -R34 ;  /* 0x0000001100117223 */ /* 0x000fe20000010822 */
[-C--:B----4-:R-:W-:Y:S01]  /*a460*/  FFMA.FTZ R102, R24, -R35.reuse, R102 ;  /* 0x8000002318667223 */ /* 0x090fe20000010066 */
[----:B------:R-:W-:Y:S01]  /*a470*/  FFMA.FTZ R11, R4, -R35, R11 ;  /* 0x80000023040b7223 */ /* 0x000fe2000001000b */
[----:B------:R1:W5:Y:S01]  /*a480*/  LDL.LU R24, [R1+0x180] ;  /* 0x0001800001187983 */ /* 0x0003620000300800 */
[----:B------:R-:W-:-:S03]  /*a490*/  FFMA.FTZ R18, R2, R18, -R34 ;  /* 0x0000001202127223 */ /* 0x000fc60000010822 */
[----:B------:R1:W5:Y:S01]  /*a4a0*/  LDL.LU R4, [R1+0x17c] ;  /* 0x00017c0001047983 */ /* 0x0003620000300800 */
[----:B--2---:R-:W-:-:S03]  /*a4b0*/  FFMA.FTZ R12, R3, -R35, R12 ;  /* 0x80000023030c7223 */ /* 0x004fc6000001000c */
[----:B------:R1:W5:Y:S01]  /*a4c0*/  LDL.LU R3, [R1+0x178] ;  /* 0x0001780001037983 */ /* 0x0003620000300800 */
[----:B---3--:R-:W-:-:S03]  /*a4d0*/  FFMA.FTZ R17, R98, -R35, R17 ;  /* 0x8000002362117223 */ /* 0x008fc60000010011 */
[----:B------:R-:W2:Y:S01]  /*a4e0*/  LDL.LU R98, [R1+0xb0] ;  /* 0x0000b00001627983 */ /* 0x000ea20000300800 */
[----:B------:R-:W-:-:S03]  /*a4f0*/  FFMA.FTZ R18, R97, -R35, R18 ;  /* 0x8000002361127223 */ /* 0x000fc60000010012 */
[----:B------:R-:W3:Y:S01]  /*a500*/  LDL.LU R97, [R1+0xfc] ;  /* 0x0000fc0001617983 */ /* 0x000ee20000300800 */
[--C-:B------:R-:W-:Y:S01]  /*a510*/  FFMA.FTZ R53, R6, R53, -R34.reuse ;  /* 0x0000003506357223 */ /* 0x100fe20000010822 */
[----:B------:R-:W-:-:S03]  /*a520*/  FFMA.FTZ R48, R5, R48, -R34 ;  /* 0x0000003005307223 */ /* 0x000fc60000010822 */
[C---:B------:R-:W-:Y:S02]  /*a530*/  FFMA.FTZ R53, -R35.reuse, R51, R53 ;  /* 0x0000003323357223 */ /* 0x040fe40000010135 */
[----:B------:R-:W4:Y:S01]  /*a540*/  LDL.LU R51, [R1+0xf4] ;  /* 0x0000f40001337983 */ /* 0x000f220000300800 */
[----:B------:R-:W-:Y:S01]  /*a550*/  FFMA.FTZ R46, R6, R46, -R34 ;  /* 0x0000002e062e7223 */ /* 0x000fe20000010822 */
[----:B------:R-:W-:Y:S02]  /*a560*/  FFMA.FTZ R48, -R35, R45, R48 ;  /* 0x0000002d23307223 */ /* 0x000fe40000010130 */
[----:B------:R-:W4:Y:S01]  /*a570*/  LDL.LU R45, [R1+0xf8] ;  /* 0x0000f800012d7983 */ /* 0x000f220000300800 */
        /* <DEDUP_REMOVED lines=38> */
[----:B------:R-:W-:-:S02]  /*a7e0*/  FFMA.FTZ R46, -R35, R43, R46 ;  /* 0x0000002b232e7223 */ /* 0x000fc4000001012e */
[----:B------:R-:W4:Y:S01]  /*a7f0*/  LDL.LU R43, [R1+0xec] ;  /* 0x0000ec00012b7983 */ /* 0x000f220000300800 */
[-C--:B------:R-:W-:Y:S01]  /*a800*/  FFMA.FTZ R13, R125, -R35.reuse, R13 ;  /* 0x800000237d0d7223 */ /* 0x080fe2000001000d */
        /* <DEDUP_REMOVED lines=8> */
[----:B------:R-:W-:Y:S01]  /*a890*/  FFMA.FTZ R33, R119, -R35, R33 ;  /* 0x8000002377217223 */ /* 0x000fe20000010021 */
[C---:B------:R-:W-:Y:S01]  /*a8a0*/  FFMA.FTZ R38, -R35.reuse, R10, R38 ;  /* 0x0000000a23267223 */ /* 0x040fe20000010126 */
        /* <DEDUP_REMOVED lines=26> */
[----:B------:R-:W-:Y:S01]  /*aa50*/  FFMA.FTZ R96, -R35, R95, R96 ;  /* 0x0000005f23607223 */ /* 0x000fe20000010160 */
[----:B------:R-:W4:Y:S01]  /*aa60*/  LDL.LU R50, [R1+0xf0] ;  /* 0x0000f00001327983 */ /* 0x000f220000300800 */
[----:B------:R-:W-:-:S03]  /*aa70*/  FMUL.FTZ R37, R9, R14 ;  /* 0x0000000e09257220 */ /* 0x000fc60000410000 */
[----:B------:R-:W4:Y:S01]  /*aa80*/  LDL.LU R47, [R1+0xe4] ;  /* 0x0000e400012f7983 */ /* 0x000f220000300800 */
[----:B------:R-:W-:Y:S02]  /*aa90*/  PRMT R14, R36, 0x7632, R14 ;  /* 0x00007632240e7816 */ /* 0x000fe4000000000e */
[----:B--2---:R-:W-:-:S04]  /*aaa0*/  IADD3 R34, P1, R98, UR22, RZ ;  /* 0x0000001662227c10 */ /* 0x004fc8000ff3e0ff */
[----:B---3--:R-:W-:-:S05]  /*aab0*/  IADD3.X R35, R97, UR23, RZ, P1, !PT ;  /* 0x0000001761237c10 */ /* 0x008fca0008ffe4ff */
[----:B------:R0:W-:Y:S04]  /*aac0*/  STG.E.U16 desc[UR14][R34.64], R36 ;  /* 0x0000002422007986 */ /* 0x0001e8000c10150e */
[----:B0-----:R-:W2:Y:S01]  /*aad0*/  LDL.LU R36, [R1+0xe8] ;  /* 0x0000e80001247983 */ /* 0x001ea20000300800 */
[C---:B------:R-:W-:Y:S01]  /*aae0*/  FMUL.FTZ R10, R9.reuse, R118 ;  /* 0x00000076090a7220 */ /* 0x040fe20000410000 */
[C---:B------:R-:W-:Y:S01]  /*aaf0*/  FMUL.FTZ R38, R9.reuse, R38 ;  /* 0x0000002609267220 */ /* 0x040fe20000410000 */
[C---:B------:R-:W-:Y:S01]  /*ab00*/  FMUL.FTZ R117, R9.reuse, R117 ;  /* 0x0000007509757220 */ /* 0x040fe20000410000 */
[C---:B------:R-:W-:Y:S01]  /*ab10*/  FMUL.FTZ R116, R9.reuse, R116 ;  /* 0x0000007409747220 */ /* 0x040fe20000410000 */
[C---:B------:R-:W-:Y:S01]  /*ab20*/  FMUL.FTZ R40, R9.reuse, R40 ;  /* 0x0000002809287220 */ /* 0x040fe20000410000 */
[C---:B------:R-:W-:Y:S01]  /*ab30*/  FMUL.FTZ R42, R9.reuse, R42 ;  /* 0x0000002a092a7220 */ /* 0x040fe20000410000 */
[----:B------:R-:W-:Y:S01]  /*ab40*/  F2FP.BF16.F32.PACK_AB R10, R38, R10 ;  /* 0x0000000a260a723e */ /* 0x000fe200000010ff */
        /* <DEDUP_REMOVED lines=56> */
[----:B----4-:R-:W-:-:S02]  /*aed0*/  IADD3 R14, P1, R51, UR22, RZ ;  /* 0x00000016330e7c10 */ /* 0x010fc4000ff3e0ff */
[----:B------:R-:W-:Y:S02]  /*aee0*/  PRMT R9, R10, 0x7632, R9 ;  /* 0x000076320a097816 */ /* 0x000fe40000000009 */
[----:B------:R-:W-:Y:S02]  /*aef0*/  F2FP.BF16.F32.PACK_AB R40, R40, R117 ;  /* 0x000000752828723e */ /* 0x000fe400000010ff */
[----:B------:R-:W-:Y:S02]  /*af00*/  F2FP.BF16.F32.PACK_AB R42, R42, R116 ;  /* 0x000000742a2a723e */ /* 0x000fe400000010ff */
[----:B------:R-:W-:Y:S01]  /*af10*/  IADD3.X R15, R45, UR23, RZ, P1, !PT ;  /* 0x000000172d0f7c10 */ /* 0x000fe20008ffe4ff */
[----:B------:R0:W-:Y:S01]  /*af20*/  STG.E.U16 desc[UR14][R34.64+0x4], R10 ;  /* 0x0000040a22007986 */ /* 0x0001e2000c10150e */
[----:B------:R-:W-:-:S03]  /*af30*/  IADD3 R18, P1, R43, UR22, RZ ;  /* 0x000000162b127c10 */ /* 0x000fc6000ff3e0ff */
[----:B------:R-:W3:Y:S04]  /*af40*/  LDL.LU R45, [R1+0xdc] ;  /* 0x0000dc00012d7983 */ /* 0x000ee80000300800 */
[----:B------:R4:W-:Y:S01]  /*af50*/  STG.E.U16 desc[UR14][R34.64+0x6], R9 ;  /* 0x0000060922007986 */ /* 0x0009e2000c10150e */
[----:B0-----:R-:W-:-:S03]  /*af60*/  PRMT R10, R40, 0x7632, R10 ;  /* 0x00007632280a7816 */ /* 0x001fc6000000000a */
[----:B------:R0:W-:Y:S01]  /*af70*/  STG.E.U16 desc[UR14][R14.64+0x4], R42 ;  /* 0x0000042a0e007986 */ /* 0x0001e2000c10150e */
[----:B------:R-:W-:-:S03]  /*af80*/  IADD3.X R19, R50, UR23, RZ, P1, !PT ;  /* 0x0000001732137c10 */ /* 0x000fc60008ffe4ff */
[----:B------:R-:W3:Y:S01]  /*af90*/  LDL.LU R43, [R1+0xe0] ;  /* 0x0000e000012b7983 */ /* 0x000ee20000300800 */
[----:B----4-:R-:W-:-:S03]  /*afa0*/  PRMT R9, R42, 0x7632, R9 ;  /* 0x000076322a097816 */ /* 0x010fc60000000009 */
[----:B------:R4:W-:Y:S04]  /*afb0*/  STG.E.U16 desc[UR14][R14.64], R40 ;  /* 0x000000280e007986 */ /* 0x0009e8000c10150e */
[----:B0-----:R-:W3:Y:S04]  /*afc0*/  LDL.LU R42, [R1+0xd4] ;  /* 0x0000d400012a7983 */ /* 0x001ee80000300800 */
[----:B------:R-:W-:Y:S04]  /*afd0*/  STG.E.U16 desc[UR14][R14.64+0x2], R10 ;  /* 0x0000020a0e007986 */ /* 0x000fe8000c10150e */
[----:B------:R0:W-:Y:S04]  /*afe0*/  STG.E.U16 desc[UR14][R14.64+0x6], R9 ;  /* 0x000006090e007986 */ /* 0x0001e8000c10150e */
[----:B----4-:R-:W4:Y:S01]  /*aff0*/  LDL.LU R40, [R1+0xd8] ;  /* 0x0000d80001287983 */ /* 0x010f220000300800 */
[----:B0-----:R-:W-:-:S04]  /*b000*/  IADD3 R14, P1, R47, UR22, RZ ;  /* 0x000000162f0e7c10 */ /* 0x001fc8000ff3e0ff */
[----:B--2---:R-:W-:Y:S02]  /*b010*/  IADD3.X R15, R36, UR23, RZ, P1, !PT ;  /* 0x00000017240f7c10 */ /* 0x004fe40008ffe4ff */
[----:B------:R-:W2:Y:S01]  /*b020*/  LDL.LU R36, [R1+0xcc] ;  /* 0x0000cc0001247983 */ /* 0x000ea20000300800 */
[----:B------:R-:W-:Y:S02]  /*b030*/  F2FP.BF16.F32.PACK_AB R44, R44, R115 ;  /* 0x000000732c2c723e */ /* 0x000fe400000010ff */
[----:B------:R-:W-:Y:S02]  /*b040*/  F2FP.BF16.F32.PACK_AB R46, R46, R114 ;  /* 0x000000722e2e723e */ /* 0x000fe400000010ff */
[----:B------:R-:W-:Y:S02]  /*b050*/  PRMT R10, R44, 0x7632, R10 ;  /* 0x000076322c0a7816 */ /* 0x000fe4000000000a */
[----:B------:R-:W-:Y:S02]  /*b060*/  PRMT R9, R46, 0x7632, R9 ;  /* 0x000076322e097816 */ /* 0x000fe40000000009 */
[----:B------:R-:W-:-:S02]  /*b070*/  F2FP.BF16.F32.PACK_AB R48, R48, R113 ;  /* 0x000000713030723e */ /* 0x000fc400000010ff */
[----:B------:R-:W-:Y:S01]  /*b080*/  F2FP.BF16.F32.PACK_AB R49, R49, R112 ;  /* 0x000000703131723e */ /* 0x000fe200000010ff */
[----:B------:R0:W-:Y:S03]  /*b090*/  STG.E.U16 desc[UR14][R18.64+0x2], R10 ;  /* 0x0000020a12007986 */ /* 0x0001e6000c10150e */
[----:B------:R-:W-:Y:S01]  /*b0a0*/  PRMT R34, R49, 0x7632, R34 ;  /* 0x0000763231227816 */ /* 0x000fe20000000022 */
[----:B------:R-:W-:Y:S04]  /*b0b0*/  STG.E.U16 desc[UR14][R18.64], R44 ;  /* 0x0000002c12007986 */ /* 0x000fe8000c10150e */
[----:B------:R-:W-:Y:S01]  /*b0c0*/  STG.E.U16 desc[UR14][R18.64+0x4], R46 ;  /* 0x0000042e12007986 */ /* 0x000fe2000c10150e */
[----:B0-----:R-:W-:-:S03]  /*b0d0*/  PRMT R10, R48, 0x7632, R10 ;  /* 0x00007632300a7816 */ /* 0x001fc6000000000a */
[----:B------:R0:W-:Y:S01]  /*b0e0*/  STG.E.U16 desc[UR14][R18.64+0x6], R9 ;  /* 0x0000060912007986 */ /* 0x0001e2000c10150e */
[----:B------:R-:W-:Y:S02]  /*b0f0*/  F2FP.BF16.F32.PACK_AB R52, R52, R111 ;  /* 0x0000006f3434723e */ /* 0x000fe400000010ff */
[----:B------:R-:W-:Y:S01]  /*b100*/  F2FP.BF16.F32.PACK_AB R53, R53, R110 ;  /* 0x0000006e3535723e */ /* 0x000fe200000010ff */
[----:B------:R-:W-:Y:S01]  /*b110*/  STG.E.U16 desc[UR14][R14.64], R48 ;  /* 0x000000300e007986 */ /* 0x000fe2000c10150e */
[----:B------:R-:W-:-:S03]  /*b120*/  PRMT R35, R52, 0x7632, R35 ;  /* 0x0000763234237816 */ /* 0x000fc60000000023 */
[----:B------:R-:W-:Y:S04]  /*b130*/  STG.E.U16 desc[UR14][R14.64+0x2], R10 ;  /* 0x0000020a0e007986 */ /* 0x000fe8000c10150e */
[----:B------:R-:W-:Y:S01]  /*b140*/  STG.E.U16 desc[UR14][R14.64+0x4], R49 ;  /* 0x000004310e007986 */ /* 0x000fe2000c10150e */
[----:B0-----:R-:W-:-:S03]  /*b150*/  PRMT R9, R53, 0x7632, R9 ;  /* 0x0000763235097816 */ /* 0x001fc60000000009 */
[----:B------:R-:W2:Y:S04]  /*b160*/  LDL.LU R44, [R1+0xd0] ;  /* 0x0000d000012c7983 */ /* 0x000ea80000300800 */
[----:B------:R0:W-:Y:S01]  /*b170*/  STG.E.U16 desc[UR14][R14.64+0x6], R34 ;  /* 0x000006220e007986 */ /* 0x0001e2000c10150e */
[----:B---3--:R-:W-:-:S04]  /*b180*/  IADD3 R18, P1, R45, UR22, RZ ;  /* 0x000000162d127c10 */ /* 0x008fc8000ff3e0ff */
[----:B------:R-:W-:Y:S02]  /*b190*/  IADD3.X R19, R43, UR23, RZ, P1, !PT ;  /* 0x000000172b137c10 */ /* 0x000fe40008ffe4ff */
[----:B------:R-:W3:Y:S01]  /*b1a0*/  LDL.LU R43, [R1+0xc4] ;  /* 0x0000c400012b7983 */ /* 0x000ee20000300800 */
[----:B0-----:R-:W-:-:S03]  /*b1b0*/  IADD3 R14, P1, R42, UR22, RZ ;  /* 0x000000162a0e7c10 */ /* 0x001fc6000ff3e0ff */
[----:B------:R-:W3:Y:S04]  /*b1c0*/  LDL.LU R42, [R1+0xc8] ;  /* 0x0000c800012a7983 */ /* 0x000ee80000300800 */
[----:B------:R-:W-:Y:S01]  /*b1d0*/  STG.E.U16 desc[UR14][R18.64], R52 ;  /* 0x0000003412007986 */ /* 0x000fe2000c10150e */
[----:B----4-:R-:W-:-:S03]  /*b1e0*/  IADD3.X R15, R40, UR23, RZ, P1, !PT ;  /* 0x00000017280f7c10 */ /* 0x010fc60008ffe4ff */
[----:B------:R-:W4:Y:S04]  /*b1f0*/  LDL.LU R40, [R1+0xbc] ;  /* 0x0000bc0001287983 */ /* 0x000f280000300800 */
[----:B------:R-:W-:Y:S04]  /*b200*/  STG.E.U16 desc[UR14][R18.64+0x2], R35 ;  /* 0x0000022312007986 */ /* 0x000fe8000c10150e */
[----:B------:R-:W-:Y:S04]  /*b210*/  STG.E.U16 desc[UR14][R18.64+0x4], R53 ;  /* 0x0000043512007986 */ /* 0x000fe8000c10150e */
[----:B------:R2:W-:Y:S02]  /*b220*/  STG.E.U16 desc[UR14][R18.64+0x6], R9 ;  /* 0x0000060912007986 */ /* 0x0005e4000c10150e */
[----:B--2---:R-:W-:-:S02]  /*b230*/  IADD3 R18, P1, R36, UR22, RZ ;  /* 0x0000001624127c10 */ /* 0x004fc4000ff3e0ff */
[----:B------:R-:W2:Y:S01]  /*b240*/  LDL.LU R36, [R1+0xc0] ;  /* 0x0000c00001247983 */ /* 0x000ea20000300800 */
[----:B------:R-:W-:Y:S02]  /*b250*/  F2FP.BF16.F32.PACK_AB R56, R56, R109 ;  /* 0x0000006d3838723e */ /* 0x000fe400000010ff */
[----:B------:R-:W-:Y:S02]  /*b260*/  F2FP.BF16.F32.PACK_AB R57, R57, R108 ;  /* 0x0000006c3939723e */ /* 0x000fe400000010ff */
[----:B------:R-:W-:Y:S02]  /*b270*/  PRMT R10, R56, 0x7632, R10 ;  /* 0x00007632380a7816 */ /* 0x000fe4000000000a */
[----:B------:R-:W-:Y:S02]  /*b280*/  PRMT R34, R57, 0x7632, R34 ;  /* 0x0000763239227816 */ /* 0x000fe40000000022 */
[----:B------:R-:W-:Y:S02]  /*b290*/  F2FP.BF16.F32.PACK_AB R58, R58, R107 ;  /* 0x0000006b3a3a723e */ /* 0x000fe400000010ff */
[----:B------:R-:W-:Y:S01]  /*b2a0*/  F2FP.BF16.F32.PACK_AB R59, R59, R106 ;  /* 0x0000006a3b3b723e */ /* 0x000fe200000010ff */
[----:B------:R-:W-:Y:S01]  /*b2b0*/  STG.E.U16 desc[UR14][R14.64], R56 ;  /* 0x000000380e007986 */ /* 0x000fe2000c10150e */
[----:B------:R-:W-:-:S02]  /*b2c0*/  PRMT R35, R58, 0x7632, R35 ;  /* 0x000076323a237816 */ /* 0x000fc40000000023 */
[----:B------:R-:W-:Y:S01]  /*b2d0*/  PRMT R9, R59, 0x7632, R9 ;  /* 0x000076323b097816 */ /* 0x000fe20000000009 */
[----:B------:R0:W-:Y:S04]  /*b2e0*/  STG.E.U16 desc[UR14][R14.64+0x2], R10 ;  /* 0x0000020a0e007986 */ /* 0x0001e8000c10150e */
[----:B------:R-:W-:Y:S04]  /*b2f0*/  STG.E.U16 desc[UR14][R14.64+0x4], R57 ;  /* 0x000004390e007986 */ /* 0x000fe8000c10150e */
[----:B------:R1:W-:Y:S01]  /*b300*/  STG.E.U16 desc[UR14][R14.64+0x6], R34 ;  /* 0x000006220e007986 */ /* 0x0003e2000c10150e */
[----:B------:R-:W-:-:S02]  /*b310*/  F2FP.BF16.F32.PACK_AB R64, R64, R105 ;  /* 0x000000694040723e */ /* 0x000fc400000010ff */
[----:B------:R-:W-:Y:S02]  /*b320*/  F2FP.BF16.F32.PACK_AB R65, R65, R104 ;  /* 0x000000684141723e */ /* 0x000fe400000010ff */
[----:B------:R-:W-:Y:S02]  /*b330*/  F2FP.BF16.F32.PACK_AB R68, R68, R103 ;  /* 0x000000674444723e */ /* 0x000fe400000010ff */
[----:B------:R-:W-:Y:S02]  /*b340*/  IADD3.X R19, R44, UR23, RZ, P1, !PT ;  /* 0x000000172c137c10 */ /* 0x000fe40008ffe4ff */
[----:B------:R-:W2:Y:S04]  /*b350*/  LDL.LU R44, [R1+0xb4] ;  /* 0x0000b400012c7983 */ /* 0x000ea80000300800 */
[----:B------:R-:W-:Y:S04]  /*b360*/  STG.E.U16 desc[UR14][R18.64], R58 ;  /* 0x0000003a12007986 */ /* 0x000fe8000c10150e */
[----:B------:R1:W-:Y:S04]  /*b370*/  STG.E.U16 desc[UR14][R18.64+0x2], R35 ;  /* 0x0000022312007986 */ /* 0x0003e8000c10150e */
[----:B------:R-:W-:Y:S04]  /*b380*/  STG.E.U16 desc[UR14][R18.64+0x4], R59 ;  /* 0x0000043b12007986 */ /* 0x000fe8000c10150e */
[----:B------:R1:W-:Y:S01]  /*b390*/  STG.E.U16 desc[UR14][R18.64+0x6], R9 ;  /* 0x0000060912007986 */ /* 0x0003e2000c10150e */
[----:B0-----:R-:W-:-:S02]  /*b3a0*/  PRMT R10, R64, 0x7632, R10 ;  /* 0x00007632400a7816 */ /* 0x001fc4000000000a */
[----:B-1----:R-:W-:Y:S02]  /*b3b0*/  PRMT R34, R65, 0x7632, R34 ;  /* 0x0000763241227816 */ /* 0x002fe40000000022 */
[----:B------:R-:W-:Y:S02]  /*b3c0*/  PRMT R35, R68, 0x7632, R35 ;  /* 0x0000763244237816 */ /* 0x000fe40000000023 */
[----:B------:R-:W-:-:S04]  /*b3d0*/  F2FP.BF16.F32.PACK_AB R69, R69, R102 ;  /* 0x000000664545723e */ /* 0x000fc800000010ff */
[----:B------:R-:W-:Y:S02]  /*b3e0*/  PRMT R9, R69, 0x7632, R9 ;  /* 0x0000763245097816 */ /* 0x000fe40000000009 */
[----:B---3--:R-:W-:Y:S02]  /*b3f0*/  IADD3 R14, P1, R43, UR22, RZ ;  /* 0x000000162b0e7c10 */ /* 0x008fe4000ff3e0ff */
[----:B------:R-:W3:Y:S02]  /*b400*/  LDL.LU R43, [R1+0xb8] ;  /* 0x0000b800012b7983 */ /* 0x000ee40000300800 */
[----:B------:R-:W-:Y:S02]  /*b410*/  IADD3.X R15, R42, UR23, RZ, P1, !PT ;  /* 0x000000172a0f7c10 */ /* 0x000fe40008ffe4ff */
[----:B------:R-:W3:Y:S01]  /*b420*/  LDL.LU R42, [R1+0xa8] ;  /* 0x0000a800012a7983 */ /* 0x000ee20000300800 */
[----:B----4-:R-:W-:-:S03]  /*b430*/  IADD3 R18, P1, R40, UR22, RZ ;  /* 0x0000001628127c10 */ /* 0x010fc6000ff3e0ff */
[----:B------:R-:W4:Y:S04]  /*b440*/  LDL.LU R40, [R1+0xac] ;  /* 0x0000ac0001287983 */ /* 0x000f280000300800 */
[----:B------:R-:W-:Y:S04]  /*b450*/  STG.E.U16 desc[UR14][R14.64], R64 ;  /* 0x000000400e007986 */ /* 0x000fe8000c10150e */
[----:B------:R-:W-:Y:S04]  /*b460*/  STG.E.U16 desc[UR14][R14.64+0x2], R10 ;  /* 0x0000020a0e007986 */ /* 0x000fe8000c10150e */
[----:B------:R-:W-:Y:S04]  /*b470*/  STG.E.U16 desc[UR14][R14.64+0x4], R65 ;  /* 0x000004410e007986 */ /* 0x000fe8000c10150e */
[----:B------:R-:W-:Y:S01]  /*b480*/  STG.E.U16 desc[UR14][R14.64+0x6], R34 ;  /* 0x000006220e007986 */ /* 0x000fe2000c10150e */
[----:B--2---:R-:W-:-:S03]  /*b490*/  IADD3.X R19, R36, UR23, RZ, P1, !PT ;  /* 0x0000001724137c10 */ /* 0x004fc60008ffe4ff */
[----:B------:R-:W2:Y:S04]  /*b4a0*/  LDL.LU R36, [R1+0xa0] ;  /* 0x0000a00001247983 */ /* 0x000ea80000300800 */
[----:B------:R0:W-:Y:S04]  /*b4b0*/  STG.E.U16 desc[UR14][R18.64+0x2], R35 ;  /* 0x0000022312007986 */ /* 0x0001e8000c10150e */
[----:B0-----:R-:W2:Y:S04]  /*b4c0*/  LDL.LU R35, [R1+0xa4] ;  /* 0x0000a40001237983 */ /* 0x001ea80000300800 */
[----:B------:R-:W2:Y:S04]  /*b4d0*/  LDL.LU R34, [R1+0x98] ;  /* 0x0000980001227983 */ /* 0x000ea80000300800 */
[----:B------:R-:W-:Y:S04]  /*b4e0*/  STG.E.U16 desc[UR14][R18.64], R68 ;  /* 0x0000004412007986 */ /* 0x000fe8000c10150e */
[----:B------:R-:W-:Y:S04]  /*b4f0*/  STG.E.U16 desc[UR14][R18.64+0x4], R69 ;  /* 0x0000044512007986 */ /* 0x000fe8000c10150e */
[----:B------:R0:W-:Y:S04]  /*b500*/  STG.E.U16 desc[UR14][R18.64+0x6], R9 ;  /* 0x0000060912007986 */ /* 0x0001e8000c10150e */
[----:B0-----:R-:W2:Y:S01]  /*b510*/  LDL.LU R18, [R1+0x9c] ;  /* 0x00009c0001127983 */ /* 0x001ea20000300800 */
[----:B------:R-:W-:-:S02]  /*b520*/  IADD3 R10, P1, R44, UR22, RZ ;  /* 0x000000162c0a7c10 */ /* 0x000fc4000ff3e0ff */
[----:B------:R-:W-:Y:S02]  /*b530*/  F2FP.BF16.F32.PACK_AB R72, R72, R11 ;  /* 0x0000000b4848723e */ /* 0x000fe400000010ff */
[----:B------:R-:W-:Y:S02]  /*b540*/  F2FP.BF16.F32.PACK_AB R73, R73, R12 ;  /* 0x0000000c4949723e */ /* 0x000fe400000010ff */
[----:B------:R-:W-:Y:S02]  /*b550*/  PRMT R15, R72, 0x7632, R15 ;  /* 0x00007632480f7816 */ /* 0x000fe4000000000f */
[----:B------:R-:W-:Y:S02]  /*b560*/  PRMT R14, R73, 0x7632, R14 ;  /* 0x00007632490e7816 */ /* 0x000fe4000000000e */
[----:B------:R-:W-:Y:S02]  /*b570*/  F2FP.BF16.F32.PACK_AB R74, R74, R13 ;  /* 0x0000000d4a4a723e */ /* 0x000fe400000010ff */
[----:B------:R-:W-:-:S02]  /*b580*/  F2FP.BF16.F32.PACK_AB R37, R75, R37 ;  /* 0x000000254b25723e */ /* 0x000fc400000010ff */
[----:B------:R-:W-:Y:S02]  /*b590*/  PRMT R19, R74, 0x7632, R19 ;  /* 0x000076324a137816 */ /* 0x000fe40000000013 */
[----:B------:R-:W-:Y:S02]  /*b5a0*/  PRMT R9, R37, 0x7632, R9 ;  /* 0x0000763225097816 */ /* 0x000fe40000000009 */
[----:B---3--:R-:W-:Y:S02]  /*b5b0*/  IADD3.X R11, R43, UR23, RZ, P1, !PT ;  /* 0x000000172b0b7c10 */ /* 0x008fe40008ffe4ff */
[----:B------:R-:W-:-:S03]  /*b5c0*/  IADD3 R12, P1, R42, UR22, RZ ;  /* 0x000000162a0c7c10 */ /* 0x000fc6000ff3e0ff */
[----:B------:R-:W-:Y:S04]  /*b5d0*/  STG.E.U16 desc[UR14][R10.64], R72 ;  /* 0x000000480a007986 */ /* 0x000fe8000c10150e */
[----:B------:R-:W-:Y:S04]  /*b5e0*/  STG.E.U16 desc[UR14][R10.64+0x2], R15 ;  /* 0x0000020f0a007986 */ /* 0x000fe8000c10150e */
[----:B------:R-:W-:Y:S01]  /*b5f0*/  STG.E.U16 desc[UR14][R10.64+0x4], R73 ;  /* 0x000004490a007986 */ /* 0x000fe2000c10150e */
[----:B----4-:R-:W-:-:S03]  /*b600*/  IADD3.X R13, R40, UR23, RZ, P1, !PT ;  /* 0x00000017280d7c10 */ /* 0x010fc60008ffe4ff */
[----:B------:R2:W-:Y:S04]  /*b610*/  STG.E.U16 desc[UR14][R10.64+0x6], R14 ;  /* 0x0000060e0a007986 */ /* 0x0005e8000c10150e */
[----:B------:R-:W3:Y:S04]  /*b620*/  LDL.LU R40, [R1+0x90] ;  /* 0x0000900001287983 */ /* 0x000ee80000300800 */
[----:B------:R-:W-:Y:S04]  /*b630*/  STG.E.U16 desc[UR14][R12.64], R74 ;  /* 0x0000004a0c007986 */ /* 0x000fe8000c10150e */
[----:B------:R-:W-:Y:S04]  /*b640*/  STG.E.U16 desc[UR14][R12.64+0x2], R19 ;  /* 0x000002130c007986 */ /* 0x000fe8000c10150e */
[----:B------:R-:W-:Y:S04]  /*b650*/  STG.E.U16 desc[UR14][R12.64+0x4], R37 ;  /* 0x000004250c007986 */ /* 0x000fe8000c10150e */
[----:B------:R0:W-:Y:S01]  /*b660*/  STG.E.U16 desc[UR14][R12.64+0x6], R9 ;  /* 0x000006090c007986 */ /* 0x0001e2000c10150e */
[----:B--2---:R-:W-:-:S03]  /*b670*/  IADD3 R10, P1, R36, UR22, RZ ;  /* 0x00000016240a7c10 */ /* 0x004fc6000ff3e0ff */
[----:B------:R-:W2:Y:S01]  /*b680*/  LDL.LU R36, [R1+0x94] ;  /* 0x0000940001247983 */ /* 0x000ea20000300800 */
[----:B------:R-:W-:-:S03]  /*b690*/  IADD3.X R11, R35, UR23, RZ, P1, !PT ;  /* 0x00000017230b7c10 */ /* 0x000fc60008ffe4ff */
[----:B------:R-:W4:Y:S01]  /*b6a0*/  LDL.LU R35, [R1+0x88] ;  /* 0x0000880001237983 */ /* 0x000f220000300800 */
[----:B0-----:R-:W-:-:S03]  /*b6b0*/  IADD3 R12, P1, R34, UR22, RZ ;  /* 0x00000016220c7c10 */ /* 0x001fc6000ff3e0ff */
[----:B------:R-:W4:Y:S04]  /*b6c0*/  LDL.LU R34, [R1+0x8c] ;  /* 0x00008c0001227983 */ /* 0x000f280000300800 */
[----:B------:R-:W4:Y:S01]  /*b6d0*/  LDL.LU R19, [R1+0x80] ;  /* 0x0000800001137983 */ /* 0x000f220000300800 */
[----:B------:R-:W-:-:S03]  /*b6e0*/  IADD3.X R13, R18, UR23, RZ, P1, !PT ;  /* 0x00000017120d7c10 */ /* 0x000fc60008ffe4ff */
[----:B------:R-:W4:Y:S01]  /*b6f0*/  LDL.LU R18, [R1+0x84] ;  /* 0x0000840001127983 */ /* 0x000f220000300800 */
[----:B------:R-:W-:Y:S02]  /*b700*/  F2FP.BF16.F32.PACK_AB R38, R80, R38 ;  /* 0x000000265026723e */ /* 0x000fe400000010ff */
[----:B------:R-:W-:Y:S02]  /*b710*/  F2FP.BF16.F32.PACK_AB R16, R86, R16 ;  /* 0x000000105610723e */ /* 0x000fe400000010ff */
[----:B------:R-:W-:Y:S02]  /*b720*/  PRMT R15, R38, 0x7632, R15 ;  /* 0x00007632260f7816 */ /* 0x000fe4000000000f */
[----:B------:R-:W-:Y:S01]  /*b730*/  PRMT R14, R16, 0x7632, R14 ;  /* 0x00007632100e7816 */ /* 0x000fe2000000000e */
[----:B------:R-:W-:Y:S01]  /*b740*/  STG.E.U16 desc[UR14][R10.64], R38 ;  /* 0x000000260a007986 */ /* 0x000fe2000c10150e */
[----:B------:R-:W-:Y:S02]  /*b750*/  F2FP.BF16.F32.PACK_AB R17, R84, R17 ;  /* 0x000000115411723e */ /* 0x000fe400000010ff */
[----:B------:R-:W-:Y:S01]  /*b760*/  F2FP.BF16.F32.PACK_AB R39, R83, R39 ;  /* 0x000000275327723e */ /* 0x000fe200000010ff */
[----:B------:R0:W-:Y:S01]  /*b770*/  STG.E.U16 desc[UR14][R10.64+0x2], R15 ;  /* 0x0000020f0a007986 */ /* 0x0001e2000c10150e */
[----:B------:R-:W-:-:S03]  /*b780*/  PRMT R9, R17, 0x7632, R9 ;  /* 0x0000763211097816 */ /* 0x000fc60000000009 */
[----:B------:R1:W-:Y:S04]  /*b790*/  STG.E.U16 desc[UR14][R10.64+0x4], R16 ;  /* 0x000004100a007986 */ /* 0x0003e8000c10150e */
[----:B------:R-:W-:Y:S01]  /*b7a0*/  STG.E.U16 desc[UR14][R10.64+0x6], R14 ;  /* 0x0000060e0a007986 */ /* 0x000fe2000c10150e */
[----:B------:R-:W-:Y:S02]  /*b7b0*/  F2FP.BF16.F32.PACK_AB R41, R87, R41 ;  /* 0x000000295729723e */ /* 0x000fe400000010ff */
[----:B------:R-:W-:Y:S02]  /*b7c0*/  F2FP.BF16.F32.PACK_AB R20, R85, R20 ;  /* 0x000000145514723e */ /* 0x000fe400000010ff */
[----:B0-----:R-:W-:Y:S02]  /*b7d0*/  PRMT R15, R39, 0x7632, R15 ;  /* 0x00007632270f7816 */ /* 0x001fe4000000000f */
[----:B------:R-:W-:Y:S01]  /*b7e0*/  F2FP.BF16.F32.PACK_AB R22, R32, R22 ;  /* 0x000000162016723e */ /* 0x000fe200000010ff */
[----:B------:R0:W-:Y:S01]  /*b7f0*/  STG.E.U16 desc[UR14][R12.64+0x2], R9 ;  /* 0x000002090c007986 */ /* 0x0001e2000c10150e */
[----:B-1----:R-:W-:-:S03]  /*b800*/  PRMT R16, R41, 0x7632, R16 ;  /* 0x0000763229107816 */ /* 0x002fc60000000010 */
[----:B------:R-:W-:Y:S01]  /*b810*/  STG.E.U16 desc[UR14][R12.64], R17 ;  /* 0x000000110c007986 */ /* 0x000fe2000c10150e */
[----:B------:R-:W-:-:S03]  /*b820*/  F2FP.BF16.F32.PACK_AB R21, R82, R21 ;  /* 0x000000155215723e */ /* 0x000fc600000010ff */
[----:B------:R-:W-:Y:S01]  /*b830*/  STG.E.U16 desc[UR14][R12.64+0x4], R39 ;  /* 0x000004270c007986 */ /* 0x000fe2000c10150e */
[----:B------:R-:W-:-:S03]  /*b840*/  F2FP.BF16.F32.PACK_AB R23, R94, R23 ;  /* 0x000000175e17723e */ /* 0x000fc600000010ff */
[----:B------:R1:W-:Y:S01]  /*b850*/  STG.E.U16 desc[UR14][R12.64+0x6], R15 ;  /* 0x0000060f0c007986 */ /* 0x0003e2000c10150e */
[----:B0-----:R-:W-:Y:S02]  /*b860*/  PRMT R9, R20, 0x7632, R9 ;  /* 0x0000763214097816 */ /* 0x001fe40000000009 */
[----:B------:R-:W-:Y:S02]  /*b870*/  F2FP.BF16.F32.PACK_AB R33, R96, R33 ;  /* 0x000000216021723e */ /* 0x000fe400000010ff */
[----:B-1----:R-:W-:Y:S02]  /*b880*/  PRMT R13, R22, 0x7632, R13 ;  /* 0x00007632160d7816 */ /* 0x002fe4000000000d */
[----:B---3--:R-:W-:Y:S01]  /*b890*/  IADD3 R10, P1, R40, UR22, RZ ;  /* 0x00000016280a7c10 */ /* 0x008fe2000ff3e0ff */
[----:B------:R-:W-:Y:S01]  /*b8a0*/  ULOP3.LUT UR4, UR4, 0x1, URZ, 0x3c, !UPT ;  /* 0x0000000104047892 */ /* 0x000fe2000f8e3c3f */
[----:B------:R-:W-:Y:S02]  /*b8b0*/  UMOV UR5, UR11 ;  /* 0x0000000b00057c82 */ /* 0x000fe40008000000 */
[----:B--2---:R-:W-:-:S05]  /*b8c0*/  IADD3.X R11, R36, UR23, RZ, P1, !PT ;  /* 0x00000017240b7c10 */ /* 0x004fca0008ffe4ff */
[----:B------:R-:W-:Y:S01]  /*b8d0*/  STG.E.U16 desc[UR14][R10.64], R41 ;  /* 0x000000290a007986 */ /* 0x000fe2000c10150e */
[----:B----4-:R-:W-:-:S04]  /*b8e0*/  IADD3 R14, P1, R35, UR22, RZ ;  /* 0x00000016230e7c10 */ /* 0x010fc8000ff3e0ff */
[----:B------:R-:W-:Y:S01]  /*b8f0*/  IADD3.X R15, R34, UR23, RZ, P1, !PT ;  /* 0x00000017220f7c10 */ /* 0x000fe20008ffe4ff */
[----:B------:R-:W-:Y:S01]  /*b900*/  STG.E.U16 desc[UR14][R10.64+0x2], R16 ;  /* 0x000002100a007986 */ /* 0x000fe2000c10150e */
[----:B------:R-:W-:-:S03]  /*b910*/  IADD3 R12, P1, R19, UR22, RZ ;  /* 0x00000016130c7c10 */ /* 0x000fc6000ff3e0ff */
[----:B------:R-:W-:Y:S04]  /*b920*/  STG.E.U16 desc[UR14][R10.64+0x4], R20 ;  /* 0x000004140a007986 */ /* 0x000fe8000c10150e */
[----:B------:R0:W-:Y:S04]  /*b930*/  STG.E.U16 desc[UR14][R10.64+0x6], R9 ;  /* 0x000006090a007986 */ /* 0x0001e8000c10150e */
[----:B------:R1:W-:Y:S01]  /*b940*/  STG.E.U16 desc[UR14][R14.64+0x6], R13 ;  /* 0x0000060d0e007986 */ /* 0x0003e2000c10150e */
[----:B0-----:R-:W-:Y:S02]  /*b950*/  PRMT R11, R21, 0x7632, R11 ;  /* 0x00007632150b7816 */ /* 0x001fe4000000000b */
[----:B------:R-:W-:-:S02]  /*b960*/  PRMT R9, R23, 0x7632, R9 ;  /* 0x0000763217097816 */ /* 0x000fc40000000009 */
[----:B-1----:R-:W-:Y:S02]  /*b970*/  IADD3.X R13, R18, UR23, RZ, P1, !PT ;  /* 0x00000017120d7c10 */ /* 0x002fe40008ffe4ff */
[----:B------:R-:W-:Y:S01]  /*b980*/  PRMT R10, R33, 0x7632, R10 ;  /* 0x00007632210a7816 */ /* 0x000fe2000000000a */
[----:B------:R1:W-:Y:S04]  /*b990*/  STG.E.U16 desc[UR14][R14.64], R21 ;  /* 0x000000150e007986 */ /* 0x0003e8000c10150e */
[----:B------:R1:W-:Y:S04]  /*b9a0*/  STG.E.U16 desc[UR14][R14.64+0x2], R11 ;  /* 0x0000020b0e007986 */ /* 0x0003e8000c10150e */
[----:B------:R1:W-:Y:S04]  /*b9b0*/  STG.E.U16 desc[UR14][R14.64+0x4], R22 ;  /* 0x000004160e007986 */ /* 0x0003e8000c10150e */
[----:B------:R1:W-:Y:S04]  /*b9c0*/  STG.E.U16 desc[UR14][R12.64], R23 ;  /* 0x000000170c007986 */ /* 0x0003e8000c10150e */
[----:B------:R1:W-:Y:S04]  /*b9d0*/  STG.E.U16 desc[UR14][R12.64+0x2], R9 ;  /* 0x000002090c007986 */ /* 0x0003e8000c10150e */
[----:B------:R1:W-:Y:S04]  /*b9e0*/  STG.E.U16 desc[UR14][R12.64+0x4], R33 ;  /* 0x000004210c007986 */ /* 0x0003e8000c10150e */
[----:B------:R1:W-:Y:S01]  /*b9f0*/  STG.E.U16 desc[UR14][R12.64+0x6], R10 ;  /* 0x0000060a0c007986 */ /* 0x0003e2000c10150e */
[----:B------:R-:W-:Y:S05]  /*ba00*/  @!P0 BRA `(.L_x_830) ;  /* 0xffffff5000ec8947 */ /* 0x000fea000383ffff */
.L_x_816:
[----:B------:R-:W0:Y:S02]  /*ba10*/  S2R R0, SR_CTAID.Y ;  /* 0x0000000000007919 */ /* 0x000e240000002600 */
[----:B0-----:R-:W-:-:S04]  /*ba20*/  LEA R0, R0, UR20, 0x7 ;  /* 0x0000001400007c11 */ /* 0x001fc8000f8e38ff */
[----:B------:R-:W-:-:S04]  /*ba30*/  SHF.L.U32 R20, R0, 0x5, RZ ;  /* 0x0000000500147819 */ /* 0x000fc800000006ff */
[----:B------:R-:W-:-:S13]  /*ba40*/  ISETP.GT.AND P0, PT, R20, 0x3bf, PT ;  /* 0x000003bf1400780c */ /* 0x000fda0003f04270 */
[----:B------:R-:W-:Y:S05]  /*ba50*/  @P0 EXIT ;  /* 0x000000000000094d */ /* 0x000fea0003800000 */
[----:B------:R-:W0:Y:S01]  /*ba60*/  S2R R6, SR_TID.X ;  /* 0x0000000000067919 */ /* 0x000e220000002100 */
[----:B-----5:R-:W-:Y:S01]  /*ba70*/  LOP3.LUT R3, RZ, UR16, RZ, 0x33, !PT ;  /* 0x00000010ff037c12 */ /* 0x020fe2000f8e33ff */
        /* <DEDUP_REMOVED lines=10> */
[----:B------:R-:W-:Y:S01]  /*bb20*/  USEL UR7, UR17, URZ, UP0 ;  /* 0x0000003f11077287 */ /* 0x000fe20008000000 */
[C---:B------:R-:W-:Y:S02]  /*bb30*/  SHF.L.U32 R4, R3.reuse, 0x7, RZ ;  /* 0x0000000703047819 */ /* 0x040fe400000006ff */
[----:B------:R-:W-:Y:S01]  /*bb40*/  SHF.L.U64.HI R3, R3, 0x7, R0 ;  /* 0x0000000703037819 */ /* 0x000fe20000010200 */
[----:B------:R-:W-:Y:S01]  /*bb50*/  USHF.L.U64.HI UR7, UR6, 0x7, UR7 ;  /* 0x0000000706077899 */ /* 0x000fe20008010207 */
[----:B------:R-:W-:Y:S01]  /*bb60*/  MOV R0, 0xffffffff ;  /* 0xffffffff00007802 */ /* 0x000fe20000000f00 */
[----:B------:R-:W-:Y:S02]  /*bb70*/  USHF.L.U32 UR6, UR6, 0x7, URZ ;  /* 0x0000000706067899 */ /* 0x000fe4000800063f */
[----:B--2---:R-:W-:-:S03]  /*bb80*/  ULEA UR8, UR5, UR4, 0x18 ;  /* 0x0000000405087291 */ /* 0x004fc6000f8ec03f */
[----:B------:R-:W-:Y:S02]  /*bb90*/  ULDC.64 UR4, c[0x0][0x260] ;  /* 0x0000980000047ab9 */ /* 0x000fe40000000a00 */
[----:B------:R-:W-:Y:S01]  /*bba0*/  UIADD3 UR4, UP1, UR4, 0x40400, URZ ;  /* 0x0004040004047890 */ /* 0x000fe2000ff3e03f */
[--C-:B0-----:R-:W-:Y:S02]  /*bbb0*/  SHF.R.U32.HI R5, RZ, 0x5, R6.reuse ;  /* 0x00000005ff057819 */ /* 0x101fe40000011606 */
[----:B------:R-:W-:Y:S01]  /*bbc0*/  SHF.R.U32.HI R2, RZ, 0x4, R6 ;  /* 0x00000004ff027819 */ /* 0x000fe20000011606 */
[----:B------:R-:W-:Y:S01]  /*bbd0*/  UIADD3.X UR5, URZ, UR5, URZ, UP1, !UPT ;  /* 0x000000053f057290 */ /* 0x000fe20008ffe43f */
[----:B------:R-:W-:Y:S02]  /*bbe0*/  IADD3 R4, P0, P1, -R4, -0x81, -R5 ;  /* 0xffffff7f04047810 */ /* 0x000fe4000791e905 */
[----:B------:R-:W-:Y:S02]  /*bbf0*/  SHF.L.U32 R7, R5, 0x1, RZ ;  /* 0x0000000105077819 */ /* 0x000fe400000006ff */
[----:B------:R-:W-:-:S02]  /*bc00*/  IADD3.X R3, ~R3, -0x1, R0, P0, P1 ;  /* 0xffffffff03037810 */ /* 0x000fc400007e2500 */
[----:B------:R-:W-:Y:S02]  /*bc10*/  IADD3 R0, R2, 0x1e, RZ ;  /* 0x0000001e02007810 */ /* 0x000fe40007ffe0ff */
[----:B-1----:R-:W-:Y:S01]  /*bc20*/  LEA R12, R5, UR8, 0x7 ;  /* 0x00000008050c7c11 */ /* 0x002fe2000f8e38ff */
[----:B------:R-:W-:Y:S01]  /*bc30*/  IMAD.WIDE.U32 R8, R3, -0x77777777, RZ ;  /* 0x8888888903087825 */ /* 0x000fe200078e00ff */
[----:B------:R-:W-:Y:S02]  /*bc40*/  LOP3.LUT R7, R7, 0x1f, R6, 0x78, !PT ;  /* 0x0000001f07077812 */ /* 0x000fe400078e7806 */
[----:B------:R-:W-:Y:S02]  /*bc50*/  LOP3.LUT R14, RZ, R2, RZ, 0x33, !PT ;  /* 0x00000002ff0e7212 */ /* 0x000fe400078e33ff */
[----:B------:R-:W-:Y:S01]  /*bc60*/  VIMNMX.U32 R13, R0, 0x20, !PT ;  /* 0x00000020000d7848 */ /* 0x000fe20007fe0000 */
[----:B------:R-:W-:Y:S01]  /*bc70*/  IMAD.WIDE.U32 R10, P0, R4, -0x77777778, R8 ;  /* 0x88888888040a7825 */ /* 0x000fe20007800008 */
[----:B------:R-:W-:-:S02]  /*bc80*/  LEA R7, R7, R12, 0x2 ;  /* 0x0000000c07077211 */ /* 0x000fc400078e10ff */
[----:B------:R-:W-:Y:S01]  /*bc90*/  SHF.L.U32 R12, R6, 0x7, RZ ;  /* 0x00000007060c7819 */ /* 0x000fe200000006ff */
[----:B------:R-:W-:Y:S01]  /*bca0*/  IMAD.WIDE.U32 R8, R4, -0x77777777, RZ ;  /* 0x8888888904087825 */ /* 0x000fe200078e00ff */
[----:B------:R-:W-:Y:S02]  /*bcb0*/  IADD3.X R17, RZ, RZ, RZ, P0, !PT ;  /* 0x000000ffff117210 */ /* 0x000fe400007fe4ff */
[----:B------:R-:W-:Y:S02]  /*bcc0*/  IADD3 R8, R13, R14, RZ ;  /* 0x0000000e0d087210 */ /* 0x000fe40007ffe0ff */
        /* <DEDUP_REMOVED lines=14> */
[-C--:B------:R-:W-:Y:S02]  /*bdb0*/  LEA R12, R12, R13.reuse, 0x2 ;  /* 0x0000000d0c0c7211 */ /* 0x080fe400078e10ff */
[----:B------:R-:W-:Y:S02]  /*bdc0*/  LEA R13, R18, R13, 0x2 ;  /* 0x0000000d120d7211 */ /* 0x000fe400078e10ff */
[----:B------:R-:W-:-:S02]  /*bdd0*/  LEA.HI R22, R15, 0x1, RZ, 0x1c ;  /* 0x000000010f167811 */ /* 0x000fc400078fe0ff */
[C---:B------:R-:W-:Y:S02]  /*bde0*/  IADD3 R18, P0, R5.reuse, 0xf, RZ ;  /* 0x0000000f05127810 */ /* 0x040fe40007f1e0ff */
[C---:B------:R-:W-:Y:S02]  /*bdf0*/  IADD3 R17, P1, R5.reuse, 0x1e, RZ ;  /* 0x0000001e05117810 */ /* 0x040fe40007f3e0ff */
[----:B------:R-:W-:Y:S02]  /*be00*/  IADD3 R48, P2, R5, 0x2d, RZ ;  /* 0x0000002d05307810 */ /* 0x000fe40007f5e0ff */
[----:B------:R-:W-:Y:S02]  /*be10*/  IADD3 R21, R21, 0x1, RZ ;  /* 0x0000000115157810 */ /* 0x000fe40007ffe0ff */
[C---:B------:R-:W-:Y:S02]  /*be20*/  LOP3.LUT R19, R6.reuse, 0x1f, RZ, 0xc0, !PT ;  /* 0x0000001f06137812 */ /* 0x040fe400078ec0ff */
[----:B------:R-:W-:-:S02]  /*be30*/  LOP3.LUT R49, R6, 0xf, RZ, 0xc0, !PT ;  /* 0x0000000f06317812 */ /* 0x000fc400078ec0ff */
[----:B------:R-:W-:Y:S02]  /*be40*/  IADD3 R16, R2, 0x5a, RZ ;  /* 0x0000005a02107810 */ /* 0x000fe40007ffe0ff */
[----:B------:R-:W-:Y:S02]  /*be50*/  IADD3.X R15, RZ, RZ, RZ, P0, !PT ;  /* 0x000000ffff0f7210 */ /* 0x000fe400007fe4ff */
[----:B------:R-:W-:Y:S02]  /*be60*/  IADD3.X R14, RZ, RZ, RZ, P1, !PT ;  /* 0x000000ffff0e7210 */ /* 0x000fe40000ffe4ff */
[----:B------:R-:W-:Y:S02]  /*be70*/  IADD3.X R47, RZ, RZ, RZ, P2, !PT ;  /* 0x000000ffff2f7210 */ /* 0x000fe400017fe4ff */
[----:B------:R-:W-:Y:S02]  /*be80*/  LOP3.LUT R22, R22, 0x3, RZ, 0xc0, !PT ;  /* 0x0000000316167812 */ /* 0x000fe400078ec0ff */
[----:B------:R-:W-:-:S07]  /*be90*/  LOP3.LUT R21, R21, 0x3, RZ, 0xc0, !PT ;  /* 0x0000000315157812 */ /* 0x000fce00078ec0ff */
.L_x_847:
[----:B------:R-:W-:Y:S01]  /*bea0*/  ISETP.LT.U32.AND P0, PT, R5, UR6, PT ;  /* 0x0000000605007c0c */ /* 0x000fe2000bf01070 */
[----:B------:R-:W-:Y:S01]  /*beb0*/  BSSY B0, `(.L_x_831) ;  /* 0x00000aa000007945 */ /* 0x000fe20003800000 */
[----:B0---4-:R-:W-:Y:S01]  /*bec0*/  MOV R23, UR7 ;  /* 0x0000000700177c02 */ /* 0x011fe20008000f00 */
[----:B------:R-:W-:Y:S01]  /*bed0*/  HFMA2.MMA R43, -RZ, RZ, 0, 0 ;  /* 0x00000000ff2b7435 */ /* 0x000fe200000001ff */
[----:B------:R-:W-:Y:S02]  /*bee0*/  MOV R46, RZ ;  /* 0x000000ff002e7202 */ /* 0x000fe40000000f00 */
        /* <DEDUP_REMOVED lines=38> */
.L_x_834:
[----:B------:R-:W-:Y:S05]  /*c150*/  BSYNC B1 ;  /* 0x0000000000017941 */ /* 0x000fea0003800000 */
.L_x_833:
        /* <DEDUP_REMOVED lines=15> */
[----:B------:R-:W-:Y:S02]  /*c250*/  MOV R65, UR6 ;  /* 0x0000000600417c02 */ /* 0x000fe40008000f00 */
[----:B------:R-:W-:Y:S02]  /*c260*/  MOV R64, UR7 ;  /* 0x0000000700407c02 */ /* 0x000fe40008000f00 */
[----:B------:R-:W-:Y:S02]  /*c270*/  IADD3 R65, P1, R65, -0xb4, RZ ;  /* 0xffffff4c41417810 */ /* 0x000fe40007f3e0ff */
[----:B------:R-:W-:Y:S02]  /*c280*/  PLOP3.LUT P0, PT, PT, PT, PT, 0x8, 0x0 ;  /* 0x000000000000781c */ /* 0x000fe40003f0e170 */
[----:B------:R-:W-:-:S11]  /*c290*/  IADD3.X R64, R64, -0x1, RZ, P1, !PT ;  /* 0xffffffff40407810 */ /* 0x000fd60000ffe4ff */
.L_x_837:
        /* <DEDUP_REMOVED lines=55> */
.L_x_836:
[----:B------:R-:W-:Y:S05]  /*c610*/  BSYNC B1 ;  /* 0x0000000000017941 */ /* 0x000fea0003800000 */
.L_x_835:
        /* <DEDUP_REMOVED lines=35> */
.L_x_839:
[----:B------:R-:W-:Y:S05]  /*c850*/  BSYNC B1 ;  /* 0x0000000000017941 */ /* 0x000fea0003800000 */
.L_x_838:
        /* <DEDUP_REMOVED lines=15> */
.L_x_832:
[----:B------:R-:W-:Y:S05]  /*c950*/  BSYNC B0 ;  /* 0x0000000000007941 */ /* 0x000fea0003800000 */
.L_x_831:
        /* <DEDUP_REMOVED lines=15> */
[----:B------:R-:W-:Y:S02]  /*ca50*/  MOV R23, 0xffff ;  /* 0x0000ffff00177802 */ /* 0x000fe40000000f00 */
        /* <DEDUP_REMOVED lines=20> */
.L_x_856:
        /* <DEDUP_REMOVED lines=20> */
[----:B--2---:R-:W-:Y:S02]  /*cce0*/  MOV R28, 0xffff ;  /* 0x0000ffff001c7802 */ /* 0x004fe40000000f00 */
[----:B------:R-:W-:Y:S02]  /*ccf0*/  MOV R30, 0xffff ;  /* 0x0000ffff001e7802 */ /* 0x000fe40000000f00 */
[----:B------:R-:W-:Y:S01]  /*cd00*/  MOV R23, 0xffff ;  /* 0x0000ffff00177802 */ /* 0x000fe20000000f00 */
[----:B0-----:R-:W0:Y:S01]  /*cd10*/  SHFL.BFLY PT, R34, R31, 0x8, 0x101f ;  /* 0x0d101f001f227f89 */ /* 0x001e2200000e0000 */
[----:B------:R-:W-:Y:S02]  /*cd20*/  MOV R29, 0xffff ;  /* 0x0000ffff001d7802 */ /* 0x000fe40000000f00 */
[----:B------:R-:W-:Y:S01]  /*cd30*/  MOV R32, 0xffff ;  /* 0x0000ffff00207802 */ /* 0x000fe20000000f00 */
        /* <DEDUP_REMOVED lines=15> */
.L_x_866:
        /* <DEDUP_REMOVED lines=14> */
[----:B----4-:R-:W-:Y:S02]  /*cf10*/  MOV R28, 0xffff ;  /* 0x0000ffff001c7802 */ /* 0x010fe40000000f00 */
[----:B------:R-:W-:Y:S02]  /*cf20*/  MOV R30, 0xffff ;  /* 0x0000ffff001e7802 */ /* 0x000fe40000000f00 */
[----:B------:R-:W-:Y:S01]  /*cf30*/  MOV R23, 0xffff ;  /* 0x0000ffff00177802 */ /* 0x000fe20000000f00 */
[----:B0-----:R-:W0:Y:S01]  /*cf40*/  SHFL.BFLY PT, R34, R31, 0x8, 0x101f ;  /* 0x0d101f001f227f89 */ /* 0x001e2200000e0000 */
[----:B------:R-:W-:Y:S02]  /*cf50*/  MOV R29, 0xffff ;  /* 0x0000ffff001d7802 */ /* 0x000fe40000000f00 */
[----:B------:R-:W-:Y:S01]  /*cf60*/  MOV R32, 0xffff ;  /* 0x0000ffff00207802 */ /* 0x000fe20000000f00 */
        /* <DEDUP_REMOVED lines=15> */
.L_x_876:
[----:B----4-:R-:W-:Y:S01]  /*d060*/  FADD.FTZ R28, R40, R30 ;  /* 0x0000001e281c7221 */ /* 0x010fe20000010000 */
[----:B------:R-:W-:Y:S02]  /*d070*/  @!P2 F2FP.BF16.F32.PACK_AB R23, RZ, R31 ;  /* 0x0000001fff17a23e */ /* 0x000fe400000010ff */
[----:B------:R-:W-:Y:S02]  /*d080*/  MOV R31, R16 ;  /* 0x00000010001f7202 */ /* 0x000fe40000000f00 */
[----:B------:R-:W-:Y:S01]  /*d090*/  @!P2 F2FP.BF16.F32.PACK_AB R28, RZ, R28 ;  /* 0x0000001cff1ca23e */ /* 0x000fe200000010ff */
[----:B------:R0:W-:Y:S04]  /*d0a0*/  @!P2 STG.E.U16 desc[UR14][R24.64+0x78], R23 ;  /* 0x000078171800a986 */ /* 0x0001e8000c10150e */
[----:B------:R0:W-:Y:S02]  /*d0b0*/  @!P2 STG.E.U16 desc[UR14][R26.64+0x78], R28 ;  /* 0x0000781c1a00a986 */ /* 0x0001e4000c10150e */
.L_x_842:
[----:B------:R-:W-:Y:S05]  /*d0c0*/  BSYNC B0 ;  /* 0x0000000000007941 */ /* 0x000fea0003800000 */
.L_x_841:
        /* <DEDUP_REMOVED lines=11> */
[----:B------:R-:W-:Y:S02]  /*d180*/  @P0 IADD3 R34, R31, 0x1e, RZ ;  /* 0x0000001e1f220810 */ /* 0x000fe40007ffe0ff */
[----:B------:R-:W-:Y:S02]  /*d190*/  CS2R R42, SRZ ;  /* 0x00000000002a7805 */ /* 0x000fe4000001ff00 */
[----:B------:R-:W-:Y:S01]  /*d1a0*/  @P0 LEA R33, R49, UR8, 0x7 ;  /* 0x0000000831210c11 */ /* 0x000fe2000f8e38ff */
[----:B------:R-:W-:Y:S01]  /*d1b0*/  HFMA2.MMA R46, -RZ, RZ, 0, 0 ;  /* 0x00000000ff2e7435 */ /* 0x000fe200000001ff */
[----:B------:R-:W-:Y:S02]  /*d1c0*/  @P0 LOP3.LUT R34, R34, R11, RZ, 0x3c, !PT ;  /* 0x0000000b22220212 */ /* 0x000fe400078e3cff */
[----:B------:R-:W-:Y:S02]  /*d1d0*/  @P0 IADD3 R26, R31, 0x3c, RZ ;  /* 0x0000003c1f1a0810 */ /* 0x000fe40007ffe0ff */
[----:B------:R-:W-:-:S02]  /*d1e0*/  @P0 LEA R34, R34, R33, 0x2 ;  /* 0x0000002122220211 */ /* 0x000fc400078e10ff */
[C---:B------:R-:W-:Y:S02]  /*d1f0*/  @P0 LEA R27, R49.reuse, UR8, 0x7 ;  /* 0x00000008311b0c11 */ /* 0x040fe4000f8e38ff */
[----:B------:R-:W-:Y:S01]  /*d200*/  @P0 LOP3.LUT R26, R26, R11, RZ, 0x3c, !PT ;  /* 0x0000000b1a1a0212 */ /* 0x000fe200078e3cff */
[----:B------:R-:W5:Y:S01]  /*d210*/  @P0 LDS R36, [R34+0x780] ;  /* 0x0007800022240984 */ /* 0x000f620000000800 */
[----:B------:R-:W-:Y:S02]  /*d220*/  @P0 LEA R37, R49, UR8, 0x7 ;  /* 0x0000000831250c11 */ /* 0x000fe4000f8e38ff */
[----:B------:R-:W-:Y:S01]  /*d230*/  @P0 LEA R27, R26, R27, 0x2 ;  /* 0x0000001b1a1b0211 */ /* 0x000fe200078e10ff */
[----:B------:R1:W-:Y:S01]  /*d240*/  @P0 LDS R35, [R34] ;  /* 0x0000000022230984 */ /* 0x0003e20000000800 */
[----:B------:R-:W-:Y:S02]  /*d250*/  @P0 IADD3 R26, R31, 0x5a, RZ ;  /* 0x0000005a1f1a0810 */ /* 0x000fe40007ffe0ff */
[----:B------:R-:W-:Y:S01]  /*d260*/  MOV R30, 0xffff ;  /* 0x0000ffff001e7802 */ /* 0x000fe20000000f00 */
[----:B------:R-:W-:Y:S01]  /*d270*/  @P0 LDS R45, [R27+0x780] ;  /* 0x000780001b2d0984 */ /* 0x000fe20000000800 */
[----:B------:R-:W-:-:S02]  /*d280*/  @P0 LOP3.LUT R26, R26, R11, RZ, 0x3c, !PT ;  /* 0x0000000b1a1a0212 */ /* 0x000fc400078e3cff */
[----:B0-----:R-:W-:Y:S01]  /*d290*/  MOV R23, 0xffff ;  /* 0x0000ffff00177802 */ /* 0x001fe20000000f00 */
[----:B------:R-:W-:Y:S01]  /*d2a0*/  @P0 LDS R44, [R27] ;  /* 0x000000001b2c0984 */ /* 0x000fe20000000800 */
[----:B------:R-:W-:Y:S01]  /*d2b0*/  @P0 LEA R26, R26, R37, 0x2 ;  /* 0x000000251a1a0211 */ /* 0x000fe200078e10ff */
[----:B------:R-:W-:Y:S01]  /*d2c0*/  HFMA2.MMA R37, -RZ, RZ, 0, 0 ;  /* 0x00000000ff257435 */ /* 0x000fe200000001ff */
[----:B------:R-:W-:Y:S01]  /*d2d0*/  MOV R38, RZ ;  /* 0x000000ff00267202 */ /* 0x000fe20000000f00 */
[----:B----4-:R-:W0:Y:S01]  /*d2e0*/  SHFL.BFLY PT, R30, R25, 0x8, 0x101f ;  /* 0x0d101f00191e7f89 */ /* 0x010e2200000e0000 */
[----:B------:R-:W-:Y:S02]  /*d2f0*/  MOV R29, 0xffff ;  /* 0x0000ffff001d7802 */ /* 0x000fe40000000f00 */
[----:B------:R-:W-:Y:S01]  /*d300*/  MOV R28, 0xffff ;  /* 0x0000ffff001c7802 */ /* 0x000fe20000000f00 */
[----:B------:R-:W-:Y:S01]  /*d310*/  @P0 LDS R51, [R26] ;  /* 0x000000001a330984 */ /* 0x000fe20000000800 */
[----:B------:R-:W-:-:S02]  /*d320*/  MOV R32, 0xffff ;  /* 0x0000ffff00207802 */ /* 0x000fc40000000f00 */
[----:B------:R-:W-:Y:S01]  /*d330*/  MOV R33, 0xffff ;  /* 0x0000ffff00217802 */ /* 0x000fe20000000f00 */
[----:B------:R0:W-:Y:S01]  /*d340*/  @P0 LDS R52, [R26+0x780] ;  /* 0x000780001a340984 */ /* 0x0001e20000000800 */
[----:B-1----:R-:W-:Y:S02]  /*d350*/  MOV R34, 0xffff ;  /* 0x0000ffff00227802 */ /* 0x002fe40000000f00 */
[----:B------:R-:W-:Y:S01]  /*d360*/  MOV R50, RZ ;  /* 0x000000ff00327202 */ /* 0x000fe20000000f00 */
[----:B--2---:R-:W1:Y:S01]  /*d370*/  SHFL.BFLY PT, R27, R24, 0x8, 0x101f ;  /* 0x0d101f00181b7f89 */ /* 0x004e6200000e0000 */
[----:B------:R-:W-:Y:S02]  /*d380*/  MOV R41, 0xffff ;  /* 0x0000ffff00297802 */ /* 0x000fe40000000f00 */
[----:B-----5:R-:W-:Y:S01]  /*d390*/  @P0 MOV R38, R36 ;  /* 0x0000002400260202 */ /* 0x020fe20000000f00 */
[----:B0-----:R-:W-:Y:S01]  /*d3a0*/  FADD.FTZ R26, R30, R25 ;  /* 0x000000191e1a7221 */ /* 0x001fe20000010000 */
[----:B------:R-:W-:-:S02]  /*d3b0*/  MOV R36, 0xffff ;  /* 0x0000ffff00247802 */ /* 0x000fc40000000f00 */
[----:B------:R-:W-:Y:S01]  /*d3c0*/  @P0 MOV R37, R35 ;  /* 0x0000002300250202 */ /* 0x000fe20000000f00 */
[----:B------:R-:W0:Y:S01]  /*d3d0*/  SHFL.BFLY PT, R39, R38, 0x8, 0x101f ;  /* 0x0d101f0026277f89 */ /* 0x000e2200000e0000 */
[----:B------:R-:W-:Y:S02]  /*d3e0*/  MOV R35, 0xffff ;  /* 0x0000ffff00237802 */ /* 0x000fe40000000f00 */
[----:B------:R-:W-:Y:S01]  /*d3f0*/  @P0 MOV R43, R45 ;  /* 0x0000002d002b0202 */ /* 0x000fe20000000f00 */
[----:B------:R-:W2:Y:S01]  /*d400*/  SHFL.BFLY PT, R40, R37, 0x8, 0x101f ;  /* 0x0d101f0025287f89 */ /* 0x000ea200000e0000 */
[----:B------:R-:W-:Y:S01]  /*d410*/  @P0 MOV R42, R44 ;  /* 0x0000002c002a0202 */ /* 0x000fe20000000f00 */
[----:B-1----:R-:W-:Y:S02]  /*d420*/  FADD.FTZ R27, R27, R24 ;  /* 0x000000181b1b7221 */ /* 0x002fe40000010000 */
[----:B------:R-:W1:Y:S04]  /*d430*/  SHFL.BFLY PT, R44, R43, 0x8, 0x101f ;  /* 0x0d101f002b2c7f89 */ /* 0x000e6800000e0000 */
[----:B------:R-:W4:Y:S01]  /*d440*/  SHFL.BFLY PT, R45, R42, 0x8, 0x101f ;  /* 0x0d101f002a2d7f89 */ /* 0x000f2200000e0000 */
[----:B------:R-:W-:-:S03]  /*d450*/  @P0 MOV R46, R51 ;  /* 0x00000033002e0202 */ /* 0x000fc60000000f00 */
[----:B------:R-:W5:Y:S01]  /*d460*/  SHFL.BFLY PT, R30, R26, 0x4, 0x101f ;  /* 0x0c901f001a1e7f89 */ /* 0x000f6200000e0000 */
[----:B------:R-:W-:-:S03]  /*d470*/  @P0 MOV R50, R52 ;  /* 0x0000003400320202 */ /* 0x000fc60000000f00 */
[----:B------:R-:W3:Y:S01]  /*d480*/  SHFL.BFLY PT, R24, R27, 0x4, 0x101f ;  /* 0x0c901f001b187f89 */ /* 0x000ee200000e0000 */
[----:B------:R-:W-:Y:S01]  /*d490*/  ISETP.NE.AND P0, PT, R49, RZ, PT ;  /* 0x000000ff3100720c */ /* 0x000fe20003f05270 */
[----:B0-----:R-:W-:Y:S02]  /*d4a0*/  FADD.FTZ R39, R39, R38 ;  /* 0x0000002627277221 */ /* 0x001fe40000010000 */
[----:B------:R-:W0:Y:S01]  /*d4b0*/  SHFL.BFLY PT, R51, R46, 0x8, 0x101f ;  /* 0x0d101f002e337f89 */ /* 0x000e2200000e0000 */
[----:B--2---:R-:W-:-:S03]  /*d4c0*/  FADD.FTZ R40, R40, R37 ;  /* 0x0000002528287221 */ /* 0x004fc60000010000 */
[----:B------:R-:W2:Y:S01]  /*d4d0*/  SHFL.BFLY PT, R38, R39, 0x4, 0x101f ;  /* 0x0c901f0027267f89 */ /* 0x000ea200000e0000 */
[----:B-1----:R-:W-:-:S03]  /*d4e0*/  FADD.FTZ R44, R44, R43 ;  /* 0x0000002b2c2c7221 */ /* 0x002fc60000010000 */
[----:B------:R-:W1:Y:S01]  /*d4f0*/  SHFL.BFLY PT, R37, R40, 0x4, 0x101f ;  /* 0x0c901f0028257f89 */ /* 0x000e6200000e0000 */
[----:B----4-:R-:W-:-:S03]  /*d500*/  FADD.FTZ R45, R45, R42 ;  /* 0x0000002a2d2d7221 */ /* 0x010fc60000010000 */
[----:B------:R-:W4:Y:S01]  /*d510*/  SHFL.BFLY PT, R43, R44, 0x4, 0x101f ;  /* 0x0c901f002c2b7f89 */ /* 0x000f2200000e0000 */
[----:B-----5:R-:W-:-:S03]  /*d520*/  FADD.FTZ R25, R26, R30 ;  /* 0x0000001e1a197221 */ /* 0x020fc60000010000 */
[----:B------:R-:W5:Y:S01]  /*d530*/  SHFL.BFLY PT, R42, R45, 0x4, 0x101f ;  /* 0x0c901f002d2a7f89 */ /* 0x000f6200000e0000 */
[----:B------:R-:W-:Y:S01]  /*d540*/  MOV R30, 0xffff ;  /* 0x0000ffff001e7802 */ /* 0x000fe20000000f00 */
[----:B---3--:R-:W-:Y:S02]  /*d550*/  FADD.FTZ R24, R27, R24 ;  /* 0x000000181b187221 */ /* 0x008fe40000010000 */
[----:B------:R-:W3:Y:S01]  /*d560*/  SHFL.BFLY PT, R53, R50, 0x8, 0x101f ;  /* 0x0d101f0032357f89 */ /* 0x000ee200000e0000 */
[----:B------:R-:W-:Y:S02]  /*d570*/  MOV R27, 0xffff ;  /* 0x0000ffff001b7802 */ /* 0x000fe40000000f00 */
[----:B------:R-:W-:Y:S01]  /*d580*/  MOV R26, 0xffff ;  /* 0x0000ffff001a7802 */ /* 0x000fe20000000f00 */
[----:B------:R-:W3:Y:S01]  /*d590*/  SHFL.BFLY PT, R30, R25, 0x2, 0x101f ;  /* 0x0c501f00191e7f89 */ /* 0x000ee200000e0000 */
[----:B0-----:R-:W-:Y:S01]  /*d5a0*/  FADD.FTZ R51, R51, R46 ;  /* 0x0000002e33337221 */ /* 0x001fe20000010000 */
[----:B------:R-:W-:Y:S01]  /*d5b0*/  MOV R46, 0xffff ;  /* 0x0000ffff002e7802 */ /* 0x000fe20000000f00 */
[----:B--2---:R-:W-:Y:S01]  /*d5c0*/  FADD.FTZ R38, R39, R38 ;  /* 0x0000002627267221 */ /* 0x004fe20000010000 */
[----:B------:R-:W0:Y:S01]  /*d5d0*/  SHFL.BFLY PT, R27, R24, 0x2, 0x101f ;  /* 0x0c501f00181b7f89 */ /* 0x000e2200000e0000 */
[----:B-1----:R-:W-:-:S03]  /*d5e0*/  FADD.FTZ R37, R40, R37 ;  /* 0x0000002528257221 */ /* 0x002fc60000010000 */
[----:B------:R-:W1:Y:S01]  /*d5f0*/  SHFL.BFLY PT, R41, R38, 0x2, 0x101f ;  /* 0x0c501f0026297f89 */ /* 0x000e6200000e0000 */
[----:B------:R-:W-:Y:S01]  /*d600*/  MOV R40, 0xffff ;  /* 0x0000ffff00287802 */ /* 0x000fe20000000f00 */
[----:B----4-:R-:W-:Y:S01]  /*d610*/  FADD.FTZ R43, R44, R43 ;  /* 0x0000002b2c2b7221 */ /* 0x010fe20000010000 */
[----:B------:R-:W-:Y:S01]  /*d620*/  MOV R44, 0xffff ;  /* 0x0000ffff002c7802 */ /* 0x000fe20000000f00 */
[----:B------:R-:W2:Y:S01]  /*d630*/  SHFL.BFLY PT, R26, R37, 0x2, 0x101f ;  /* 0x0c501f00251a7f89 */ /* 0x000ea200000e0000 */
[----:B-----5:R-:W-:-:S03]  /*d640*/  FADD.FTZ R42, R45, R42 ;  /* 0x0000002a2d2a7221 */ /* 0x020fc60000010000 */
[----:B------:R-:W4:Y:S01]  /*d650*/  SHFL.BFLY PT, R46, R51, 0x4, 0x101f ;  /* 0x0c901f00332e7f89 */ /* 0x000f2200000e0000 */
[----:B------:R-:W-:Y:S01]  /*d660*/  IADD3 R23, R31, R20, RZ ;  /* 0x000000141f177210 */ /* 0x000fe20007ffe0ff */
[----:B---3--:R-:W-:Y:S01]  /*d670*/  FADD.FTZ R53, R53, R50 ;  /* 0x0000003235357221 */ /* 0x008fe20000010000 */
[----:B------:R-:W-:Y:S01]  /*d680*/  MOV R50, 0xffff ;  /* 0x0000ffff00327802 */ /* 0x000fe20000000f00 */
[----:B------:R-:W3:Y:S01]  /*d690*/  SHFL.BFLY PT, R45, R42, 0x2, 0x101f ;  /* 0x0c501f002a2d7f89 */ /* 0x000ee200000e0000 */
        /* <DEDUP_REMOVED lines=10> */
[----:B------:R-:W-:Y:S01]  /*d740*/  MOV R37, 0xffff ;  /* 0x0000ffff00257802 */ /* 0x000fe20000000f00 */
[----:B------:R-:W2:Y:S01]  /*d750*/  LDC.64 R26, c[0x0][0x220] ;  /* 0x00008800ff1a7b82 */ /* 0x000ea20000000a00 */
[----:B----4-:R-:W-:Y:S01]  /*d760*/  FADD.FTZ R46, R51, R46 ;  /* 0x0000002e332e7221 */ /* 0x010fe20000010000 */
[----:B------:R-:W4:Y:S01]  /*d770*/  SHFL.BFLY PT, R38, R39, 0x1, 0x101f ;  /* 0x0c301f0027267f89 */ /* 0x000f2200000e0000 */
[----:B------:R-:W-:Y:S01]  /*d780*/  MOV R51, 0xffff ;  /* 0x0000ffff00337802 */ /* 0x000fe20000000f00 */
[----:B---3--:R-:W-:Y:S01]  /*d790*/  FADD.FTZ R45, R42, R45 ;  /* 0x0000002d2a2d7221 */ /* 0x008fe20000010000 */
[----:B------:R-:W-:Y:S01]  /*d7a0*/  MOV R42, 0xffff ;  /* 0x0000ffff002a7802 */ /* 0x000fe20000000f00 */
[----:B------:R-:W3:Y:S01]  /*d7b0*/  SHFL.BFLY PT, R40, R41, 0x1, 0x101f ;  /* 0x0c301f0029287f89 */ /* 0x000ee200000e0000 */
        /* <DEDUP_REMOVED lines=12> */
[----:B----4-:R-:W-:Y:S01]  /*d880*/  FADD.FTZ R38, R39, R38 ;  /* 0x0000002627267221 */ /* 0x010fe20000010000 */
[----:B------:R-:W-:Y:S02]  /*d890*/  @!P0 F2FP.BF16.F32.PACK_AB R30, RZ, R33 ;  /* 0x00000021ff1e823e */ /* 0x000fe400000010ff */
[----:B------:R-:W-:Y:S01]  /*d8a0*/  PRMT R32, R31, 0x7610, R32 ;  /* 0x000076101f207816 */ /* 0x000fe20000000020 */
[----:B---3--:R-:W-:Y:S01]  /*d8b0*/  FADD.FTZ R28, R41, R40 ;  /* 0x00000028291c7221 */ /* 0x008fe20000010000 */
        /* <DEDUP_REMOVED lines=20> */
.L_x_910:
[----:B01----:R-:W-:Y:S01]  /*da00*/  FADD.FTZ R28, R50, R30 ;  /* 0x0000001e321c7221 */ /* 0x003fe20000010000 */
[----:B------:R-:W-:-:S04]  /*da10*/  @!P0 F2FP.BF16.F32.PACK_AB R23, RZ, R34 ;  /* 0x00000022ff17823e */ /* 0x000fc800000010ff */
[----:B------:R-:W-:Y:S01]  /*da20*/  @!P0 F2FP.BF16.F32.PACK_AB R28, RZ, R28 ;  /* 0x0000001cff1c823e */ /* 0x000fe200000010ff */
[----:B------:R0:W-:Y:S04]  /*da30*/  @!P0 STG.E.U16 desc[UR14][R24.64+0xb4], R23 ;  /* 0x0000b41718008986 */ /* 0x0001e8000c10150e */
[----:B------:R0:W-:Y:S02]  /*da40*/  @!P0 STG.E.U16 desc[UR14][R26.64+0xb4], R28 ;  /* 0x0000b41c1a008986 */ /* 0x0001e4000c10150e */
.L_x_840:
[----:B------:R-:W-:Y:S05]  /*da50*/  WARPSYNC.ALL ;  /* 0x0000000000007948 */ /* 0x000fea0003800000 */
[----:B------:R-:W-:Y:S01]  /*da60*/  BAR.SYNC.DEFER_BLOCKING 0x0 ;  /* 0x0000000000007b1d */ /* 0x000fe20000010000 */
[C---:B------:R-:W-:Y:S02]  /*da70*/  ISETP.GE.AND P0, PT, R20.reuse, -0xc40, PT ;  /* 0xfffff3c01400780c */ /* 0x040fe40003f06270 */
[----:B------:R-:W-:-:S11]  /*da80*/  IADD3 R20, R20, 0x1000, RZ ;  /* 0x0000100014147810 */ /* 0x000fd60007ffe0ff */
[----:B------:R-:W-:Y:S05]  /*da90*/  @!P0 BRA `(.L_x_847) ;  /* 0xffffffe400008947 */ /* 0x000fea000383ffff */
[----:B------:R-:W-:Y:S05]  /*daa0*/  EXIT ;  /* 0x000000000000794d */ /* 0x000fea0003800000 */
.L_x_843:
[----:B------:R-:W-:Y:S01]  /*dab0*/  HFMA2.MMA R29, -RZ, RZ, 0, 4.76837158203125e-07 ;  /* 0x00000008ff1d7435 */ /* 0x000fe200000001ff */
[----:B--2---:R-:W-:Y:S02]  /*dac0*/  MOV R32, R24 ;  /* 0x0000001800207202 */ /* 0x004fe40000000f00 */
[----:B------:R-:W-:Y:S02]  /*dad0*/  MOV R28, 0x101f ;  /* 0x0000101f001c7802 */ /* 0x000fe40000000f00 */
[----:B------:R-:W-:-:S07]  /*dae0*/  MOV R23, 0xffff ;  /* 0x0000ffff00177802 */ /* 0x000fce0000000f00 */
[----:B01-3--:R-:W-:Y:S05]  /*daf0*/  WARPSYNC.COLLECTIVE R23, `(.L_x_848) ;  /* 0x0000000017087348 */ /* 0x00bfea0003c00000 */
[----:B------:R2:W4:Y:S02]  /*db00*/  SHFL.BFLY P3, R30, R32, R29, R28 ;  /* 0x0c00001d201e7389 */ /* 0x000524000006001c */
[----:B01234-:R-:W-:Y:S01]  /*db10*/  ENDCOLLECTIVE ;  /* 0x000000000000791b */ /* 0x01ffe20003800000 */
.L_x_848:
[----:B------:R-:W-:Y:S02]  /*db20*/  MOV R32, R25 ;  /* 0x0000001900207202 */ /* 0x000fe40000000f00 */
[----:B------:R-:W-:-:S07]  /*db30*/  MOV R27, R30 ;  /* 0x0000001e001b7202 */ /* 0x000fce0000000f00 */
[----:B------:R-:W-:Y:S05]  /*db40*/  WARPSYNC.COLLECTIVE R23, `(.L_x_849) ;  /* 0x0000000017087348 */ /* 0x000fea0003c00000 */
[----:B------:R0:W1:Y:S02]  /*db50*/  SHFL.BFLY P3, R30, R32, R29, R28 ;  /* 0x0c00001d201e7389 */ /* 0x000064000006001c */
[----:B01----:R-:W-:Y:S01]  /*db60*/  ENDCOLLECTIVE ;  /* 0x000000000000791b */ /* 0x003fe20003800000 */
.L_x_849:
[----:B------:R-:W-:Y:S01]  /*db70*/  FADD.FTZ R27, R27, R24 ;  /* 0x000000181b1b7221 */ /* 0x000fe20000010000 */
[----:B------:R-:W-:-:S04]  /*db80*/  HFMA2.MMA R29, -RZ, RZ, 0, 2.384185791015625e-07 ;  /* 0x00000004ff1d7435 */ /* 0x000fc800000001ff */
[----:B------:R-:W-:Y:S02]  /*db90*/  MOV R32, R27 ;  /* 0x0000001b00207202 */ /* 0x000fe40000000f00 */
[----:B------:R-:W-:-:S07]  /*dba0*/  MOV R26, R30 ;  /* 0x0000001e001a7202 */ /* 0x000fce0000000f00 */
[----:B------:R-:W-:Y:S05]  /*dbb0*/  WARPSYNC.COLLECTIVE R23, `(.L_x_850) ;  /* 0x0000000017087348 */ /* 0x000fea0003c00000 */
[----:B------:R0:W1:Y:S02]  /*dbc0*/  SHFL.BFLY P3, R30, R32, R29, R28 ;  /* 0x0c00001d201e7389 */ /* 0x000064000006001c */
[----:B01----:R-:W-:Y:S01]  /*dbd0*/  ENDCOLLECTIVE ;  /* 0x000000000000791b */ /* 0x003fe20003800000 */
.L_x_850:
[----:B------:R-:W-:-:S05]  /*dbe0*/  FADD.FTZ R26, R26, R25 ;  /* 0x000000191a1a7221 */ /* 0x000fca0000010000 */
[----:B------:R-:W-:Y:S02]  /*dbf0*/  MOV R32, R26 ;  /* 0x0000001a00207202 */ /* 0x000fe40000000f00 */
[----:B------:R-:W-:-:S07]  /*dc00*/  MOV R34, R30 ;  /* 0x0000001e00227202 */ /* 0x000fce0000000f00 */
[----:B------:R-:W-:Y:S05]  /*dc10*/  WARPSYNC.COLLECTIVE R23, `(.L_x_851) ;  /* 0x0000000017087348 */ /* 0x000fea0003c00000 */
[----:B------:R0:W1:Y:S02]  /*dc20*/  SHFL.BFLY P3, R30, R32, R29, R28 ;  /* 0x0c00001d201e7389 */ /* 0x000064000006001c */
[----:B01----:R-:W-:Y:S01]  /*dc30*/  ENDCOLLECTIVE ;  /* 0x000000000000791b */ /* 0x003fe20003800000 */
.L_x_851:
[----:B------:R-:W-:Y:S01]  /*dc40*/  FADD.FTZ R34, R27, R34 ;  /* 0x000000221b227221 */ /* 0x000fe20000010000 */
[----:B------:R-:W-:-:S04]  /*dc50*/  HFMA2.MMA R29, -RZ, RZ, 0, 1.1920928955078125e-07 ;  /* 0x00000002ff1d7435 */ /* 0x000fc800000001ff */
[----:B------:R-:W-:Y:S02]  /*dc60*/  MOV R32, R34 ;  /* 0x0000002200207202 */ /* 0x000fe40000000f00 */
[----:B------:R-:W-:-:S07]  /*dc70*/  MOV R31, R30 ;  /* 0x0000001e001f7202 */ /* 0x000fce0000000f00 */
[----:B------:R-:W-:Y:S05]  /*dc80*/  WARPSYNC.COLLECTIVE R23, `(.L_x_852) ;  /* 0x0000000017087348 */ /* 0x000fea0003c00000 */
[----:B------:R0:W1:Y:S02]  /*dc90*/  SHFL.BFLY P3, R30, R32, R29, R28 ;  /* 0x0c00001d201e7389 */ /* 0x000064000006001c */
[----:B01----:R-:W-:Y:S01]  /*dca0*/  ENDCOLLECTIVE ;  /* 0x000000000000791b */ /* 0x003fe20003800000 */
.L_x_852:
[----:B------:R-:W-:-:S05]  /*dcb0*/  FADD.FTZ R31, R26, R31 ;  /* 0x0000001f1a1f7221 */ /* 0x000fca0000010000 */
[----:B------:R-:W-:Y:S02]  /*dcc0*/  MOV R32, R31 ;  /* 0x0000001f00207202 */ /* 0x000fe40000000f00 */
[----:B------:R-:W-:-:S07]  /*dcd0*/  MOV R33, R30 ;  /* 0x0000001e00217202 */ /* 0x000fce0000000f00 */
[----:B------:R-:W-:Y:S05]  /*dce0*/  WARPSYNC.COLLECTIVE R23, `(.L_x_853) ;  /* 0x0000000017087348 */ /* 0x000fea0003c00000 */
[----:B------:R0:W1:Y:S02]  /*dcf0*/  SHFL.BFLY P3, R30, R32, R29, R28 ;  /* 0x0c00001d201e7389 */ /* 0x000064000006001c */
[----:B01----:R-:W-:Y:S01]  /*dd00*/  ENDCOLLECTIVE ;  /* 0x000000000000791b */ /* 0x003fe20003800000 */
.L_x_853:
[----:B------:R-:W-:Y:S01]  /*dd10*/  FADD.FTZ R33, R34, R33 ;  /* 0x0000002122217221 */ /* 0x000fe20000010000 */
[----:B------:R-:W-:-:S04]  /*dd20*/  HFMA2.MMA R29, -RZ, RZ, 0, 5.9604644775390625e-08 ;  /* 0x00000001ff1d7435 */ /* 0x000fc800000001ff */
[----:B------:R-:W-:Y:S02]  /*dd30*/  MOV R32, R33 ;  /* 0x0000002100207202 */ /* 0x000fe40000000f00 */
[----:B------:R-:W-:-:S07]  /*dd40*/  MOV R24, R30 ;  /* 0x0000001e00187202 */ /* 0x000fce0000000f00 */
[----:B------:R-:W-:Y:S05]  /*dd50*/  WARPSYNC.COLLECTIVE R23, `(.L_x_854) ;  /* 0x0000000017087348 */ /* 0x000fea0003c00000 */
[----:B------:R0:W1:Y:S02]  /*dd60*/  SHFL.BFLY P3, R30, R32, R29, R28 ;  /* 0x0c00001d201e7389 */ /* 0x000064000006001c */
[----:B01----:R-:W-:Y:S01]  /*dd70*/  ENDCOLLECTIVE ;  /* 0x000000000000791b */ /* 0x003fe20003800000 */
.L_x_854:
[----:B------:R-:W-:-:S05]  /*dd80*/  FADD.FTZ R35, R31, R24 ;  /* 0x000000181f237221 */ /* 0x000fca0000010000 */
[----:B------:R-:W-:Y:S02]  /*dd90*/  MOV R32, R35 ;  /* 0x0000002300207202 */ /* 0x000fe40000000f00 */
[----:B------:R-:W-:-:S07]  /*dda0*/  MOV R36, R30 ;  /* 0x0000001e00247202 */ /* 0x000fce0000000f00 */
[----:B------:R-:W-:Y:S05]  /*ddb0*/  WARPSYNC.COLLECTIVE R23, `(.L_x_855) ;  /* 0x0000000017087348 */ /* 0x000fea0003c00000 */
[----:B------:R0:W1:Y:S02]  /*ddc0*/  SHFL.BFLY P3, R30, R32, R29, R28 ;  /* 0x0c00001d201e7389 */ /* 0x000064000006001c */
[----:B01----:R-:W-:Y:S01]  /*ddd0*/  ENDCOLLECTIVE ;  /* 0x000000000000791b */ /* 0x003fe20003800000 */
.L_x_855:
[----:B------:R-:W-:Y:S01]  /*dde0*/  FADD.FTZ R36, R33, R36 ;  /* 0x0000002421247221 */ /* 0x000fe20000010000 */
[----:B------:R-:W-:Y:S06]  /*ddf0*/  BRA `(.L_x_856) ;  /* 0xffffffec00687947 */ /* 0x000fec000383ffff */
.L_x_844:
        /* <DEDUP_REMOVED lines=8> */
.L_x_858:
[----:B------:R-:W-:Y:S05]  /*de80*/  BSYNC B1 ;  /* 0x0000000000017941 */ /* 0x000fea0003800000 */
.L_x_857:
[----:B------:R-:W-:Y:S01]  /*de90*/  HFMA2.MMA R29, -RZ, RZ, 0, 4.76837158203125e-07 ;  /* 0x00000008ff1d7435 */ /* 0x000fe200000001ff */
[----:B------:R-:W-:Y:S02]  /*dea0*/  MOV R32, R33 ;  /* 0x0000002100207202 */ /* 0x000fe40000000f00 */
[----:B------:R-:W-:Y:S02]  /*deb0*/  MOV R28, 0x101f ;  /* 0x0000101f001c7802 */ /* 0x000fe40000000f00 */
[----:B------:R-:W-:Y:S02]  /*dec0*/  MOV R23, 0xffff ;  /* 0x0000ffff00177802 */ /* 0x000fe40000000f00 */
[----:B------:R-:W-:-:S07]  /*ded0*/  MOV R34, R30 ;  /* 0x0000001e00227202 */ /* 0x000fce0000000f00 */
[----:B------:R-:W-:Y:S05]  /*dee0*/  WARPSYNC.COLLECTIVE R23, `(.L_x_859) ;  /* 0x0000000017087348 */ /* 0x000fea0003c00000 */
[----:B------:R0:W1:Y:S02]  /*def0*/  SHFL.BFLY P3, R30, R32, R29, R28 ;  /* 0x0c00001d201e7389 */ /* 0x000064000006001c */
[----:B01----:R-:W-:Y:S01]  /*df00*/  ENDCOLLECTIVE ;  /* 0x000000000000791b */ /* 0x003fe20003800000 */
.L_x_859:
[----:B------:R-:W-:Y:S01]  /*df10*/  FADD.FTZ R34, R34, R31 ;  /* 0x0000001f22227221 */ /* 0x000fe20000010000 */
[----:B------:R-:W-:-:S04]  /*df20*/  HFMA2.MMA R29, -RZ, RZ, 0, 2.384185791015625e-07 ;  /* 0x00000004ff1d7435 */ /* 0x000fc800000001ff */
[----:B------:R-:W-:Y:S02]  /*df30*/  MOV R32, R34 ;  /* 0x0000002200207202 */ /* 0x000fe40000000f00 */
[----:B------:R-:W-:-:S07]  /*df40*/  MOV R36, R30 ;  /* 0x0000001e00247202 */ /* 0x000fce0000000f00 */
[----:B------:R-:W-:Y:S05]  /*df50*/  WARPSYNC.COLLECTIVE R23, `(.L_x_860) ;  /* 0x0000000017087348 */ /* 0x000fea0003c00000 */
[----:B------:R0:W1:Y:S02]  /*df60*/  SHFL.BFLY P3, R30, R32, R29, R28 ;  /* 0x0c00001d201e7389 */ /* 0x000064000006001c */
[----:B01----:R-:W-:Y:S01]  /*df70*/  ENDCOLLECTIVE ;  /* 0x000000000000791b */ /* 0x003fe20003800000 */
.L_x_860:
[----:B------:R-:W-:-:S05]  /*df80*/  FADD.FTZ R36, R36, R33 ;  /* 0x0000002124247221 */ /* 0x000fca0000010000 */
[----:B------:R-:W-:Y:S02]  /*df90*/  MOV R32, R36 ;  /* 0x0000002400207202 */ /* 0x000fe40000000f00 */
[----:B------:R-:W-:-:S07]  /*dfa0*/  MOV R35, R30 ;  /* 0x0000001e00237202 */ /* 0x000fce0000000f00 */
[----:B------:R-:W-:Y:S05]  /*dfb0*/  WARPSYNC.COLLECTIVE R23, `(.L_x_861) ;  /* 0x0000000017087348 */ /* 0x000fea0003c00000 */
[----:B------:R0:W1:Y:S02]  /*dfc0*/  SHFL.BFLY P3, R30, R32, R29, R28 ;  /* 0x0c00001d201e7389 */ /* 0x000064000006001c */
[----:B01----:R-:W-:Y:S01]  /*dfd0*/  ENDCOLLECTIVE ;  /* 0x000000000000791b */ /* 0x003fe20003800000 */
.L_x_861:
[----:B------:R-:W-:Y:S01]  /*dfe0*/  FADD.FTZ R35, R34, R35 ;  /* 0x0000002322237221 */ /* 0x000fe20000010000 */
[----:B------:R-:W-:-:S04]  /*dff0*/  HFMA2.MMA R29, -RZ, RZ, 0, 1.1920928955078125e-07 ;  /* 0x00000002ff1d7435 */ /* 0x000fc800000001ff */
[----:B------:R-:W-:Y:S02]  /*e000*/  MOV R32, R35 ;  /* 0x0000002300207202 */ /* 0x000fe40000000f00 */
[----:B------:R-:W-:-:S07]  /*e010*/  MOV R37, R30 ;  /* 0x0000001e00257202 */ /* 0x000fce0000000f00 */
[----:B------:R-:W-:Y:S05]  /*e020*/  WARPSYNC.COLLECTIVE R23, `(.L_x_862) ;  /* 0x0000000017087348 */ /* 0x000fea0003c00000 */
[----:B------:R0:W1:Y:S02]  /*e030*/  SHFL.BFLY P3, R30, R32, R29, R28 ;  /* 0x0c00001d201e7389 */ /* 0x000064000006001c */
[----:B01----:R-:W-:Y:S01]  /*e040*/  ENDCOLLECTIVE ;  /* 0x000000000000791b */ /* 0x003fe20003800000 */
.L_x_862:
[----:B------:R-:W-:-:S05]  /*e050*/  FADD.FTZ R37, R36, R37 ;  /* 0x0000002524257221 */ /* 0x000fca0000010000 */
[----:B------:R-:W-:Y:S02]  /*e060*/  MOV R32, R37 ;  /* 0x0000002500207202 */ /* 0x000fe40000000f00 */
[----:B------:R-:W-:-:S07]  /*e070*/  MOV R38, R30 ;  /* 0x0000001e00267202 */ /* 0x000fce0000000f00 */
[----:B------:R-:W-:Y:S05]  /*e080*/  WARPSYNC.COLLECTIVE R23, `(.L_x_863) ;  /* 0x0000000017087348 */ /* 0x000fea0003c00000 */
[----:B------:R0:W1:Y:S02]  /*e090*/  SHFL.BFLY P3, R30, R32, R29, R28 ;  /* 0x0c00001d201e7389 */ /* 0x000064000006001c */
[----:B01----:R-:W-:Y:S01]  /*e0a0*/  ENDCOLLECTIVE ;  /* 0x000000000000791b */ /* 0x003fe20003800000 */
.L_x_863:
[----:B------:R-:W-:Y:S01]  /*e0b0*/  FADD.FTZ R38, R35, R38 ;  /* 0x0000002623267221 */ /* 0x000fe20000010000 */
[----:B------:R-:W-:-:S04]  /*e0c0*/  HFMA2.MMA R29, -RZ, RZ, 0, 5.9604644775390625e-08 ;  /* 0x00000001ff1d7435 */ /* 0x000fc800000001ff */
[----:B------:R-:W-:Y:S02]  /*e0d0*/  MOV R32, R38 ;  /* 0x0000002600207202 */ /* 0x000fe40000000f00 */
[----:B------:R-:W-:-:S07]  /*e0e0*/  MOV R40, R30 ;  /* 0x0000001e00287202 */ /* 0x000fce0000000f00 */
[----:B------:R-:W-:Y:S05]  /*e0f0*/  WARPSYNC.COLLECTIVE R23, `(.L_x_864) ;  /* 0x0000000017087348 */ /* 0x000fea0003c00000 */
[----:B------:R0:W1:Y:S02]  /*e100*/  SHFL.BFLY P3, R30, R32, R29, R28 ;  /* 0x0c00001d201e7389 */ /* 0x000064000006001c */
[----:B01----:R-:W-:Y:S01]  /*e110*/  ENDCOLLECTIVE ;  /* 0x000000000000791b */ /* 0x003fe20003800000 */
.L_x_864:
[----:B------:R-:W-:-:S05]  /*e120*/  FADD.FTZ R40, R37, R40 ;  /* 0x0000002825287221 */ /* 0x000fca0000010000 */
[----:B------:R-:W-:Y:S02]  /*e130*/  MOV R32, R40 ;  /* 0x0000002800207202 */ /* 0x000fe40000000f00 */
[----:B------:R-:W-:-:S07]  /*e140*/  MOV R31, R30 ;  /* 0x0000001e001f7202 */ /* 0x000fce0000000f00 */
[----:B------:R-:W-:Y:S05]  /*e150*/  WARPSYNC.COLLECTIVE R23, `(.L_x_865) ;  /* 0x0000000017087348 */ /* 0x000fea0003c00000 */
[----:B------:R0:W1:Y:S02]  /*e160*/  SHFL.BFLY P3, R30, R32, R29, R28 ;  /* 0x0c00001d201e7389 */ /* 0x000064000006001c */
[----:B01----:R-:W-:Y:S01]  /*e170*/  ENDCOLLECTIVE ;  /* 0x000000000000791b */ /* 0x003fe20003800000 */
.L_x_865:
[----:B------:R-:W-:Y:S01]  /*e180*/  FADD.FTZ R31, R38, R31 ;  /* 0x0000001f261f7221 */ /* 0x000fe20000010000 */
[----:B------:R-:W-:Y:S06]  /*e190*/  BRA `(.L_x_866) ;  /* 0xffffffec00247947 */ /* 0x000fec000383ffff */
.L_x_845:
        /* <DEDUP_REMOVED lines=8> */
.L_x_868:
[----:B------:R-:W-:Y:S05]  /*e220*/  BSYNC B1 ;  /* 0x0000000000017941 */ /* 0x000fea0003800000 */
.L_x_867:
        /* <DEDUP_REMOVED lines=8> */
.L_x_869:
[----:B------:R-:W-:Y:S01]  /*e2b0*/  FADD.FTZ R34, R34, R31 ;  /* 0x0000001f22227221 */ /* 0x000fe20000010000 */
[----:B------:R-:W-:-:S04]  /*e2c0*/  HFMA2.MMA R29, -RZ, RZ, 0, 2.384185791015625e-07 ;  /* 0x00000004ff1d7435 */ /* 0x000fc800000001ff */
[----:B------:R-:W-:Y:S02]  /*e2d0*/  MOV R32, R34 ;  /* 0x0000002200207202 */ /* 0x000fe40000000f00 */
[----:B------:R-:W-:-:S07]  /*e2e0*/  MOV R36, R30 ;  /* 0x0000001e00247202 */ /* 0x000fce0000000f00 */
[----:B------:R-:W-:Y:S05]  /*e2f0*/  WARPSYNC.COLLECTIVE R23, `(.L_x_870) ;  /* 0x0000000017087348 */ /* 0x000fea0003c00000 */
[----:B------:R0:W1:Y:S02]  /*e300*/  SHFL.BFLY P3, R30, R32, R29, R28 ;  /* 0x0c00001d201e7389 */ /* 0x000064000006001c */
[----:B01----:R-:W-:Y:S01]  /*e310*/  ENDCOLLECTIVE ;  /* 0x000000000000791b */ /* 0x003fe20003800000 */
.L_x_870:
[----:B------:R-:W-:-:S05]  /*e320*/  FADD.FTZ R36, R36, R33 ;  /* 0x0000002124247221 */ /* 0x000fca0000010000 */
[----:B------:R-:W-:Y:S02]  /*e330*/  MOV R32, R36 ;  /* 0x0000002400207202 */ /* 0x000fe40000000f00 */
[----:B------:R-:W-:-:S07]  /*e340*/  MOV R35, R30 ;  /* 0x0000001e00237202 */ /* 0x000fce0000000f00 */
[----:B------:R-:W-:Y:S05]  /*e350*/  WARPSYNC.COLLECTIVE R23, `(.L_x_871) ;  /* 0x0000000017087348 */ /* 0x000fea0003c00000 */
[----:B------:R0:W1:Y:S02]  /*e360*/  SHFL.BFLY P3, R30, R32, R29, R28 ;  /* 0x0c00001d201e7389 */ /* 0x000064000006001c */
[----:B01----:R-:W-:Y:S01]  /*e370*/  ENDCOLLECTIVE ;  /* 0x000000000000791b */ /* 0x003fe20003800000 */
.L_x_871:
[----:B------:R-:W-:Y:S01]  /*e380*/  FADD.FTZ R35, R34, R35 ;  /* 0x0000002322237221 */ /* 0x000fe20000010000 */
[----:B------:R-:W-:-:S04]  /*e390*/  HFMA2.MMA R29, -RZ, RZ, 0, 1.1920928955078125e-07 ;  /* 0x00000002ff1d7435 */ /* 0x000fc800000001ff */
[----:B------:R-:W-:Y:S02]  /*e3a0*/  MOV R32, R35 ;  /* 0x0000002300207202 */ /* 0x000fe40000000f00 */
[----:B------:R-:W-:-:S07]  /*e3b0*/  MOV R37, R30 ;  /* 0x0000001e00257202 */ /* 0x000fce0000000f00 */
[----:B------:R-:W-:Y:S05]  /*e3c0*/  WARPSYNC.COLLECTIVE R23, `(.L_x_872) ;  /* 0x0000000017087348 */ /* 0x000fea0003c00000 */
[----:B------:R0:W1:Y:S02]  /*e3d0*/  SHFL.BFLY P3, R30, R32, R29, R28 ;  /* 0x0c00001d201e7389 */ /* 0x000064000006001c */
[----:B01----:R-:W-:Y:S01]  /*e3e0*/  ENDCOLLECTIVE ;  /* 0x000000000000791b */ /* 0x003fe20003800000 */
.L_x_872:
[----:B------:R-:W-:-:S05]  /*e3f0*/  FADD.FTZ R37, R36, R37 ;  /* 0x0000002524257221 */ /* 0x000fca0000010000 */
[----:B------:R-:W-:Y:S02]  /*e400*/  MOV R32, R37 ;  /* 0x0000002500207202 */ /* 0x000fe40000000f00 */
[----:B------:R-:W-:-:S07]  /*e410*/  MOV R38, R30 ;  /* 0x0000001e00267202 */ /* 0x000fce0000000f00 */
[----:B------:R-:W-:Y:S05]  /*e420*/  WARPSYNC.COLLECTIVE R23, `(.L_x_873) ;  /* 0x0000000017087348 */ /* 0x000fea0003c00000 */
[----:B------:R0:W1:Y:S02]  /*e430*/  SHFL.BFLY P3, R30, R32, R29, R28 ;  /* 0x0c00001d201e7389 */ /* 0x000064000006001c */
[----:B01----:R-:W-:Y:S01]  /*e440*/  ENDCOLLECTIVE ;  /* 0x000000000000791b */ /* 0x003fe20003800000 */
.L_x_873:
[----:B------:R-:W-:Y:S01]  /*e450*/  FADD.FTZ R38, R35, R38 ;  /* 0x0000002623267221 */ /* 0x000fe20000010000 */
[----:B------:R-:W-:-:S04]  /*e460*/  HFMA2.MMA R29, -RZ, RZ, 0, 5.9604644775390625e-08 ;  /* 0x00000001ff1d7435 */ /* 0x000fc800000001ff */
[----:B------:R-:W-:Y:S02]  /*e470*/  MOV R32, R38 ;  /* 0x0000002600207202 */ /* 0x000fe40000000f00 */
[----:B------:R-:W-:-:S07]  /*e480*/  MOV R40, R30 ;  /* 0x0000001e00287202 */ /* 0x000fce0000000f00 */
[----:B------:R-:W-:Y:S05]  /*e490*/  WARPSYNC.COLLECTIVE R23, `(.L_x_874) ;  /* 0x0000000017087348 */ /* 0x000fea0003c00000 */
[----:B------:R0:W1:Y:S02]  /*e4a0*/  SHFL.BFLY P3, R30, R32, R29, R28 ;  /* 0x0c00001d201e7389 */ /* 0x000064000006001c */
[----:B01----:R-:W-:Y:S01]  /*e4b0*/  ENDCOLLECTIVE ;  /* 0x000000000000791b */ /* 0x003fe20003800000 */
.L_x_874:
[----:B------:R-:W-:-:S05]  /*e4c0*/  FADD.FTZ R40, R37, R40 ;  /* 0x0000002825287221 */ /* 0x000fca0000010000 */
[----:B------:R-:W-:Y:S02]  /*e4d0*/  MOV R32, R40 ;  /* 0x0000002800207202 */ /* 0x000fe40000000f00 */
[----:B------:R-:W-:-:S07]  /*e4e0*/  MOV R31, R30 ;  /* 0x0000001e001f7202 */ /* 0x000fce0000000f00 */
[----:B------:R-:W-:Y:S05]  /*e4f0*/  WARPSYNC.COLLECTIVE R23, `(.L_x_875) ;  /* 0x0000000017087348 */ /* 0x000fea0003c00000 */
[----:B------:R0:W1:Y:S02]  /*e500*/  SHFL.BFLY P3, R30, R32, R29, R28 ;  /* 0x0c00001d201e7389 */ /* 0x000064000006001c */
[----:B01----:R-:W-:Y:S01]  /*e510*/  ENDCOLLECTIVE ;  /* 0x000000000000791b */ /* 0x003fe20003800000 */
.L_x_875:
[----:B------:R-:W-:Y:S01]  /*e520*/  FADD.FTZ R31, R38, R31 ;  /* 0x0000001f261f7221 */ /* 0x000fe20000010000 */
[----:B------:R-:W-:Y:S06]  /*e530*/  BRA `(.L_x_876) ;  /* 0xffffffe800c87947 */ /* 0x000fec000383ffff */
.L_x_846:
        /* <DEDUP_REMOVED lines=8> */
.L_x_878:
[----:B------:R-:W-:Y:S05]  /*e5c0*/  BSYNC B0 ;  /* 0x0000000000007941 */ /* 0x000fea0003800000 */
.L_x_877:
[----:B------:R-:W-:Y:S01]  /*e5d0*/  HFMA2.MMA R29, -RZ, RZ, 0, 4.76837158203125e-07 ;  /* 0x00000008ff1d7435 */ /* 0x000fe200000001ff */
[----:B------:R-:W-:Y:S01]  /*e5e0*/  MOV R32, R25 ;  /* 0x0000001900207202 */ /* 0x000fe20000000f00 */
[----:B------:R-:W-:Y:S01]  /*e5f0*/  HFMA2.MMA R37, -RZ, RZ, 0, 0 ;  /* 0x00000000ff257435 */ /* 0x000fe200000001ff */
[----:B------:R-:W-:Y:S02]  /*e600*/  MOV R28, 0x101f ;  /* 0x0000101f001c7802 */ /* 0x000fe40000000f00 */
[----:B------:R-:W-:Y:S02]  /*e610*/  CS2R R42, SRZ ;  /* 0x00000000002a7805 */ /* 0x000fe4000001ff00 */
[----:B------:R-:W-:Y:S01]  /*e620*/  MOV R23, 0xffff ;  /* 0x0000ffff00177802 */ /* 0x000fe20000000f00 */
[----:B------:R-:W-:Y:S01]  /*e630*/  HFMA2.MMA R46, -RZ, RZ, 0, 0 ;  /* 0x00000000ff2e7435 */ /* 0x000fe200000001ff */
[----:B------:R-:W-:Y:S01]  /*e640*/  MOV R27, R30 ;  /* 0x0000001e001b7202 */ /* 0x000fe20000000f00 */
[----:B------:R-:W-:Y:S01]  /*e650*/  HFMA2.MMA R50, -RZ, RZ, 0, 0 ;  /* 0x00000000ff327435 */ /* 0x000fe200000001ff */
[----:B------:R-:W-:-:S10]  /*e660*/  @P0 IADD3 R34, R31, 0x1e, RZ ;  /* 0x0000001e1f220810 */ /* 0x000fd40007ffe0ff */
[----:B------:R-:W-:Y:S05]  /*e670*/  WARPSYNC.COLLECTIVE R23, `(.L_x_879) ;  /* 0x0000000017087348 */ /* 0x000fea0003c00000 */
[----:B------:R0:W1:Y:S02]  /*e680*/  SHFL.BFLY P3, R30, R32, R29, R28 ;  /* 0x0c00001d201e7389 */ /* 0x000064000006001c */
[----:B01----:R-:W-:Y:S01]  /*e690*/  ENDCOLLECTIVE ;  /* 0x000000000000791b */ /* 0x003fe20003800000 */
.L_x_879:
[----:B------:R-:W-:Y:S01]  /*e6a0*/  @P0 LEA R33, R49, UR8, 0x7 ;  /* 0x0000000831210c11 */ /* 0x000fe2000f8e38ff */
[----:B------:R-:W-:Y:S01]  /*e6b0*/  FADD.FTZ R27, R27, R24 ;  /* 0x000000181b1b7221 */ /* 0x000fe20000010000 */
[----:B------:R-:W-:Y:S02]  /*e6c0*/  @P0 LOP3.LUT R34, R34, R11, RZ, 0x3c, !PT ;  /* 0x0000000b22220212 */ /* 0x000fe400078e3cff */
[----:B------:R-:W-:Y:S02]  /*e6d0*/  MOV R38, RZ ;  /* 0x000000ff00267202 */ /* 0x000fe40000000f00 */
[----:B------:R-:W-:-:S05]  /*e6e0*/  @P0 LEA R34, R34, R33, 0x2 ;  /* 0x0000002122220211 */ /* 0x000fca00078e10ff */
        /* <DEDUP_REMOVED lines=8> */
.L_x_880:
[----:B------:R-:W-:Y:S02]  /*e770*/  MOV R32, R26 ;  /* 0x0000001a00207202 */ /* 0x000fe40000000f00 */
[----:B------:R-:W-:-:S07]  /*e780*/  MOV R24, R30 ;  /* 0x0000001e00187202 */ /* 0x000fce0000000f00 */
[----:B------:R-:W-:Y:S05]  /*e790*/  WARPSYNC.COLLECTIVE R23, `(.L_x_881) ;  /* 0x0000000017087348 */ /* 0x000fea0003c00000 */
[----:B------:R0:W1:Y:S02]  /*e7a0*/  SHFL.BFLY P3, R30, R32, R29, R28 ;  /* 0x0c00001d201e7389 */ /* 0x000064000006001c */
[----:B01----:R-:W-:Y:S01]  /*e7b0*/  ENDCOLLECTIVE ;  /* 0x000000000000791b */ /* 0x003fe20003800000 */
.L_x_881:
        /* <DEDUP_REMOVED lines=10> */
.L_x_882:
[----:B------:R-:W-:Y:S02]  /*e860*/  @P0 LOP3.LUT R26, R26, R11, RZ, 0x3c, !PT ;  /* 0x0000000b1a1a0212 */ /* 0x000fe400078e3cff */
[----:B------:R-:W-:Y:S02]  /*e870*/  MOV R32, R25 ;  /* 0x0000001900207202 */ /* 0x000fe40000000f00 */
[----:B------:R-:W-:-:S07]  /*e880*/  MOV R27, R30 ;  /* 0x0000001e001b7202 */ /* 0x000fce0000000f00 */
[----:B------:R-:W-:Y:S05]  /*e890*/  WARPSYNC.COLLECTIVE R23, `(.L_x_883) ;  /* 0x0000000017087348 */ /* 0x000fea0003c00000 */
[----:B------:R0:W1:Y:S02]  /*e8a0*/  SHFL.BFLY P3, R30, R32, R29, R28 ;  /* 0x0c00001d201e7389 */ /* 0x000064000006001c */
[----:B01----:R-:W-:Y:S01]  /*e8b0*/  ENDCOLLECTIVE ;  /* 0x000000000000791b */ /* 0x003fe20003800000 */
.L_x_883:
        /* <DEDUP_REMOVED lines=11> */
.L_x_884:
[----:B------:R-:W0:Y:S01]  /*e970*/  LDC.64 R24, c[0x0][0x218] ;  /* 0x00008600ff187b82 */ /* 0x000e220000000a00 */
[----:B------:R-:W-:Y:S02]  /*e980*/  MOV R32, R34 ;  /* 0x0000002200207202 */ /* 0x000fe40000000f00 */
[----:B------:R-:W-:-:S07]  /*e990*/  MOV R36, R30 ;  /* 0x0000001e00247202 */ /* 0x000fce0000000f00 */
[----:B0-----:R-:W-:Y:S05]  /*e9a0*/  WARPSYNC.COLLECTIVE R23, `(.L_x_885) ;  /* 0x0000000017087348 */ /* 0x001fea0003c00000 */
[----:B------:R1:W2:Y:S02]  /*e9b0*/  SHFL.BFLY P3, R30, R32, R29, R28 ;  /* 0x0c00001d201e7389 */ /* 0x0002a4000006001c */
[----:B012---:R-:W-:Y:S01]  /*e9c0*/  ENDCOLLECTIVE ;  /* 0x000000000000791b */ /* 0x007fe20003800000 */
.L_x_885:
[----:B------:R-:W-:Y:S01]  /*e9d0*/  @P0 MOV R42, R44 ;  /* 0x0000002c002a0202 */ /* 0x000fe20000000f00 */
[----:B------:R-:W-:Y:S01]  /*e9e0*/  FADD.FTZ R33, R33, R36 ;  /* 0x0000002421217221 */ /* 0x000fe20000010000 */
[----:B------:R-:W-:Y:S01]  /*e9f0*/  @P0 MOV R43, R45 ;  /* 0x0000002d002b0202 */ /* 0x000fe20000000f00 */
[----:B------:R-:W-:Y:S01]  /*ea00*/  HFMA2.MMA R29, -RZ, RZ, 0, 4.76837158203125e-07 ;  /* 0x00000008ff1d7435 */ /* 0x000fe200000001ff */
[----:B------:R-:W-:Y:S02]  /*ea10*/  MOV R32, R37 ;  /* 0x0000002500207202 */ /* 0x000fe40000000f00 */
[----:B------:R-:W-:-:S08]  /*ea20*/  MOV R35, R30 ;  /* 0x0000001e00237202 */ /* 0x000fd00000000f00 */
[----:B------:R-:W-:Y:S05]  /*ea30*/  WARPSYNC.COLLECTIVE R23, `(.L_x_886) ;  /* 0x0000000017087348 */ /* 0x000fea0003c00000 */
[----:B------:R0:W1:Y:S02]  /*ea40*/  SHFL.BFLY P3, R30, R32, R29, R28 ;  /* 0x0c00001d201e7389 */ /* 0x000064000006001c */
[----:B01----:R-:W-:Y:S01]  /*ea50*/  ENDCOLLECTIVE ;  /* 0x000000000000791b */ /* 0x003fe20003800000 */
.L_x_886:
        /* <DEDUP_REMOVED lines=8> */
.L_x_887:
[----:B------:R-:W-:Y:S01]  /*eae0*/  FADD.FTZ R40, R40, R37 ;  /* 0x0000002528287221 */ /* 0x000fe20000010000 */
[----:B------:R-:W-:-:S04]  /*eaf0*/  HFMA2.MMA R29, -RZ, RZ, 0, 2.384185791015625e-07 ;  /* 0x00000004ff1d7435 */ /* 0x000fc800000001ff */
[----:B------:R-:W-:Y:S02]  /*eb00*/  MOV R32, R40 ;  /* 0x0000002800207202 */ /* 0x000fe40000000f00 */
[----:B------:R-:W-:-:S07]  /*eb10*/  MOV R39, R30 ;  /* 0x0000001e00277202 */ /* 0x000fce0000000f00 */
[----:B------:R-:W-:Y:S05]  /*eb20*/  WARPSYNC.COLLECTIVE R23, `(.L_x_888) ;  /* 0x0000000017087348 */ /* 0x000fea0003c00000 */
[----:B------:R0:W1:Y:S02]  /*eb30*/  SHFL.BFLY P3, R30, R32, R29, R28 ;  /* 0x0c00001d201e7389 */ /* 0x000064000006001c */
[----:B01----:R-:W-:Y:S01]  /*eb40*/  ENDCOLLECTIVE ;  /* 0x000000000000791b */ /* 0x003fe20003800000 */
.L_x_888:
[----:B------:R-:W-:-:S05]  /*eb50*/  FADD.FTZ R39, R39, R38 ;  /* 0x0000002627277221 */ /* 0x000fca0000010000 */
[----:B------:R-:W-:Y:S02]  /*eb60*/  MOV R32, R39 ;  /* 0x0000002700207202 */ /* 0x000fe40000000f00 */
[----:B------:R-:W-:-:S07]  /*eb70*/  MOV R37, R30 ;  /* 0x0000001e00257202 */ /* 0x000fce0000000f00 */
[----:B------:R-:W-:Y:S05]  /*eb80*/  WARPSYNC.COLLECTIVE R23, `(.L_x_889) ;  /* 0x0000000017087348 */ /* 0x000fea0003c00000 */
[----:B------:R0:W1:Y:S02]  /*eb90*/  SHFL.BFLY P3, R30, R32, R29, R28 ;  /* 0x0c00001d201e7389 */ /* 0x000064000006001c */
[----:B01----:R-:W-:Y:S01]  /*eba0*/  ENDCOLLECTIVE ;  /* 0x000000000000791b */ /* 0x003fe20003800000 */
.L_x_889:
[----:B------:R-:W-:Y:S01]  /*ebb0*/  FADD.FTZ R37, R40, R37 ;  /* 0x0000002528257221 */ /* 0x000fe20000010000 */
[----:B------:R-:W-:-:S04]  /*ebc0*/  HFMA2.MMA R29, -RZ, RZ, 0, 1.1920928955078125e-07 ;  /* 0x00000002ff1d7435 */ /* 0x000fc800000001ff */
[----:B------:R-:W-:Y:S02]  /*ebd0*/  MOV R32, R37 ;  /* 0x0000002500207202 */ /* 0x000fe40000000f00 */
[----:B------:R-:W-:-:S07]  /*ebe0*/  MOV R38, R30 ;  /* 0x0000001e00267202 */ /* 0x000fce0000000f00 */
[----:B------:R-:W-:Y:S05]  /*ebf0*/  WARPSYNC.COLLECTIVE R23, `(.L_x_890) ;  /* 0x0000000017087348 */ /* 0x000fea0003c00000 */
[----:B------:R0:W1:Y:S02]  /*ec00*/  SHFL.BFLY P3, R30, R32, R29, R28 ;  /* 0x0c00001d201e7389 */ /* 0x000064000006001c */
[----:B01----:R-:W-:Y:S01]  /*ec10*/  ENDCOLLECTIVE ;  /* 0x000000000000791b */ /* 0x003fe20003800000 */
.L_x_890:
[----:B------:R-:W-:-:S05]  /*ec20*/  FADD.FTZ R38, R39, R38 ;  /* 0x0000002627267221 */ /* 0x000fca0000010000 */
[----:B------:R-:W-:Y:S02]  /*ec30*/  MOV R32, R38 ;  /* 0x0000002600207202 */ /* 0x000fe40000000f00 */
[----:B------:R-:W-:-:S07]  /*ec40*/  MOV R26, R30 ;  /* 0x0000001e001a7202 */ /* 0x000fce0000000f00 */
[----:B------:R-:W-:Y:S05]  /*ec50*/  WARPSYNC.COLLECTIVE R23, `(.L_x_891) ;  /* 0x0000000017087348 */ /* 0x000fea0003c00000 */
[----:B------:R0:W1:Y:S02]  /*ec60*/  SHFL.BFLY P3, R30, R32, R29, R28 ;  /* 0x0c00001d201e7389 */ /* 0x000064000006001c */
[----:B01----:R-:W-:Y:S01]  /*ec70*/  ENDCOLLECTIVE ;  /* 0x000000000000791b */ /* 0x003fe20003800000 */
.L_x_891:
        /* <DEDUP_REMOVED lines=9> */
[----:B------:R-:W-:-:S07]  /*ed10*/  MOV R41, R30 ;  /* 0x0000001e00297202 */ /* 0x000fce0000000f00 */
[----:B012---:R-:W-:Y:S05]  /*ed20*/  WARPSYNC.COLLECTIVE R23, `(.L_x_892) ;  /* 0x0000000017087348 */ /* 0x007fea0003c00000 */
[----:B------:R3:W4:Y:S02]  /*ed30*/  SHFL.BFLY P3, R30, R32, R29, R28 ;  /* 0x0c00001d201e7389 */ /* 0x000724000006001c */
[----:B01234-:R-:W-:Y:S01]  /*ed40*/  ENDCOLLECTIVE ;  /* 0x000000000000791b */ /* 0x01ffe20003800000 */
.L_x_892:
[----:B------:R-:W-:Y:S01]  /*ed50*/  FADD.FTZ R41, R38, R41 ;  /* 0x0000002926297221 */ /* 0x000fe20000010000 */
[----:B------:R-:W0:Y:S04]  /*ed60*/  LDC.64 R26, c[0x0][0x220] ;  /* 0x00008800ff1a7b82 */ /* 0x000e280000000a00 */
[----:B------:R-:W-:Y:S02]  /*ed70*/  MOV R32, R41 ;  /* 0x0000002900207202 */ /* 0x000fe40000000f00 */
[----:B------:R-:W-:-:S07]  /*ed80*/  MOV R38, R30 ;  /* 0x0000001e00267202 */ /* 0x000fce0000000f00 */
[----:B0-----:R-:W-:Y:S05]  /*ed90*/  WARPSYNC.COLLECTIVE R23, `(.L_x_893) ;  /* 0x0000000017087348 */ /* 0x001fea0003c00000 */
[----:B------:R1:W2:Y:S02]  /*eda0*/  SHFL.BFLY P3, R30, R32, R29, R28 ;  /* 0x0c00001d201e7389 */ /* 0x0002a4000006001c */
[----:B012---:R-:W-:Y:S01]  /*edb0*/  ENDCOLLECTIVE ;  /* 0x000000000000791b */ /* 0x007fe20003800000 */
.L_x_893:
[----:B------:R-:W-:-:S04]  /*edc0*/  IMAD.WIDE R26, R35, 0x2, R26 ;  /* 0x00000002231a7825 */ /* 0x000fc800078e021a */
[----:B------:R-:W-:Y:S01]  /*edd0*/  FADD.FTZ R38, R39, R38 ;  /* 0x0000002627267221 */ /* 0x000fe20000010000 */
[----:B------:R-:W-:Y:S02]  /*ede0*/  @P0 MOV R46, R51 ;  /* 0x00000033002e0202 */ /* 0x000fe40000000f00 */
[----:B------:R-:W-:Y:S02]  /*edf0*/  @P0 MOV R50, R52 ;  /* 0x0000003400320202 */ /* 0x000fe40000000f00 */
[----:B------:R-:W-:Y:S01]  /*ee00*/  ISETP.NE.AND P0, PT, R49, RZ, PT ;  /* 0x000000ff3100720c */ /* 0x000fe20003f05270 */
[----:B------:R-:W-:Y:S01]  /*ee10*/  HFMA2.MMA R29, -RZ, RZ, 0, 4.76837158203125e-07 ;  /* 0x00000008ff1d7435 */ /* 0x000fe200000001ff */
[----:B------:R-:W-:Y:S02]  /*ee20*/  MOV R32, R42 ;  /* 0x0000002a00207202 */ /* 0x000fe40000000f00 */
[----:B------:R-:W-:-:S09]  /*ee30*/  MOV R40, R30 ;  /* 0x0000001e00287202 */ /* 0x000fd20000000f00 */
[----:B------:R-:W-:Y:S05]  /*ee40*/  WARPSYNC.COLLECTIVE R23, `(.L_x_894) ;  /* 0x0000000017087348 */ /* 0x000fea0003c00000 */
[----:B------:R0:W1:Y:S02]  /*ee50*/  SHFL.BFLY P3, R30, R32, R29, R28 ;  /* 0x0c00001d201e7389 */ /* 0x000064000006001c */
[----:B01----:R-:W-:Y:S01]  /*ee60*/  ENDCOLLECTIVE ;  /* 0x000000000000791b */ /* 0x003fe20003800000 */
.L_x_894:
[----:B------:R-:W-:Y:S01]  /*ee70*/  @!P0 F2FP.BF16.F32.PACK_AB R31, RZ, R34 ;  /* 0x00000022ff1f823e */ /* 0x000fe200000010ff */
[----:B------:R-:W-:Y:S01]  /*ee80*/  FADD.FTZ R40, R41, R40 ;  /* 0x0000002829287221 */ /* 0x000fe20000010000 */
[----:B------:R-:W-:Y:S02]  /*ee90*/  MOV R32, R43 ;  /* 0x0000002b00207202 */ /* 0x000fe40000000f00 */
[----:B------:R-:W-:-:S07]  /*eea0*/  MOV R45, R30 ;  /* 0x0000001e002d7202 */ /* 0x000fce0000000f00 */
[----:B------:R-:W-:Y:S05]  /*eeb0*/  WARPSYNC.COLLECTIVE R23, `(.L_x_895) ;  /* 0x0000000017087348 */ /* 0x000fea0003c00000 */
[----:B------:R0:W1:Y:S02]  /*eec0*/  SHFL.BFLY P3, R30, R32, R29, R28 ;  /* 0x0c00001d201e7389 */ /* 0x000064000006001c */
[----:B01----:R-:W-:Y:S01]  /*eed0*/  ENDCOLLECTIVE ;  /* 0x000000000000791b */ /* 0x003fe20003800000 */
.L_x_895:
[----:B------:R-:W-:Y:S01]  /*eee0*/  FADD.FTZ R45, R45, R42 ;  /* 0x0000002a2d2d7221 */ /* 0x000fe20000010000 */
[----:B------:R-:W-:-:S04]  /*eef0*/  HFMA2.MMA R29, -RZ, RZ, 0, 2.384185791015625e-07 ;  /* 0x00000004ff1d7435 */ /* 0x000fc800000001ff */
[----:B------:R-:W-:Y:S02]  /*ef00*/  MOV R32, R45 ;  /* 0x0000002d00207202 */ /* 0x000fe40000000f00 */
[----:B------:R-:W-:-:S07]  /*ef10*/  MOV R44, R30 ;  /* 0x0000001e002c7202 */ /* 0x000fce0000000f00 */
[----:B------:R-:W-:Y:S05]  /*ef20*/  WARPSYNC.COLLECTIVE R23, `(.L_x_896) ;  /* 0x0000000017087348 */ /* 0x000fea0003c00000 */
[----:B------:R0:W1:Y:S02]  /*ef30*/  SHFL.BFLY P3, R30, R32, R29, R28 ;  /* 0x0c00001d201e7389 */ /* 0x000064000006001c */
[----:B01----:R-:W-:Y:S01]  /*ef40*/  ENDCOLLECTIVE ;  /* 0x000000000000791b */ /* 0x003fe20003800000 */
.L_x_896:
[----:B------:R-:W-:-:S05]  /*ef50*/  FADD.FTZ R44, R44, R43 ;  /* 0x0000002b2c2c7221 */ /* 0x000fca0000010000 */
[----:B------:R-:W-:Y:S02]  /*ef60*/  MOV R32, R44 ;  /* 0x0000002c00207202 */ /* 0x000fe40000000f00 */
[----:B------:R-:W-:-:S07]  /*ef70*/  MOV R42, R30 ;  /* 0x0000001e002a7202 */ /* 0x000fce0000000f00 */
[----:B------:R-:W-:Y:S05]  /*ef80*/  WARPSYNC.COLLECTIVE R23, `(.L_x_897) ;  /* 0x0000000017087348 */ /* 0x000fea0003c00000 */
[----:B------:R0:W1:Y:S02]  /*ef90*/  SHFL.BFLY P3, R30, R32, R29, R28 ;  /* 0x0c00001d201e7389 */ /* 0x000064000006001c */
[----:B01----:R-:W-:Y:S01]  /*efa0*/  ENDCOLLECTIVE ;  /* 0x000000000000791b */ /* 0x003fe20003800000 */
.L_x_897:
[----:B------:R-:W-:Y:S01]  /*efb0*/  FADD.FTZ R42, R45, R42 ;  /* 0x0000002a2d2a7221 */ /* 0x000fe20000010000 */
[----:B------:R-:W-:-:S04]  /*efc0*/  HFMA2.MMA R29, -RZ, RZ, 0, 1.1920928955078125e-07 ;  /* 0x00000002ff1d7435 */ /* 0x000fc800000001ff */
[----:B------:R-:W-:Y:S02]  /*efd0*/  MOV R32, R42 ;  /* 0x0000002a00207202 */ /* 0x000fe40000000f00 */
[----:B------:R-:W-:-:S07]  /*efe0*/  MOV R43, R30 ;  /* 0x0000001e002b7202 */ /* 0x000fce0000000f00 */
[----:B------:R-:W-:Y:S05]  /*eff0*/  WARPSYNC.COLLECTIVE R23, `(.L_x_898) ;  /* 0x0000000017087348 */ /* 0x000fea0003c00000 */
[----:B------:R0:W1:Y:S02]  /*f000*/  SHFL.BFLY P3, R30, R32, R29, R28 ;  /* 0x0c00001d201e7389 */ /* 0x000064000006001c */
[----:B01----:R-:W-:Y:S01]  /*f010*/  ENDCOLLECTIVE ;  /* 0x000000000000791b */ /* 0x003fe20003800000 */
.L_x_898:
[----:B------:R-:W-:-:S05]  /*f020*/  FADD.FTZ R43, R44, R43 ;  /* 0x0000002b2c2b7221 */ /* 0x000fca0000010000 */
[----:B------:R-:W-:Y:S02]  /*f030*/  MOV R32, R43 ;  /* 0x0000002b00207202 */ /* 0x000fe40000000f00 */
[----:B------:R-:W-:-:S07]  /*f040*/  MOV R45, R30 ;  /* 0x0000001e002d7202 */ /* 0x000fce0000000f00 */
[----:B------:R-:W-:Y:S05]  /*f050*/  WARPSYNC.COLLECTIVE R23, `(.L_x_899) ;  /* 0x0000000017087348 */ /* 0x000fea0003c00000 */
[----:B------:R0:W1:Y:S02]  /*f060*/  SHFL.BFLY P3, R30, R32, R29, R28 ;  /* 0x0c00001d201e7389 */ /* 0x000064000006001c */
[----:B01----:R-:W-:Y:S01]  /*f070*/  ENDCOLLECTIVE ;  /* 0x000000000000791b */ /* 0x003fe20003800000 */
.L_x_899:
[----:B------:R-:W-:Y:S01]  /*f080*/  FADD.FTZ R45, R42, R45 ;  /* 0x0000002d2a2d7221 */ /* 0x000fe20000010000 */
[----:B------:R-:W-:-:S04]  /*f090*/  HFMA2.MMA R29, -RZ, RZ, 0, 5.9604644775390625e-08 ;  /* 0x00000001ff1d7435 */ /* 0x000fc800000001ff */
[----:B------:R-:W-:Y:S02]  /*f0a0*/  MOV R32, R45 ;  /* 0x0000002d00207202 */ /* 0x000fe40000000f00 */
[----:B------:R-:W-:-:S07]  /*f0b0*/  MOV R44, R30 ;  /* 0x0000001e002c7202 */ /* 0x000fce0000000f00 */
[----:B------:R-:W-:Y:S05]  /*f0c0*/  WARPSYNC.COLLECTIVE R23, `(.L_x_900) ;  /* 0x0000000017087348 */ /* 0x000fea0003c00000 */
[----:B------:R0:W1:Y:S02]  /*f0d0*/  SHFL.BFLY P3, R30, R32, R29, R28 ;  /* 0x0c00001d201e7389 */ /* 0x000064000006001c */
[----:B01----:R-:W-:Y:S01]  /*f0e0*/  ENDCOLLECTIVE ;  /* 0x000000000000791b */ /* 0x003fe20003800000 */
.L_x_900:
[----:B------:R-:W-:-:S05]  /*f0f0*/  FADD.FTZ R43, R43, R44 ;  /* 0x0000002c2b2b7221 */ /* 0x000fca0000010000 */
[----:B------:R-:W-:Y:S02]  /*f100*/  MOV R32, R43 ;  /* 0x0000002b00207202 */ /* 0x000fe40000000f00 */
[----:B------:R-:W-:-:S07]  /*f110*/  MOV R42, R30 ;  /* 0x0000001e002a7202 */ /* 0x000fce0000000f00 */
[----:B------:R-:W-:Y:S05]  /*f120*/  WARPSYNC.COLLECTIVE R23, `(.L_x_901) ;  /* 0x0000000017087348 */ /* 0x000fea0003c00000 */
[----:B------:R0:W1:Y:S02]  /*f130*/  SHFL.BFLY P3, R30, R32, R29, R28 ;  /* 0x0c00001d201e7389 */ /* 0x000064000006001c */
[----:B01----:R-:W-:Y:S01]  /*f140*/  ENDCOLLECTIVE ;  /* 0x000000000000791b */ /* 0x003fe20003800000 */
.L_x_901:
[----:B------:R-:W-:Y:S01]  /*f150*/  HFMA2.MMA R29, -RZ, RZ, 0, 4.76837158203125e-07 ;  /* 0x00000008ff1d7435 */ /* 0x000fe200000001ff */
[----:B------:R-:W-:Y:S02]  /*f160*/  MOV R32, R46 ;  /* 0x0000002e00207202 */ /* 0x000fe40000000f00 */
[----:B------:R-:W-:-:S08]  /*f170*/  MOV R44, R30 ;  /* 0x0000001e002c7202 */ /* 0x000fd00000000f00 */
[----:B------:R-:W-:Y:S05]  /*f180*/  WARPSYNC.COLLECTIVE R23, `(.L_x_902) ;  /* 0x0000000017087348 */ /* 0x000fea0003c00000 */
[----:B------:R0:W1:Y:S02]  /*f190*/  SHFL.BFLY P3, R30, R32, R29, R28 ;  /* 0x0c00001d201e7389 */ /* 0x000064000006001c */
[----:B01----:R-:W-:Y:S01]  /*f1a0*/  ENDCOLLECTIVE ;  /* 0x000000000000791b */ /* 0x003fe20003800000 */
.L_x_902:
[----:B------:R-:W-:Y:S02]  /*f1b0*/  MOV R32, R50 ;  /* 0x0000003200207202 */ /* 0x000fe40000000f00 */
[----:B------:R-:W-:-:S07]  /*f1c0*/  MOV R51, R30 ;  /* 0x0000001e00337202 */ /* 0x000fce0000000f00 */
[----:B------:R-:W-:Y:S05]  /*f1d0*/  WARPSYNC.COLLECTIVE R23, `(.L_x_903) ;  /* 0x0000000017087348 */ /* 0x000fea0003c00000 */
[----:B------:R0:W1:Y:S02]  /*f1e0*/  SHFL.BFLY P3, R30, R32, R29, R28 ;  /* 0x0c00001d201e7389 */ /* 0x000064000006001c */
[----:B01----:R-:W-:Y:S01]  /*f1f0*/  ENDCOLLECTIVE ;  /* 0x000000000000791b */ /* 0x003fe20003800000 */
.L_x_903:
[----:B------:R-:W-:Y:S01]  /*f200*/  FADD.FTZ R51, R51, R46 ;  /* 0x0000002e33337221 */ /* 0x000fe20000010000 */
[----:B------:R-:W-:-:S04]  /*f210*/  HFMA2.MMA R29, -RZ, RZ, 0, 2.384185791015625e-07 ;  /* 0x00000004ff1d7435 */ /* 0x000fc800000001ff */
[----:B------:R-:W-:Y:S02]  /*f220*/  MOV R32, R51 ;  /* 0x0000003300207202 */ /* 0x000fe40000000f00 */
[----:B------:R-:W-:-:S07]  /*f230*/  MOV R53, R30 ;  /* 0x0000001e00357202 */ /* 0x000fce0000000f00 */
[----:B------:R-:W-:Y:S05]  /*f240*/  WARPSYNC.COLLECTIVE R23, `(.L_x_904) ;  /* 0x0000000017087348 */ /* 0x000fea0003c00000 */
[----:B------:R0:W1:Y:S02]  /*f250*/  SHFL.BFLY P3, R30, R32, R29, R28 ;  /* 0x0c00001d201e7389 */ /* 0x000064000006001c */
[----:B01----:R-:W-:Y:S01]  /*f260*/  ENDCOLLECTIVE ;  /* 0x000000000000791b */ /* 0x003fe20003800000 */
.L_x_904:
[----:B------:R-:W-:-:S05]  /*f270*/  FADD.FTZ R53, R53, R50 ;  /* 0x0000003235357221 */ /* 0x000fca0000010000 */
[----:B------:R-:W-:Y:S02]  /*f280*/  MOV R32, R53 ;  /* 0x0000003500207202 */ /* 0x000fe40000000f00 */
[----:B------:R-:W-:-:S07]  /*f290*/  MOV R46, R30 ;  /* 0x0000001e002e7202 */ /* 0x000fce0000000f00 */
[----:B------:R-:W-:Y:S05]  /*f2a0*/  WARPSYNC.COLLECTIVE R23, `(.L_x_905) ;  /* 0x0000000017087348 */ /* 0x000fea0003c00000 */
[----:B------:R0:W1:Y:S02]  /*f2b0*/  SHFL.BFLY P3, R30, R32, R29, R28 ;  /* 0x0c00001d201e7389 */ /* 0x000064000006001c */
[----:B01----:R-:W-:Y:S01]  /*f2c0*/  ENDCOLLECTIVE ;  /* 0x000000000000791b */ /* 0x003fe20003800000 */
.L_x_905:
[----:B------:R-:W-:Y:S01]  /*f2d0*/  FADD.FTZ R46, R51, R46 ;  /* 0x0000002e332e7221 */ /* 0x000fe20000010000 */
[----:B------:R-:W-:-:S04]  /*f2e0*/  HFMA2.MMA R29, -RZ, RZ, 0, 1.1920928955078125e-07 ;  /* 0x00000002ff1d7435 */ /* 0x000fc800000001ff */
[----:B------:R-:W-:Y:S02]  /*f2f0*/  MOV R32, R46 ;  /* 0x0000002e00207202 */ /* 0x000fe40000000f00 */
[----:B------:R-:W-:-:S07]  /*f300*/  MOV R50, R30 ;  /* 0x0000001e00327202 */ /* 0x000fce0000000f00 */
[----:B------:R-:W-:Y:S05]  /*f310*/  WARPSYNC.COLLECTIVE R23, `(.L_x_906) ;  /* 0x0000000017087348 */ /* 0x000fea0003c00000 */
[----:B------:R0:W1:Y:S02]  /*f320*/  SHFL.BFLY P3, R30, R32, R29, R28 ;  /* 0x0c00001d201e7389 */ /* 0x000064000006001c */
[----:B01----:R-:W-:Y:S01]  /*f330*/  ENDCOLLECTIVE ;  /* 0x000000000000791b */ /* 0x003fe20003800000 */
.L_x_906:
[----:B------:R-:W-:-:S05]  /*f340*/  FADD.FTZ R50, R53, R50 ;  /* 0x0000003235327221 */ /* 0x000fca0000010000 */
[----:B------:R-:W-:Y:S02]  /*f350*/  MOV R32, R50 ;  /* 0x0000003200207202 */ /* 0x000fe40000000f00 */
[----:B------:R-:W-:-:S07]  /*f360*/  MOV R37, R30 ;  /* 0x0000001e00257202 */ /* 0x000fce0000000f00 */
[----:B------:R-:W-:Y:S05]  /*f370*/  WARPSYNC.COLLECTIVE R23, `(.L_x_907) ;  /* 0x0000000017087348 */ /* 0x000fea0003c00000 */
[----:B------:R0:W1:Y:S02]  /*f380*/  SHFL.BFLY P3, R30, R32, R29, R28 ;  /* 0x0c00001d201e7389 */ /* 0x000064000006001c */
[----:B01----:R-:W-:Y:S01]  /*f390*/  ENDCOLLECTIVE ;  /* 0x000000000000791b */ /* 0x003fe20003800000 */
.L_x_907:
        /* <DEDUP_REMOVED lines=21> */
.L_x_908:
        /* <DEDUP_REMOVED lines=11> */
.L_x_909:
[----:B------:R-:W-:Y:S01]  /*f5a0*/  FADD.FTZ R34, R37, R34 ;  /* 0x0000002225227221 */ /* 0x000fe20000010000 */
[----:B------:R-:W-:Y:S06]  /*f5b0*/  BRA `(.L_x_910) ;  /* 0xffffffe400107947 */ /* 0x000fec000383ffff */
.L_x_911:
        /* <DEDUP_REMOVED lines=12> */
.L_x_3017:


//--------------------- .text._ZN13group_norm_v218gn_bwd_cuda_kernelI13__nv_bfloat16Li480ELi3ELi16ELi60ELi4096ELb1ELb1ELi32ELi960ELi960ELi4ELb1ELi2ELb1ELb0ELNS_15WgradSyncMethodE3ENS_16CompileConditionILi900EEEEEvPT_S6_S6_PKS5_S8_S8_S8_PKfflPfPj --------------------------
	.section	.text._ZN13group_norm_v218gn_bwd_cuda_kernelI13__nv_bfloat16Li480ELi3ELi16ELi60ELi4096ELb1ELb1ELi32ELi960ELi960ELi4ELb1ELi2ELb1ELb0ELNS_15WgradSyncMethodE3ENS_16CompileConditionILi900EEEEEvPT_S6_S6_PKS5_S8_S8_S8_PKfflPfPj,"ax",@progbits
	.align	128
        .global         _ZN13group_norm_v218gn_bwd_cuda_kernelI13__nv_bfloat16Li480ELi3ELi16ELi60ELi4096ELb1ELb1ELi32ELi960ELi960ELi4ELb1ELi2ELb1ELb0ELNS_15WgradSyncMethodE3ENS_16CompileConditionILi900EEEEEvPT_S6_S6_PKS5_S8_S8_S8_PKfflPfPj
        .type           _ZN13group_norm_v218gn_bwd_cuda_kernelI13__nv_bfloat16Li480ELi3ELi16ELi60ELi4096ELb1ELb1ELi32ELi960ELi960ELi4ELb1ELi2ELb1ELb0ELNS_15WgradSyncMethodE3ENS_16CompileConditionILi900EEEEEvPT_S6_S6_PKS5_S8_S8_S8_PKfflPfPj,@function
        .size           _ZN13group_norm_v218gn_bwd_cuda_kernelI13__nv_bfloat16Li480ELi3ELi16ELi60ELi4096ELb1ELb1ELi32ELi960ELi960ELi4ELb1ELi2ELb1ELb0ELNS_15WgradSyncMethodE3ENS_16CompileConditionILi900EEEEEvPT_S6_S6_PKS5_S8_S8_S8_PKfflPfPj,(.L_x_3018 - _ZN13group_norm_v218gn_bwd_cuda_kernelI13__nv_bfloat16Li480ELi3ELi16ELi60ELi4096ELb1ELb1ELi32ELi960ELi960ELi4ELb1ELi2ELb1ELb0ELNS_15WgradSyncMethodE3ENS_16CompileConditionILi900EEEEEvPT_S6_S6_PKS5_S8_S8_S8_PKfflPfPj)
        .other          _ZN13group_norm_v218gn_bwd_cuda_kernelI13__nv_bfloat16Li480ELi3ELi16ELi60ELi4096ELb1ELb1ELi32ELi960ELi960ELi4ELb1ELi2ELb1ELb0ELNS_15WgradSyncMethodE3ENS_16CompileConditionILi900EEEEEvPT_S6_S6_PKS5_S8_S8_S8_PKfflPfPj,@"STO_CUDA_ENTRY STV_DEFAULT"
_ZN13group_norm_v218gn_bwd_cuda_kernelI13__nv_bfloat16Li480ELi3ELi16ELi60ELi4096ELb1ELb1ELi32ELi960ELi960ELi4ELb1ELi2ELb1ELb0ELNS_15WgradSyncMethodE3ENS_16CompileConditionILi900EEEEEvPT_S6_S6_PKS5_S8_S8_S8_PKfflPfPj:
.text._ZN13group_norm_v218gn_bwd_cuda_kernelI13__nv_bfloat16Li480ELi3ELi16ELi60ELi4096ELb1ELb1ELi32ELi960ELi960ELi4ELb1ELi2ELb1ELb0ELNS_15WgradSyncMethodE3ENS_16CompileConditionILi900EEEEEvPT_S6_S6_PKS5_S8_S8_S8_PKfflPfPj:
        /* <DEDUP_REMOVED lines=29> */
.L_x_914:
[----:B------:R-:W2:Y:S04]  /*01d0*/  LD.E.STRONG.GPU R0, desc[UR12][R2.64] ;  /* 0x0000000c02007980 */ /* 0x000ea8000c10f900 */
[----:B--2---:R-:W-:Y:S01]  /*01e0*/  CCTL.IVALL ;  /* 0x00000000ff00798f */ /* 0x004fe20002000000 */
[----:B------:R-:W-:Y:S05]  /*01f0*/  YIELD ;  /* 0x0000000000007946 */ /* 0x000fea0003800000 */
[----:B-----5:R-:W-:-:S04]  /*0200*/  LOP3.LUT R0, R0, R5, RZ, 0x3c, !PT ;  /* 0x0000000500007212 */ /* 0x020fc800078e3cff */
[----:B------:R-:W-:-:S13]  /*0210*/  ISETP.GT.AND P0, PT, R0, -0x1, PT ;  /* 0xffffffff0000780c */ /* 0x000fda0003f04270 */
[----:B------:R-:W-:Y:S05]  /*0220*/  @P0 BRA `(.L_x_914) ;  /* 0xfffffffc00e80947 */ /* 0x000fea000383ffff */
.L_x_913:
[----:B------:R-:W-:Y:S05]  /*0230*/  WARPSYNC.ALL ;  /* 0x0000000000007948 */ /* 0x000fea0003800000 */
[----:B------:R-:W-:Y:S06]  /*0240*/  BAR.SYNC.DEFER_BLOCKING 0x0 ;  /* 0x0000000000007b1d */ /* 0x000fec0000010000 */
[----:B------:R-:W-:Y:S05]  /*0250*/  BRA `(.L_x_915) ;  /* 0x0000002c00b87947 */ /* 0x000fea0003800000 */
.L_x_912:
        /* <DEDUP_REMOVED lines=73> */
.L_x_933:
        /* <DEDUP_REMOVED lines=27> */
.L_x_916:
        /* <DEDUP_REMOVED lines=126> */
[----:B------:R-:W-:Y:S01]  /*1080*/  USHF.L.U32 UR8, UR9, 0x7, URZ ;  /* 0x0000000709087899 */ /* 0x000fe2000800063f */
[----:B0-----:R-:W0:Y:S01]  /*1090*/  LDC.64 R26, c[0x0][0x260] ;  /* 0x00009800ff1a7b82 */ /* 0x001e220000000a00 */
[----:B-1----:R-:W5:Y:S01]  /*10a0*/  LDL R28, [R1+0x8] ;  /* 0x00000800011c7983 */ /* 0x002f620000100800 */
[----:B------:R-:W-:-:S03]  /*10b0*/  LEA R22, R37, UR5, 0x5 ;  /* 0x0000000525167c11 */ /* 0x000fc6000f8e28ff */
[----:B------:R1:W-:Y:S01]  /*10c0*/  STS.64 [R13], R14 ;  /* 0x0000000e0d007388 */ /* 0x0003e20000000a00 */
[----:B------:R-:W-:-:S06]  /*10d0*/  ULOP3.LUT UR8, UR8, 0xffffff80, UR11, 0xe2, !UPT ;  /* 0xffffff8008087892 */ /* 0x000fcc000f8ee20b */
        /* <DEDUP_REMOVED lines=32> */
.L_x_917:
        /* <DEDUP_REMOVED lines=127> */
.L_x_919:
[----:B------:R-:W-:Y:S05]  /*1ad0*/  BSYNC B0 ;  /* 0x0000000000007941 */ /* 0x000fea0003800000 */
.L_x_918:
[----:B------:R-:W0:Y:S01]  /*1ae0*/  SHFL.BFLY PT, R13, R24, 0x1, 0x1f ;  /* 0x0c201f00180d7f89 */ /* 0x000e2200000e0000 */
[----:B------:R-:W-:Y:S01]  /*1af0*/  LOP3.LUT P0, RZ, R33, 0xffffffe1, RZ, 0xc0, !PT ;  /* 0xffffffe121ff7812 */ /* 0x000fe2000780c0ff */
[----:B------:R-:W-:Y:S02]  /*1b00*/  BSSY B0, `(.L_x_920) ;  /* 0x0000011000007945 */ /* 0x000fe40003800000 */
[----:B-1----:R-:W1:Y:S01]  /*1b10*/  SHFL.BFLY PT, R23, R28, 0x1, 0x1f ;  /* 0x0c201f001c177f89 */ /* 0x002e6200000e0000 */
[----:B0-----:R-:W-:Y:S01]  /*1b20*/  FADD.FTZ R22, R13, R24 ;  /* 0x000000180d167221 */ /* 0x001fe20000010000 */
[----:B-1----:R-:W-:-:S08]  /*1b30*/  FADD.FTZ R23, R23, R28 ;  /* 0x0000001c17177221 */ /* 0x002fd00000010000 */
[----:B------:R-:W-:Y:S05]  /*1b40*/  @P0 BRA `(.L_x_921) ;  /* 0x0000000000300947 */ /* 0x000fea0003800000 */
[----:B------:R-:W-:Y:S01]  /*1b50*/  SHF.R.U32.HI R13, RZ, 0x1, R33 ;  /* 0x00000001ff0d7819 */ /* 0x000fe20000011621 */
[----:B------:R-:W-:Y:S01]  /*1b60*/  ULDC UR5, c[0x0][0x10] ;  /* 0x0000040000057ab9 */ /* 0x000fe20000000800 */
[----:B------:R-:W-:Y:S01]  /*1b70*/  IMAD.U32 R24, RZ, RZ, UR11 ;  /* 0x0000000bff187e24 */ /* 0x000fe2000f8e00ff */
[----:B------:R-:W-:Y:S01]  /*1b80*/  UIMAD UR5, UR5, UR4, UR9 ;  /* 0x00000004050572a4 */ /* 0x000fe2000f8e0209 */
[----:B------:R-:W-:-:S04]  /*1b90*/  SHF.L.U32 R13, R13, 0x7, RZ ;  /* 0x000000070d0d7819 */ /* 0x000fc800000006ff */
[----:B------:R-:W-:Y:S02]  /*1ba0*/  LOP3.LUT R13, R13, 0xffffff80, R24, 0xe2, !PT ;  /* 0xffffff800d0d7812 */ /* 0x000fe400078ee218 */
[----:B------:R-:W-:-:S04]  /*1bb0*/  MOV R24, UR5 ;  /* 0x0000000500187c02 */ /* 0x000fc80008000f00 */
[----:B------:R-:W-:Y:S02]  /*1bc0*/  LEA R13, R24, R13, 0xb ;  /* 0x0000000d180d7211 */ /* 0x000fe400078e58ff */
[----:B------:R-:W0:Y:S03]  /*1bd0*/  LDC.64 R24, c[0x0][0x260] ;  /* 0x00009800ff187b82 */ /* 0x000e260000000a00 */
[----:B------:R-:W-:-:S04]  /*1be0*/  IMAD.SHL.U32 R13, R13, 0x2, RZ ;  /* 0x000000020d0d7824 */ /* 0x000fc800078e00ff */
[----:B0-----:R-:W-:-:S05]  /*1bf0*/  IMAD.WIDE.U32 R24, R13, 0x4, R24 ;  /* 0x000000040d187825 */ /* 0x001fca00078e0018 */
[----:B------:R0:W-:Y:S02]  /*1c00*/  STG.E.64 desc[UR12][R24.64], R22 ;  /* 0x0000001618007986 */ /* 0x0001e4000c101b0c */
.L_x_921:
[----:B------:R-:W-:Y:S05]  /*1c10*/  BSYNC B0 ;  /* 0x0000000000007941 */ /* 0x000fea0003800000 */
.L_x_920:
        /* <DEDUP_REMOVED lines=17> */
.L_x_924:
[----:B------:R-:W2:Y:S04]  /*1d30*/  LD.E.STRONG.GPU R24, desc[UR12][R22.64] ;  /* 0x0000000c16187980 */ /* 0x000ea8000c10f900 */
[----:B--2---:R-:W-:Y:S01]  /*1d40*/  CCTL.IVALL ;  /* 0x00000000ff00798f */ /* 0x004fe20002000000 */
[----:B------:R-:W-:Y:S05]  /*1d50*/  YIELD ;  /* 0x0000000000007946 */ /* 0x000fea0003800000 */
[----:B-----5:R-:W-:-:S04]  /*1d60*/  LOP3.LUT R24, R24, R13, RZ, 0x3c, !PT ;  /* 0x0000000d18187212 */ /* 0x020fc800078e3cff */
[----:B------:R-:W-:-:S13]  /*1d70*/  ISETP.GT.AND P0, PT, R24, -0x1, PT ;  /* 0xffffffff1800780c */ /* 0x000fda0003f04270 */
[----:B------:R-:W-:Y:S05]  /*1d80*/  @P0 BRA `(.L_x_924) ;  /* 0xfffffffc00e80947 */ /* 0x000fea000383ffff */
.L_x_923:
[----:B------:R-:W-:Y:S05]  /*1d90*/  WARPSYNC.ALL ;  /* 0x0000000000007948 */ /* 0x000fea0003800000 */
[----:B------:R-:W-:Y:S06]  /*1da0*/  BAR.SYNC.DEFER_BLOCKING 0x0 ;  /* 0x0000000000007b1d */ /* 0x000fec0000010000 */
[----:B------:R-:W-:Y:S05]  /*1db0*/  BRA `(.L_x_925) ;  /* 0x0000000000647947 */ /* 0x000fea0003800000 */
.L_x_922:
        /* <DEDUP_REMOVED lines=17> */
.L_x_927:
[----:B------:R-:W2:Y:S04]  /*1ed0*/  LD.E.STRONG.GPU R24, desc[UR12][R22.64] ;  /* 0x0000000c16187980 */ /* 0x000ea8000c10f900 */
[----:B--2---:R-:W-:Y:S01]  /*1ee0*/  CCTL.IVALL ;  /* 0x00000000ff00798f */ /* 0x004fe20002000000 */
[----:B------:R-:W-:Y:S05]  /*1ef0*/  YIELD ;  /* 0x0000000000007946 */ /* 0x000fea0003800000 */
[----:B-----5:R-:W-:-:S04]  /*1f00*/  LOP3.LUT R24, R24, R13, RZ, 0x3c, !PT ;  /* 0x0000000d18187212 */ /* 0x020fc800078e3cff */
[----:B------:R-:W-:-:S13]  /*1f10*/  ISETP.GT.AND P0, PT, R24, -0x1, PT ;  /* 0xffffffff1800780c */ /* 0x000fda0003f04270 */
[----:B------:R-:W-:Y:S05]  /*1f20*/  @P0 BRA `(.L_x_927) ;  /* 0xfffffffc00e80947 */ /* 0x000fea000383ffff */
.L_x_926:
[----:B------:R-:W-:Y:S05]  /*1f30*/  WARPSYNC.ALL ;  /* 0x0000000000007948 */ /* 0x000fea0003800000 */
[----:B------:R-:W-:Y:S06]  /*1f40*/  BAR.SYNC.DEFER_BLOCKING 0x0 ;  /* 0x0000000000007b1d */ /* 0x000fec0000010000 */
.L_x_925:
        /* <DEDUP_REMOVED lines=17> */
[C---:B-1----:R-:W-:Y:S01]  /*2060*/  IMAD.WIDE.U32 R26, R13.reuse, 0x4, R36 ;  /* 0x000000040d1a7825 */ /* 0x042fe200078e0024 */
[----:B------:R-:W-:-:S03]  /*2070*/  IADD3 R32, R13, 0x60, RZ ;  /* 0x000000600d207810 */ /* 0x000fc60007ffe0ff */
[----:B------:R-:W-:Y:S02]  /*2080*/  VIADD R22, R13, 0x40 ;  /* 0x000000400d167836 */ /* 0x000fe40000000000 */
[--C-:B------:R-:W-:Y:S01]  /*2090*/  IMAD.WIDE.U32 R24, R24, 0x4, R36.reuse ;  /* 0x0000000418187825 */ /* 0x100fe200078e0024 */
[----:B------:R-:W2:Y:S03]  /*20a0*/  LDG.E.64 R26, desc[UR12][R26.64] ;  /* 0x0000000c1a1a7981 */ /* 0x000ea6000c1e1b00 */
[--C-:B------:R-:W-:Y:S02]  /*20b0*/  IMAD.WIDE.U32 R22, R22, 0x4, R36.reuse ;  /* 0x0000000416167825 */ /* 0x100fe400078e0024 */
[----:B------:R-:W3:Y:S02]  /*20c0*/  LDG.E.64 R24, desc[UR12][R24.64] ;  /* 0x0000000c18187981 */ /* 0x000ee4000c1e1b00 */
[----:B------:R-:W-:-:S02]  /*20d0*/  IMAD.WIDE.U32 R32, R32, 0x4, R36 ;  /* 0x0000000420207825 */ /* 0x000fc400078e0024 */
[----:B------:R-:W4:Y:S04]  /*20e0*/  LDG.E.64 R22, desc[UR12][R22.64] ;  /* 0x0000000c16167981 */ /* 0x000f28000c1e1b00 */
[----:B------:R-:W5:Y:S01]  /*20f0*/  LDG.E.64 R32, desc[UR12][R32.64] ;  /* 0x0000000c20207981 */ /* 0x000f62000c1e1b00 */
[----:B------:R-:W-:-:S05]  /*2100*/  IADD3 R28, R13, 0x80, RZ ;  /* 0x000000800d1c7810 */ /* 0x000fca0007ffe0ff */
[----:B------:R-:W-:-:S06]  /*2110*/  IMAD.WIDE.U32 R28, R28, 0x4, R36 ;  /* 0x000000041c1c7825 */ /* 0x000fcc00078e0024 */
[----:B------:R-:W5:Y:S01]  /*2120*/  LDG.E.64 R28, desc[UR12][R28.64] ;  /* 0x0000000c1c1c7981 */ /* 0x000f62000c1e1b00 */
[----:B--2---:R-:W-:Y:S01]  /*2130*/  FADD.FTZ R26, RZ, R26 ;  /* 0x0000001aff1a7221 */ /* 0x004fe20000010000 */
[----:B------:R-:W-:-:S03]  /*2140*/  FADD.FTZ R27, RZ, R27 ;  /* 0x0000001bff1b7221 */ /* 0x000fc60000010000 */
[----:B---3--:R-:W-:Y:S01]  /*2150*/  FADD.FTZ R24, R24, R26 ;  /* 0x0000001a18187221 */ /* 0x008fe20000010000 */
[----:B------:R-:W-:Y:S02]  /*2160*/  VIADD R26, R13, 0xa0 ;  /* 0x000000a00d1a7836 */ /* 0x000fe40000000000 */
[----:B------:R-:W-:Y:S01]  /*2170*/  FADD.FTZ R25, R25, R27 ;  /* 0x0000001b19197221 */ /* 0x000fe20000010000 */
[----:B----4-:R-:W-:Y:S01]  /*2180*/  FADD.FTZ R22, R22, R24 ;  /* 0x0000001816167221 */ /* 0x010fe20000010000 */
[----:B------:R-:W-:Y:S01]  /*2190*/  IADD3 R24, R13, 0xc0, RZ ;  /* 0x000000c00d187810 */ /* 0x000fe20007ffe0ff */
[----:B------:R-:W-:-:S04]  /*21a0*/  IMAD.WIDE.U32 R26, R26, 0x4, R36 ;  /* 0x000000041a1a7825 */ /* 0x000fc800078e0024 */
[----:B------:R-:W-:Y:S01]  /*21b0*/  FADD.FTZ R31, R23, R25 ;  /* 0x00000019171f7221 */ /* 0x000fe20000010000 */
[----:B-----5:R-:W-:Y:S01]  /*21c0*/  FADD.FTZ R32, R32, R22 ;  /* 0x0000001620207221 */ /* 0x020fe20000010000 */
[----:B------:R-:W-:Y:S01]  /*21d0*/  IADD3 R22, R13, 0xe0, RZ ;  /* 0x000000e00d167810 */ /* 0x000fe20007ffe0ff */
[--C-:B------:R-:W-:Y:S01]  /*21e0*/  IMAD.WIDE.U32 R24, R24, 0x4, R36.reuse ;  /* 0x0000000418187825 */ /* 0x100fe200078e0024 */
[----:B------:R-:W2:Y:S03]  /*21f0*/  LDG.E.64 R26, desc[UR12][R26.64] ;  /* 0x0000000c1a1a7981 */ /* 0x000ea6000c1e1b00 */
        /* <DEDUP_REMOVED lines=12> */
.L_x_929:
[----:B------:R-:W-:Y:S05]  /*22c0*/  BSYNC B0 ;  /* 0x0000000000007941 */ /* 0x000fea0003800000 */
.L_x_928:
[----:B0-----:R-:W0:Y:S01]  /*22d0*/  SHFL.BFLY PT, R23, R26, 0x8, 0x1f ;  /* 0x0d001f001a177f89 */ /* 0x001e2200000e0000 */
        /* <DEDUP_REMOVED lines=27> */
.L_x_931:
[----:B------:R-:W-:Y:S05]  /*2490*/  BSYNC B0 ;  /* 0x0000000000007941 */ /* 0x000fea0003800000 */
.L_x_930:
        /* <DEDUP_REMOVED lines=10> */
.L_x_932:
[----:B-1----:R-:W-:-:S05]  /*2540*/  IMAD.U32 R24, RZ, RZ, UR5 ;  /* 0x00000005ff187e24 */ /* 0x002fca000f8e00ff */
        /* <DEDUP_REMOVED lines=47> */
[----:B------:R-:W-:Y:S02]  /*2840*/  FMUL.FTZ R24, R32, R24 ;  /* 0x0000001820187220 */ /* 0x000fe40000410000 */
[----:B------:R-:W-:Y:S01]  /*2850*/  FFMA.FTZ R33, R2, R26, R3 ;  /* 0x0000001a02217223 */ /* 0x000fe20000010003 */
[----:B------:R-:W-:Y:S02]  /*2860*/  IMAD.U32 R25, R25, 0x10000, RZ ;  /* 0x0001000019197824 */ /* 0x000fe400078e00ff */
[----:B------:R-:W-:Y:S01]  /*2870*/  FFMA.FTZ R24, R4, R24, -R22 ;  /* 0x0000001804187223 */ /* 0x000fe20000010816 */
[----:B------:R-:W-:Y:S01]  /*2880*/  FMUL.FTZ R32, R33, -1.4426950216293334961 ;  /* 0xbfb8aa3b21207820 */ /* 0x000fe20000410000 */
[----:B------:R-:W-:Y:S02]  /*2890*/  FADD.FTZ R25, -R12, R25 ;  /* 0x000000190c197221 */ /* 0x000fe40000010100 */
[----:B------:R-:W-:Y:S01]  /*28a0*/  FFMA.FTZ R29, -R23, R29, R24 ;  /* 0x0000001d171d7223 */ /* 0x000fe20000010118 */
[----:B------:R-:W-:-:S02]  /*28b0*/  SHF.L.U32 R24, R27, 0x10, RZ ;  /* 0x000000101b187819 */ /* 0x000fc400000006ff */
[----:B------:R-:W-:Y:S01]  /*28c0*/  PRMT R27, R27, 0x7632, R27 ;  /* 0x000076321b1b7816 */ /* 0x000fe2000000001b */
[----:B------:R-:W0:Y:S04]  /*28d0*/  MUFU.EX2 R32, R32 ;  /* 0x0000002000207308 */ /* 0x000e280000000800 */
[----:B------:R-:W-:Y:S02]  /*28e0*/  IMAD.U32 R27, R27, 0x10000, RZ ;  /* 0x000100001b1b7824 */ /* 0x000fe400078e00ff */
        /* <DEDUP_REMOVED lines=17> */
[C---:B------:R-:W-:Y:S02]  /*2a00*/  SHF.L.U32 R32, R31.reuse, 0x1, RZ ;  /* 0x000000011f207819 */ /* 0x040fe400000006ff */
[----:B------:R-:W-:Y:S02]  /*2a10*/  SHF.L.U64.HI R31, R31, 0x1, R24 ;  /* 0x000000011f1f7819 */ /* 0x000fe40000010218 */
        /* <DEDUP_REMOVED lines=26> */
[C---:B--2---:R-:W-:Y:S01]  /*2bc0*/  IMAD.U32 R13, R24.reuse, 0x10000, RZ ;  /* 0x00010000180d7824 */ /* 0x044fe200078e00ff */
        /* <DEDUP_REMOVED lines=33> */
[----:B------:R-:W-:Y:S02]  /*2de0*/  IMAD.U32 R24, R27, 0x10000, RZ ;  /* 0x000100001b187824 */ /* 0x000fe400078e00ff */
[----:B------:R-:W-:Y:S01]  /*2df0*/  FFMA.FTZ R29, R2, R33, R3 ;  /* 0x00000021021d7223 */ /* 0x000fe20000010003 */
[----:B------:R-:W-:Y:S01]  /*2e00*/  FMUL.FTZ R25, R25, R28 ;  /* 0x0000001c19197220 */ /* 0x000fe20000410000 */
[----:B------:R-:W-:Y:S01]  /*2e10*/  FADD.FTZ R26, -R12, R26 ;  /* 0x0000001a0c1a7221 */ /* 0x000fe20000010100 */
[----:B------:R-:W-:Y:S01]  /*2e20*/  PRMT R27, R27, 0x7632, R27 ;  /* 0x000076321b1b7816 */ /* 0x000fe2000000001b */
[----:B------:R-:W-:Y:S01]  /*2e30*/  FMUL.FTZ R36, R29, -1.4426950216293334961 ;  /* 0xbfb8aa3b1d247820 */ /* 0x000fe20000410000 */
[----:B------:R-:W-:Y:S01]  /*2e40*/  FFMA.FTZ R25, R4, R25, -R22 ;  /* 0x0000001904197223 */ /* 0x000fe20000010816 */
[C---:B------:R-:W-:Y:S01]  /*2e50*/  FMUL.FTZ R26, R8.reuse, R26 ;  /* 0x0000001a081a7220 */ /* 0x040fe20000410000 */
[----:B------:R-:W-:Y:S01]  /*2e60*/  SHF.L.U32 R27, R27, 0x10, RZ ;  /* 0x000000101b1b7819 */ /* 0x000fe200000006ff */
[C---:B------:R-:W-:Y:S01]  /*2e70*/  FMUL.FTZ R13, R8.reuse, R13 ;  /* 0x0000000d080d7220 */ /* 0x040fe20000410000 */
        /* <DEDUP_REMOVED lines=44> */
.L_x_915:
        /* <DEDUP_REMOVED lines=17> */
[----:B------:R-:W-:Y:S01]  /*3250*/  SHF.L.U64.HI R26, R26, 0x7, R3 ;  /* 0x000000071a1a7819 */ /* 0x000fe20000010203 */
[----:B------:R-:W-:Y:S01]  /*3260*/  IMAD.MOV.U32 R3, RZ, RZ, -0x1 ;  /* 0xffffffffff037424 */ /* 0x000fe200078e00ff */
        /* <DEDUP_REMOVED lines=44> */
[----:B------:R-:W-:Y:S01]  /*3530*/  USEL UR5, UR14, 0x2, UP0 ;  /* 0x000000020e057887 */ /* 0x000fe20008000000 */
        /* <DEDUP_REMOVED lines=8> */
.L_x_950:
        /* <DEDUP_REMOVED lines=43> */
.L_x_937:
[----:B------:R-:W-:Y:S05]  /*3870*/  BSYNC B1 ;  /* 0x0000000000017941 */ /* 0x000fea0003800000 */
.L_x_936:
        /* <DEDUP_REMOVED lines=20> */
.L_x_940:
        /* <DEDUP_REMOVED lines=55> */
.L_x_939:
[----:B------:R-:W-:Y:S05]  /*3d30*/  BSYNC B1 ;  /* 0x0000000000017941 */ /* 0x000fea0003800000 */
.L_x_938:
        /* <DEDUP_REMOVED lines=36> */
.L_x_942:
[----:B------:R-:W-:Y:S05]  /*3f80*/  BSYNC B1 ;  /* 0x0000000000017941 */ /* 0x000fea0003800000 */
.L_x_941:
        /* <DEDUP_REMOVED lines=15> */
.L_x_935:
[----:B------:R-:W-:Y:S05]  /*4080*/  BSYNC B0 ;  /* 0x0000000000007941 */ /* 0x000fea0003800000 */
.L_x_934:
        /* <DEDUP_REMOVED lines=39> */
.L_x_959:
        /* <DEDUP_REMOVED lines=44> */
.L_x_969:
        /* <DEDUP_REMOVED lines=38> */
.L_x_979:
        /* <DEDUP_REMOVED lines=8> */
.L_x_945:
[----:B------:R-:W-:Y:S05]  /*48a0*/  BSYNC B0 ;  /* 0x0000000000007941 */ /* 0x000fea0003800000 */
.L_x_944:
        /* <DEDUP_REMOVED lines=146> */
.L_x_1013:
[----:B01----:R-:W-:Y:S01]  /*51d0*/  FADD.FTZ R0, R0, R23 ;  /* 0x0000001700007221 */ /* 0x003fe20000010000 */
[----:B------:R-:W-:-:S04]  /*51e0*/  @!P1 F2FP.BF16.F32.PACK_AB R12, RZ, R12 ;  /* 0x0000000cff0c923e */ /* 0x000fc800000010ff */
[----:B------:R-:W-:Y:S01]  /*51f0*/  @!P1 F2FP.BF16.F32.PACK_AB R0, RZ, R0 ;  /* 0x00000000ff00923e */ /* 0x000fe200000010ff */
[----:B------:R0:W-:Y:S04]  /*5200*/  @!P1 STG.E.U16 desc[UR12][R10.64+0xb4], R12 ;  /* 0x0000b40c0a009986 */ /* 0x0001e8000c10150c */
[----:B------:R0:W-:Y:S02]  /*5210*/  @!P1 STG.E.U16 desc[UR12][R14.64+0xb4], R0 ;  /* 0x0000b4000e009986 */ /* 0x0001e4000c10150c */
.L_x_943:
[----:B------:R-:W-:Y:S05]  /*5220*/  WARPSYNC.ALL ;  /* 0x0000000000007948 */ /* 0x000fea0003800000 */
[----:B------:R-:W-:Y:S01]  /*5230*/  BAR.SYNC.DEFER_BLOCKING 0x0 ;  /* 0x0000000000007b1d */ /* 0x000fe20000010000 */
[C---:B------:R-:W-:Y:S02]  /*5240*/  ISETP.GE.AND P0, PT, R7.reuse, -0x1c40, PT ;  /* 0xffffe3c00700780c */ /* 0x040fe40003f06270 */
[----:B------:R-:W-:-:S11]  /*5250*/  IADD3 R7, R7, 0x2000, RZ ;  /* 0x0000200007077810 */ /* 0x000fd60007ffe0ff */
[----:B------:R-:W-:Y:S05]  /*5260*/  @!P0 BRA `(.L_x_950) ;  /* 0xffffffe000d48947 */ /* 0x000fea000383ffff */
[----:B------:R-:W-:Y:S05]  /*5270*/  EXIT ;  /* 0x000000000000794d */ /* 0x000fea0003800000 */
.L_x_946:
[----:B------:R-:W-:Y:S01]  /*5280*/  MOV R18, 0x8 ;  /* 0x0000000800127802 */ /* 0x000fe20000000f00 */
[----:B------:R-:W-:Y:S01]  /*5290*/  IMAD.MOV.U32 R20, RZ, RZ, 0xffff ;  /* 0x0000ffffff147424 */ /* 0x000fe200078e00ff */
[----:B------:R-:W-:-:S07]  /*52a0*/  MOV R19, 0x101f ;  /* 0x0000101f00137802 */ /* 0x000fce0000000f00 */
[----:B012---:R-:W-:Y:S05]  /*52b0*/  WARPSYNC.COLLECTIVE R20, `(.L_x_951) ;  /* 0x0000000014087348 */ /* 0x007fea0003c00000 */
[----:B-1----:R1:W3:Y:S02]  /*52c0*/  SHFL.BFLY P2, R22, R17, R18, R19 ;  /* 0x0c00001211167389 */ /* 0x0022e40000040013 */
[----:B0123--:R-:W-:Y:S01]  /*52d0*/  ENDCOLLECTIVE ;  /* 0x000000000000791b */ /* 0x00ffe20003800000 */
.L_x_951:
[----:B------:R-:W-:Y:S01]  /*52e0*/  FADD.FTZ R10, R22, R17 ;  /* 0x00000011160a7221 */ /* 0x000fe20000010000 */
[----:B------:R-:W-:-:S07]  /*52f0*/  MOV R17, R0 ;  /* 0x0000000000117202 */ /* 0x000fce0000000f00 */
[----:B------:R-:W-:Y:S05]  /*5300*/  WARPSYNC.COLLECTIVE R20, `(.L_x_952) ;  /* 0x0000000014087348 */ /* 0x000fea0003c00000 */
[----:B------:R0:W1:Y:S02]  /*5310*/  SHFL.BFLY P2, R22, R17, R18, R19 ;  /* 0x0c00001211167389 */ /* 0x0000640000040013 */
[----:B01----:R-:W-:Y:S01]  /*5320*/  ENDCOLLECTIVE ;  /* 0x000000000000791b */ /* 0x003fe20003800000 */
.L_x_952:
[----:B------:R-:W-:Y:S01]  /*5330*/  MOV R17, R10 ;  /* 0x0000000a00117202 */ /* 0x000fe20000000f00 */
[----:B------:R-:W-:Y:S01]  /*5340*/  IMAD.MOV.U32 R18, RZ, RZ, 0x4 ;  /* 0x00000004ff127424 */ /* 0x000fe200078e00ff */
[----:B------:R-:W-:-:S07]  /*5350*/  MOV R11, R22 ;  /* 0x00000016000b7202 */ /* 0x000fce0000000f00 */
[----:B------:R-:W-:Y:S05]  /*5360*/  WARPSYNC.COLLECTIVE R20, `(.L_x_953) ;  /* 0x0000000014087348 */ /* 0x000fea0003c00000 */
[----:B------:R0:W1:Y:S02]  /*5370*/  SHFL.BFLY P2, R22, R17, R18, R19 ;  /* 0x0c00001211167389 */ /* 0x0000640000040013 */
[----:B01----:R-:W-:Y:S01]  /*5380*/  ENDCOLLECTIVE ;  /* 0x000000000000791b */ /* 0x003fe20003800000 */
.L_x_953:
[----:B------:R-:W-:-:S05]  /*5390*/  FADD.FTZ R11, R11, R0 ;  /* 0x000000000b0b7221 */ /* 0x000fca0000010000 */
[----:B------:R-:W-:Y:S01]  /*53a0*/  MOV R17, R11 ;  /* 0x0000000b00117202 */ /* 0x000fe20000000f00 */
[----:B------:R-:W-:-:S07]  /*53b0*/  FADD.FTZ R14, R10, R22 ;  /* 0x000000160a0e7221 */ /* 0x000fce0000010000 */
[----:B------:R-:W-:Y:S05]  /*53c0*/  WARPSYNC.COLLECTIVE R20, `(.L_x_954) ;  /* 0x0000000014087348 */ /* 0x000fea0003c00000 */
[----:B------:R0:W1:Y:S02]  /*53d0*/  SHFL.BFLY P2, R22, R17, R18, R19 ;  /* 0x0c00001211167389 */ /* 0x0000640000040013 */
[----:B01----:R-:W-:Y:S01]  /*53e0*/  ENDCOLLECTIVE ;  /* 0x000000000000791b */ /* 0x003fe20003800000 */
.L_x_954:
[----:B------:R-:W-:Y:S01]  /*53f0*/  MOV R17, R14 ;  /* 0x0000000e00117202 */ /* 0x000fe20000000f00 */
[----:B------:R-:W-:Y:S01]  /*5400*/  IMAD.MOV.U32 R18, RZ, RZ, 0x2 ;  /* 0x00000002ff127424 */ /* 0x000fe200078e00ff */
[----:B------:R-:W-:-:S07]  /*5410*/  MOV R12, R22 ;  /* 0x00000016000c7202 */ /* 0x000fce0000000f00 */
[----:B------:R-:W-:Y:S05]  /*5420*/  WARPSYNC.COLLECTIVE R20, `(.L_x_955) ;  /* 0x0000000014087348 */ /* 0x000fea0003c00000 */
[----:B------:R0:W1:Y:S02]  /*5430*/  SHFL.BFLY P2, R22, R17, R18, R19 ;  /* 0x0c00001211167389 */ /* 0x0000640000040013 */
[----:B01----:R-:W-:Y:S01]  /*5440*/  ENDCOLLECTIVE ;  /* 0x000000000000791b */ /* 0x003fe20003800000 */
.L_x_955:
[----:B------:R-:W-:-:S05]  /*5450*/  FADD.FTZ R15, R11, R12 ;  /* 0x0000000c0b0f7221 */ /* 0x000fca0000010000 */
[----:B------:R-:W-:Y:S01]  /*5460*/  MOV R17, R15 ;  /* 0x0000000f00117202 */ /* 0x000fe20000000f00 */
[----:B------:R-:W-:-:S07]  /*5470*/  FADD.FTZ R10, R14, R22 ;  /* 0x000000160e0a7221 */ /* 0x000fce0000010000 */
[----:B------:R-:W-:Y:S05]  /*5480*/  WARPSYNC.COLLECTIVE R20, `(.L_x_956) ;  /* 0x0000000014087348 */ /* 0x000fea0003c00000 */
[----:B------:R0:W1:Y:S02]  /*5490*/  SHFL.BFLY P2, R22, R17, R18, R19 ;  /* 0x0c00001211167389 */ /* 0x0000640000040013 */
[----:B01----:R-:W-:Y:S01]  /*54a0*/  ENDCOLLECTIVE ;  /* 0x000000000000791b */ /* 0x003fe20003800000 */
.L_x_956:
[----:B------:R-:W-:Y:S01]  /*54b0*/  MOV R17, R10 ;  /* 0x0000000a00117202 */ /* 0x000fe20000000f00 */
[----:B------:R-:W-:Y:S01]  /*54c0*/  IMAD.MOV.U32 R18, RZ, RZ, 0x1 ;  /* 0x00000001ff127424 */ /* 0x000fe200078e00ff */
[----:B------:R-:W-:-:S07]  /*54d0*/  MOV R0, R22 ;  /* 0x0000001600007202 */ /* 0x000fce0000000f00 */
[----:B------:R-:W-:Y:S05]  /*54e0*/  WARPSYNC.COLLECTIVE R20, `(.L_x_957) ;  /* 0x0000000014087348 */ /* 0x000fea0003c00000 */
[----:B------:R0:W1:Y:S02]  /*54f0*/  SHFL.BFLY P2, R22, R17, R18, R19 ;  /* 0x0c00001211167389 */ /* 0x0000640000040013 */
[----:B01----:R-:W-:Y:S01]  /*5500*/  ENDCOLLECTIVE ;  /* 0x000000000000791b */ /* 0x003fe20003800000 */
.L_x_957:
[----:B------:R-:W-:-:S05]  /*5510*/  FADD.FTZ R0, R15, R0 ;  /* 0x000000000f007221 */ /* 0x000fca0000010000 */
[----:B------:R-:W-:Y:S01]  /*5520*/  MOV R17, R0 ;  /* 0x0000000000117202 */ /* 0x000fe20000000f00 */
[----:B------:R-:W-:-:S07]  /*5530*/  FADD.FTZ R12, R10, R22 ;  /* 0x000000160a0c7221 */ /* 0x000fce0000010000 */
[----:B------:R-:W-:Y:S05]  /*5540*/  WARPSYNC.COLLECTIVE R20, `(.L_x_958) ;  /* 0x0000000014087348 */ /* 0x000fea0003c00000 */
[----:B------:R0:W1:Y:S02]  /*5550*/  SHFL.BFLY P2, R22, R17, R18, R19 ;  /* 0x0c00001211167389 */ /* 0x0000640000040013 */
[----:B01----:R-:W-:Y:S01]  /*5560*/  ENDCOLLECTIVE ;  /* 0x000000000000791b */ /* 0x003fe20003800000 */
.L_x_958:
[----:B------:R-:W-:Y:S01]  /*5570*/  MOV R21, R22 ;  /* 0x0000001600157202 */ /* 0x000fe20000000f00 */
[----:B------:R-:W-:Y:S06]  /*5580*/  BRA `(.L_x_959) ;  /* 0xffffffec005c7947 */ /* 0x000fec000383ffff */
.L_x_947:
[----:B------:R-:W-:Y:S01]  /*5590*/  BSSY B1, `(.L_x_960) ;  /* 0x0000007000017945 */ /* 0x000fe20003800000 */
[----:B------:R-:W-:Y:S01]  /*55a0*/  MOV R18, 0x8 ;  /* 0x0000000800127802 */ /* 0x000fe20000000f00 */
[----:B------:R-:W-:Y:S01]  /*55b0*/  IMAD.MOV.U32 R19, RZ, RZ, 0x101f ;  /* 0x0000101fff137424 */ /* 0x000fe200078e00ff */
[----:B------:R-:W-:-:S07]  /*55c0*/  MOV R20, 0xffff ;  /* 0x0000ffff00147802 */ /* 0x000fce0000000f00 */
[----:B01234-:R-:W-:Y:S05]  /*55d0*/  WARPSYNC.COLLECTIVE R20, `(.L_x_961) ;  /* 0x0000000014087348 */ /* 0x01ffea0003c00000 */
[----:B----4-:R4:W0:Y:S02]  /*55e0*/  SHFL.BFLY P2, R22, R17, R18, R19 ;  /* 0x0c00001211167389 */ /* 0x0108240000040013 */
[----:B01234-:R-:W-:Y:S01]  /*55f0*/  ENDCOLLECTIVE ;  /* 0x000000000000791b */ /* 0x01ffe20003800000 */
.L_x_961:
[----:B------:R-:W-:Y:S05]  /*5600*/  BSYNC B1 ;  /* 0x0000000000017941 */ /* 0x000fea0003800000 */
.L_x_960:
        /* <DEDUP_REMOVED lines=8> */
.L_x_962:
[----:B------:R-:W-:Y:S01]  /*5690*/  MOV R17, R12 ;  /* 0x0000000c00117202 */ /* 0x000fe20000000f00 */
[----:B------:R-:W-:Y:S01]  /*56a0*/  IMAD.MOV.U32 R18, RZ, RZ, 0x4 ;  /* 0x00000004ff127424 */ /* 0x000fe200078e00ff */
[----:B------:R-:W-:-:S07]  /*56b0*/  MOV R21, R22 ;  /* 0x0000001600157202 */ /* 0x000fce0000000f00 */
[----:B------:R-:W-:Y:S05]  /*56c0*/  WARPSYNC.COLLECTIVE R20, `(.L_x_963) ;  /* 0x0000000014087348 */ /* 0x000fea0003c00000 */
[----:B------:R0:W1:Y:S02]  /*56d0*/  SHFL.BFLY P2, R22, R17, R18, R19 ;  /* 0x0c00001211167389 */ /* 0x0000640000040013 */
[----:B01----:R-:W-:Y:S01]  /*56e0*/  ENDCOLLECTIVE ;  /* 0x000000000000791b */ /* 0x003fe20003800000 */
.L_x_963:
[----:B------:R-:W-:-:S05]  /*56f0*/  FADD.FTZ R16, R21, R0 ;  /* 0x0000000015107221 */ /* 0x000fca0000010000 */
[----:B------:R-:W-:Y:S01]  /*5700*/  MOV R17, R16 ;  /* 0x0000001000117202 */ /* 0x000fe20000000f00 */
[----:B------:R-:W-:-:S07]  /*5710*/  FADD.FTZ R21, R12, R22 ;  /* 0x000000160c157221 */ /* 0x000fce0000010000 */
[----:B------:R-:W-:Y:S05]  /*5720*/  WARPSYNC.COLLECTIVE R20, `(.L_x_964) ;  /* 0x0000000014087348 */ /* 0x000fea0003c00000 */
[----:B------:R0:W1:Y:S02]  /*5730*/  SHFL.BFLY P2, R22, R17, R18, R19 ;  /* 0x0c00001211167389 */ /* 0x0000640000040013 */
[----:B01----:R-:W-:Y:S01]  /*5740*/  ENDCOLLECTIVE ;  /* 0x000000000000791b */ /* 0x003fe20003800000 */
.L_x_964:
[----:B------:R-:W-:Y:S01]  /*5750*/  MOV R17, R21 ;  /* 0x0000001500117202 */ /* 0x000fe20000000f00 */
[----:B------:R-:W-:Y:S01]  /*5760*/  IMAD.MOV.U32 R18, RZ, RZ, 0x2 ;  /* 0x00000002ff127424 */ /* 0x000fe200078e00ff */
[----:B------:R-:W-:-:S07]  /*5770*/  MOV R23, R22 ;  /* 0x0000001600177202 */ /* 0x000fce0000000f00 */
[----:B------:R-:W-:Y:S05]  /*5780*/  WARPSYNC.COLLECTIVE R20, `(.L_x_965) ;  /* 0x0000000014087348 */ /* 0x000fea0003c00000 */
[----:B------:R0:W1:Y:S02]  /*5790*/  SHFL.BFLY P2, R22, R17, R18, R19 ;  /* 0x0c00001211167389 */ /* 0x0000640000040013 */
[----:B01----:R-:W-:Y:S01]  /*57a0*/  ENDCOLLECTIVE ;  /* 0x000000000000791b */ /* 0x003fe20003800000 */
.L_x_965:
[----:B------:R-:W-:-:S05]  /*57b0*/  FADD.FTZ R23, R16, R23 ;  /* 0x0000001710177221 */ /* 0x000fca0000010000 */
[----:B------:R-:W-:Y:S01]  /*57c0*/  MOV R17, R23 ;  /* 0x0000001700117202 */ /* 0x000fe20000000f00 */
[----:B------:R-:W-:-:S07]  /*57d0*/  FADD.FTZ R0, R21, R22 ;  /* 0x0000001615007221 */ /* 0x000fce0000010000 */
[----:B------:R-:W-:Y:S05]  /*57e0*/  WARPSYNC.COLLECTIVE R20, `(.L_x_966) ;  /* 0x0000000014087348 */ /* 0x000fea0003c00000 */
[----:B------:R0:W1:Y:S02]  /*57f0*/  SHFL.BFLY P2, R22, R17, R18, R19 ;  /* 0x0c00001211167389 */ /* 0x0000640000040013 */
[----:B01----:R-:W-:Y:S01]  /*5800*/  ENDCOLLECTIVE ;  /* 0x000000000000791b */ /* 0x003fe20003800000 */
.L_x_966:
[----:B------:R-:W-:Y:S01]  /*5810*/  MOV R17, R0 ;  /* 0x0000000000117202 */ /* 0x000fe20000000f00 */
[----:B------:R-:W-:Y:S01]  /*5820*/  IMAD.MOV.U32 R18, RZ, RZ, 0x1 ;  /* 0x00000001ff127424 */ /* 0x000fe200078e00ff */
[----:B------:R-:W-:-:S07]  /*5830*/  MOV R24, R22 ;  /* 0x0000001600187202 */ /* 0x000fce0000000f00 */
[----:B------:R-:W-:Y:S05]  /*5840*/  WARPSYNC.COLLECTIVE R20, `(.L_x_967) ;  /* 0x0000000014087348 */ /* 0x000fea0003c00000 */
[----:B------:R0:W1:Y:S02]  /*5850*/  SHFL.BFLY P2, R22, R17, R18, R19 ;  /* 0x0c00001211167389 */ /* 0x0000640000040013 */
[----:B01----:R-:W-:Y:S01]  /*5860*/  ENDCOLLECTIVE ;  /* 0x000000000000791b */ /* 0x003fe20003800000 */
.L_x_967:
[----:B------:R-:W-:-:S05]  /*5870*/  FADD.FTZ R12, R23, R24 ;  /* 0x00000018170c7221 */ /* 0x000fca0000010000 */
[----:B------:R-:W-:Y:S01]  /*5880*/  MOV R17, R12 ;  /* 0x0000000c00117202 */ /* 0x000fe20000000f00 */
[----:B------:R-:W-:-:S07]  /*5890*/  FADD.FTZ R16, R0, R22 ;  /* 0x0000001600107221 */ /* 0x000fce0000010000 */
[----:B------:R-:W-:Y:S05]  /*58a0*/  WARPSYNC.COLLECTIVE R20, `(.L_x_968) ;  /* 0x0000000014087348 */ /* 0x000fea0003c00000 */
[----:B------:R0:W1:Y:S02]  /*58b0*/  SHFL.BFLY P2, R22, R17, R18, R19 ;  /* 0x0c00001211167389 */ /* 0x0000640000040013 */
[----:B01----:R-:W-:Y:S01]  /*58c0*/  ENDCOLLECTIVE ;  /* 0x000000000000791b */ /* 0x003fe20003800000 */
.L_x_968:
[----:B------:R-:W-:Y:S01]  /*58d0*/  MOV R25, R22 ;  /* 0x0000001600197202 */ /* 0x000fe20000000f00 */
[----:B------:R-:W-:Y:S06]  /*58e0*/  BRA `(.L_x_969) ;  /* 0xffffffec00347947 */ /* 0x000fec000383ffff */
.L_x_948:
[----:B------:R-:W-:Y:S01]  /*58f0*/  BSSY B1, `(.L_x_970) ;  /* 0x0000007000017945 */ /* 0x000fe20003800000 */
[----:B------:R-:W-:Y:S01]  /*5900*/  MOV R18, 0x8 ;  /* 0x0000000800127802 */ /* 0x000fe20000000f00 */
[----:B------:R-:W-:Y:S01]  /*5910*/  IMAD.MOV.U32 R19, RZ, RZ, 0x101f ;  /* 0x0000101fff137424 */ /* 0x000fe200078e00ff */
[----:B------:R-:W-:-:S07]  /*5920*/  MOV R20, 0xffff ;  /* 0x0000ffff00147802 */ /* 0x000fce0000000f00 */
[----:B01234-:R-:W-:Y:S05]  /*5930*/  WARPSYNC.COLLECTIVE R20, `(.L_x_971) ;  /* 0x0000000014087348 */ /* 0x01ffea0003c00000 */
[----:B0-----:R0:W0:Y:S02]  /*5940*/  SHFL.BFLY P2, R22, R17, R18, R19 ;  /* 0x0c00001211167389 */ /* 0x0010240000040013 */
[----:B01234-:R-:W-:Y:S01]  /*5950*/  ENDCOLLECTIVE ;  /* 0x000000000000791b */ /* 0x01ffe20003800000 */
.L_x_971:
[----:B------:R-:W-:Y:S05]  /*5960*/  BSYNC B1 ;  /* 0x0000000000017941 */ /* 0x000fea0003800000 */
.L_x_970:
        /* <DEDUP_REMOVED lines=8> */
.L_x_972:
[----:B------:R-:W-:Y:S01]  /*59f0*/  MOV R17, R12 ;  /* 0x0000000c00117202 */ /* 0x000fe20000000f00 */
[----:B------:R-:W-:Y:S01]  /*5a00*/  IMAD.MOV.U32 R18, RZ, RZ, 0x4 ;  /* 0x00000004ff127424 */ /* 0x000fe200078e00ff */
[----:B------:R-:W-:-:S07]  /*5a10*/  MOV R21, R22 ;  /* 0x0000001600157202 */ /* 0x000fce0000000f00 */
[----:B------:R-:W-:Y:S05]  /*5a20*/  WARPSYNC.COLLECTIVE R20, `(.L_x_973) ;  /* 0x0000000014087348 */ /* 0x000fea0003c00000 */
[----:B------:R0:W1:Y:S02]  /*5a30*/  SHFL.BFLY P2, R22, R17, R18, R19 ;  /* 0x0c00001211167389 */ /* 0x0000640000040013 */
[----:B01----:R-:W-:Y:S01]  /*5a40*/  ENDCOLLECTIVE ;  /* 0x000000000000791b */ /* 0x003fe20003800000 */
.L_x_973:
[----:B------:R-:W-:-:S05]  /*5a50*/  FADD.FTZ R16, R21, R0 ;  /* 0x0000000015107221 */ /* 0x000fca0000010000 */
[----:B------:R-:W-:Y:S01]  /*5a60*/  MOV R17, R16 ;  /* 0x0000001000117202 */ /* 0x000fe20000000f00 */
[----:B------:R-:W-:-:S07]  /*5a70*/  FADD.FTZ R21, R12, R22 ;  /* 0x000000160c157221 */ /* 0x000fce0000010000 */
[----:B------:R-:W-:Y:S05]  /*5a80*/  WARPSYNC.COLLECTIVE R20, `(.L_x_974) ;  /* 0x0000000014087348 */ /* 0x000fea0003c00000 */
[----:B------:R0:W1:Y:S02]  /*5a90*/  SHFL.BFLY P2, R22, R17, R18, R19 ;  /* 0x0c00001211167389 */ /* 0x0000640000040013 */
[----:B01----:R-:W-:Y:S01]  /*5aa0*/  ENDCOLLECTIVE ;  /* 0x000000000000791b */ /* 0x003fe20003800000 */
.L_x_974:
[----:B------:R-:W-:Y:S01]  /*5ab0*/  MOV R17, R21 ;  /* 0x0000001500117202 */ /* 0x000fe20000000f00 */
[----:B------:R-:W-:Y:S01]  /*5ac0*/  IMAD.MOV.U32 R18, RZ, RZ, 0x2 ;  /* 0x00000002ff127424 */ /* 0x000fe200078e00ff */
[----:B------:R-:W-:-:S07]  /*5ad0*/  MOV R23, R22 ;  /* 0x0000001600177202 */ /* 0x000fce0000000f00 */
[----:B------:R-:W-:Y:S05]  /*5ae0*/  WARPSYNC.COLLECTIVE R20, `(.L_x_975) ;  /* 0x0000000014087348 */ /* 0x000fea0003c00000 */
[----:B------:R0:W1:Y:S02]  /*5af0*/  SHFL.BFLY P2, R22, R17, R18, R19 ;  /* 0x0c00001211167389 */ /* 0x0000640000040013 */
[----:B01----:R-:W-:Y:S01]  /*5b00*/  ENDCOLLECTIVE ;  /* 0x000000000000791b */ /* 0x003fe20003800000 */
.L_x_975:
[----:B------:R-:W-:-:S05]  /*5b10*/  FADD.FTZ R23, R16, R23 ;  /* 0x0000001710177221 */ /* 0x000fca0000010000 */
[----:B------:R-:W-:Y:S01]  /*5b20*/  MOV R17, R23 ;  /* 0x0000001700117202 */ /* 0x000fe20000000f00 */
[----:B------:R-:W-:-:S07]  /*5b30*/  FADD.FTZ R0, R21, R22 ;  /* 0x0000001615007221 */ /* 0x000fce0000010000 */
[----:B------:R-:W-:Y:S05]  /*5b40*/  WARPSYNC.COLLECTIVE R20, `(.L_x_976) ;  /* 0x0000000014087348 */ /* 0x000fea0003c00000 */
[----:B------:R0:W1:Y:S02]  /*5b50*/  SHFL.BFLY P2, R22, R17, R18, R19 ;  /* 0x0c00001211167389 */ /* 0x0000640000040013 */
[----:B01----:R-:W-:Y:S01]  /*5b60*/  ENDCOLLECTIVE ;  /* 0x000000000000791b */ /* 0x003fe20003800000 */
.L_x_976:
[----:B------:R-:W-:Y:S01]  /*5b70*/  MOV R17, R0 ;  /* 0x0000000000117202 */ /* 0x000fe20000000f00 */
[----:B------:R-:W-:Y:S01]  /*5b80*/  IMAD.MOV.U32 R18, RZ, RZ, 0x1 ;  /* 0x00000001ff127424 */ /* 0x000fe200078e00ff */
[----:B------:R-:W-:-:S07]  /*5b90*/  MOV R24, R22 ;  /* 0x0000001600187202 */ /* 0x000fce0000000f00 */
[----:B------:R-:W-:Y:S05]  /*5ba0*/  WARPSYNC.COLLECTIVE R20, `(.L_x_977) ;  /* 0x0000000014087348 */ /* 0x000fea0003c00000 */
[----:B------:R0:W1:Y:S02]  /*5bb0*/  SHFL.BFLY P2, R22, R17, R18, R19 ;  /* 0x0c00001211167389 */ /* 0x0000640000040013 */
[----:B01----:R-:W-:Y:S01]  /*5bc0*/  ENDCOLLECTIVE ;  /* 0x000000000000791b */ /* 0x003fe20003800000 */
.L_x_977:
[----:B------:R-:W-:-:S05]  /*5bd0*/  FADD.FTZ R12, R23, R24 ;  /* 0x00000018170c7221 */ /* 0x000fca0000010000 */
[----:B------:R-:W-:Y:S01]  /*5be0*/  MOV R17, R12 ;  /* 0x0000000c00117202 */ /* 0x000fe20000000f00 */
[----:B------:R-:W-:-:S07]  /*5bf0*/  FADD.FTZ R16, R0, R22 ;  /* 0x0000001600107221 */ /* 0x000fce0000010000 */
[----:B------:R-:W-:Y:S05]  /*5c00*/  WARPSYNC.COLLECTIVE R20, `(.L_x_978) ;  /* 0x0000000014087348 */ /* 0x000fea0003c00000 */
[----:B------:R0:W1:Y:S02]  /*5c10*/  SHFL.BFLY P2, R22, R17, R18, R19 ;  /* 0x0c00001211167389 */ /* 0x0000640000040013 */
[----:B01----:R-:W-:Y:S01]  /*5c20*/  ENDCOLLECTIVE ;  /* 0x000000000000791b */ /* 0x003fe20003800000 */
.L_x_978:
[----:B------:R-:W-:Y:S01]  /*5c30*/  MOV R25, R22 ;  /* 0x0000001600197202 */ /* 0x000fe20000000f00 */
[----:B------:R-:W-:Y:S06]  /*5c40*/  BRA `(.L_x_979) ;  /* 0xffffffe800f47947 */ /* 0x000fec000383ffff */
.L_x_949:
[----:B------:R-:W-:Y:S01]  /*5c50*/  BSSY B0, `(.L_x_980) ;  /* 0x0000007000007945 */ /* 0x000fe20003800000 */
[----:B------:R-:W-:Y:S01]  /*5c60*/  MOV R18, 0x8 ;  /* 0x0000000800127802 */ /* 0x000fe20000000f00 */
[----:B------:R-:W-:Y:S01]  /*5c70*/  IMAD.MOV.U32 R19, RZ, RZ, 0x101f ;  /* 0x0000101fff137424 */ /* 0x000fe200078e00ff */
[----:B------:R-:W-:-:S07]  /*5c80*/  MOV R20, 0xffff ;  /* 0x0000ffff00147802 */ /* 0x000fce0000000f00 */
[----:B01234-:R-:W-:Y:S05]  /*5c90*/  WARPSYNC.COLLECTIVE R20, `(.L_x_981) ;  /* 0x0000000014087348 */ /* 0x01ffea0003c00000 */
[----:B---3--:R3:W0:Y:S02]  /*5ca0*/  SHFL.BFLY P2, R22, R17, R18, R19 ;  /* 0x0c00001211167389 */ /* 0x0086240000040013 */
[----:B01234-:R-:W-:Y:S01]  /*5cb0*/  ENDCOLLECTIVE ;  /* 0x000000000000791b */ /* 0x01ffe20003800000 */
.L_x_981:
[----:B------:R-:W-:Y:S05]  /*5cc0*/  BSYNC B0 ;  /* 0x0000000000007941 */ /* 0x000fea0003800000 */
.L_x_980:
        /* <DEDUP_REMOVED lines=11> */
.L_x_982:
[----:B------:R-:W-:Y:S01]  /*5d80*/  HFMA2.MMA R18, -RZ, RZ, 0, 2.384185791015625e-07 ;  /* 0x00000004ff127435 */ /* 0x000fe200000001ff */
[----:B------:R-:W-:Y:S01]  /*5d90*/  IMAD.MOV.U32 R17, RZ, RZ, R16 ;  /* 0x000000ffff117224 */ /* 0x000fe200078e0010 */
[----:B------:R-:W-:-:S09]  /*5da0*/  MOV R15, R22 ;  /* 0x00000016000f7202 */ /* 0x000fd20000000f00 */
[----:B------:R-:W-:Y:S05]  /*5db0*/  WARPSYNC.COLLECTIVE R20, `(.L_x_983) ;  /* 0x0000000014087348 */ /* 0x000fea0003c00000 */
[----:B------:R0:W1:Y:S02]  /*5dc0*/  SHFL.BFLY P2, R22, R17, R18, R19 ;  /* 0x0c00001211167389 */ /* 0x0000640000040013 */
[----:B01----:R-:W-:Y:S01]  /*5dd0*/  ENDCOLLECTIVE ;  /* 0x000000000000791b */ /* 0x003fe20003800000 */
.L_x_983:
[----:B------:R-:W-:-:S05]  /*5de0*/  FADD.FTZ R12, R15, R14 ;  /* 0x0000000e0f0c7221 */ /* 0x000fca0000010000 */
[----:B------:R-:W-:Y:S02]  /*5df0*/  MOV R17, R12 ;  /* 0x0000000c00117202 */ /* 0x000fe40000000f00 */
[----:B------:R-:W-:-:S07]  /*5e00*/  MOV R21, R22 ;  /* 0x0000001600157202 */ /* 0x000fce0000000f00 */
[----:B------:R-:W-:Y:S05]  /*5e10*/  WARPSYNC.COLLECTIVE R20, `(.L_x_984) ;  /* 0x0000000014087348 */ /* 0x000fea0003c00000 */
[----:B------:R0:W1:Y:S02]  /*5e20*/  SHFL.BFLY P2, R22, R17, R18, R19 ;  /* 0x0c00001211167389 */ /* 0x0000640000040013 */
[----:B01----:R-:W-:Y:S01]  /*5e30*/  ENDCOLLECTIVE ;  /* 0x000000000000791b */ /* 0x003fe20003800000 */
.L_x_984:
[----:B------:R-:W-:Y:S01]  /*5e40*/  FADD.FTZ R21, R16, R21 ;  /* 0x0000001510157221 */ /* 0x000fe20000010000 */
[----:B------:R-:W-:-:S04]  /*5e50*/  HFMA2.MMA R18, -RZ, RZ, 0, 1.1920928955078125e-07 ;  /* 0x00000002ff127435 */ /* 0x000fc800000001ff */
[----:B------:R-:W-:Y:S01]  /*5e60*/  MOV R17, R21 ;  /* 0x0000001500117202 */ /* 0x000fe20000000f00 */
[----:B------:R-:W-:-:S07]  /*5e70*/  IMAD.MOV.U32 R11, RZ, RZ, R22 ;  /* 0x000000ffff0b7224 */ /* 0x000fce00078e0016 */
[----:B------:R-:W-:Y:S05]  /*5e80*/  WARPSYNC.COLLECTIVE R20, `(.L_x_985) ;  /* 0x0000000014087348 */ /* 0x000fea0003c00000 */
[----:B------:R0:W1:Y:S02]  /*5e90*/  SHFL.BFLY P2, R22, R17, R18, R19 ;  /* 0x0c00001211167389 */ /* 0x0000640000040013 */
[----:B01----:R-:W-:Y:S01]  /*5ea0*/  ENDCOLLECTIVE ;  /* 0x000000000000791b */ /* 0x003fe20003800000 */
.L_x_985:
[----:B------:R-:W-:-:S04]  /*5eb0*/  FADD.FTZ R14, R12, R11 ;  /* 0x0000000b0c0e7221 */ /* 0x000fc80000010000 */
[----:B------:R-:W-:Y:S01]  /*5ec0*/  IMAD.MOV.U32 R17, RZ, RZ, R14 ;  /* 0x000000ffff117224 */ /* 0x000fe200078e000e */
[----:B------:R-:W-:-:S07]  /*5ed0*/  MOV R16, R22 ;  /* 0x0000001600107202 */ /* 0x000fce0000000f00 */
[----:B------:R-:W-:Y:S05]  /*5ee0*/  WARPSYNC.COLLECTIVE R20, `(.L_x_986) ;  /* 0x0000000014087348 */ /* 0x000fea0003c00000 */
[----:B------:R0:W1:Y:S02]  /*5ef0*/  SHFL.BFLY P2, R22, R17, R18, R19 ;  /* 0x0c00001211167389 */ /* 0x0000640000040013 */
[----:B01----:R-:W-:Y:S01]  /*5f00*/  ENDCOLLECTIVE ;  /* 0x000000000000791b */ /* 0x003fe20003800000 */
.L_x_986:
[----:B------:R-:W-:Y:S01]  /*5f10*/  FADD.FTZ R16, R21, R16 ;  /* 0x0000001015107221 */ /* 0x000fe20000010000 */
[----:B------:R-:W-:-:S04]  /*5f20*/  HFMA2.MMA R18, -RZ, RZ, 0, 5.9604644775390625e-08 ;  /* 0x00000001ff127435 */ /* 0x000fc800000001ff */
[----:B------:R-:W-:Y:S02]  /*5f30*/  MOV R17, R16 ;  /* 0x0000001000117202 */ /* 0x000fe40000000f00 */
[----:B------:R-:W-:-:S07]  /*5f40*/  MOV R23, R22 ;  /* 0x0000001600177202 */ /* 0x000fce0000000f00 */
[----:B------:R-:W-:Y:S05]  /*5f50*/  WARPSYNC.COLLECTIVE R20, `(.L_x_987) ;  /* 0x0000000014087348 */ /* 0x000fea0003c00000 */
[----:B------:R0:W1:Y:S02]  /*5f60*/  SHFL.BFLY P2, R22, R17, R18, R19 ;  /* 0x0c00001211167389 */ /* 0x0000640000040013 */
[----:B01----:R-:W-:Y:S01]  /*5f70*/  ENDCOLLECTIVE ;  /* 0x000000000000791b */ /* 0x003fe20003800000 */
.L_x_987:
[----:B------:R-:W-:-:S04]  /*5f80*/  FADD.FTZ R12, R14, R23 ;  /* 0x000000170e0c7221 */ /* 0x000fc80000010000 */
[----:B------:R-:W-:Y:S02]  /*5f90*/  IMAD.MOV.U32 R17, RZ, RZ, R12 ;  /* 0x000000ffff117224 */ /* 0x000fe400078e000c */
[----:B------:R-:W-:-:S05]  /*5fa0*/  FADD.FTZ R22, R16, R22 ;  /* 0x0000001610167221 */ /* 0x000fca0000010000 */
[----:B------:R-:W-:-:S07]  /*5fb0*/  @!P1 F2FP.BF16.F32.PACK_AB R16, RZ, R22 ;  /* 0x00000016ff10923e */ /* 0x000fce00000010ff */
[----:B------:R-:W-:Y:S05]  /*5fc0*/  WARPSYNC.COLLECTIVE R20, `(.L_x_988) ;  /* 0x0000000014087348 */ /* 0x000fea0003c00000 */
[----:B------:R0:W1:Y:S02]  /*5fd0*/  SHFL.BFLY P2, R22, R17, R18, R19 ;  /* 0x0c00001211167389 */ /* 0x0000640000040013 */
[----:B01----:R-:W-:Y:S01]  /*5fe0*/  ENDCOLLECTIVE ;  /* 0x000000000000791b */ /* 0x003fe20003800000 */
.L_x_988:
        /* <DEDUP_REMOVED lines=16> */
.L_x_989:
[----:B------:R-:W-:Y:S01]  /*60f0*/  MOV R17, R10 ;  /* 0x0000000a00117202 */ /* 0x000fe20000000f00 */
[----:B------:R-:W-:-:S07]  /*6100*/  IMAD.MOV.U32 R24, RZ, RZ, R22 ;  /* 0x000000ffff187224 */ /* 0x000fce00078e0016 */
[----:B------:R-:W-:Y:S05]  /*6110*/  WARPSYNC.COLLECTIVE R20, `(.L_x_990) ;  /* 0x0000000014087348 */ /* 0x000fea0003c00000 */
[----:B------:R0:W1:Y:S02]  /*6120*/  SHFL.BFLY P2, R22, R17, R18, R19 ;  /* 0x0c00001211167389 */ /* 0x0000640000040013 */
[----:B01----:R-:W-:Y:S01]  /*6130*/  ENDCOLLECTIVE ;  /* 0x000000000000791b */ /* 0x003fe20003800000 */
.L_x_990:
[----:B------:R-:W-:Y:S01]  /*6140*/  FADD.FTZ R23, R24, R11 ;  /* 0x0000000b18177221 */ /* 0x000fe20000010000 */
[----:B------:R-:W-:-:S04]  /*6150*/  HFMA2.MMA R18, -RZ, RZ, 0, 2.384185791015625e-07 ;  /* 0x00000004ff127435 */ /* 0x000fc800000001ff */
[----:B------:R-:W-:Y:S01]  /*6160*/  MOV R17, R23 ;  /* 0x0000001700117202 */ /* 0x000fe20000000f00 */
[----:B------:R-:W-:-:S07]  /*6170*/  FADD.FTZ R15, R22, R10 ;  /* 0x0000000a160f7221 */ /* 0x000fce0000010000 */
[----:B------:R-:W-:Y:S05]  /*6180*/  WARPSYNC.COLLECTIVE R20, `(.L_x_991) ;  /* 0x0000000014087348 */ /* 0x000fea0003c00000 */
[----:B------:R0:W1:Y:S02]  /*6190*/  SHFL.BFLY P2, R22, R17, R18, R19 ;  /* 0x0c00001211167389 */ /* 0x0000640000040013 */
[----:B01----:R-:W-:Y:S01]  /*61a0*/  ENDCOLLECTIVE ;  /* 0x000000000000791b */ /* 0x003fe20003800000 */
.L_x_991:
[----:B------:R-:W-:Y:S01]  /*61b0*/  MOV R17, R15 ;  /* 0x0000000f00117202 */ /* 0x000fe20000000f00 */
[----:B------:R-:W-:-:S07]  /*61c0*/  IMAD.MOV.U32 R10, RZ, RZ, R22 ;  /* 0x000000ffff0a7224 */ /* 0x000fce00078e0016 */
[----:B------:R-:W-:Y:S05]  /*61d0*/  WARPSYNC.COLLECTIVE R20, `(.L_x_992) ;  /* 0x0000000014087348 */ /* 0x000fea0003c00000 */
[----:B------:R0:W1:Y:S02]  /*61e0*/  SHFL.BFLY P2, R22, R17, R18, R19 ;  /* 0x0c00001211167389 */ /* 0x0000640000040013 */
[----:B01----:R-:W-:Y:S01]  /*61f0*/  ENDCOLLECTIVE ;  /* 0x000000000000791b */ /* 0x003fe20003800000 */
.L_x_992:
[----:B------:R-:W-:Y:S01]  /*6200*/  FADD.FTZ R11, R23, R10 ;  /* 0x0000000a170b7221 */ /* 0x000fe20000010000 */
[----:B------:R-:W-:-:S04]  /*6210*/  HFMA2.MMA R18, -RZ, RZ, 0, 1.1920928955078125e-07 ;  /* 0x00000002ff127435 */ /* 0x000fc800000001ff */
[----:B------:R-:W-:Y:S01]  /*6220*/  MOV R17, R11 ;  /* 0x0000000b00117202 */ /* 0x000fe20000000f00 */
[----:B------:R-:W-:-:S07]  /*6230*/  FADD.FTZ R10, R15, R22 ;  /* 0x000000160f0a7221 */ /* 0x000fce0000010000 */
[----:B------:R-:W-:Y:S05]  /*6240*/  WARPSYNC.COLLECTIVE R20, `(.L_x_993) ;  /* 0x0000000014087348 */ /* 0x000fea0003c00000 */
[----:B------:R0:W1:Y:S02]  /*6250*/  SHFL.BFLY P2, R22, R17, R18, R19 ;  /* 0x0c00001211167389 */ /* 0x0000640000040013 */
[----:B01----:R-:W-:Y:S01]  /*6260*/  ENDCOLLECTIVE ;  /* 0x000000000000791b */ /* 0x003fe20003800000 */
.L_x_993:
[----:B------:R-:W0:Y:S01]  /*6270*/  LDC.64 R14, c[0x0][0x220] ;  /* 0x00008800ff0e7b82 */ /* 0x000e220000000a00 */
[----:B------:R-:W-:Y:S01]  /*6280*/  MOV R17, R10 ;  /* 0x0000000a00117202 */ /* 0x000fe20000000f00 */
[----:B------:R-:W-:-:S07]  /*6290*/  IMAD.MOV.U32 R24, RZ, RZ, R22 ;  /* 0x000000ffff187224 */ /* 0x000fce00078e0016 */
[----:B0-----:R-:W-:Y:S05]  /*62a0*/  WARPSYNC.COLLECTIVE R20, `(.L_x_994) ;  /* 0x0000000014087348 */ /* 0x001fea0003c00000 */
[----:B------:R1:W2:Y:S02]  /*62b0*/  SHFL.BFLY P2, R22, R17, R18, R19 ;  /* 0x0c00001211167389 */ /* 0x0002a40000040013 */
[----:B012---:R-:W-:Y:S01]  /*62c0*/  ENDCOLLECTIVE ;  /* 0x000000000000791b */ /* 0x007fe20003800000 */
.L_x_994:
[----:B------:R-:W-:Y:S01]  /*62d0*/  FADD.FTZ R24, R11, R24 ;  /* 0x000000180b187221 */ /* 0x000fe20000010000 */
[----:B------:R-:W-:-:S04]  /*62e0*/  HFMA2.MMA R18, -RZ, RZ, 0, 5.9604644775390625e-08 ;  /* 0x00000001ff127435 */ /* 0x000fc800000001ff */
[----:B------:R-:W-:Y:S01]  /*62f0*/  MOV R17, R24 ;  /* 0x0000001800117202 */ /* 0x000fe20000000f00 */
[----:B------:R-:W-:-:S07]  /*6300*/  FADD.FTZ R23, R10, R22 ;  /* 0x000000160a177221 */ /* 0x000fce0000010000 */
[----:B------:R-:W-:Y:S05]  /*6310*/  WARPSYNC.COLLECTIVE R20, `(.L_x_995) ;  /* 0x0000000014087348 */ /* 0x000fea0003c00000 */
[----:B------:R0:W1:Y:S02]  /*6320*/  SHFL.BFLY P2, R22, R17, R18, R19 ;  /* 0x0c00001211167389 */ /* 0x0000640000040013 */
[----:B01----:R-:W-:Y:S01]  /*6330*/  ENDCOLLECTIVE ;  /* 0x000000000000791b */ /* 0x003fe20003800000 */
.L_x_995:
[----:B------:R-:W-:Y:S01]  /*6340*/  MOV R17, R23 ;  /* 0x0000001700117202 */ /* 0x000fe20000000f00 */
[----:B------:R-:W-:-:S07]  /*6350*/  IMAD.MOV.U32 R21, RZ, RZ, R22 ;  /* 0x000000ffff157224 */ /* 0x000fce00078e0016 */
[----:B------:R-:W-:Y:S05]  /*6360*/  WARPSYNC.COLLECTIVE R20, `(.L_x_996) ;  /* 0x0000000014087348 */ /* 0x000fea0003c00000 */
[----:B------:R0:W1:Y:S02]  /*6370*/  SHFL.BFLY P2, R22, R17, R18, R19 ;  /* 0x0c00001211167389 */ /* 0x0000640000040013 */
[----:B01----:R-:W-:Y:S01]  /*6380*/  ENDCOLLECTIVE ;  /* 0x000000000000791b */ /* 0x003fe20003800000 */
.L_x_996:
        /* <DEDUP_REMOVED lines=31> */
.L_x_997:
[----:B------:R-:W-:Y:S01]  /*6580*/  MOV R17, R12 ;  /* 0x0000000c00117202 */ /* 0x000fe20000000f00 */
[----:B------:R-:W-:-:S07]  /*6590*/  FADD.FTZ R16, R22, R16 ;  /* 0x0000001016107221 */ /* 0x000fce0000010000 */
[----:B------:R-:W-:Y:S05]  /*65a0*/  WARPSYNC.COLLECTIVE R20, `(.L_x_998) ;  /* 0x0000000014087348 */ /* 0x000fea0003c00000 */
[----:B------:R0:W1:Y:S02]  /*65b0*/  SHFL.BFLY P2, R22, R17, R18, R19 ;  /* 0x0c00001211167389 */ /* 0x0000640000040013 */
[----:B01----:R-:W-:Y:S01]  /*65c0*/  ENDCOLLECTIVE ;  /* 0x000000000000791b */ /* 0x003fe20003800000 */
.L_x_998:
[----:B------:R-:W-:Y:S01]  /*65d0*/  MOV R17, R16 ;  /* 0x0000001000117202 */ /* 0x000fe20000000f00 */
[----:B------:R-:W-:Y:S02]  /*65e0*/  IMAD.MOV.U32 R18, RZ, RZ, 0x4 ;  /* 0x00000004ff127424 */ /* 0x000fe400078e00ff */
[----:B------:R-:W-:-:S07]  /*65f0*/  FADD.FTZ R12, R22, R12 ;  /* 0x0000000c160c7221 */ /* 0x000fce0000010000 */
[----:B------:R-:W-:Y:S05]  /*6600*/  WARPSYNC.COLLECTIVE R20, `(.L_x_999) ;  /* 0x0000000014087348 */ /* 0x000fea0003c00000 */
[----:B------:R0:W1:Y:S02]  /*6610*/  SHFL.BFLY P2, R22, R17, R18, R19 ;  /* 0x0c00001211167389 */ /* 0x0000640000040013 */
[----:B01----:R-:W-:Y:S01]  /*6620*/  ENDCOLLECTIVE ;  /* 0x000000000000791b */ /* 0x003fe20003800000 */
.L_x_999:
[----:B------:R-:W-:Y:S01]  /*6630*/  MOV R17, R12 ;  /* 0x0000000c00117202 */ /* 0x000fe20000000f00 */
[----:B------:R-:W-:-:S07]  /*6640*/  FADD.FTZ R16, R16, R22 ;  /* 0x0000001610107221 */ /* 0x000fce0000010000 */
[----:B------:R-:W-:Y:S05]  /*6650*/  WARPSYNC.COLLECTIVE R20, `(.L_x_1000) ;  /* 0x0000000014087348 */ /* 0x000fea0003c00000 */
[----:B------:R0:W1:Y:S02]  /*6660*/  SHFL.BFLY P2, R22, R17, R18, R19 ;  /* 0x0c00001211167389 */ /* 0x0000640000040013 */
[----:B01----:R-:W-:Y:S01]  /*6670*/  ENDCOLLECTIVE ;  /* 0x000000000000791b */ /* 0x003fe20003800000 */
.L_x_1000:
[----:B------:R-:W-:Y:S01]  /*6680*/  MOV R17, R16 ;  /* 0x0000001000117202 */ /* 0x000fe20000000f00 */
[----:B------:R-:W-:Y:S01]  /*6690*/  IMAD.MOV.U32 R18, RZ, RZ, 0x2 ;  /* 0x00000002ff127424 */ /* 0x000fe200078e00ff */
[----:B------:R-:W-:-:S07]  /*66a0*/  MOV R23, R22 ;  /* 0x0000001600177202 */ /* 0x000fce0000000f00 */
[----:B------:R-:W-:Y:S05]  /*66b0*/  WARPSYNC.COLLECTIVE R20, `(.L_x_1001) ;  /* 0x0000000014087348 */ /* 0x000fea0003c00000 */
[----:B------:R0:W1:Y:S02]  /*66c0*/  SHFL.BFLY P2, R22, R17, R18, R19 ;  /* 0x0c00001211167389 */ /* 0x0000640000040013 */
[----:B01----:R-:W-:Y:S01]  /*66d0*/  ENDCOLLECTIVE ;  /* 0x000000000000791b */ /* 0x003fe20003800000 */
.L_x_1001:
        /* <DEDUP_REMOVED lines=12> */
.L_x_1002:
[----:B------:R-:W-:Y:S01]  /*67a0*/  MOV R17, R16 ;  /* 0x0000001000117202 */ /* 0x000fe20000000f00 */
[----:B------:R-:W-:Y:S01]  /*67b0*/  IMAD.MOV.U32 R18, RZ, RZ, 0x1 ;  /* 0x00000001ff127424 */ /* 0x000fe200078e00ff */
[----:B------:R-:W-:-:S07]  /*67c0*/  MOV R21, R22 ;  /* 0x0000001600157202 */ /* 0x000fce0000000f00 */
[----:B------:R-:W-:Y:S05]  /*67d0*/  WARPSYNC.COLLECTIVE R20, `(.L_x_1003) ;  /* 0x0000000014087348 */ /* 0x000fea0003c00000 */
[----:B------:R0:W1:Y:S02]  /*67e0*/  SHFL.BFLY P2, R22, R17, R18, R19 ;  /* 0x0c00001211167389 */ /* 0x0000640000040013 */
[----:B01----:R-:W-:Y:S01]  /*67f0*/  ENDCOLLECTIVE ;  /* 0x000000000000791b */ /* 0x003fe20003800000 */
.L_x_1003:
        /* <DEDUP_REMOVED lines=9> */
.L_x_1004:
        /* <DEDUP_REMOVED lines=14> */
.L_x_1005:
[----:B------:R-:W-:Y:S01]  /*6970*/  IMAD.MOV.U32 R17, RZ, RZ, R23 ;  /* 0x000000ffff117224 */ /* 0x000fe200078e0017 */
[----:B------:R-:W-:-:S07]  /*6980*/  MOV R16, R22 ;  /* 0x0000001600107202 */ /* 0x000fce0000000f00 */
[----:B------:R-:W-:Y:S05]  /*6990*/  WARPSYNC.COLLECTIVE R20, `(.L_x_1006) ;  /* 0x0000000014087348 */ /* 0x000fea0003c00000 */
[----:B------:R0:W1:Y:S02]  /*69a0*/  SHFL.BFLY P2, R22, R17, R18, R19 ;  /* 0x0c00001211167389 */ /* 0x0000640000040013 */
[----:B01----:R-:W-:Y:S01]  /*69b0*/  ENDCOLLECTIVE ;  /* 0x000000000000791b */ /* 0x003fe20003800000 */
.L_x_1006:
[----:B------:R-:W-:Y:S01]  /*69c0*/  FADD.FTZ R16, R16, R24 ;  /* 0x0000001810107221 */ /* 0x000fe20000010000 */
[----:B------:R-:W-:-:S04]  /*69d0*/  HFMA2.MMA R18, -RZ, RZ, 0, 2.384185791015625e-07 ;  /* 0x00000004ff127435 */ /* 0x000fc800000001ff */
[----:B------:R-:W-:Y:S02]  /*69e0*/  MOV R17, R16 ;  /* 0x0000001000117202 */ /* 0x000fe40000000f00 */
[----:B------:R-:W-:-:S07]  /*69f0*/  MOV R0, R22 ;  /* 0x0000001600007202 */ /* 0x000fce0000000f00 */
[----:B------:R-:W-:Y:S05]  /*6a00*/  WARPSYNC.COLLECTIVE R20, `(.L_x_1007) ;  /* 0x0000000014087348 */ /* 0x000fea0003c00000 */
[----:B------:R0:W1:Y:S02]  /*6a10*/  SHFL.BFLY P2, R22, R17, R18, R19 ;  /* 0x0c00001211167389 */ /* 0x0000640000040013 */
[----:B01----:R-:W-:Y:S01]  /*6a20*/  ENDCOLLECTIVE ;  /* 0x000000000000791b */ /* 0x003fe20003800000 */
.L_x_1007:
[----:B------:R-:W-:-:S05]  /*6a30*/  FADD.FTZ R0, R0, R23 ;  /* 0x0000001700007221 */ /* 0x000fca0000010000 */
[----:B------:R-:W-:Y:S01]  /*6a40*/  MOV R17, R0 ;  /* 0x0000000000117202 */ /* 0x000fe20000000f00 */
[----:B------:R-:W-:-:S07]  /*6a50*/  IMAD.MOV.U32 R21, RZ, RZ, R22 ;  /* 0x000000ffff157224 */ /* 0x000fce00078e0016 */
[----:B------:R-:W-:Y:S05]  /*6a60*/  WARPSYNC.COLLECTIVE R20, `(.L_x_1008) ;  /* 0x0000000014087348 */ /* 0x000fea0003c00000 */
[----:B------:R0:W1:Y:S02]  /*6a70*/  SHFL.BFLY P2, R22, R17, R18, R19 ;  /* 0x0c00001211167389 */ /* 0x0000640000040013 */
[----:B01----:R-:W-:Y:S01]  /*6a80*/  ENDCOLLECTIVE ;  /* 0x000000000000791b */ /* 0x003fe20003800000 */
.L_x_1008:
[----:B------:R-:W-:-:S05]  /*6a90*/  FADD.FTZ R12, R16, R21 ;  /* 0x00000015100c7221 */ /* 0x000fca0000010000 */
[----:B------:R-:W-:Y:S01]  /*6aa0*/  MOV R17, R12 ;  /* 0x0000000c00117202 */ /* 0x000fe20000000f00 */
[----:B------:R-:W-:Y:S01]  /*6ab0*/  IMAD.MOV.U32 R18, RZ, RZ, 0x2 ;  /* 0x00000002ff127424 */ /* 0x000fe200078e00ff */
[----:B------:R-:W-:-:S07]  /*6ac0*/  MOV R21, R22 ;  /* 0x0000001600157202 */ /* 0x000fce0000000f00 */
[----:B------:R-:W-:Y:S05]  /*6ad0*/  WARPSYNC.COLLECTIVE R20, `(.L_x_1009) ;  /* 0x0000000014087348 */ /* 0x000fea0003c00000 */
[----:B------:R0:W1:Y:S02]  /*6ae0*/  SHFL.BFLY P2, R22, R17, R18, R19 ;  /* 0x0c00001211167389 */ /* 0x0000640000040013 */
[----:B01----:R-:W-:Y:S01]  /*6af0*/  ENDCOLLECTIVE ;  /* 0x000000000000791b */ /* 0x003fe20003800000 */
.L_x_1009:
[----:B------:R-:W-:-:S05]  /*6b00*/  FADD.FTZ R21, R0, R21 ;  /* 0x0000001500157221 */ /* 0x000fca0000010000 */
[----:B------:R-:W-:Y:S02]  /*6b10*/  MOV R17, R21 ;  /* 0x0000001500117202 */ /* 0x000fe40000000f00 */
[----:B------:R-:W-:-:S07]  /*6b20*/  MOV R23, R22 ;  /* 0x0000001600177202 */ /* 0x000fce0000000f00 */
[----:B------:R-:W-:Y:S05]  /*6b30*/  WARPSYNC.COLLECTIVE R20, `(.L_x_1010) ;  /* 0x0000000014087348 */ /* 0x000fea0003c00000 */
[----:B------:R0:W1:Y:S02]  /*6b40*/  SHFL.BFLY P2, R22, R17, R18, R19 ;  /* 0x0c00001211167389 */ /* 0x0000640000040013 */
[----:B01----:R-:W-:Y:S01]  /*6b50*/  ENDCOLLECTIVE ;  /* 0x000000000000791b */ /* 0x003fe20003800000 */
.L_x_1010:
[----:B------:R-:W-:Y:S01]  /*6b60*/  FADD.FTZ R16, R12, R23 ;  /* 0x000000170c107221 */ /* 0x000fe20000010000 */
[----:B------:R-:W-:-:S03]  /*6b70*/  HFMA2.MMA R18, -RZ, RZ, 0, 5.9604644775390625e-08 ;  /* 0x00000001ff127435 */ /* 0x000fc600000001ff */
[----:B------:R-:W-:Y:S01]  /*6b80*/  IMAD.MOV.U32 R17, RZ, RZ, R16 ;  /* 0x000000ffff117224 */ /* 0x000fe200078e0010 */
[----:B------:R-:W-:-:S07]  /*6b90*/  MOV R36, R22 ;  /* 0x0000001600247202 */ /* 0x000fce0000000f00 */
[----:B------:R-:W-:Y:S05]  /*6ba0*/  WARPSYNC.COLLECTIVE R20, `(.L_x_1011) ;  /* 0x0000000014087348 */ /* 0x000fea0003c00000 */
[----:B------:R0:W1:Y:S02]  /*6bb0*/  SHFL.BFLY P2, R22, R17, R18, R19 ;  /* 0x0c00001211167389 */ /* 0x0000640000040013 */
[----:B01----:R-:W-:Y:S01]  /*6bc0*/  ENDCOLLECTIVE ;  /* 0x000000000000791b */ /* 0x003fe20003800000 */
.L_x_1011:
[----:B------:R-:W-:-:S05]  /*6bd0*/  FADD.FTZ R0, R21, R36 ;  /* 0x0000002415007221 */ /* 0x000fca0000010000 */
[----:B------:R-:W-:Y:S01]  /*6be0*/  MOV R17, R0 ;  /* 0x0000000000117202 */ /* 0x000fe20000000f00 */
[----:B------:R-:W-:-:S07]  /*6bf0*/  FADD.FTZ R12, R16, R22 ;  /* 0x00000016100c7221 */ /* 0x000fce0000010000 */
[----:B------:R-:W-:Y:S05]  /*6c00*/  WARPSYNC.COLLECTIVE R20, `(.L_x_1012) ;  /* 0x0000000014087348 */ /* 0x000fea0003c00000 */
[----:B------:R0:W1:Y:S02]  /*6c10*/  SHFL.BFLY P2, R22, R17, R18, R19 ;  /* 0x0c00001211167389 */ /* 0x0000640000040013 */
[----:B01----:R-:W-:Y:S01]  /*6c20*/  ENDCOLLECTIVE ;  /* 0x000000000000791b */ /* 0x003fe20003800000 */
.L_x_1012:
[----:B------:R-:W-:Y:S01]  /*6c30*/  MOV R23, R22 ;  /* 0x0000001600177202 */ /* 0x000fe20000000f00 */
[----:B------:R-:W-:Y:S06]  /*6c40*/  BRA `(.L_x_1013) ;  /* 0xffffffe400607947 */ /* 0x000fec000383ffff */
.L_x_1014:
        /* <DEDUP_REMOVED lines=11> */
.L_x_3018:


//--------------------- .text._ZN13group_norm_v218gn_bwd_cuda_kernelI13__nv_bfloat16Li480ELi3ELi16ELi60ELi4096ELb1ELb1ELi64ELi960ELi960ELi4ELb1ELi5ELb1ELb0ELNS_15WgradSyncMethodE3ENS_16CompileConditionILi900EEEEEvPT_S6_S6_PKS5_S8_S8_S8_PKfflPfPj --------------------------
	.section	.text._ZN13group_norm_v218gn_bwd_cuda_kernelI13__nv_bfloat16Li480ELi3ELi16ELi60ELi4096ELb1ELb1ELi64ELi960ELi960ELi4ELb1ELi5ELb1ELb0ELNS_15WgradSyncMethodE3ENS_16CompileConditionILi900EEEEEvPT_S6_S6_PKS5_S8_S8_S8_PKfflPfPj,"ax",@progbits
	.align	128
        .global         _ZN13group_norm_v218gn_bwd_cuda_kernelI13__nv_bfloat16Li480ELi3ELi16ELi60ELi4096ELb1ELb1ELi64ELi960ELi960ELi4ELb1ELi5ELb1ELb0ELNS_15WgradSyncMethodE3ENS_16CompileConditionILi900EEEEEvPT_S6_S6_PKS5_S8_S8_S8_PKfflPfPj
        .type           _ZN13group_norm_v218gn_bwd_cuda_kernelI13__nv_bfloat16Li480ELi3ELi16ELi60ELi4096ELb1ELb1ELi64ELi960ELi960ELi4ELb1ELi5ELb1ELb0ELNS_15WgradSyncMethodE3ENS_16CompileConditionILi900EEEEEvPT_S6_S6_PKS5_S8_S8_S8_PKfflPfPj,@function
        .size           _ZN13group_norm_v218gn_bwd_cuda_kernelI13__nv_bfloat16Li480ELi3ELi16ELi60ELi4096ELb1ELb1ELi64ELi960ELi960ELi4ELb1ELi5ELb1ELb0ELNS_15WgradSyncMethodE3ENS_16CompileConditionILi900EEEEEvPT_S6_S6_PKS5_S8_S8_S8_PKfflPfPj,(.L_x_3019 - _ZN13group_norm_v218gn_bwd_cuda_kernelI13__nv_bfloat16Li480ELi3ELi16ELi60ELi4096ELb1ELb1ELi64ELi960ELi960ELi4ELb1ELi5ELb1ELb0ELNS_15WgradSyncMethodE3ENS_16CompileConditionILi900EEEEEvPT_S6_S6_PKS5_S8_S8_S8_PKfflPfPj)
        .other          _ZN13group_norm_v218gn_bwd_cuda_kernelI13__nv_bfloat16Li480ELi3ELi16ELi60ELi4096ELb1ELb1ELi64ELi960ELi960ELi4ELb1ELi5ELb1ELb0ELNS_15WgradSyncMethodE3ENS_16CompileConditionILi900EEEEEvPT_S6_S6_PKS5_S8_S8_S8_PKfflPfPj,@"STO_CUDA_ENTRY STV_DEFAULT"
_ZN13group_norm_v218gn_bwd_cuda_kernelI13__nv_bfloat16Li480ELi3ELi16ELi60ELi4096ELb1ELb1ELi64ELi960ELi960ELi4ELb1ELi5ELb1ELb0ELNS_15WgradSyncMethodE3ENS_16CompileConditionILi900EEEEEvPT_S6_S6_PKS5_S8_S8_S8_PKfflPfPj:
.text._ZN13group_norm_v218gn_bwd_cuda_kernelI13__nv_bfloat16Li480ELi3ELi16ELi60ELi4096ELb1ELb1ELi64ELi960ELi960ELi4ELb1ELi5ELb1ELb0ELNS_15WgradSyncMethodE3ENS_16CompileConditionILi900EEEEEvPT_S6_S6_PKS5_S8_S8_S8_PKfflPfPj:
        /* <DEDUP_REMOVED lines=29> */
.L_x_1017:
[----:B------:R-:W2:Y:S04]  /*01d0*/  LD.E.STRONG.GPU R0, desc[UR12][R2.64] ;  /* 0x0000000c02007980 */ /* 0x000ea8000c10f900 */
[----:B--2---:R-:W-:Y:S01]  /*01e0*/  CCTL.IVALL ;  /* 0x00000000ff00798f */ /* 0x004fe20002000000 */
[----:B------:R-:W-:Y:S05]  /*01f0*/  YIELD ;  /* 0x0000000000007946 */ /* 0x000fea0003800000 */
[----:B-----5:R-:W-:-:S04]  /*0200*/  LOP3.LUT R0, R0, R5, RZ, 0x3c, !PT ;  /* 0x0000000500007212 */ /* 0x020fc800078e3cff */
[----:B------:R-:W-:-:S13]  /*0210*/  ISETP.GT.AND P0, PT, R0, -0x1, PT ;  /* 0xffffffff0000780c */ /* 0x000fda0003f04270 */
[----:B------:R-:W-:Y:S05]  /*0220*/  @P0 BRA `(.L_x_1017) ;  /* 0xfffffffc00e80947 */ /* 0x000fea000383ffff */
.L_x_1016:
[----:B------:R-:W-:Y:S05]  /*0230*/  WARPSYNC.ALL ;  /* 0x0000000000007948 */ /* 0x000fea0003800000 */
[----:B------:R-:W-:Y:S06]  /*0240*/  BAR.SYNC.DEFER_BLOCKING 0x0 ;  /* 0x0000000000007b1d */ /* 0x000fec0000010000 */
[----:B------:R-:W-:Y:S05]  /*0250*/  BRA `(.L_x_1018) ;  /* 0x0000002c00687947 */ /* 0x000fea0003800000 */
.L_x_1015:
        /* <DEDUP_REMOVED lines=73> */
.L_x_1036:
        /* <DEDUP_REMOVED lines=27> */
.L_x_1019:
        /* <DEDUP_REMOVED lines=164> */
.L_x_1020:
        /* <DEDUP_REMOVED lines=127> */
.L_x_1022:
[----:B------:R-:W-:Y:S05]  /*1ad0*/  BSYNC B0 ;  /* 0x0000000000007941 */ /* 0x000fea0003800000 */
.L_x_1021:
        /* <DEDUP_REMOVED lines=19> */
.L_x_1024:
[----:B------:R-:W-:Y:S05]  /*1c10*/  BSYNC B0 ;  /* 0x0000000000007941 */ /* 0x000fea0003800000 */
.L_x_1023:
        /* <DEDUP_REMOVED lines=17> */
.L_x_1027:
[----:B------:R-:W2:Y:S04]  /*1d30*/  LD.E.STRONG.GPU R24, desc[UR12][R22.64] ;  /* 0x0000000c16187980 */ /* 0x000ea8000c10f900 */
[----:B--2---:R-:W-:Y:S01]  /*1d40*/  CCTL.IVALL ;  /* 0x00000000ff00798f */ /* 0x004fe20002000000 */
[----:B------:R-:W-:Y:S05]  /*1d50*/  YIELD ;  /* 0x0000000000007946 */ /* 0x000fea0003800000 */
[----:B-----5:R-:W-:-:S04]  /*1d60*/  LOP3.LUT R24, R24, R13, RZ, 0x3c, !PT ;  /* 0x0000000d18187212 */ /* 0x020fc800078e3cff */
[----:B------:R-:W-:-:S13]  /*1d70*/  ISETP.GT.AND P0, PT, R24, -0x1, PT ;  /* 0xffffffff1800780c */ /* 0x000fda0003f04270 */
[----:B------:R-:W-:Y:S05]  /*1d80*/  @P0 BRA `(.L_x_1027) ;  /* 0xfffffffc00e80947 */ /* 0x000fea000383ffff */
.L_x_1026:
[----:B------:R-:W-:Y:S05]  /*1d90*/  WARPSYNC.ALL ;  /* 0x0000000000007948 */ /* 0x000fea0003800000 */
[----:B------:R-:W-:Y:S06]  /*1da0*/  BAR.SYNC.DEFER_BLOCKING 0x0 ;  /* 0x0000000000007b1d */ /* 0x000fec0000010000 */
[----:B------:R-:W-:Y:S05]  /*1db0*/  BRA `(.L_x_1028) ;  /* 0x0000000000647947 */ /* 0x000fea0003800000 */
.L_x_1025:
        /* <DEDUP_REMOVED lines=17> */
.L_x_1030:
[----:B------:R-:W2:Y:S04]  /*1ed0*/  LD.E.STRONG.GPU R24, desc[UR12][R22.64] ;  /* 0x0000000c16187980 */ /* 0x000ea8000c10f900 */
[----:B--2---:R-:W-:Y:S01]  /*1ee0*/  CCTL.IVALL ;  /* 0x00000000ff00798f */ /* 0x004fe20002000000 */
[----:B------:R-:W-:Y:S05]  /*1ef0*/  YIELD ;  /* 0x0000000000007946 */ /* 0x000fea0003800000 */
[----:B-----5:R-:W-:-:S04]  /*1f00*/  LOP3.LUT R24, R24, R13, RZ, 0x3c, !PT ;  /* 0x0000000d18187212 */ /* 0x020fc800078e3cff */
[----:B------:R-:W-:-:S13]  /*1f10*/  ISETP.GT.AND P0, PT, R24, -0x1, PT ;  /* 0xffffffff1800780c */ /* 0x000fda0003f04270 */
[----:B------:R-:W-:Y:S05]  /*1f20*/  @P0 BRA `(.L_x_1030) ;  /* 0xfffffffc00e80947 */ /* 0x000fea000383ffff */
.L_x_1029:
[----:B------:R-:W-:Y:S05]  /*1f30*/  WARPSYNC.ALL ;  /* 0x0000000000007948 */ /* 0x000fea0003800000 */
[----:B------:R-:W-:Y:S06]  /*1f40*/  BAR.SYNC.DEFER_BLOCKING 0x0 ;  /* 0x0000000000007b1d */ /* 0x000fec0000010000 */
.L_x_1028:
[----:B------:R-:W1:Y:S01]  /*1f50*/  S2R R31, SR_TID.X ;  /* 0x00000000001f7919 */ /* 0x000e620000002100 */
[----:B------:R-:W-:Y:S01]  /*1f60*/  BSSY B0, `(.L_x_1031) ;  /* 0x0000022000007945 */ /* 0x000fe20003800000 */
[----:B------:R-:W-:Y:S01]  /*1f70*/  HFMA2.MMA R13, -RZ, RZ, 0, 0 ;  /* 0x00000000ff0d7435 */ /* 0x000fe200000001ff */
[----:B------:R-:W-:Y:S02]  /*1f80*/  MOV R26, RZ ;  /* 0x000000ff001a7202 */ /* 0x000fe40000000f00 */
[----:B-1----:R-:W-:-:S13]  /*1f90*/  ISETP.GT.U32.AND P0, PT, R31, 0xff, PT ;  /* 0x000000ff1f00780c */ /* 0x002fda0003f04070 */
[----:B------:R-:W-:Y:S05]  /*1fa0*/  @P0 BRA `(.L_x_1032) ;  /* 0x0000000000740947 */ /* 0x000fea0003800000 */
[----:B------:R-:W-:Y:S01]  /*1fb0*/  ULDC UR5, c[0x0][0x10] ;  /* 0x0000040000057ab9 */ /* 0x000fe20000000800 */
[----:B0-----:R-:W0:Y:S01]  /*1fc0*/  LDC.64 R22, c[0x0][0x260] ;  /* 0x00009800ff167b82 */ /* 0x001e220000000a00 */
[----:B------:R-:W-:Y:S01]  /*1fd0*/  UIMAD UR5, UR5, UR4, UR9 ;  /* 0x00000004050572a4 */ /* 0x000fe2000f8e0209 */
[C---:B------:R-:W-:Y:S01]  /*1fe0*/  IMAD.SHL.U32 R13, R31.reuse, 0x4, RZ ;  /* 0x000000041f0d7824 */ /* 0x040fe200078e00ff */
[----:B------:R-:W-:-:S04]  /*1ff0*/  LOP3.LUT R24, R31, 0xf, RZ, 0xc0, !PT ;  /* 0x0000000f1f187812 */ /* 0x000fc800078ec0ff */
[----:B------:R-:W-:Y:S02]  /*2000*/  LOP3.LUT R13, R13, 0x7fffffc0, RZ, 0xc0, !PT ;  /* 0x7fffffc00d0d7812 */ /* 0x000fe400078ec0ff */
[----:B------:R-:W-:-:S04]  /*2010*/  MOV R26, UR5 ;  /* 0x00000005001a7c02 */ /* 0x000fc80008000f00 */
[----:B------:R-:W-:-:S05]  /*2020*/  LEA R13, R26, R13, 0xa ;  /* 0x0000000d1a0d7211 */ /* 0x000fca00078e50ff */
[----:B------:R-:W-:-:S05]  /*2030*/  IMAD.IADD R13, R13, 0x1, R24 ;  /* 0x000000010d0d7824 */ /* 0x000fca00078e0218 */
[----:B------:R-:W-:-:S04]  /*2040*/  SHF.L.U32 R13, R13, 0x1, RZ ;  /* 0x000000010d0d7819 */ /* 0x000fc800000006ff */
[C---:B------:R-:W-:Y:S01]  /*2050*/  IADD3 R26, R13.reuse, 0x20, RZ ;  /* 0x000000200d1a7810 */ /* 0x040fe20007ffe0ff */
[----:B0-----:R-:W-:-:S04]  /*2060*/  IMAD.WIDE.U32 R28, R13, 0x4, R22 ;  /* 0x000000040d1c7825 */ /* 0x001fc800078e0016 */
[--C-:B------:R-:W-:Y:S02]  /*2070*/  IMAD.WIDE.U32 R26, R26, 0x4, R22.reuse ;  /* 0x000000041a1a7825 */ /* 0x100fe400078e0016 */
[----:B------:R-:W2:Y:S02]  /*2080*/  LDG.E.64 R28, desc[UR12][R28.64] ;  /* 0x0000000c1c1c7981 */ /* 0x000ea4000c1e1b00 */
[C---:B------:R-:W-:Y:S01]  /*2090*/  VIADD R24, R13.reuse, 0x40 ;  /* 0x000000400d187836 */ /* 0x040fe20000000000 */
[----:B------:R-:W-:Y:S01]  /*20a0*/  IADD3 R13, R13, 0x60, RZ ;  /* 0x000000600d0d7810 */ /* 0x000fe20007ffe0ff */
[----:B------:R-:W3:Y:S02]  /*20b0*/  LDG.E.64 R26, desc[UR12][R26.64] ;  /* 0x0000000c1a1a7981 */ /* 0x000ee4000c1e1b00 */
[----:B------:R-:W-:-:S04]  /*20c0*/  IMAD.WIDE.U32 R24, R24, 0x4, R22 ;  /* 0x0000000418187825 */ /* 0x000fc800078e0016 */
[----:B------:R-:W-:Y:S02]  /*20d0*/  IMAD.WIDE.U32 R22, R13, 0x4, R22 ;  /* 0x000000040d167825 */ /* 0x000fe400078e0016 */
        /* <DEDUP_REMOVED lines=10> */
.L_x_1032:
[----:B------:R-:W-:Y:S05]  /*2180*/  BSYNC B0 ;  /* 0x0000000000007941 */ /* 0x000fea0003800000 */
.L_x_1031:
        /* <DEDUP_REMOVED lines=28> */
.L_x_1034:
[----:B------:R-:W-:Y:S05]  /*2350*/  BSYNC B0 ;  /* 0x0000000000007941 */ /* 0x000fea0003800000 */
.L_x_1033:
        /* <DEDUP_REMOVED lines=10> */
.L_x_1035:
[----:B-1----:R-:W-:-:S05]  /*2400*/  MOV R24, UR5 ;  /* 0x0000000500187c02 */ /* 0x002fca0008000f00 */
[----:B------:R-:W-:-:S04]  /*2410*/  IMAD R31, R24, 0x2, R35 ;  /* 0x00000002181f7824 */ /* 0x000fc800078e0223 */
[----:B------:R-:W-:-:S05]  /*2420*/  IMAD R31, R31, 0x3c0, RZ ;  /* 0x000003c01f1f7824 */ /* 0x000fca00078e02ff */
[----:B------:R-:W-:-:S04]  /*2430*/  IADD3 R13, P0, R31, R10, RZ ;  /* 0x0000000a1f0d7210 */ /* 0x000fc80007f1e0ff */
[----:B------:R-:W-:Y:S02]  /*2440*/  IADD3.X R24, RZ, R9, RZ, P0, !PT ;  /* 0x00000009ff187210 */ /* 0x000fe400007fe4ff */
[C---:B------:R-:W-:Y:S02]  /*2450*/  SHF.L.U32 R36, R13.reuse, 0x1, RZ ;  /* 0x000000010d247819 */ /* 0x040fe400000006ff */
        /* <DEDUP_REMOVED lines=8> */
[----:B------:R-:W-:Y:S01]  /*24e0*/  IADD3 R31, P0, R31, R10, RZ ;  /* 0x0000000a1f1f7210 */ /* 0x000fe20007f1e0ff */
[C---:B--2---:R-:W-:Y:S01]  /*24f0*/  IMAD.U32 R28, R24.reuse, 0x10000, RZ ;  /* 0x00010000181c7824 */ /* 0x044fe200078e00ff */
        /* <DEDUP_REMOVED lines=16> */
[----:B---3--:R-:W-:-:S05]  /*2600*/  SHF.L.U32 R32, R26, 0x10, RZ ;  /* 0x000000101a207819 */ /* 0x008fca00000006ff */
[----:B------:R-:W1:Y:S01]  /*2610*/  MUFU.EX2 R33, R33 ;  /* 0x0000002100217308 */ /* 0x000e620000000800 */
[----:B------:R-:W-:-:S04]  /*2620*/  FMUL.FTZ R34, R32, R34 ;  /* 0x0000002220227220 */ /* 0x000fc80000410000 */
[----:B0-----:R-:W-:-:S04]  /*2630*/  FFMA.FTZ R34, R0, R34, -R22 ;  /* 0x0000002200227223 */ /* 0x001fc80000010816 */
[----:B------:R-:W-:Y:S01]  /*2640*/  FFMA.FTZ R28, -R23, R28, R34 ;  /* 0x0000001c171c7223 */ /* 0x000fe20000010122 */
[----:B-1----:R-:W-:-:S06]  /*2650*/  FADD.FTZ R33, R33, 1 ;  /* 0x3f80000021217421 */ /* 0x002fcc0000010000 */
[----:B------:R-:W0:Y:S02]  /*2660*/  MUFU.RCP R33, R33 ;  /* 0x0000002100217308 */ /* 0x000e240000001000 */
[----:B0-----:R-:W-:-:S04]  /*2670*/  FADD.FTZ R32, -R33, 1 ;  /* 0x3f80000021207421 */ /* 0x001fc80000010100 */
[----:B------:R-:W-:Y:S01]  /*2680*/  FFMA.FTZ R24, R24, R32, 1 ;  /* 0x3f80000018187423 */ /* 0x000fe20000010020 */
[----:B------:R-:W-:Y:S01]  /*2690*/  IMAD.U32 R32, R25, 0x10000, RZ ;  /* 0x0001000019207824 */ /* 0x000fe200078e00ff */
[----:B------:R-:W-:Y:S02]  /*26a0*/  PRMT R25, R26, 0x7632, R25 ;  /* 0x000076321a197816 */ /* 0x000fe40000000019 */
[----:B------:R-:W-:Y:S01]  /*26b0*/  FMUL.FTZ R24, R33, R24 ;  /* 0x0000001821187220 */ /* 0x000fe20000410000 */
[----:B------:R-:W-:Y:S01]  /*26c0*/  FADD.FTZ R26, -R12, R32 ;  /* 0x000000200c1a7221 */ /* 0x000fe20000010100 */
[C---:B------:R-:W-:Y:S02]  /*26d0*/  SHF.L.U32 R32, R25.reuse, 0x10, RZ ;  /* 0x0000001019207819 */ /* 0x040fe400000006ff */
[----:B------:R-:W-:Y:S01]  /*26e0*/  PRMT R25, R25, 0x7632, R25 ;  /* 0x0000763219197816 */ /* 0x000fe20000000019 */
[----:B------:R-:W-:Y:S02]  /*26f0*/  FMUL.FTZ R26, R8, R26 ;  /* 0x0000001a081a7220 */ /* 0x000fe40000410000 */
[----:B------:R-:W-:Y:S01]  /*2700*/  FMUL.FTZ R24, R32, R24 ;  /* 0x0000001820187220 */ /* 0x000fe20000410000 */
[----:B------:R-:W-:Y:S01]  /*2710*/  SHF.L.U32 R25, R25, 0x10, RZ ;  /* 0x0000001019197819 */ /* 0x000fe200000006ff */
[----:B------:R-:W-:-:S02]  /*2720*/  FFMA.FTZ R33, R2, R26, R3 ;  /* 0x0000001a02217223 */ /* 0x000fc40000010003 */
[----:B------:R-:W-:Y:S02]  /*2730*/  FFMA.FTZ R24, R4, R24, -R22 ;  /* 0x0000001804187223 */ /* 0x000fe40000010816 */
[----:B------:R-:W-:Y:S01]  /*2740*/  FMUL.FTZ R32, R33, -1.4426950216293334961 ;  /* 0xbfb8aa3b21207820 */ /* 0x000fe20000410000 */
[----:B------:R-:W-:Y:S01]  /*2750*/  FADD.FTZ R25, -R12, R25 ;  /* 0x000000190c197221 */ /* 0x000fe20000010100 */
[----:B------:R-:W-:Y:S01]  /*2760*/  FFMA.FTZ R29, -R23, R29, R24 ;  /* 0x0000001d171d7223 */ /* 0x000fe20000010118 */
[C---:B------:R-:W-:Y:S01]  /*2770*/  IMAD.U32 R24, R27.reuse, 0x10000, RZ ;  /* 0x000100001b187824 */ /* 0x040fe200078e00ff */
[----:B------:R-:W-:Y:S02]  /*2780*/  PRMT R27, R27, 0x7632, R27 ;  /* 0x000076321b1b7816 */ /* 0x000fe4000000001b */
        /* <DEDUP_REMOVED lines=17> */
[----:B------:R-:W-:-:S03]  /*28a0*/  IMAD.X R24, RZ, RZ, R9, P0 ;  /* 0x000000ffff187224 */ /* 0x000fc600000e0609 */
        /* <DEDUP_REMOVED lines=31> */
[----:B------:R-:W-:Y:S02]  /*2aa0*/  FADD.FTZ R13, -R12, R13 ;  /* 0x0000000d0c0d7221 */ /* 0x000fe40000010100 */
[----:B------:R-:W-:Y:S02]  /*2ab0*/  IMAD.U32 R34, R34, 0x10000, RZ ;  /* 0x0001000022227824 */ /* 0x000fe400078e00ff */
[----:B------:R-:W-:Y:S02]  /*2ac0*/  FMUL.FTZ R24, R8, R13 ;  /* 0x0000000d08187220 */ /* 0x000fe40000410000 */
[----:B------:R-:W-:Y:S02]  /*2ad0*/  FADD.FTZ R34, -R12, R34 ;  /* 0x000000220c227221 */ /* 0x000fe40000010100 */
[----:B------:R-:W-:Y:S02]  /*2ae0*/  FFMA.FTZ R33, R0, R24, R30 ;  /* 0x0000001800217223 */ /* 0x000fe4000001001e */
[----:B------:R-:W-:-:S02]  /*2af0*/  FMUL.FTZ R34, R8, R34 ;  /* 0x0000002208227220 */ /* 0x000fc40000410000 */
        /* <DEDUP_REMOVED lines=14> */
[----:B---3--:R-:W-:-:S03]  /*2be0*/  SHF.L.U32 R29, R26, 0x10, RZ ;  /* 0x000000101a1d7819 */ /* 0x008fc600000006ff */
[----:B------:R-:W-:Y:S01]  /*2bf0*/  FMUL.FTZ R28, R28, R33 ;  /* 0x000000211c1c7220 */ /* 0x000fe20000410000 */
[----:B------:R-:W-:Y:S01]  /*2c00*/  SHF.L.U32 R33, R25, 0x10, RZ ;  /* 0x0000001019217819 */ /* 0x000fe200000006ff */
[----:B------:R-:W-:Y:S01]  /*2c10*/  FMUL.FTZ R13, R29, R13 ;  /* 0x0000000d1d0d7220 */ /* 0x000fe20000410000 */
[----:B------:R-:W-:-:S03]  /*2c20*/  PRMT R25, R26, 0x7632, R25 ;  /* 0x000076321a197816 */ /* 0x000fc60000000019 */
[----:B------:R-:W-:Y:S01]  /*2c30*/  FADD.FTZ R33, -R12, R33 ;  /* 0x000000210c217221 */ /* 0x000fe20000010100 */
[C---:B------:R-:W-:Y:S01]  /*2c40*/  PRMT R26, R25.reuse, 0x7632, R26 ;  /* 0x00007632191a7816 */ /* 0x040fe2000000001a */
[----:B------:R-:W-:Y:S02]  /*2c50*/  IMAD.U32 R25, R25, 0x10000, RZ ;  /* 0x0001000019197824 */ /* 0x000fe400078e00ff */
[----:B------:R-:W-:Y:S01]  /*2c60*/  FFMA.FTZ R13, R0, R13, -R22 ;  /* 0x0000000d000d7223 */ /* 0x000fe20000010816 */
[----:B------:R-:W-:Y:S01]  /*2c70*/  FMUL.FTZ R33, R8, R33 ;  /* 0x0000002108217220 */ /* 0x000fe20000410000 */
[----:B------:R-:W-:Y:S01]  /*2c80*/  SHF.L.U32 R26, R26, 0x10, RZ ;  /* 0x000000101a1a7819 */ /* 0x000fe200000006ff */
[----:B------:R-:W-:Y:S01]  /*2c90*/  FMUL.FTZ R25, R25, R28 ;  /* 0x0000001c19197220 */ /* 0x000fe20000410000 */
[----:B------:R-:W-:Y:S01]  /*2ca0*/  FFMA.FTZ R13, -R23, R24, R13 ;  /* 0x00000018170d7223 */ /* 0x000fe2000001010d */
[----:B------:R-:W-:Y:S01]  /*2cb0*/  FFMA.FTZ R29, R2, R33, R3 ;  /* 0x00000021021d7223 */ /* 0x000fe20000010003 */
[C---:B------:R-:W-:Y:S01]  /*2cc0*/  SHF.L.U32 R24, R27.reuse, 0x10, RZ ;  /* 0x000000101b187819 */ /* 0x040fe200000006ff */
        /* <DEDUP_REMOVED lines=51> */
.L_x_1018:
        /* <DEDUP_REMOVED lines=22> */
[--C-:B--2---:R-:W-:Y:S01]  /*3160*/  SHF.R.U32.HI R35, RZ, 0x5, R14.reuse ;  /* 0x00000005ff237819 */ /* 0x104fe2000001160e */
        /* <DEDUP_REMOVED lines=14> */
[----:B------:R-:W-:Y:S01]  /*3250*/  IMAD.WIDE.U32 R8, P0, R13, -0x77777778, R2 ;  /* 0x888888880d087825 */ /* 0x000fe20007800002 */
        /* <DEDUP_REMOVED lines=34> */
.L_x_1053:
        /* <DEDUP_REMOVED lines=43> */
.L_x_1040:
[----:B------:R-:W-:Y:S05]  /*3730*/  BSYNC B1 ;  /* 0x0000000000017941 */ /* 0x000fea0003800000 */
.L_x_1039:
        /* <DEDUP_REMOVED lines=20> */
.L_x_1043:
        /* <DEDUP_REMOVED lines=55> */
.L_x_1042:
[----:B------:R-:W-:Y:S05]  /*3bf0*/  BSYNC B1 ;  /* 0x0000000000017941 */ /* 0x000fea0003800000 */
.L_x_1041:
        /* <DEDUP_REMOVED lines=36> */
.L_x_1045:
[----:B------:R-:W-:Y:S05]  /*3e40*/  BSYNC B1 ;  /* 0x0000000000017941 */ /* 0x000fea0003800000 */
.L_x_1044:
        /* <DEDUP_REMOVED lines=15> */
.L_x_1038:
[----:B------:R-:W-:Y:S05]  /*3f40*/  BSYNC B0 ;  /* 0x0000000000007941 */ /* 0x000fea0003800000 */
.L_x_1037:
        /* <DEDUP_REMOVED lines=39> */
.L_x_1062:
        /* <DEDUP_REMOVED lines=44> */
.L_x_1072:
        /* <DEDUP_REMOVED lines=38> */
.L_x_1082:
        /* <DEDUP_REMOVED lines=8> */
.L_x_1048:
[----:B------:R-:W-:Y:S05]  /*4760*/  BSYNC B0 ;  /* 0x0000000000007941 */ /* 0x000fea0003800000 */
.L_x_1047:
        /* <DEDUP_REMOVED lines=146> */
.L_x_1116:
[----:B01----:R-:W-:Y:S01]  /*5090*/  FADD.FTZ R0, R0, R23 ;  /* 0x0000001700007221 */ /* 0x003fe20000010000 */
[----:B------:R-:W-:-:S04]  /*50a0*/  @!P1 F2FP.BF16.F32.PACK_AB R12, RZ, R12 ;  /* 0x0000000cff0c923e */ /* 0x000fc800000010ff */
[----:B------:R-:W-:Y:S01]  /*50b0*/  @!P1 F2FP.BF16.F32.PACK_AB R0, RZ, R0 ;  /* 0x00000000ff00923e */ /* 0x000fe200000010ff */
[----:B------:R0:W-:Y:S04]  /*50c0*/  @!P1 STG.E.U16 desc[UR12][R10.64+0xb4], R12 ;  /* 0x0000b40c0a009986 */ /* 0x0001e8000c10150c */
[----:B------:R0:W-:Y:S02]  /*50d0*/  @!P1 STG.E.U16 desc[UR12][R14.64+0xb4], R0 ;  /* 0x0000b4000e009986 */ /* 0x0001e4000c10150c */
.L_x_1046:
[----:B------:R-:W-:Y:S05]  /*50e0*/  WARPSYNC.ALL ;  /* 0x0000000000007948 */ /* 0x000fea0003800000 */
[----:B------:R-:W-:Y:S01]  /*50f0*/  BAR.SYNC.DEFER_BLOCKING 0x0 ;  /* 0x0000000000007b1d */ /* 0x000fe20000010000 */
[C---:B------:R-:W-:Y:S02]  /*5100*/  ISETP.GE.AND P0, PT, R7.reuse, -0x2440, PT ;  /* 0xffffdbc00700780c */ /* 0x040fe40003f06270 */
[----:B------:R-:W-:-:S11]  /*5110*/  IADD3 R7, R7, 0x2800, RZ ;  /* 0x0000280007077810 */ /* 0x000fd60007ffe0ff */
[----:B------:R-:W-:Y:S05]  /*5120*/  @!P0 BRA `(.L_x_1053) ;  /* 0xffffffe000d48947 */ /* 0x000fea000383ffff */
[----:B------:R-:W-:Y:S05]  /*5130*/  EXIT ;  /* 0x000000000000794d */ /* 0x000fea0003800000 */
.L_x_1049:
[----:B------:R-:W-:Y:S01]  /*5140*/  IMAD.MOV.U32 R18, RZ, RZ, 0x8 ;  /* 0x00000008ff127424 */ /* 0x000fe200078e00ff */
[----:B------:R-:W-:Y:S02]  /*5150*/  MOV R19, 0x101f ;  /* 0x0000101f00137802 */ /* 0x000fe40000000f00 */
[----:B------:R-:W-:-:S07]  /*5160*/  MOV R20, 0xffff ;  /* 0x0000ffff00147802 */ /* 0x000fce0000000f00 */
[----:B012---:R-:W-:Y:S05]  /*5170*/  WARPSYNC.COLLECTIVE R20, `(.L_x_1054) ;  /* 0x0000000014087348 */ /* 0x007fea0003c00000 */
[----:B-1----:R1:W3:Y:S02]  /*5180*/  SHFL.BFLY P2, R22, R17, R18, R19 ;  /* 0x0c00001211167389 */ /* 0x0022e40000040013 */
[----:B0123--:R-:W-:Y:S01]  /*5190*/  ENDCOLLECTIVE ;  /* 0x000000000000791b */ /* 0x00ffe20003800000 */
.L_x_1054:
[----:B------:R-:W-:Y:S01]  /*51a0*/  FADD.FTZ R10, R22, R17 ;  /* 0x00000011160a7221 */ /* 0x000fe20000010000 */
[----:B------:R-:W-:-:S07]  /*51b0*/  IMAD.MOV.U32 R17, RZ, RZ, R0 ;  /* 0x000000ffff117224 */ /* 0x000fce00078e0000 */
[----:B------:R-:W-:Y:S05]  /*51c0*/  WARPSYNC.COLLECTIVE R20, `(.L_x_1055) ;  /* 0x0000000014087348 */ /* 0x000fea0003c00000 */
[----:B------:R0:W1:Y:S02]  /*51d0*/  SHFL.BFLY P2, R22, R17, R18, R19 ;  /* 0x0c00001211167389 */ /* 0x0000640000040013 */
[----:B01----:R-:W-:Y:S01]  /*51e0*/  ENDCOLLECTIVE ;  /* 0x000000000000791b */ /* 0x003fe20003800000 */
.L_x_1055:
[----:B------:R-:W-:Y:S01]  /*51f0*/  MOV R17, R10 ;  /* 0x0000000a00117202 */ /* 0x000fe20000000f00 */
[----:B------:R-:W-:Y:S01]  /*5200*/  IMAD.MOV.U32 R18, RZ, RZ, 0x4 ;  /* 0x00000004ff127424 */ /* 0x000fe200078e00ff */
[----:B------:R-:W-:-:S07]  /*5210*/  MOV R11, R22 ;  /* 0x00000016000b7202 */ /* 0x000fce0000000f00 */
[----:B------:R-:W-:Y:S05]  /*5220*/  WARPSYNC.COLLECTIVE R20, `(.L_x_1056) ;  /* 0x0000000014087348 */ /* 0x000fea0003c00000 */
[----:B------:R0:W1:Y:S02]  /*5230*/  SHFL.BFLY P2, R22, R17, R18, R19 ;  /* 0x0c00001211167389 */ /* 0x0000640000040013 */
[----:B01----:R-:W-:Y:S01]  /*5240*/  ENDCOLLECTIVE ;  /* 0x000000000000791b */ /* 0x003fe20003800000 */
.L_x_1056:
[----:B------:R-:W-:-:S05]  /*5250*/  FADD.FTZ R11, R11, R0 ;  /* 0x000000000b0b7221 */ /* 0x000fca0000010000 */
[----:B------:R-:W-:Y:S01]  /*5260*/  MOV R17, R11 ;  /* 0x0000000b00117202 */ /* 0x000fe20000000f00 */
[----:B------:R-:W-:-:S07]  /*5270*/  FADD.FTZ R14, R10, R22 ;  /* 0x000000160a0e7221 */ /* 0x000fce0000010000 */
[----:B------:R-:W-:Y:S05]  /*5280*/  WARPSYNC.COLLECTIVE R20, `(.L_x_1057) ;  /* 0x0000000014087348 */ /* 0x000fea0003c00000 */
[----:B------:R0:W1:Y:S02]  /*5290*/  SHFL.BFLY P2, R22, R17, R18, R19 ;  /* 0x0c00001211167389 */ /* 0x0000640000040013 */
[----:B01----:R-:W-:Y:S01]  /*52a0*/  ENDCOLLECTIVE ;  /* 0x000000000000791b */ /* 0x003fe20003800000 */
.L_x_1057:
[----:B------:R-:W-:Y:S01]  /*52b0*/  IMAD.MOV.U32 R17, RZ, RZ, R14 ;  /* 0x000000ffff117224 */ /* 0x000fe200078e000e */
[----:B------:R-:W-:Y:S02]  /*52c0*/  MOV R18, 0x2 ;  /* 0x0000000200127802 */ /* 0x000fe40000000f00 */
[----:B------:R-:W-:-:S07]  /*52d0*/  MOV R12, R22 ;  /* 0x00000016000c7202 */ /* 0x000fce0000000f00 */
[----:B------:R-:W-:Y:S05]  /*52e0*/  WARPSYNC.COLLECTIVE R20, `(.L_x_1058) ;  /* 0x0000000014087348 */ /* 0x000fea0003c00000 */
[----:B------:R0:W1:Y:S02]  /*52f0*/  SHFL.BFLY P2, R22, R17, R18, R19 ;  /* 0x0c00001211167389 */ /* 0x0000640000040013 */
[----:B01----:R-:W-:Y:S01]  /*5300*/  ENDCOLLECTIVE ;  /* 0x000000000000791b */ /* 0x003fe20003800000 */
.L_x_1058:
[----:B------:R-:W-:-:S05]  /*5310*/  FADD.FTZ R15, R11, R12 ;  /* 0x0000000c0b0f7221 */ /* 0x000fca0000010000 */
[----:B------:R-:W-:Y:S01]  /*5320*/  MOV R17, R15 ;  /* 0x0000000f00117202 */ /* 0x000fe20000000f00 */
[----:B------:R-:W-:-:S07]  /*5330*/  FADD.FTZ R10, R14, R22 ;  /* 0x000000160e0a7221 */ /* 0x000fce0000010000 */
[----:B------:R-:W-:Y:S05]  /*5340*/  WARPSYNC.COLLECTIVE R20, `(.L_x_1059) ;  /* 0x0000000014087348 */ /* 0x000fea0003c00000 */
[----:B------:R0:W1:Y:S02]  /*5350*/  SHFL.BFLY P2, R22, R17, R18, R19 ;  /* 0x0c00001211167389 */ /* 0x0000640000040013 */
[----:B01----:R-:W-:Y:S01]  /*5360*/  ENDCOLLECTIVE ;  /* 0x000000000000791b */ /* 0x003fe20003800000 */
.L_x_1059:
[----:B------:R-:W-:Y:S02]  /*5370*/  MOV R17, R10 ;  /* 0x0000000a00117202 */ /* 0x000fe40000000f00 */
[----:B------:R-:W-:Y:S01]  /*5380*/  MOV R18, 0x1 ;  /* 0x0000000100127802 */ /* 0x000fe20000000f00 */
[----:B------:R-:W-:-:S07]  /*5390*/  IMAD.MOV.U32 R0, RZ, RZ, R22 ;  /* 0x000000ffff007224 */ /* 0x000fce00078e0016 */
[----:B------:R-:W-:Y:S05]  /*53a0*/  WARPSYNC.COLLECTIVE R20, `(.L_x_1060) ;  /* 0x0000000014087348 */ /* 0x000fea0003c00000 */
[----:B------:R0:W1:Y:S02]  /*53b0*/  SHFL.BFLY P2, R22, R17, R18, R19 ;  /* 0x0c00001211167389 */ /* 0x0000640000040013 */
[----:B01----:R-:W-:Y:S01]  /*53c0*/  ENDCOLLECTIVE ;  /* 0x000000000000791b */ /* 0x003fe20003800000 */
.L_x_1060:
[----:B------:R-:W-:-:S04]  /*53d0*/  FADD.FTZ R0, R15, R0 ;  /* 0x000000000f007221 */ /* 0x000fc80000010000 */
[----:B------:R-:W-:Y:S02]  /*53e0*/  IMAD.MOV.U32 R17, RZ, RZ, R0 ;  /* 0x000000ffff117224 */ /* 0x000fe400078e0000 */
[----:B------:R-:W-:-:S07]  /*53f0*/  FADD.FTZ R12, R10, R22 ;  /* 0x000000160a0c7221 */ /* 0x000fce0000010000 */
[----:B------:R-:W-:Y:S05]  /*5400*/  WARPSYNC.COLLECTIVE R20, `(.L_x_1061) ;  /* 0x0000000014087348 */ /* 0x000fea0003c00000 */
[----:B------:R0:W1:Y:S02]  /*5410*/  SHFL.BFLY P2, R22, R17, R18, R19 ;  /* 0x0c00001211167389 */ /* 0x0000640000040013 */
[----:B01----:R-:W-:Y:S01]  /*5420*/  ENDCOLLECTIVE ;  /* 0x000000000000791b */ /* 0x003fe20003800000 */
.L_x_1061:
[----:B------:R-:W-:Y:S01]  /*5430*/  MOV R21, R22 ;  /* 0x0000001600157202 */ /* 0x000fe20000000f00 */
[----:B------:R-:W-:Y:S06]  /*5440*/  BRA `(.L_x_1062) ;  /* 0xffffffec005c7947 */ /* 0x000fec000383ffff */
.L_x_1050:
[----:B------:R-:W-:Y:S01]  /*5450*/  BSSY B1, `(.L_x_1063) ;  /* 0x0000007000017945 */ /* 0x000fe20003800000 */
[----:B------:R-:W-:Y:S01]  /*5460*/  MOV R18, 0x8 ;  /* 0x0000000800127802 */ /* 0x000fe20000000f00 */
[----:B------:R-:W-:Y:S01]  /*5470*/  IMAD.MOV.U32 R19, RZ, RZ, 0x101f ;  /* 0x0000101fff137424 */ /* 0x000fe200078e00ff */
[----:B------:R-:W-:-:S07]  /*5480*/  MOV R20, 0xffff ;  /* 0x0000ffff00147802 */ /* 0x000fce0000000f00 */
[----:B01234-:R-:W-:Y:S05]  /*5490*/  WARPSYNC.COLLECTIVE R20, `(.L_x_1064) ;  /* 0x0000000014087348 */ /* 0x01ffea0003c00000 */
[----:B----4-:R4:W0:Y:S02]  /*54a0*/  SHFL.BFLY P2, R22, R17, R18, R19 ;  /* 0x0c00001211167389 */ /* 0x0108240000040013 */
[----:B01234-:R-:W-:Y:S01]  /*54b0*/  ENDCOLLECTIVE ;  /* 0x000000000000791b */ /* 0x01ffe20003800000 */
.L_x_1064:
[----:B------:R-:W-:Y:S05]  /*54c0*/  BSYNC B1 ;  /* 0x0000000000017941 */ /* 0x000fea0003800000 */
.L_x_1063:
        /* <DEDUP_REMOVED lines=8> */
.L_x_1065:
[----:B------:R-:W-:Y:S01]  /*5550*/  MOV R17, R12 ;  /* 0x0000000c00117202 */ /* 0x000fe20000000f00 */
[----:B------:R-:W-:Y:S01]  /*5560*/  IMAD.MOV.U32 R18, RZ, RZ, 0x4 ;  /* 0x00000004ff127424 */ /* 0x000fe200078e00ff */
[----:B------:R-:W-:-:S07]  /*5570*/  MOV R21, R22 ;  /* 0x0000001600157202 */ /* 0x000fce0000000f00 */
[----:B------:R-:W-:Y:S05]  /*5580*/  WARPSYNC.COLLECTIVE R20, `(.L_x_1066) ;  /* 0x0000000014087348 */ /* 0x000fea0003c00000 */
[----:B------:R0:W1:Y:S02]  /*5590*/  SHFL.BFLY P2, R22, R17, R18, R19 ;  /* 0x0c00001211167389 */ /* 0x0000640000040013 */
[----:B01----:R-:W-:Y:S01]  /*55a0*/  ENDCOLLECTIVE ;  /* 0x000000000000791b */ /* 0x003fe20003800000 */
.L_x_1066:
[----:B------:R-:W-:-:S05]  /*55b0*/  FADD.FTZ R16, R21, R0 ;  /* 0x0000000015107221 */ /* 0x000fca0000010000 */
[----:B------:R-:W-:Y:S01]  /*55c0*/  MOV R17, R16 ;  /* 0x0000001000117202 */ /* 0x000fe20000000f00 */
[----:B------:R-:W-:-:S07]  /*55d0*/  FADD.FTZ R21, R12, R22 ;  /* 0x000000160c157221 */ /* 0x000fce0000010000 */
[----:B------:R-:W-:Y:S05]  /*55e0*/  WARPSYNC.COLLECTIVE R20, `(.L_x_1067) ;  /* 0x0000000014087348 */ /* 0x000fea0003c00000 */
[----:B------:R0:W1:Y:S02]  /*55f0*/  SHFL.BFLY P2, R22, R17, R18, R19 ;  /* 0x0c00001211167389 */ /* 0x0000640000040013 */
[----:B01----:R-:W-:Y:S01]  /*5600*/  ENDCOLLECTIVE ;  /* 0x000000000000791b */ /* 0x003fe20003800000 */
.L_x_1067:
[----:B------:R-:W-:Y:S01]  /*5610*/  MOV R17, R21 ;  /* 0x0000001500117202 */ /* 0x000fe20000000f00 */
[----:B------:R-:W-:Y:S01]  /*5620*/  IMAD.MOV.U32 R18, RZ, RZ, 0x2 ;  /* 0x00000002ff127424 */ /* 0x000fe200078e00ff */
[----:B------:R-:W-:-:S07]  /*5630*/  MOV R23, R22 ;  /* 0x0000001600177202 */ /* 0x000fce0000000f00 */
[----:B------:R-:W-:Y:S05]  /*5640*/  WARPSYNC.COLLECTIVE R20, `(.L_x_1068) ;  /* 0x0000000014087348 */ /* 0x000fea0003c00000 */
[----:B------:R0:W1:Y:S02]  /*5650*/  SHFL.BFLY P2, R22, R17, R18, R19 ;  /* 0x0c00001211167389 */ /* 0x0000640000040013 */
[----:B01----:R-:W-:Y:S01]  /*5660*/  ENDCOLLECTIVE ;  /* 0x000000000000791b */ /* 0x003fe20003800000 */
.L_x_1068:
[----:B------:R-:W-:-:S05]  /*5670*/  FADD.FTZ R23, R16, R23 ;  /* 0x0000001710177221 */ /* 0x000fca0000010000 */
[----:B------:R-:W-:Y:S01]  /*5680*/  MOV R17, R23 ;  /* 0x0000001700117202 */ /* 0x000fe20000000f00 */
[----:B------:R-:W-:-:S07]  /*5690*/  FADD.FTZ R0, R21, R22 ;  /* 0x0000001615007221 */ /* 0x000fce0000010000 */
[----:B------:R-:W-:Y:S05]  /*56a0*/  WARPSYNC.COLLECTIVE R20, `(.L_x_1069) ;  /* 0x0000000014087348 */ /* 0x000fea0003c00000 */
[----:B------:R0:W1:Y:S02]  /*56b0*/  SHFL.BFLY P2, R22, R17, R18, R19 ;  /* 0x0c00001211167389 */ /* 0x0000640000040013 */
[----:B01----:R-:W-:Y:S01]  /*56c0*/  ENDCOLLECTIVE ;  /* 0x000000000000791b */ /* 0x003fe20003800000 */
.L_x_1069:
[----:B------:R-:W-:Y:S01]  /*56d0*/  MOV R17, R0 ;  /* 0x0000000000117202 */ /* 0x000fe20000000f00 */
[----:B------:R-:W-:Y:S01]  /*56e0*/  IMAD.MOV.U32 R18, RZ, RZ, 0x1 ;  /* 0x00000001ff127424 */ /* 0x000fe200078e00ff */
[----:B------:R-:W-:-:S07]  /*56f0*/  MOV R24, R22 ;  /* 0x0000001600187202 */ /* 0x000fce0000000f00 */
[----:B------:R-:W-:Y:S05]  /*5700*/  WARPSYNC.COLLECTIVE R20, `(.L_x_1070) ;  /* 0x0000000014087348 */ /* 0x000fea0003c00000 */
[----:B------:R0:W1:Y:S02]  /*5710*/  SHFL.BFLY P2, R22, R17, R18, R19 ;  /* 0x0c00001211167389 */ /* 0x0000640000040013 */
[----:B01----:R-:W-:Y:S01]  /*5720*/  ENDCOLLECTIVE ;  /* 0x000000000000791b */ /* 0x003fe20003800000 */
.L_x_1070:
[----:B------:R-:W-:-:S05]  /*5730*/  FADD.FTZ R12, R23, R24 ;  /* 0x00000018170c7221 */ /* 0x000fca0000010000 */
[----:B------:R-:W-:Y:S01]  /*5740*/  MOV R17, R12 ;  /* 0x0000000c00117202 */ /* 0x000fe20000000f00 */
[----:B------:R-:W-:-:S07]  /*5750*/  FADD.FTZ R16, R0, R22 ;  /* 0x0000001600107221 */ /* 0x000fce0000010000 */
[----:B------:R-:W-:Y:S05]  /*5760*/  WARPSYNC.COLLECTIVE R20, `(.L_x_1071) ;  /* 0x0000000014087348 */ /* 0x000fea0003c00000 */
[----:B------:R0:W1:Y:S02]  /*5770*/  SHFL.BFLY P2, R22, R17, R18, R19 ;  /* 0x0c00001211167389 */ /* 0x0000640000040013 */
[----:B01----:R-:W-:Y:S01]  /*5780*/  ENDCOLLECTIVE ;  /* 0x000000000000791b */ /* 0x003fe20003800000 */
.L_x_1071:
[----:B------:R-:W-:Y:S01]  /*5790*/  MOV R25, R22 ;  /* 0x0000001600197202 */ /* 0x000fe20000000f00 */
[----:B------:R-:W-:Y:S06]  /*57a0*/  BRA `(.L_x_1072) ;  /* 0xffffffec00347947 */ /* 0x000fec000383ffff */
.L_x_1051:
[----:B------:R-:W-:Y:S01]  /*57b0*/  BSSY B1, `(.L_x_1073) ;  /* 0x0000007000017945 */ /* 0x000fe20003800000 */
[----:B------:R-:W-:Y:S01]  /*57c0*/  MOV R18, 0x8 ;  /* 0x0000000800127802 */ /* 0x000fe20000000f00 */
[----:B------:R-:W-:Y:S01]  /*57d0*/  IMAD.MOV.U32 R19, RZ, RZ, 0x101f ;  /* 0x0000101fff137424 */ /* 0x000fe200078e00ff */
[----:B------:R-:W-:-:S07]  /*57e0*/  MOV R20, 0xffff ;  /* 0x0000ffff00147802 */ /* 0x000fce0000000f00 */
[----:B01234-:R-:W-:Y:S05]  /*57f0*/  WARPSYNC.COLLECTIVE R20, `(.L_x_1074) ;  /* 0x0000000014087348 */ /* 0x01ffea0003c00000 */
[----:B----4-:R4:W0:Y:S02]  /*5800*/  SHFL.BFLY P2, R22, R17, R18, R19 ;  /* 0x0c00001211167389 */ /* 0x0108240000040013 */
[----:B01234-:R-:W-:Y:S01]  /*5810*/  ENDCOLLECTIVE ;  /* 0x000000000000791b */ /* 0x01ffe20003800000 */
.L_x_1074:
[----:B------:R-:W-:Y:S05]  /*5820*/  BSYNC B1 ;  /* 0x0000000000017941 */ /* 0x000fea0003800000 */
.L_x_1073:
        /* <DEDUP_REMOVED lines=8> */
.L_x_1075:
[----:B------:R-:W-:Y:S01]  /*58b0*/  MOV R17, R12 ;  /* 0x0000000c00117202 */ /* 0x000fe20000000f00 */
[----:B------:R-:W-:Y:S01]  /*58c0*/  IMAD.MOV.U32 R18, RZ, RZ, 0x4 ;  /* 0x00000004ff127424 */ /* 0x000fe200078e00ff */
[----:B------:R-:W-:-:S07]  /*58d0*/  MOV R21, R22 ;  /* 0x0000001600157202 */ /* 0x000fce0000000f00 */
[----:B------:R-:W-:Y:S05]  /*58e0*/  WARPSYNC.COLLECTIVE R20, `(.L_x_1076) ;  /* 0x0000000014087348 */ /* 0x000fea0003c00000 */
[----:B------:R0:W1:Y:S02]  /*58f0*/  SHFL.BFLY P2, R22, R17, R18, R19 ;  /* 0x0c00001211167389 */ /* 0x0000640000040013 */
[----:B01----:R-:W-:Y:S01]  /*5900*/  ENDCOLLECTIVE ;  /* 0x000000000000791b */ /* 0x003fe20003800000 */
.L_x_1076:
[----:B------:R-:W-:-:S05]  /*5910*/  FADD.FTZ R16, R21, R0 ;  /* 0x0000000015107221 */ /* 0x000fca0000010000 */
[----:B------:R-:W-:Y:S01]  /*5920*/  MOV R17, R16 ;  /* 0x0000001000117202 */ /* 0x000fe20000000f00 */
[----:B------:R-:W-:-:S07]  /*5930*/  FADD.FTZ R21, R12, R22 ;  /* 0x000000160c157221 */ /* 0x000fce0000010000 */
[----:B------:R-:W-:Y:S05]  /*5940*/  WARPSYNC.COLLECTIVE R20, `(.L_x_1077) ;  /* 0x0000000014087348 */ /* 0x000fea0003c00000 */
[----:B------:R0:W1:Y:S02]  /*5950*/  SHFL.BFLY P2, R22, R17, R18, R19 ;  /* 0x0c00001211167389 */ /* 0x0000640000040013 */
[----:B01----:R-:W-:Y:S01]  /*5960*/  ENDCOLLECTIVE ;  /* 0x000000000000791b */ /* 0x003fe20003800000 */
.L_x_1077:
[----:B------:R-:W-:Y:S01]  /*5970*/  MOV R17, R21 ;  /* 0x0000001500117202 */ /* 0x000fe20000000f00 */
[----:B------:R-:W-:Y:S01]  /*5980*/  IMAD.MOV.U32 R18, RZ, RZ, 0x2 ;  /* 0x00000002ff127424 */ /* 0x000fe200078e00ff */
[----:B------:R-:W-:-:S07]  /*5990*/  MOV R23, R22 ;  /* 0x0000001600177202 */ /* 0x000fce0000000f00 */
[----:B------:R-:W-:Y:S05]  /*59a0*/  WARPSYNC.COLLECTIVE R20, `(.L_x_1078) ;  /* 0x0000000014087348 */ /* 0x000fea0003c00000 */
[----:B------:R0:W1:Y:S02]  /*59b0*/  SHFL.BFLY P2, R22, R17, R18, R19 ;  /* 0x0c00001211167389 */ /* 0x0000640000040013 */
[----:B01----:R-:W-:Y:S01]  /*59c0*/  ENDCOLLECTIVE ;  /* 0x000000000000791b */ /* 0x003fe20003800000 */
.L_x_1078:
[----:B------:R-:W-:-:S05]  /*59d0*/  FADD.FTZ R23, R16, R23 ;  /* 0x0000001710177221 */ /* 0x000fca0000010000 */
[----:B------:R-:W-:Y:S01]  /*59e0*/  MOV R17, R23 ;  /* 0x0000001700117202 */ /* 0x000fe20000000f00 */
[----:B------:R-:W-:-:S07]  /*59f0*/  FADD.FTZ R0, R21, R22 ;  /* 0x0000001615007221 */ /* 0x000fce0000010000 */
[----:B------:R-:W-:Y:S05]  /*5a00*/  WARPSYNC.COLLECTIVE R20, `(.L_x_1079) ;  /* 0x0000000014087348 */ /* 0x000fea0003c00000 */
[----:B------:R0:W1:Y:S02]  /*5a10*/  SHFL.BFLY P2, R22, R17, R18, R19 ;  /* 0x0c00001211167389 */ /* 0x0000640000040013 */
[----:B01----:R-:W-:Y:S01]  /*5a20*/  ENDCOLLECTIVE ;  /* 0x000000000000791b */ /* 0x003fe20003800000 */
.L_x_1079:
[----:B------:R-:W-:Y:S01]  /*5a30*/  MOV R17, R0 ;  /* 0x0000000000117202 */ /* 0x000fe20000000f00 */
[----:B------:R-:W-:Y:S01]  /*5a40*/  IMAD.MOV.U32 R18, RZ, RZ, 0x1 ;  /* 0x00000001ff127424 */ /* 0x000fe200078e00ff */
[----:B------:R-:W-:-:S07]  /*5a50*/  MOV R24, R22 ;  /* 0x0000001600187202 */ /* 0x000fce0000000f00 */
[----:B------:R-:W-:Y:S05]  /*5a60*/  WARPSYNC.COLLECTIVE R20, `(.L_x_1080) ;  /* 0x0000000014087348 */ /* 0x000fea0003c00000 */
[----:B------:R0:W1:Y:S02]  /*5a70*/  SHFL.BFLY P2, R22, R17, R18, R19 ;  /* 0x0c00001211167389 */ /* 0x0000640000040013 */
[----:B01----:R-:W-:Y:S01]  /*5a80*/  ENDCOLLECTIVE ;  /* 0x000000000000791b */ /* 0x003fe20003800000 */
.L_x_1080:
[----:B------:R-:W-:-:S05]  /*5a90*/  FADD.FTZ R12, R23, R24 ;  /* 0x00000018170c7221 */ /* 0x000fca0000010000 */
[----:B------:R-:W-:Y:S01]  /*5aa0*/  MOV R17, R12 ;  /* 0x0000000c00117202 */ /* 0x000fe20000000f00 */
[----:B------:R-:W-:-:S07]  /*5ab0*/  FADD.FTZ R16, R0, R22 ;  /* 0x0000001600107221 */ /* 0x000fce0000010000 */
[----:B------:R-:W-:Y:S05]  /*5ac0*/  WARPSYNC.COLLECTIVE R20, `(.L_x_1081) ;  /* 0x0000000014087348 */ /* 0x000fea0003c00000 */
[----:B------:R0:W1:Y:S02]  /*5ad0*/  SHFL.BFLY P2, R22, R17, R18, R19 ;  /* 0x0c00001211167389 */ /* 0x0000640000040013 */
[----:B01----:R-:W-:Y:S01]  /*5ae0*/  ENDCOLLECTIVE ;  /* 0x000000000000791b */ /* 0x003fe20003800000 */
.L_x_1081:
[----:B------:R-:W-:Y:S01]  /*5af0*/  MOV R25, R22 ;  /* 0x0000001600197202 */ /* 0x000fe20000000f00 */
[----:B------:R-:W-:Y:S06]  /*5b00*/  BRA `(.L_x_1082) ;  /* 0xffffffe800f47947 */ /* 0x000fec000383ffff */
.L_x_1052:
[----:B------:R-:W-:Y:S01]  /*5b10*/  BSSY B0, `(.L_x_1083) ;  /* 0x0000007000007945 */ /* 0x000fe20003800000 */
[----:B------:R-:W-:Y:S01]  /*5b20*/  MOV R18, 0x8 ;  /* 0x0000000800127802 */ /* 0x000fe20000000f00 */
[----:B------:R-:W-:Y:S01]  /*5b30*/  IMAD.MOV.U32 R19, RZ, RZ, 0x101f ;  /* 0x0000101fff137424 */ /* 0x000fe200078e00ff */
[----:B------:R-:W-:-:S07]  /*5b40*/  MOV R20, 0xffff ;  /* 0x0000ffff00147802 */ /* 0x000fce0000000f00 */
[----:B01234-:R-:W-:Y:S05]  /*5b50*/  WARPSYNC.COLLECTIVE R20, `(.L_x_1084) ;  /* 0x0000000014087348 */ /* 0x01ffea0003c00000 */
[----:B---3--:R3:W0:Y:S02]  /*5b60*/  SHFL.BFLY P2, R22, R17, R18, R19 ;  /* 0x0c00001211167389 */ /* 0x0086240000040013 */
[----:B01234-:R-:W-:Y:S01]  /*5b70*/  ENDCOLLECTIVE ;  /* 0x000000000000791b */ /* 0x01ffe20003800000 */
.L_x_1084:
[----:B------:R-:W-:Y:S05]  /*5b80*/  BSYNC B0 ;  /* 0x0000000000007941 */ /* 0x000fea0003800000 */
.L_x_1083:
        /* <DEDUP_REMOVED lines=11> */
.L_x_1085:
[----:B------:R-:W-:Y:S01]  /*5c40*/  HFMA2.MMA R18, -RZ, RZ, 0, 2.384185791015625e-07 ;  /* 0x00000004ff127435 */ /* 0x000fe200000001ff */
[----:B------:R-:W-:Y:S01]  /*5c50*/  IMAD.MOV.U32 R17, RZ, RZ, R16 ;  /* 0x000000ffff117224 */ /* 0x000fe200078e0010 */
[----:B------:R-:W-:-:S09]  /*5c60*/  MOV R15, R22 ;  /* 0x00000016000f7202 */ /* 0x000fd20000000f00 */
[----:B------:R-:W-:Y:S05]  /*5c70*/  WARPSYNC.COLLECTIVE R20, `(.L_x_1086) ;  /* 0x0000000014087348 */ /* 0x000fea0003c00000 */
[----:B------:R0:W1:Y:S02]  /*5c80*/  SHFL.BFLY P2, R22, R17, R18, R19 ;  /* 0x0c00001211167389 */ /* 0x0000640000040013 */
[----:B01----:R-:W-:Y:S01]  /*5c90*/  ENDCOLLECTIVE ;  /* 0x000000000000791b */ /* 0x003fe20003800000 */
.L_x_1086:
[----:B------:R-:W-:-:S05]  /*5ca0*/  FADD.FTZ R12, R15, R14 ;  /* 0x0000000e0f0c7221 */ /* 0x000fca0000010000 */
[----:B------:R-:W-:Y:S02]  /*5cb0*/  MOV R17, R12 ;  /* 0x0000000c00117202 */ /* 0x000fe40000000f00 */
[----:B------:R-:W-:-:S07]  /*5cc0*/  MOV R21, R22 ;  /* 0x0000001600157202 */ /* 0x000fce0000000f00 */
[----:B------:R-:W-:Y:S05]  /*5cd0*/  WARPSYNC.COLLECTIVE R20, `(.L_x_1087) ;  /* 0x0000000014087348 */ /* 0x000fea0003c00000 */
[----:B------:R0:W1:Y:S02]  /*5ce0*/  SHFL.BFLY P2, R22, R17, R18, R19 ;  /* 0x0c00001211167389 */ /* 0x0000640000040013 */
[----:B01----:R-:W-:Y:S01]  /*5cf0*/  ENDCOLLECTIVE ;  /* 0x000000000000791b */ /* 0x003fe20003800000 */
.L_x_1087:
[----:B------:R-:W-:Y:S01]  /*5d00*/  FADD.FTZ R21, R16, R21 ;  /* 0x0000001510157221 */ /* 0x000fe20000010000 */
[----:B------:R-:W-:-:S04]  /*5d10*/  HFMA2.MMA R18, -RZ, RZ, 0, 1.1920928955078125e-07 ;  /* 0x00000002ff127435 */ /* 0x000fc800000001ff */
[----:B------:R-:W-:Y:S01]  /*5d20*/  MOV R17, R21 ;  /* 0x0000001500117202 */ /* 0x000fe20000000f00 */
[----:B------:R-:W-:-:S07]  /*5d30*/  IMAD.MOV.U32 R11, RZ, RZ, R22 ;  /* 0x000000ffff0b7224 */ /* 0x000fce00078e0016 */
[----:B------:R-:W-:Y:S05]  /*5d40*/  WARPSYNC.COLLECTIVE R20, `(.L_x_1088) ;  /* 0x0000000014087348 */ /* 0x000fea0003c00000 */
[----:B------:R0:W1:Y:S02]  /*5d50*/  SHFL.BFLY P2, R22, R17, R18, R19 ;  /* 0x0c00001211167389 */ /* 0x0000640000040013 */
[----:B01----:R-:W-:Y:S01]  /*5d60*/  ENDCOLLECTIVE ;  /* 0x000000000000791b */ /* 0x003fe20003800000 */
.L_x_1088:
[----:B------:R-:W-:-:S04]  /*5d70*/  FADD.FTZ R14, R12, R11 ;  /* 0x0000000b0c0e7221 */ /* 0x000fc80000010000 */
[----:B------:R-:W-:Y:S01]  /*5d80*/  IMAD.MOV.U32 R17, RZ, RZ, R14 ;  /* 0x000000ffff117224 */ /* 0x000fe200078e000e */
[----:B------:R-:W-:-:S07]  /*5d90*/  MOV R16, R22 ;  /* 0x0000001600107202 */ /* 0x000fce0000000f00 */
[----:B------:R-:W-:Y:S05]  /*5da0*/  WARPSYNC.COLLECTIVE R20, `(.L_x_1089) ;  /* 0x0000000014087348 */ /* 0x000fea0003c00000 */
[----:B------:R0:W1:Y:S02]  /*5db0*/  SHFL.BFLY P2, R22, R17, R18, R19 ;  /* 0x0c00001211167389 */ /* 0x0000640000040013 */
[----:B01----:R-:W-:Y:S01]  /*5dc0*/  ENDCOLLECTIVE ;  /* 0x000000000000791b */ /* 0x003fe20003800000 */
.L_x_1089:
[----:B------:R-:W-:Y:S01]  /*5dd0*/  FADD.FTZ R16, R21, R16 ;  /* 0x0000001015107221 */ /* 0x000fe20000010000 */
[----:B------:R-:W-:-:S04]  /*5de0*/  HFMA2.MMA R18, -RZ, RZ, 0, 5.9604644775390625e-08 ;  /* 0x00000001ff127435 */ /* 0x000fc800000001ff */
[----:B------:R-:W-:Y:S02]  /*5df0*/  MOV R17, R16 ;  /* 0x0000001000117202 */ /* 0x000fe40000000f00 */
[----:B------:R-:W-:-:S07]  /*5e00*/  MOV R23, R22 ;  /* 0x0000001600177202 */ /* 0x000fce0000000f00 */
[----:B------:R-:W-:Y:S05]  /*5e10*/  WARPSYNC.COLLECTIVE R20, `(.L_x_1090) ;  /* 0x0000000014087348 */ /* 0x000fea0003c00000 */
[----:B------:R0:W1:Y:S02]  /*5e20*/  SHFL.BFLY P2, R22, R17, R18, R19 ;  /* 0x0c00001211167389 */ /* 0x0000640000040013 */
[----:B01----:R-:W-:Y:S01]  /*5e30*/  ENDCOLLECTIVE ;  /* 0x000000000000791b */ /* 0x003fe20003800000 */
.L_x_1090:
[----:B------:R-:W-:-:S04]  /*5e40*/  FADD.FTZ R12, R14, R23 ;  /* 0x000000170e0c7221 */ /* 0x000fc80000010000 */
[----:B------:R-:W-:Y:S02]  /*5e50*/  IMAD.MOV.U32 R17, RZ, RZ, R12 ;  /* 0x000000ffff117224 */ /* 0x000fe400078e000c */
[----:B------:R-:W-:-:S05]  /*5e60*/  FADD.FTZ R22, R16, R22 ;  /* 0x0000001610167221 */ /* 0x000fca0000010000 */
[----:B------:R-:W-:-:S07]  /*5e70*/  @!P1 F2FP.BF16.F32.PACK_AB R16, RZ, R22 ;  /* 0x00000016ff10923e */ /* 0x000fce00000010ff */
[----:B------:R-:W-:Y:S05]  /*5e80*/  WARPSYNC.COLLECTIVE R20, `(.L_x_1091) ;  /* 0x0000000014087348 */ /* 0x000fea0003c00000 */
[----:B------:R0:W1:Y:S02]  /*5e90*/  SHFL.BFLY P2, R22, R17, R18, R19 ;  /* 0x0c00001211167389 */ /* 0x0000640000040013 */
[----:B01----:R-:W-:Y:S01]  /*5ea0*/  ENDCOLLECTIVE ;  /* 0x000000000000791b */ /* 0x003fe20003800000 */
.L_x_1091:
        /* <DEDUP_REMOVED lines=16> */
.L_x_1092:
[----:B------:R-:W-:Y:S01]  /*5fb0*/  MOV R17, R10 ;  /* 0x0000000a00117202 */ /* 0x000fe20000000f00 */
[----:B------:R-:W-:-:S07]  /*5fc0*/  IMAD.MOV.U32 R24, RZ, RZ, R22 ;  /* 0x000000ffff187224 */ /* 0x000fce00078e0016 */
[----:B------:R-:W-:Y:S05]  /*5fd0*/  WARPSYNC.COLLECTIVE R20, `(.L_x_1093) ;  /* 0x0000000014087348 */ /* 0x000fea0003c00000 */
[----:B------:R0:W1:Y:S02]  /*5fe0*/  SHFL.BFLY P2, R22, R17, R18, R19 ;  /* 0x0c00001211167389 */ /* 0x0000640000040013 */
[----:B01----:R-:W-:Y:S01]  /*5ff0*/  ENDCOLLECTIVE ;  /* 0x000000000000791b */ /* 0x003fe20003800000 */
.L_x_1093:
[----:B------:R-:W-:Y:S01]  /*6000*/  FADD.FTZ R23, R24, R11 ;  /* 0x0000000b18177221 */ /* 0x000fe20000010000 */
[----:B------:R-:W-:-:S04]  /*6010*/  HFMA2.MMA R18, -RZ, RZ, 0, 2.384185791015625e-07 ;  /* 0x00000004ff127435 */ /* 0x000fc800000001ff */
[----:B------:R-:W-:Y:S01]  /*6020*/  MOV R17, R23 ;  /* 0x0000001700117202 */ /* 0x000fe20000000f00 */
[----:B------:R-:W-:-:S07]  /*6030*/  FADD.FTZ R15, R22, R10 ;  /* 0x0000000a160f7221 */ /* 0x000fce0000010000 */
[----:B------:R-:W-:Y:S05]  /*6040*/  WARPSYNC.COLLECTIVE R20, `(.L_x_1094) ;  /* 0x0000000014087348 */ /* 0x000fea0003c00000 */
[----:B------:R0:W1:Y:S02]  /*6050*/  SHFL.BFLY P2, R22, R17, R18, R19 ;  /* 0x0c00001211167389 */ /* 0x0000640000040013 */
[----:B01----:R-:W-:Y:S01]  /*6060*/  ENDCOLLECTIVE ;  /* 0x000000000000791b */ /* 0x003fe20003800000 */
.L_x_1094:
[----:B------:R-:W-:Y:S01]  /*6070*/  MOV R17, R15 ;  /* 0x0000000f00117202 */ /* 0x000fe20000000f00 */
[----:B------:R-:W-:-:S07]  /*6080*/  IMAD.MOV.U32 R10, RZ, RZ, R22 ;  /* 0x000000ffff0a7224 */ /* 0x000fce00078e0016 */
[----:B------:R-:W-:Y:S05]  /*6090*/  WARPSYNC.COLLECTIVE R20, `(.L_x_1095) ;  /* 0x0000000014087348 */ /* 0x000fea0003c00000 */
[----:B------:R0:W1:Y:S02]  /*60a0*/  SHFL.BFLY P2, R22, R17, R18, R19 ;  /* 0x0c00001211167389 */ /* 0x0000640000040013 */
[----:B01----:R-:W-:Y:S01]  /*60b0*/  ENDCOLLECTIVE ;  /* 0x000000000000791b */ /* 0x003fe20003800000 */
.L_x_1095:
[----:B------:R-:W-:Y:S01]  /*60c0*/  FADD.FTZ R11, R23, R10 ;  /* 0x0000000a170b7221 */ /* 0x000fe20000010000 */
[----:B------:R-:W-:-:S04]  /*60d0*/  HFMA2.MMA R18, -RZ, RZ, 0, 1.1920928955078125e-07 ;  /* 0x00000002ff127435 */ /* 0x000fc800000001ff */
[----:B------:R-:W-:Y:S01]  /*60e0*/  MOV R17, R11 ;  /* 0x0000000b00117202 */ /* 0x000fe20000000f00 */
[----:B------:R-:W-:-:S07]  /*60f0*/  FADD.FTZ R10, R15, R22 ;  /* 0x000000160f0a7221 */ /* 0x000fce0000010000 */
[----:B------:R-:W-:Y:S05]  /*6100*/  WARPSYNC.COLLECTIVE R20, `(.L_x_1096) ;  /* 0x0000000014087348 */ /* 0x000fea0003c00000 */
[----:B------:R0:W1:Y:S02]  /*6110*/  SHFL.BFLY P2, R22, R17, R18, R19 ;  /* 0x0c00001211167389 */ /* 0x0000640000040013 */
[----:B01----:R-:W-:Y:S01]  /*6120*/  ENDCOLLECTIVE ;  /* 0x000000000000791b */ /* 0x003fe20003800000 */
.L_x_1096:
[----:B------:R-:W0:Y:S01]  /*6130*/  LDC.64 R14, c[0x0][0x220] ;  /* 0x00008800ff0e7b82 */ /* 0x000e220000000a00 */
[----:B------:R-:W-:Y:S01]  /*6140*/  MOV R17, R10 ;  /* 0x0000000a00117202 */ /* 0x000fe20000000f00 */
[----:B------:R-:W-:-:S07]  /*6150*/  IMAD.MOV.U32 R24, RZ, RZ, R22 ;  /* 0x000000ffff187224 */ /* 0x000fce00078e0016 */
[----:B0-----:R-:W-:Y:S05]  /*6160*/  WARPSYNC.COLLECTIVE R20, `(.L_x_1097) ;  /* 0x0000000014087348 */ /* 0x001fea0003c00000 */
[----:B------:R1:W2:Y:S02]  /*6170*/  SHFL.BFLY P2, R22, R17, R18, R19 ;  /* 0x0c00001211167389 */ /* 0x0002a40000040013 */
[----:B012---:R-:W-:Y:S01]  /*6180*/  ENDCOLLECTIVE ;  /* 0x000000000000791b */ /* 0x007fe20003800000 */
.L_x_1097:
[----:B------:R-:W-:Y:S01]  /*6190*/  FADD.FTZ R24, R11, R24 ;  /* 0x000000180b187221 */ /* 0x000fe20000010000 */
[----:B------:R-:W-:-:S04]  /*61a0*/  HFMA2.MMA R18, -RZ, RZ, 0, 5.9604644775390625e-08 ;  /* 0x00000001ff127435 */ /* 0x000fc800000001ff */
[----:B------:R-:W-:Y:S01]  /*61b0*/  MOV R17, R24 ;  /* 0x0000001800117202 */ /* 0x000fe20000000f00 */
[----:B------:R-:W-:-:S07]  /*61c0*/  FADD.FTZ R23, R10, R22 ;  /* 0x000000160a177221 */ /* 0x000fce0000010000 */
[----:B------:R-:W-:Y:S05]  /*61d0*/  WARPSYNC.COLLECTIVE R20, `(.L_x_1098) ;  /* 0x0000000014087348 */ /* 0x000fea0003c00000 */
[----:B------:R0:W1:Y:S02]  /*61e0*/  SHFL.BFLY P2, R22, R17, R18, R19 ;  /* 0x0c00001211167389 */ /* 0x0000640000040013 */
[----:B01----:R-:W-:Y:S01]  /*61f0*/  ENDCOLLECTIVE ;  /* 0x000000000000791b */ /* 0x003fe20003800000 */
.L_x_1098:
[----:B------:R-:W-:Y:S01]  /*6200*/  MOV R17, R23 ;  /* 0x0000001700117202 */ /* 0x000fe20000000f00 */
[----:B------:R-:W-:-:S07]  /*6210*/  IMAD.MOV.U32 R21, RZ, RZ, R22 ;  /* 0x000000ffff157224 */ /* 0x000fce00078e0016 */
[----:B------:R-:W-:Y:S05]  /*6220*/  WARPSYNC.COLLECTIVE R20, `(.L_x_1099) ;  /* 0x0000000014087348 */ /* 0x000fea0003c00000 */
[----:B------:R0:W1:Y:S02]  /*6230*/  SHFL.BFLY P2, R22, R17, R18, R19 ;  /* 0x0c00001211167389 */ /* 0x0000640000040013 */
[----:B01----:R-:W-:Y:S01]  /*6240*/  ENDCOLLECTIVE ;  /* 0x000000000000791b */ /* 0x003fe20003800000 */
.L_x_1099:
        /* <DEDUP_REMOVED lines=31> */
.L_x_1100:
[----:B------:R-:W-:Y:S01]  /*6440*/  MOV R17, R12 ;  /* 0x0000000c00117202 */ /* 0x000fe20000000f00 */
[----:B------:R-:W-:-:S07]  /*6450*/  FADD.FTZ R16, R22, R16 ;  /* 0x0000001016107221 */ /* 0x000fce0000010000 */
[----:B------:R-:W-:Y:S05]  /*6460*/  WARPSYNC.COLLECTIVE R20, `(.L_x_1101) ;  /* 0x0000000014087348 */ /* 0x000fea0003c00000 */
[----:B------:R0:W1:Y:S02]  /*6470*/  SHFL.BFLY P2, R22, R17, R18, R19 ;  /* 0x0c00001211167389 */ /* 0x0000640000040013 */
[----:B01----:R-:W-:Y:S01]  /*6480*/  ENDCOLLECTIVE ;  /* 0x000000000000791b */ /* 0x003fe20003800000 */
.L_x_1101:
[----:B------:R-:W-:Y:S01]  /*6490*/  MOV R17, R16 ;  /* 0x0000001000117202 */ /* 0x000fe20000000f00 */
[----:B------:R-:W-:Y:S02]  /*64a0*/  IMAD.MOV.U32 R18, RZ, RZ, 0x4 ;  /* 0x00000004ff127424 */ /* 0x000fe400078e00ff */
[----:B------:R-:W-:-:S07]  /*64b0*/  FADD.FTZ R12, R22, R12 ;  /* 0x0000000c160c7221 */ /* 0x000fce0000010000 */
[----:B------:R-:W-:Y:S05]  /*64c0*/  WARPSYNC.COLLECTIVE R20, `(.L_x_1102) ;  /* 0x0000000014087348 */ /* 0x000fea0003c00000 */
[----:B------:R0:W1:Y:S02]  /*64d0*/  SHFL.BFLY P2, R22, R17, R18, R19 ;  /* 0x0c00001211167389 */ /* 0x0000640000040013 */
[----:B01----:R-:W-:Y:S01]  /*64e0*/  ENDCOLLECTIVE ;  /* 0x000000000000791b */ /* 0x003fe20003800000 */
.L_x_1102:
[----:B------:R-:W-:Y:S01]  /*64f0*/  MOV R17, R12 ;  /* 0x0000000c00117202 */ /* 0x000fe20000000f00 */
[----:B------:R-:W-:-:S07]  /*6500*/  FADD.FTZ R16, R16, R22 ;  /* 0x0000001610107221 */ /* 0x000fce0000010000 */
[----:B------:R-:W-:Y:S05]  /*6510*/  WARPSYNC.COLLECTIVE R20, `(.L_x_1103) ;  /* 0x0000000014087348 */ /* 0x000fea0003c00000 */
[----:B------:R0:W1:Y:S02]  /*6520*/  SHFL.BFLY P2, R22, R17, R18, R19 ;  /* 0x0c00001211167389 */ /* 0x0000640000040013 */
[----:B01----:R-:W-:Y:S01]  /*6530*/  ENDCOLLECTIVE ;  /* 0x000000000000791b */ /* 0x003fe20003800000 */
.L_x_1103:
[----:B------:R-:W-:Y:S01]  /*6540*/  MOV R17, R16 ;  /* 0x0000001000117202 */ /* 0x000fe20000000f00 */
[----:B------:R-:W-:Y:S01]  /*6550*/  IMAD.MOV.U32 R18, RZ, RZ, 0x2 ;  /* 0x00000002ff127424 */ /* 0x000fe200078e00ff */
[----:B------:R-:W-:-:S07]  /*6560*/  MOV R23, R22 ;  /* 0x0000001600177202 */ /* 0x000fce0000000f00 */
[----:B------:R-:W-:Y:S05]  /*6570*/  WARPSYNC.COLLECTIVE R20, `(.L_x_1104) ;  /* 0x0000000014087348 */ /* 0x000fea0003c00000 */
[----:B------:R0:W1:Y:S02]  /*6580*/  SHFL.BFLY P2, R22, R17, R18, R19 ;  /* 0x0c00001211167389 */ /* 0x0000640000040013 */
[----:B01----:R-:W-:Y:S01]  /*6590*/  ENDCOLLECTIVE ;  /* 0x000000000000791b */ /* 0x003fe20003800000 */
.L_x_1104:
        /* <DEDUP_REMOVED lines=12> */
.L_x_1105:
[----:B------:R-:W-:Y:S01]  /*6660*/  MOV R17, R16 ;  /* 0x0000001000117202 */ /* 0x000fe20000000f00 */
[----:B------:R-:W-:Y:S01]  /*6670*/  IMAD.MOV.U32 R18, RZ, RZ, 0x1 ;  /* 0x00000001ff127424 */ /* 0x000fe200078e00ff */
[----:B------:R-:W-:-:S07]  /*6680*/  MOV R21, R22 ;  /* 0x0000001600157202 */ /* 0x000fce0000000f00 */
[----:B------:R-:W-:Y:S05]  /*6690*/  WARPSYNC.COLLECTIVE R20, `(.L_x_1106) ;  /* 0x0000000014087348 */ /* 0x000fea0003c00000 */
[----:B------:R0:W1:Y:S02]  /*66a0*/  SHFL.BFLY P2, R22, R17, R18, R19 ;  /* 0x0c00001211167389 */ /* 0x0000640000040013 */
[----:B01----:R-:W-:Y:S01]  /*66b0*/  ENDCOLLECTIVE ;  /* 0x000000000000791b */ /* 0x003fe20003800000 */
.L_x_1106:
        /* <DEDUP_REMOVED lines=9> */
.L_x_1107:
        /* <DEDUP_REMOVED lines=14> */
.L_x_1108:
[----:B------:R-:W-:Y:S01]  /*6830*/  IMAD.MOV.U32 R17, RZ, RZ, R23 ;  /* 0x000000ffff117224 */ /* 0x000fe200078e0017 */
[----:B------:R-:W-:-:S07]  /*6840*/  MOV R16, R22 ;  /* 0x0000001600107202 */ /* 0x000fce0000000f00 */
[----:B------:R-:W-:Y:S05]  /*6850*/  WARPSYNC.COLLECTIVE R20, `(.L_x_1109) ;  /* 0x0000000014087348 */ /* 0x000fea0003c00000 */
[----:B------:R0:W1:Y:S02]  /*6860*/  SHFL.BFLY P2, R22, R17, R18, R19 ;  /* 0x0c00001211167389 */ /* 0x0000640000040013 */
[----:B01----:R-:W-:Y:S01]  /*6870*/  ENDCOLLECTIVE ;  /* 0x000000000000791b */ /* 0x003fe20003800000 */
.L_x_1109:
[----:B------:R-:W-:Y:S01]  /*6880*/  FADD.FTZ R16, R16, R24 ;  /* 0x0000001810107221 */ /* 0x000fe20000010000 */
[----:B------:R-:W-:-:S04]  /*6890*/  HFMA2.MMA R18, -RZ, RZ, 0, 2.384185791015625e-07 ;  /* 0x00000004ff127435 */ /* 0x000fc800000001ff */
[----:B------:R-:W-:Y:S02]  /*68a0*/  MOV R17, R16 ;  /* 0x0000001000117202 */ /* 0x000fe40000000f00 */
[----:B------:R-:W-:-:S07]  /*68b0*/  MOV R0, R22 ;  /* 0x0000001600007202 */ /* 0x000fce0000000f00 */
[----:B------:R-:W-:Y:S05]  /*68c0*/  WARPSYNC.COLLECTIVE R20, `(.L_x_1110) ;  /* 0x0000000014087348 */ /* 0x000fea0003c00000 */
[----:B------:R0:W1:Y:S02]  /*68d0*/  SHFL.BFLY P2, R22, R17, R18, R19 ;  /* 0x0c00001211167389 */ /* 0x0000640000040013 */
[----:B01----:R-:W-:Y:S01]  /*68e0*/  ENDCOLLECTIVE ;  /* 0x000000000000791b */ /* 0x003fe20003800000 */
.L_x_1110:
[----:B------:R-:W-:-:S05]  /*68f0*/  FADD.FTZ R0, R0, R23 ;  /* 0x0000001700007221 */ /* 0x000fca0000010000 */
[----:B------:R-:W-:Y:S01]  /*6900*/  MOV R17, R0 ;  /* 0x0000000000117202 */ /* 0x000fe20000000f00 */
[----:B------:R-:W-:-:S07]  /*6910*/  IMAD.MOV.U32 R21, RZ, RZ, R22 ;  /* 0x000000ffff157224 */ /* 0x000fce00078e0016 */
[----:B------:R-:W-:Y:S05]  /*6920*/  WARPSYNC.COLLECTIVE R20, `(.L_x_1111) ;  /* 0x0000000014087348 */ /* 0x000fea0003c00000 */
[----:B------:R0:W1:Y:S02]  /*6930*/  SHFL.BFLY P2, R22, R17, R18, R19 ;  /* 0x0c00001211167389 */ /* 0x0000640000040013 */
[----:B01----:R-:W-:Y:S01]  /*6940*/  ENDCOLLECTIVE ;  /* 0x000000000000791b */ /* 0x003fe20003800000 */
.L_x_1111:
[----:B------:R-:W-:-:S05]  /*6950*/  FADD.FTZ R12, R16, R21 ;  /* 0x00000015100c7221 */ /* 0x000fca0000010000 */
[----:B------:R-:W-:Y:S01]  /*6960*/  MOV R17, R12 ;  /* 0x0000000c00117202 */ /* 0x000fe20000000f00 */
[----:B------:R-:W-:Y:S01]  /*6970*/  IMAD.MOV.U32 R18, RZ, RZ, 0x2 ;  /* 0x00000002ff127424 */ /* 0x000fe200078e00ff */
[----:B------:R-:W-:-:S07]  /*6980*/  MOV R21, R22 ;  /* 0x0000001600157202 */ /* 0x000fce0000000f00 */
[----:B------:R-:W-:Y:S05]  /*6990*/  WARPSYNC.COLLECTIVE R20, `(.L_x_1112) ;  /* 0x0000000014087348 */ /* 0x000fea0003c00000 */
[----:B------:R0:W1:Y:S02]  /*69a0*/  SHFL.BFLY P2, R22, R17, R18, R19 ;  /* 0x0c00001211167389 */ /* 0x0000640000040013 */
[----:B01----:R-:W-:Y:S01]  /*69b0*/  ENDCOLLECTIVE ;  /* 0x000000000000791b */ /* 0x003fe20003800000 */
.L_x_1112:
[----:B------:R-:W-:-:S05]  /*69c0*/  FADD.FTZ R21, R0, R21 ;  /* 0x0000001500157221 */ /* 0x000fca0000010000 */
[----:B------:R-:W-:Y:S02]  /*69d0*/  MOV R17, R21 ;  /* 0x0000001500117202 */ /* 0x000fe40000000f00 */
[----:B------:R-:W-:-:S07]  /*69e0*/  MOV R23, R22 ;  /* 0x0000001600177202 */ /* 0x000fce0000000f00 */
[----:B------:R-:W-:Y:S05]  /*69f0*/  WARPSYNC.COLLECTIVE R20, `(.L_x_1113) ;  /* 0x0000000014087348 */ /* 0x000fea0003c00000 */
[----:B------:R0:W1:Y:S02]  /*6a00*/  SHFL.BFLY P2, R22, R17, R18, R19 ;  /* 0x0c00001211167389 */ /* 0x0000640000040013 */
[----:B01----:R-:W-:Y:S01]  /*6a10*/  ENDCOLLECTIVE ;  /* 0x000000000000791b */ /* 0x003fe20003800000 */
.L_x_1113:
[----:B------:R-:W-:Y:S01]  /*6a20*/  FADD.FTZ R16, R12, R23 ;  /* 0x000000170c107221 */ /* 0x000fe20000010000 */
[----:B------:R-:W-:-:S03]  /*6a30*/  HFMA2.MMA R18, -RZ, RZ, 0, 5.9604644775390625e-08 ;  /* 0x00000001ff127435 */ /* 0x000fc600000001ff */
[----:B------:R-:W-:Y:S01]  /*6a40*/  IMAD.MOV.U32 R17, RZ, RZ, R16 ;  /* 0x000000ffff117224 */ /* 0x000fe200078e0010 */
[----:B------:R-:W-:-:S07]  /*6a50*/  MOV R36, R22 ;  /* 0x0000001600247202 */ /* 0x000fce0000000f00 */
[----:B------:R-:W-:Y:S05]  /*6a60*/  WARPSYNC.COLLECTIVE R20, `(.L_x_1114) ;  /* 0x0000000014087348 */ /* 0x000fea0003c00000 */
[----:B------:R0:W1:Y:S02]  /*6a70*/  SHFL.BFLY P2, R22, R17, R18, R19 ;  /* 0x0c00001211167389 */ /* 0x0000640000040013 */
[----:B01----:R-:W-:Y:S01]  /*6a80*/  ENDCOLLECTIVE ;  /* 0x000000000000791b */ /* 0x003fe20003800000 */
.L_x_1114:
[----:B------:R-:W-:-:S05]  /*6a90*/  FADD.FTZ R0, R21, R36 ;  /* 0x0000002415007221 */ /* 0x000fca0000010000 */
[----:B------:R-:W-:Y:S01]  /*6aa0*/  MOV R17, R0 ;  /* 0x0000000000117202 */ /* 0x000fe20000000f00 */
[----:B------:R-:W-:-:S07]  /*6ab0*/  FADD.FTZ R12, R16, R22 ;  /* 0x00000016100c7221 */ /* 0x000fce0000010000 */
[----:B------:R-:W-:Y:S05]  /*6ac0*/  WARPSYNC.COLLECTIVE R20, `(.L_x_1115) ;  /* 0x0000000014087348 */ /* 0x000fea0003c00000 */
[----:B------:R0:W1:Y:S02]  /*6ad0*/  SHFL.BFLY P2, R22, R17, R18, R19 ;  /* 0x0c00001211167389 */ /* 0x0000640000040013 */
[----:B01----:R-:W-:Y:S01]  /*6ae0*/  ENDCOLLECTIVE ;  /* 0x000000000000791b */ /* 0x003fe20003800000 */
.L_x_1115:
[----:B------:R-:W-:Y:S01]  /*6af0*/  MOV R23, R22 ;  /* 0x0000001600177202 */ /* 0x000fe20000000f00 */
[----:B------:R-:W-:Y:S06]  /*6b00*/  BRA `(.L_x_1116) ;  /* 0xffffffe400607947 */ /* 0x000fec000383ffff */
.L_x_1117:
        /* <DEDUP_REMOVED lines=15> */
.L_x_3019:


//--------------------- .text._ZN13group_norm_v218gn_bwd_cuda_kernelI13__nv_bfloat16Li480ELi3ELi16ELi60ELi4096ELb1ELb1ELi128ELi960ELi960ELi4ELb1ELi10ELb1ELb0ELNS_15WgradSyncMethodE3ENS_16CompileConditionILi900EEEEEvPT_S6_S6_PKS5_S8_S8_S8_PKfflPfPj --------------------------
	.section	.text._ZN13group_norm_v218gn_bwd_cuda_kernelI13__nv_bfloat16Li480ELi3ELi16ELi60ELi4096ELb1ELb1ELi128ELi960ELi960ELi4ELb1ELi10ELb1ELb0ELNS_15WgradSyncMethodE3ENS_16CompileConditionILi900EEEEEvPT_S6_S6_PKS5_S8_S8_S8_PKfflPfPj,"ax",@progbits
	.align	128
        .global         _ZN13group_norm_v218gn_bwd_cuda_kernelI13__nv_bfloat16Li480ELi3ELi16ELi60ELi4096ELb1ELb1ELi128ELi960ELi960ELi4ELb1ELi10ELb1ELb0ELNS_15WgradSyncMethodE3ENS_16CompileConditionILi900EEEEEvPT_S6_S6_PKS5_S8_S8_S8_PKfflPfPj
        .type           _ZN13group_norm_v218gn_bwd_cuda_kernelI13__nv_bfloat16Li480ELi3ELi16ELi60ELi4096ELb1ELb1ELi128ELi960ELi960ELi4ELb1ELi10ELb1ELb0ELNS_15WgradSyncMethodE3ENS_16CompileConditionILi900EEEEEvPT_S6_S6_PKS5_S8_S8_S8_PKfflPfPj,@function
        .size           _ZN13group_norm_v218gn_bwd_cuda_kernelI13__nv_bfloat16Li480ELi3ELi16ELi60ELi4096ELb1ELb1ELi128ELi960ELi960ELi4ELb1ELi10ELb1ELb0ELNS_15WgradSyncMethodE3ENS_16CompileConditionILi900EEEEEvPT_S6_S6_PKS5_S8_S8_S8_PKfflPfPj,(.L_x_3020 - _ZN13group_norm_v218gn_bwd_cuda_kernelI13__nv_bfloat16Li480ELi3ELi16ELi60ELi4096ELb1ELb1ELi128ELi960ELi960ELi4ELb1ELi10ELb1ELb0ELNS_15WgradSyncMethodE3ENS_16CompileConditionILi900EEEEEvPT_S6_S6_PKS5_S8_S8_S8_PKfflPfPj)
        .other          _ZN13group_norm_v218gn_bwd_cuda_kernelI13__nv_bfloat16Li480ELi3ELi16ELi60ELi4096ELb1ELb1ELi128ELi960ELi960ELi4ELb1ELi10ELb1ELb0ELNS_15WgradSyncMethodE3ENS_16CompileConditionILi900EEEEEvPT_S6_S6_PKS5_S8_S8_S8_PKfflPfPj,@"STO_CUDA_ENTRY STV_DEFAULT"
_ZN13group_norm_v218gn_bwd_cuda_kernelI13__nv_bfloat16Li480ELi3ELi16ELi60ELi4096ELb1ELb1ELi128ELi960ELi960ELi4ELb1ELi10ELb1ELb0ELNS_15WgradSyncMethodE3ENS_16CompileConditionILi900EEEEEvPT_S6_S6_PKS5_S8_S8_S8_PKfflPfPj:
.text._ZN13group_norm_v218gn_bwd_cuda_kernelI13__nv_bfloat16Li480ELi3ELi16ELi60ELi4096ELb1ELb1ELi128ELi960ELi960ELi4ELb1ELi10ELb1ELb0ELNS_15WgradSyncMethodE3ENS_16CompileConditionILi900EEEEEvPT_S6_S6_PKS5_S8_S8_S8_PKfflPfPj:
        /* <DEDUP_REMOVED lines=29> */
.L_x_1120:
[----:B------:R-:W2:Y:S04]  /*01d0*/  LD.E.STRONG.GPU R0, desc[UR12][R2.64] ;  /* 0x0000000c02007980 */ /* 0x000ea8000c10f900 */
[----:B--2---:R-:W-:Y:S01]  /*01e0*/  CCTL.IVALL ;  /* 0x00000000ff00798f */ /* 0x004fe20002000000 */
[----:B------:R-:W-:Y:S05]  /*01f0*/  YIELD ;  /* 0x0000000000007946 */ /* 0x000fea0003800000 */
[----:B-----5:R-:W-:-:S04]  /*0200*/  LOP3.LUT R0, R0, R5, RZ, 0x3c, !PT ;  /* 0x0000000500007212 */ /* 0x020fc800078e3cff */
[----:B------:R-:W-:-:S13]  /*0210*/  ISETP.GT.AND P0, PT, R0, -0x1, PT ;  /* 0xffffffff0000780c */ /* 0x000fda0003f04270 */
[----:B------:R-:W-:Y:S05]  /*0220*/  @P0 BRA `(.L_x_1120) ;  /* 0xfffffffc00e80947 */ /* 0x000fea000383ffff */
.L_x_1119:
[----:B------:R-:W-:Y:S05]  /*0230*/  WARPSYNC.ALL ;  /* 0x0000000000007948 */ /* 0x000fea0003800000 */
[----:B------:R-:W-:Y:S06]  /*0240*/  BAR.SYNC.DEFER_BLOCKING 0x0 ;  /* 0x0000000000007b1d */ /* 0x000fec0000010000 */
[----:B------:R-:W-:Y:S05]  /*0250*/  BRA `(.L_x_1121) ;  /* 0x0000002c00187947 */ /* 0x000fea0003800000 */
.L_x_1118:
        /* <DEDUP_REMOVED lines=73> */
.L_x_1135:
[----:B--2---:R-:W2:Y:S01]  /*06f0*/  LDL R12, [R1] ;  /* 0x00000000010c7983 */ /* 0x004ea20000100800 */
[----:B------:R-:W-:Y:S01]  /*0700*/  MOV R8, UR10 ;  /* 0x0000000a00087c02 */ /* 0x000fe20008000f00 */
[----:B------:R-:W-:Y:S01]  /*0710*/  IMAD.U32 R9, RZ, RZ, UR10 ;  /* 0x0000000aff097e24 */ /* 0x000fe2000f8e00ff */
[----:B------:R-:W-:Y:S01]  /*0720*/  MOV R10, UR6 ;  /* 0x00000006000a7c02 */ /* 0x000fe20008000f00 */
[----:B------:R-:W-:Y:S01]  /*0730*/  ULDC.64 UR14, c[0x0][0x248] ;  /* 0x00009200000e7ab9 */ /* 0x000fe20000000a00 */
[----:B------:R-:W0:Y:S01]  /*0740*/  S2R R22, SR_TID.X ;  /* 0x0000000000167919 */ /* 0x000e220000002100 */
[----:B------:R-:W-:Y:S01]  /*0750*/  ULDC UR5, c[0x0][0x250] ;  /* 0x0000940000057ab9 */ /* 0x000fe20000000800 */
[----:B------:R-:W-:Y:S02]  /*0760*/  MOV R11, RZ ;  /* 0x000000ff000b7202 */ /* 0x000fe40000000f00 */
[----:B------:R-:W-:Y:S01]  /*0770*/  CS2R R24, SRZ ;  /* 0x0000000000187805 */ /* 0x000fe2000001ff00 */
        /* <DEDUP_REMOVED lines=18> */
.L_x_1122:
        /* <DEDUP_REMOVED lines=164> */
.L_x_1123:
        /* <DEDUP_REMOVED lines=127> */
.L_x_1125:
[----:B------:R-:W-:Y:S05]  /*1ad0*/  BSYNC B0 ;  /* 0x0000000000007941 */ /* 0x000fea0003800000 */
.L_x_1124:
        /* <DEDUP_REMOVED lines=19> */
.L_x_1127:
[----:B------:R-:W-:Y:S05]  /*1c10*/  BSYNC B0 ;  /* 0x0000000000007941 */ /* 0x000fea0003800000 */
.L_x_1126:
        /* <DEDUP_REMOVED lines=17> */
.L_x_1130:
[----:B------:R-:W2:Y:S04]  /*1d30*/  LD.E.STRONG.GPU R24, desc[UR12][R22.64] ;  /* 0x0000000c16187980 */ /* 0x000ea8000c10f900 */
[----:B--2---:R-:W-:Y:S01]  /*1d40*/  CCTL.IVALL ;  /* 0x00000000ff00798f */ /* 0x004fe20002000000 */
[----:B------:R-:W-:Y:S05]  /*1d50*/  YIELD ;  /* 0x0000000000007946 */ /* 0x000fea0003800000 */
[----:B-----5:R-:W-:-:S04]  /*1d60*/  LOP3.LUT R24, R24, R13, RZ, 0x3c, !PT ;  /* 0x0000000d18187212 */ /* 0x020fc800078e3cff */
[----:B------:R-:W-:-:S13]  /*1d70*/  ISETP.GT.AND P0, PT, R24, -0x1, PT ;  /* 0xffffffff1800780c */ /* 0x000fda0003f04270 */
[----:B------:R-:W-:Y:S05]  /*1d80*/  @P0 BRA `(.L_x_1130) ;  /* 0xfffffffc00e80947 */ /* 0x000fea000383ffff */
.L_x_1129:
[----:B------:R-:W-:Y:S05]  /*1d90*/  WARPSYNC.ALL ;  /* 0x0000000000007948 */ /* 0x000fea0003800000 */
[----:B------:R-:W-:Y:S06]  /*1da0*/  BAR.SYNC.DEFER_BLOCKING 0x0 ;  /* 0x0000000000007b1d */ /* 0x000fec0000010000 */
[----:B------:R-:W-:Y:S05]  /*1db0*/  BRA `(.L_x_1131) ;  /* 0x0000000000647947 */ /* 0x000fea0003800000 */
.L_x_1128:
        /* <DEDUP_REMOVED lines=17> */
.L_x_1133:
[----:B------:R-:W2:Y:S04]  /*1ed0*/  LD.E.STRONG.GPU R24, desc[UR12][R22.64] ;  /* 0x0000000c16187980 */ /* 0x000ea8000c10f900 */
[----:B--2---:R-:W-:Y:S01]  /*1ee0*/  CCTL.IVALL ;  /* 0x00000000ff00798f */ /* 0x004fe20002000000 */
[----:B------:R-:W-:Y:S05]  /*1ef0*/  YIELD ;  /* 0x0000000000007946 */ /* 0x000fea0003800000 */
[----:B-----5:R-:W-:-:S04]  /*1f00*/  LOP3.LUT R24, R24, R13, RZ, 0x3c, !PT ;  /* 0x0000000d18187212 */ /* 0x020fc800078e3cff */
[----:B------:R-:W-:-:S13]  /*1f10*/  ISETP.GT.AND P0, PT, R24, -0x1, PT ;  /* 0xffffffff1800780c */ /* 0x000fda0003f04270 */
[----:B------:R-:W-:Y:S05]  /*1f20*/  @P0 BRA `(.L_x_1133) ;  /* 0xfffffffc00e80947 */ /* 0x000fea000383ffff */
.L_x_1132:
[----:B------:R-:W-:Y:S05]  /*1f30*/  WARPSYNC.ALL ;  /* 0x0000000000007948 */ /* 0x000fea0003800000 */
[----:B------:R-:W-:Y:S06]  /*1f40*/  BAR.SYNC.DEFER_BLOCKING 0x0 ;  /* 0x0000000000007b1d */ /* 0x000fec0000010000 */
.L_x_1131:
[----:B------:R-:W1:Y:S01]  /*1f50*/  S2R R31, SR_TID.X ;  /* 0x00000000001f7919 */ /* 0x000e620000002100 */
[----:B0-----:R-:W-:Y:S01]  /*1f60*/  MOV R22, UR4 ;  /* 0x0000000400167c02 */ /* 0x001fe20008000f00 */
[----:B------:R-:W2:Y:S01]  /*1f70*/  LDL R29, [R1] ;  /* 0x00000000011d7983 */ /* 0x000ea20000100800 */
[----:B------:R-:W-:Y:S01]  /*1f80*/  MOV R26, RZ ;  /* 0x000000ff001a7202 */ /* 0x000fe20000000f00 */
[----:B------:R-:W0:Y:S01]  /*1f90*/  S2UR UR8, SR_CgaCtaId ;  /* 0x00000000000879c3 */ /* 0x000e220000008800 */
[----:B------:R-:W-:Y:S01]  /*1fa0*/  UMOV UR5, 0x400 ;  /* 0x0000040000057882 */ /* 0x000fe20000000000 */
[----:B------:R-:W-:Y:S01]  /*1fb0*/  ULDC.64 UR14, c[0x0][0x210] ;  /* 0x00008400000e7ab9 */ /* 0x000fe20000000a00 */
[----:B-1----:R-:W-:-:S13]  /*1fc0*/  ISETP.GT.U32.AND P0, PT, R31, 0xff, PT ;  /* 0x000000ff1f00780c */ /* 0x002fda0003f04070 */
[----:B------:R-:W1:Y:S01]  /*1fd0*/  @!P0 LDC R13, c[0x0][0x10] ;  /* 0x00000400ff0d8b82 */ /* 0x000e620000000800 */
[----:B------:R-:W-:-:S04]  /*1fe0*/  @!P0 SHF.L.U32 R24, R31, 0x1, RZ ;  /* 0x000000011f188819 */ /* 0x000fc800000006ff */
[----:B------:R-:W-:Y:S01]  /*1ff0*/  @!P0 LOP3.LUT R24, R24, 0x7fffffe0, RZ, 0xc0, !PT ;  /* 0x7fffffe018188812 */ /* 0x000fe200078ec0ff */
[----:B-1----:R-:W-:Y:S02]  /*2000*/  @!P0 IMAD R13, R13, R22, UR9 ;  /* 0x000000090d0d8e24 */ /* 0x002fe4000f8e0216 */
[----:B------:R-:W1:Y:S02]  /*2010*/  @!P0 LDC.64 R22, c[0x0][0x260] ;  /* 0x00009800ff168b82 */ /* 0x000e640000000a00 */
[----:B------:R-:W-:Y:S01]  /*2020*/  @!P0 IMAD R13, R13, 0x200, R24 ;  /* 0x000002000d0d8824 */ /* 0x000fe200078e0218 */
[----:B------:R-:W-:-:S04]  /*2030*/  @!P0 LOP3.LUT R24, R31, 0xf, RZ, 0xc0, !PT ;  /* 0x0000000f1f188812 */ /* 0x000fc800078ec0ff */
[----:B------:R-:W-:-:S04]  /*2040*/  @!P0 IADD3 R13, R13, R24, RZ ;  /* 0x000000180d0d8210 */ /* 0x000fc80007ffe0ff */
[----:B------:R-:W-:-:S05]  /*2050*/  @!P0 SHF.L.U32 R13, R13, 0x1, RZ ;  /* 0x000000010d0d8819 */ /* 0x000fca00000006ff */
[C---:B------:R-:W-:Y:S02]  /*2060*/  @!P0 VIADD R27, R13.reuse, 0x20 ;  /* 0x000000200d1b8836 */ /* 0x040fe40000000000 */
[----:B-1----:R-:W-:-:S04]  /*2070*/  @!P0 IMAD.WIDE.U32 R24, R13, 0x4, R22 ;  /* 0x000000040d188825 */ /* 0x002fc800078e0016 */
[----:B------:R-:W-:Y:S02]  /*2080*/  @!P0 IMAD.WIDE.U32 R22, R27, 0x4, R22 ;  /* 0x000000041b168825 */ /* 0x000fe400078e0016 */
[----:B------:R-:W3:Y:S04]  /*2090*/  @!P0 LDG.E.64 R24, desc[UR12][R24.64] ;  /* 0x0000000c18188981 */ /* 0x000ee8000c1e1b00 */
[----:B------:R-:W4:Y:S01]  /*20a0*/  @!P0 LDG.E.64 R22, desc[UR12][R22.64] ;  /* 0x0000000c16168981 */ /* 0x000f22000c1e1b00 */
[----:B------:R-:W-:Y:S01]  /*20b0*/  HFMA2.MMA R13, -RZ, RZ, 0, 0 ;  /* 0x00000000ff0d7435 */ /* 0x000fe200000001ff */
[----:B------:R-:W-:-:S04]  /*20c0*/  UIADD3 UR5, UR5, 0x5280, URZ ;  /* 0x0000528005057890 */ /* 0x000fc8000fffe03f */
[----:B0-----:R-:W-:Y:S01]  /*20d0*/  ULEA UR5, UR8, UR5, 0x18 ;  /* 0x0000000508057291 */ /* 0x001fe2000f8ec03f */
[----:B---3--:R-:W-:Y:S01]  /*20e0*/  @!P0 FADD.FTZ R27, RZ, R24 ;  /* 0x00000018ff1b8221 */ /* 0x008fe20000010000 */
[----:B------:R-:W-:-:S03]  /*20f0*/  @!P0 FADD.FTZ R28, RZ, R25 ;  /* 0x00000019ff1c8221 */ /* 0x000fc60000010000 */
[----:B----4-:R-:W-:Y:S01]  /*2100*/  @!P0 FADD.FTZ R13, R22, R27 ;  /* 0x0000001b160d8221 */ /* 0x010fe20000010000 */
[----:B------:R-:W-:Y:S01]  /*2110*/  @!P0 FADD.FTZ R26, R23, R28 ;  /* 0x0000001c171a8221 */ /* 0x000fe20000010000 */
[----:B------:R-:W-:-:S03]  /*2120*/  LOP3.LUT P0, RZ, R31, 0xffffff0f, RZ, 0xc0, !PT ;  /* 0xffffff0f1fff7812 */ /* 0x000fc6000780c0ff */
        /* <DEDUP_REMOVED lines=15> */
[----:B------:R-:W-:Y:S02]  /*2220*/  @!P0 SHF.R.U32.HI R13, RZ, 0x1, R31 ;  /* 0x00000001ff0d8819 */ /* 0x000fe4000001161f */
[----:B--2---:R-:W-:Y:S01]  /*2230*/  LEA R24, R29, UR5, 0x3 ;  /* 0x000000051d187c11 */ /* 0x004fe2000f8e18ff */
[----:B-1----:R-:W-:Y:S01]  /*2240*/  FADD.FTZ R26, R25, R26 ;  /* 0x0000001a191a7221 */ /* 0x002fe20000010000 */
[----:B------:R-:W-:Y:S01]  /*2250*/  @!P0 LOP3.LUT R13, R13, 0x7ffffff8, RZ, 0xc0, !PT ;  /* 0x7ffffff80d0d8812 */ /* 0x000fe200078ec0ff */
[----:B------:R-:W-:-:S02]  /*2260*/  @!P0 FMUL.FTZ R22, R27, 4.0690106288820970803e-06 ;  /* 0x368888891b168820 */ /* 0x000fc40000410000 */
[----:B------:R-:W-:-:S05]  /*2270*/  @!P0 FMUL.FTZ R23, R26, 4.0690106288820970803e-06 ;  /* 0x368888891a178820 */ /* 0x000fca0000410000 */
[----:B------:R0:W-:Y:S01]  /*2280*/  @!P0 STS.64 [R13+UR5], R22 ;  /* 0x000000160d008988 */ /* 0x0001e20008000a05 */
[----:B------:R-:W-:Y:S01]  /*2290*/  UMOV UR5, URZ ;  /* 0x0000003f00057c82 */ /* 0x000fe20008000000 */
[----:B------:R-:W-:Y:S06]  /*22a0*/  BAR.SYNC.DEFER_BLOCKING 0x0 ;  /* 0x0000000000007b1d */ /* 0x000fec0000010000 */
[----:B------:R0:W1:Y:S02]  /*22b0*/  LDS.64 R22, [R24] ;  /* 0x0000000018167984 */ /* 0x0000640000000a00 */
.L_x_1134:
[----:B0-2---:R-:W-:-:S05]  /*22c0*/  IMAD.U32 R24, RZ, RZ, UR5 ;  /* 0x00000005ff187e24 */ /* 0x005fca000f8e00ff */
        /* <DEDUP_REMOVED lines=22> */
[----:B------:R-:W0:Y:S02]  /*2430*/  MUFU.EX2 R29, R29 ;  /* 0x0000001d001d7308 */ /* 0x000e240000000800 */
[----:B0-----:R-:W-:-:S06]  /*2440*/  FADD.FTZ R29, R29, 1 ;  /* 0x3f8000001d1d7421 */ /* 0x001fcc0000010000 */
[----:B------:R0:W2:Y:S02]  /*2450*/  MUFU.RCP R32, R29 ;  /* 0x0000001d00207308 */ /* 0x0000a40000001000 */
[----:B0-----:R-:W-:Y:S01]  /*2460*/  FMUL.FTZ R29, R8, R24 ;  /* 0x00000018081d7220 */ /* 0x001fe20000410000 */
[----:B--2---:R-:W-:-:S04]  /*2470*/  FADD.FTZ R24, -R32, 1 ;  /* 0x3f80000020187421 */ /* 0x004fc80000010100 */
[----:B------:R-:W-:Y:S01]  /*2480*/  FFMA.FTZ R34, R34, R24, 1 ;  /* 0x3f80000022227423 */ /* 0x000fe20000010018 */
[----:B------:R-:W-:-:S03]  /*2490*/  FFMA.FTZ R24, R4, R29, R6 ;  /* 0x0000001d04187223 */ /* 0x000fc60000010006 */
[----:B------:R-:W-:Y:S01]  /*24a0*/  FMUL.FTZ R34, R32, R34 ;  /* 0x0000002220227220 */ /* 0x000fe20000410000 */
[----:B------:R-:W-:Y:S01]  /*24b0*/  FMUL.FTZ R33, R24, -1.4426950216293334961 ;  /* 0xbfb8aa3b18217820 */ /* 0x000fe20000410000 */
[----:B---3--:R-:W-:-:S04]  /*24c0*/  IMAD.U32 R32, R26, 0x10000, RZ ;  /* 0x000100001a207824 */ /* 0x008fc800078e00ff */
[----:B------:R-:W-:Y:S01]  /*24d0*/  FMUL.FTZ R34, R32, R34 ;  /* 0x0000002220227220 */ /* 0x000fe20000410000 */
[----:B------:R-:W0:Y:S03]  /*24e0*/  MUFU.EX2 R33, R33 ;  /* 0x0000002100217308 */ /* 0x000e260000000800 */
[----:B-1----:R-:W-:-:S04]  /*24f0*/  FFMA.FTZ R34, R0, R34, -R22 ;  /* 0x0000002200227223 */ /* 0x002fc80000010816 */
[----:B------:R-:W-:Y:S01]  /*2500*/  FFMA.FTZ R28, -R23, R28, R34 ;  /* 0x0000001c171c7223 */ /* 0x000fe20000010122 */
[----:B0-----:R-:W-:-:S06]  /*2510*/  FADD.FTZ R33, R33, 1 ;  /* 0x3f80000021217421 */ /* 0x001fcc0000010000 */
        /* <DEDUP_REMOVED lines=154> */
.L_x_1121:
[----:B------:R-:W-:-:S04]  /*2ec0*/  ULEA UR5, UR9, UR11, 0x5 ;  /* 0x0000000b09057291 */ /* 0x000fc8000f8e283f */
[----:B------:R-:W-:-:S04]  /*2ed0*/  USHF.L.U32 UR5, UR5, 0x5, URZ ;  /* 0x0000000505057899 */ /* 0x000fc8000800063f */
[----:B------:R-:W-:-:S06]  /*2ee0*/  UISETP.GT.AND UP0, UPT, UR5, 0x3bf, UPT ;  /* 0x000003bf0500788c */ /* 0x000fcc000bf04270 */
[----:B------:R-:W-:-:S13]  /*2ef0*/  PLOP3.LUT P0, PT, PT, PT, UP0, 0x80, 0x0 ;  /* 0x000000000000781c */ /* 0x000fda0003f0f008 */
[----:B------:R-:W-:Y:S05]  /*2f00*/  @P0 EXIT ;  /* 0x000000000000094d */ /* 0x000fea0003800000 */
[----:B------:R-:W1:Y:S01]  /*2f10*/  S2R R14, SR_TID.X ;  /* 0x00000000000e7919 */ /* 0x000e620000002100 */
[----:B--2---:R-:W-:Y:S01]  /*2f20*/  LOP3.LUT R26, RZ, UR16, RZ, 0x33, !PT ;  /* 0x00000010ff1a7c12 */ /* 0x004fe2000f8e33ff */
        /* <DEDUP_REMOVED lines=65> */
.L_x_1152:
        /* <DEDUP_REMOVED lines=43> */
.L_x_1139:
[----:B------:R-:W-:Y:S05]  /*35f0*/  BSYNC B1 ;  /* 0x0000000000017941 */ /* 0x000fea0003800000 */
.L_x_1138:
        /* <DEDUP_REMOVED lines=20> */
.L_x_1142:
        /* <DEDUP_REMOVED lines=55> */
.L_x_1141:
[----:B------:R-:W-:Y:S05]  /*3ab0*/  BSYNC B1 ;  /* 0x0000000000017941 */ /* 0x000fea0003800000 */
.L_x_1140:
        /* <DEDUP_REMOVED lines=36> */
.L_x_1144:
[----:B------:R-:W-:Y:S05]  /*3d00*/  BSYNC B1 ;  /* 0x0000000000017941 */ /* 0x000fea0003800000 */
.L_x_1143:
        /* <DEDUP_REMOVED lines=15> */
.L_x_1137:
[----:B------:R-:W-:Y:S05]  /*3e00*/  BSYNC B0 ;  /* 0x0000000000007941 */ /* 0x000fea0003800000 */
.L_x_1136:
        /* <DEDUP_REMOVED lines=39> */
.L_x_1161:
        /* <DEDUP_REMOVED lines=44> */
.L_x_1171:
        /* <DEDUP_REMOVED lines=38> */
.L_x_1181:
        /* <DEDUP_REMOVED lines=8> */
.L_x_1147:
[----:B------:R-:W-:Y:S05]  /*4620*/  BSYNC B0 ;  /* 0x0000000000007941 */ /* 0x000fea0003800000 */
.L_x_1146:
        /* <DEDUP_REMOVED lines=146> */
.L_x_1215:
[----:B01----:R-:W-:Y:S01]  /*4f50*/  FADD.FTZ R0, R0, R23 ;  /* 0x0000001700007221 */ /* 0x003fe20000010000 */
[----:B------:R-:W-:-:S04]  /*4f60*/  @!P1 F2FP.BF16.F32.PACK_AB R12, RZ, R12 ;  /* 0x0000000cff0c923e */ /* 0x000fc800000010ff */
[----:B------:R-:W-:Y:S01]  /*4f70*/  @!P1 F2FP.BF16.F32.PACK_AB R0, RZ, R0 ;  /* 0x00000000ff00923e */ /* 0x000fe200000010ff */
[----:B------:R0:W-:Y:S04]  /*4f80*/  @!P1 STG.E.U16 desc[UR12][R10.64+0xb4], R12 ;  /* 0x0000b40c0a009986 */ /* 0x0001e8000c10150c */
[----:B------:R0:W-:Y:S02]  /*4f90*/  @!P1 STG.E.U16 desc[UR12][R14.64+0xb4], R0 ;  /* 0x0000b4000e009986 */ /* 0x0001e4000c10150c */
.L_x_1145:
[----:B------:R-:W-:Y:S05]  /*4fa0*/  WARPSYNC.ALL ;  /* 0x0000000000007948 */ /* 0x000fea0003800000 */
[----:B------:R-:W-:Y:S01]  /*4fb0*/  BAR.SYNC.DEFER_BLOCKING 0x0 ;  /* 0x0000000000007b1d */ /* 0x000fe20000010000 */
[C---:B------:R-:W-:Y:S01]  /*4fc0*/  ISETP.GE.AND P0, PT, R7.reuse, -0x2440, PT ;  /* 0xffffdbc00700780c */ /* 0x040fe20003f06270 */
[----:B------:R-:W-:-:S12]  /*4fd0*/  VIADD R7, R7, 0x2800 ;  /* 0x0000280007077836 */ /* 0x000fd80000000000 */
[----:B------:R-:W-:Y:S05]  /*4fe0*/  @!P0 BRA `(.L_x_1152) ;  /* 0xffffffe000d48947 */ /* 0x000fea000383ffff */
[----:B------:R-:W-:Y:S05]  /*4ff0*/  EXIT ;  /* 0x000000000000794d */ /* 0x000fea0003800000 */
.L_x_1148:
[----:B------:R-:W-:Y:S01]  /*5000*/  MOV R18, 0x8 ;  /* 0x0000000800127802 */ /* 0x000fe20000000f00 */
[----:B------:R-:W-:Y:S01]  /*5010*/  IMAD.MOV.U32 R20, RZ, RZ, 0xffff ;  /* 0x0000ffffff147424 */ /* 0x000fe200078e00ff */
[----:B------:R-:W-:-:S07]  /*5020*/  MOV R19, 0x101f ;  /* 0x0000101f00137802 */ /* 0x000fce0000000f00 */
[----:B012---:R-:W-:Y:S05]  /*5030*/  WARPSYNC.COLLECTIVE R20, `(.L_x_1153) ;  /* 0x0000000014087348 */ /* 0x007fea0003c00000 */
[----:B-1----:R1:W3:Y:S02]  /*5040*/  SHFL.BFLY P2, R22, R17, R18, R19 ;  /* 0x0c00001211167389 */ /* 0x0022e40000040013 */
[----:B0123--:R-:W-:Y:S01]  /*5050*/  ENDCOLLECTIVE ;  /* 0x000000000000791b */ /* 0x00ffe20003800000 */
.L_x_1153:
[----:B------:R-:W-:Y:S01]  /*5060*/  FADD.FTZ R10, R22, R17 ;  /* 0x00000011160a7221 */ /* 0x000fe20000010000 */
[----:B------:R-:W-:-:S07]  /*5070*/  MOV R17, R0 ;  /* 0x0000000000117202 */ /* 0x000fce0000000f00 */
[----:B------:R-:W-:Y:S05]  /*5080*/  WARPSYNC.COLLECTIVE R20, `(.L_x_1154) ;  /* 0x0000000014087348 */ /* 0x000fea0003c00000 */
[----:B------:R0:W1:Y:S02]  /*5090*/  SHFL.BFLY P2, R22, R17, R18, R19 ;  /* 0x0c00001211167389 */ /* 0x0000640000040013 */
[----:B01----:R-:W-:Y:S01]  /*50a0*/  ENDCOLLECTIVE ;  /* 0x000000000000791b */ /* 0x003fe20003800000 */
.L_x_1154:
[----:B------:R-:W-:Y:S01]  /*50b0*/  IMAD.MOV.U32 R17, RZ, RZ, R10 ;  /* 0x000000ffff117224 */ /* 0x000fe200078e000a */
[----:B------:R-:W-:Y:S02]  /*50c0*/  MOV R18, 0x4 ;  /* 0x0000000400127802 */ /* 0x000fe40000000f00 */
[----:B------:R-:W-:-:S07]  /*50d0*/  MOV R11, R22 ;  /* 0x00000016000b7202 */ /* 0x000fce0000000f00 */
[----:B------:R-:W-:Y:S05]  /*50e0*/  WARPSYNC.COLLECTIVE R20, `(.L_x_1155) ;  /* 0x0000000014087348 */ /* 0x000fea0003c00000 */
[----:B------:R0:W1:Y:S02]  /*50f0*/  SHFL.BFLY P2, R22, R17, R18, R19 ;  /* 0x0c00001211167389 */ /* 0x0000640000040013 */
[----:B01----:R-:W-:Y:S01]  /*5100*/  ENDCOLLECTIVE ;  /* 0x000000000000791b */ /* 0x003fe20003800000 */
.L_x_1155:
[----:B------:R-:W-:-:S05]  /*5110*/  FADD.FTZ R11, R11, R0 ;  /* 0x000000000b0b7221 */ /* 0x000fca0000010000 */
[----:B------:R-:W-:Y:S01]  /*5120*/  MOV R17, R11 ;  /* 0x0000000b00117202 */ /* 0x000fe20000000f00 */
[----:B------:R-:W-:-:S07]  /*5130*/  FADD.FTZ R14, R10, R22 ;  /* 0x000000160a0e7221 */ /* 0x000fce0000010000 */
[----:B------:R-:W-:Y:S05]  /*5140*/  WARPSYNC.COLLECTIVE R20, `(.L_x_1156) ;  /* 0x0000000014087348 */ /* 0x000fea0003c00000 */
[----:B------:R0:W1:Y:S02]  /*5150*/  SHFL.BFLY P2, R22, R17, R18, R19 ;  /* 0x0c00001211167389 */ /* 0x0000640000040013 */
[----:B01----:R-:W-:Y:S01]  /*5160*/  ENDCOLLECTIVE ;  /* 0x000000000000791b */ /* 0x003fe20003800000 */
.L_x_1156:
[----:B------:R-:W-:Y:S02]  /*5170*/  MOV R17, R14 ;  /* 0x0000000e00117202 */ /* 0x000fe40000000f00 */
[----:B------:R-:W-:Y:S01]  /*5180*/  MOV R18, 0x2 ;  /* 0x0000000200127802 */ /* 0x000fe20000000f00 */
[----:B------:R-:W-:-:S07]  /*5190*/  IMAD.MOV.U32 R12, RZ, RZ, R22 ;  /* 0x000000ffff0c7224 */ /* 0x000fce00078e0016 */
[----:B------:R-:W-:Y:S05]  /*51a0*/  WARPSYNC.COLLECTIVE R20, `(.L_x_1157) ;  /* 0x0000000014087348 */ /* 0x000fea0003c00000 */
[----:B------:R0:W1:Y:S02]  /*51b0*/  SHFL.BFLY P2, R22, R17, R18, R19 ;  /* 0x0c00001211167389 */ /* 0x0000640000040013 */
[----:B01----:R-:W-:Y:S01]  /*51c0*/  ENDCOLLECTIVE ;  /* 0x000000000000791b */ /* 0x003fe20003800000 */
.L_x_1157:
[----:B------:R-:W-:-:S04]  /*51d0*/  FADD.FTZ R15, R11, R12 ;  /* 0x0000000c0b0f7221 */ /* 0x000fc80000010000 */
[----:B------:R-:W-:Y:S02]  /*51e0*/  IMAD.MOV.U32 R17, RZ, RZ, R15 ;  /* 0x000000ffff117224 */ /* 0x000fe400078e000f */
[----:B------:R-:W-:-:S07]  /*51f0*/  FADD.FTZ R10, R14, R22 ;  /* 0x000000160e0a7221 */ /* 0x000fce0000010000 */
[----:B------:R-:W-:Y:S05]  /*5200*/  WARPSYNC.COLLECTIVE R20, `(.L_x_1158) ;  /* 0x0000000014087348 */ /* 0x000fea0003c00000 */
[----:B------:R0:W1:Y:S02]  /*5210*/  SHFL.BFLY P2, R22, R17, R18, R19 ;  /* 0x0c00001211167389 */ /* 0x0000640000040013 */
[----:B01----:R-:W-:Y:S01]  /*5220*/  ENDCOLLECTIVE ;  /* 0x000000000000791b */ /* 0x003fe20003800000 */
.L_x_1158:
[----:B------:R-:W-:Y:S01]  /*5230*/  MOV R17, R10 ;  /* 0x0000000a00117202 */ /* 0x000fe20000000f00 */
[----:B------:R-:W-:Y:S01]  /*5240*/  IMAD.MOV.U32 R18, RZ, RZ, 0x1 ;  /* 0x00000001ff127424 */ /* 0x000fe200078e00ff */
[----:B------:R-:W-:-:S07]  /*5250*/  MOV R0, R22 ;  /* 0x0000001600007202 */ /* 0x000fce0000000f00 */
[----:B------:R-:W-:Y:S05]  /*5260*/  WARPSYNC.COLLECTIVE R20, `(.L_x_1159) ;  /* 0x0000000014087348 */ /* 0x000fea0003c00000 */
[----:B------:R0:W1:Y:S02]  /*5270*/  SHFL.BFLY P2, R22, R17, R18, R19 ;  /* 0x0c00001211167389 */ /* 0x0000640000040013 */
[----:B01----:R-:W-:Y:S01]  /*5280*/  ENDCOLLECTIVE ;  /* 0x000000000000791b */ /* 0x003fe20003800000 */
.L_x_1159:
[----:B------:R-:W-:-:S05]  /*5290*/  FADD.FTZ R0, R15, R0 ;  /* 0x000000000f007221 */ /* 0x000fca0000010000 */
[----:B------:R-:W-:Y:S01]  /*52a0*/  MOV R17, R0 ;  /* 0x0000000000117202 */ /* 0x000fe20000000f00 */
[----:B------:R-:W-:-:S07]  /*52b0*/  FADD.FTZ R12, R10, R22 ;  /* 0x000000160a0c7221 */ /* 0x000fce0000010000 */
[----:B------:R-:W-:Y:S05]  /*52c0*/  WARPSYNC.COLLECTIVE R20, `(.L_x_1160) ;  /* 0x0000000014087348 */ /* 0x000fea0003c00000 */
[----:B------:R0:W1:Y:S02]  /*52d0*/  SHFL.BFLY P2, R22, R17, R18, R19 ;  /* 0x0c00001211167389 */ /* 0x0000640000040013 */
[----:B01----:R-:W-:Y:S01]  /*52e0*/  ENDCOLLECTIVE ;  /* 0x000000000000791b */ /* 0x003fe20003800000 */
.L_x_1160:
[----:B------:R-:W-:Y:S01]  /*52f0*/  MOV R21, R22 ;  /* 0x0000001600157202 */ /* 0x000fe20000000f00 */
[----:B------:R-:W-:Y:S06]  /*5300*/  BRA `(.L_x_1161) ;  /* 0xffffffec005c7947 */ /* 0x000fec000383ffff */
.L_x_1149:
[----:B------:R-:W-:Y:S01]  /*5310*/  BSSY B1, `(.L_x_1162) ;  /* 0x0000007000017945 */ /* 0x000fe20003800000 */
[----:B------:R-:W-:Y:S01]  /*5320*/  IMAD.MOV.U32 R18, RZ, RZ, 0x8 ;  /* 0x00000008ff127424 */ /* 0x000fe200078e00ff */
[----:B------:R-:W-:Y:S02]  /*5330*/  MOV R19, 0x101f ;  /* 0x0000101f00137802 */ /* 0x000fe40000000f00 */
[----:B------:R-:W-:-:S07]  /*5340*/  MOV R20, 0xffff ;  /* 0x0000ffff00147802 */ /* 0x000fce0000000f00 */
[----:B01234-:R-:W-:Y:S05]  /*5350*/  WARPSYNC.COLLECTIVE R20, `(.L_x_1163) ;  /* 0x0000000014087348 */ /* 0x01ffea0003c00000 */
[----:B----4-:R4:W0:Y:S02]  /*5360*/  SHFL.BFLY P2, R22, R17, R18, R19 ;  /* 0x0c00001211167389 */ /* 0x0108240000040013 */
[----:B01234-:R-:W-:Y:S01]  /*5370*/  ENDCOLLECTIVE ;  /* 0x000000000000791b */ /* 0x01ffe20003800000 */
.L_x_1163:
[----:B------:R-:W-:Y:S05]  /*5380*/  BSYNC B1 ;  /* 0x0000000000017941 */ /* 0x000fea0003800000 */
.L_x_1162:
        /* <DEDUP_REMOVED lines=8> */
.L_x_1164:
[----:B------:R-:W-:Y:S01]  /*5410*/  MOV R17, R12 ;  /* 0x0000000c00117202 */ /* 0x000fe20000000f00 */
[----:B------:R-:W-:Y:S01]  /*5420*/  IMAD.MOV.U32 R18, RZ, RZ, 0x4 ;  /* 0x00000004ff127424 */ /* 0x000fe200078e00ff */
[----:B------:R-:W-:-:S07]  /*5430*/  MOV R21, R22 ;  /* 0x0000001600157202 */ /* 0x000fce0000000f00 */
[----:B------:R-:W-:Y:S05]  /*5440*/  WARPSYNC.COLLECTIVE R20, `(.L_x_1165) ;  /* 0x0000000014087348 */ /* 0x000fea0003c00000 */
[----:B------:R0:W1:Y:S02]  /*5450*/  SHFL.BFLY P2, R22, R17, R18, R19 ;  /* 0x0c00001211167389 */ /* 0x0000640000040013 */
[----:B01----:R-:W-:Y:S01]  /*5460*/  ENDCOLLECTIVE ;  /* 0x000000000000791b */ /* 0x003fe20003800000 */
.L_x_1165:
[----:B------:R-:W-:-:S05]  /*5470*/  FADD.FTZ R16, R21, R0 ;  /* 0x0000000015107221 */ /* 0x000fca0000010000 */
[----:B------:R-:W-:Y:S01]  /*5480*/  MOV R17, R16 ;  /* 0x0000001000117202 */ /* 0x000fe20000000f00 */
[----:B------:R-:W-:-:S07]  /*5490*/  FADD.FTZ R21, R12, R22 ;  /* 0x000000160c157221 */ /* 0x000fce0000010000 */
[----:B------:R-:W-:Y:S05]  /*54a0*/  WARPSYNC.COLLECTIVE R20, `(.L_x_1166) ;  /* 0x0000000014087348 */ /* 0x000fea0003c00000 */
[----:B------:R0:W1:Y:S02]  /*54b0*/  SHFL.BFLY P2, R22, R17, R18, R19 ;  /* 0x0c00001211167389 */ /* 0x0000640000040013 */
[----:B01----:R-:W-:Y:S01]  /*54c0*/  ENDCOLLECTIVE ;  /* 0x000000000000791b */ /* 0x003fe20003800000 */
.L_x_1166:
[----:B------:R-:W-:Y:S01]  /*54d0*/  HFMA2.MMA R18, -RZ, RZ, 0, 1.1920928955078125e-07 ;  /* 0x00000002ff127435 */ /* 0x000fe200000001ff */
[----:B------:R-:W-:Y:S01]  /*54e0*/  IMAD.MOV.U32 R17, RZ, RZ, R21 ;  /* 0x000000ffff117224 */ /* 0x000fe200078e0015 */
[----:B------:R-:W-:-:S09]  /*54f0*/  MOV R23, R22 ;  /* 0x0000001600177202 */ /* 0x000fd20000000f00 */
[----:B------:R-:W-:Y:S05]  /*5500*/  WARPSYNC.COLLECTIVE R20, `(.L_x_1167) ;  /* 0x0000000014087348 */ /* 0x000fea0003c00000 */
[----:B------:R0:W1:Y:S02]  /*5510*/  SHFL.BFLY P2, R22, R17, R18, R19 ;  /* 0x0c00001211167389 */ /* 0x0000640000040013 */
[----:B01----:R-:W-:Y:S01]  /*5520*/  ENDCOLLECTIVE ;  /* 0x000000000000791b */ /* 0x003fe20003800000 */
.L_x_1167:
[----:B------:R-:W-:-:S05]  /*5530*/  FADD.FTZ R23, R16, R23 ;  /* 0x0000001710177221 */ /* 0x000fca0000010000 */
[----:B------:R-:W-:Y:S01]  /*5540*/  MOV R17, R23 ;  /* 0x0000001700117202 */ /* 0x000fe20000000f00 */
[----:B------:R-:W-:-:S07]  /*5550*/  FADD.FTZ R0, R21, R22 ;  /* 0x0000001615007221 */ /* 0x000fce0000010000 */
[----:B------:R-:W-:Y:S05]  /*5560*/  WARPSYNC.COLLECTIVE R20, `(.L_x_1168) ;  /* 0x0000000014087348 */ /* 0x000fea0003c00000 */
[----:B------:R0:W1:Y:S02]  /*5570*/  SHFL.BFLY P2, R22, R17, R18, R19 ;  /* 0x0c00001211167389 */ /* 0x0000640000040013 */
[----:B01----:R-:W-:Y:S01]  /*5580*/  ENDCOLLECTIVE ;  /* 0x000000000000791b */ /* 0x003fe20003800000 */
.L_x_1168:
[----:B------:R-:W-:Y:S01]  /*5590*/  HFMA2.MMA R18, -RZ, RZ, 0, 5.9604644775390625e-08 ;  /* 0x00000001ff127435 */ /* 0x000fe200000001ff */
[----:B------:R-:W-:Y:S01]  /*55a0*/  MOV R17, R0 ;  /* 0x0000000000117202 */ /* 0x000fe20000000f00 */
[----:B------:R-:W-:-:S09]  /*55b0*/  IMAD.MOV.U32 R24, RZ, RZ, R22 ;  /* 0x000000ffff187224 */ /* 0x000fd200078e0016 */
[----:B------:R-:W-:Y:S05]  /*55c0*/  WARPSYNC.COLLECTIVE R20, `(.L_x_1169) ;  /* 0x0000000014087348 */ /* 0x000fea0003c00000 */
[----:B------:R0:W1:Y:S02]  /*55d0*/  SHFL.BFLY P2, R22, R17, R18, R19 ;  /* 0x0c00001211167389 */ /* 0x0000640000040013 */
[----:B01----:R-:W-:Y:S01]  /*55e0*/  ENDCOLLECTIVE ;  /* 0x000000000000791b */ /* 0x003fe20003800000 */
.L_x_1169:
[----:B------:R-:W-:-:S04]  /*55f0*/  FADD.FTZ R12, R23, R24 ;  /* 0x00000018170c7221 */ /* 0x000fc80000010000 */
[----:B------:R-:W-:Y:S02]  /*5600*/  IMAD.MOV.U32 R17, RZ, RZ, R12 ;  /* 0x000000ffff117224 */ /* 0x000fe400078e000c */
[----:B------:R-:W-:-:S07]  /*5610*/  FADD.FTZ R16, R0, R22 ;  /* 0x0000001600107221 */ /* 0x000fce0000010000 */
[----:B------:R-:W-:Y:S05]  /*5620*/  WARPSYNC.COLLECTIVE R20, `(.L_x_1170) ;  /* 0x0000000014087348 */ /* 0x000fea0003c00000 */
[----:B------:R0:W1:Y:S02]  /*5630*/  SHFL.BFLY P2, R22, R17, R18, R19 ;  /* 0x0c00001211167389 */ /* 0x0000640000040013 */
[----:B01----:R-:W-:Y:S01]  /*5640*/  ENDCOLLECTIVE ;  /* 0x000000000000791b */ /* 0x003fe20003800000 */
.L_x_1170:
[----:B------:R-:W-:Y:S01]  /*5650*/  MOV R25, R22 ;  /* 0x0000001600197202 */ /* 0x000fe20000000f00 */
[----:B------:R-:W-:Y:S06]  /*5660*/  BRA `(.L_x_1171) ;  /* 0xffffffec00347947 */ /* 0x000fec000383ffff */
.L_x_1150:
[----:B------:R-:W-:Y:S01]  /*5670*/  BSSY B1, `(.L_x_1172) ;  /* 0x0000007000017945 */ /* 0x000fe20003800000 */
[----:B------:R-:W-:Y:S01]  /*5680*/  MOV R18, 0x8 ;  /* 0x0000000800127802 */ /* 0x000fe20000000f00 */
[----:B------:R-:W-:Y:S01]  /*5690*/  IMAD.MOV.U32 R19, RZ, RZ, 0x101f ;  /* 0x0000101fff137424 */ /* 0x000fe200078e00ff */
[----:B------:R-:W-:-:S07]  /*56a0*/  MOV R20, 0xffff ;  /* 0x0000ffff00147802 */ /* 0x000fce0000000f00 */
[----:B01234-:R-:W-:Y:S05]  /*56b0*/  WARPSYNC.COLLECTIVE R20, `(.L_x_1173) ;  /* 0x0000000014087348 */ /* 0x01ffea0003c00000 */
[----:B0-----:R0:W0:Y:S02]  /*56c0*/  SHFL.BFLY P2, R22, R17, R18, R19 ;  /* 0x0c00001211167389 */ /* 0x0010240000040013 */
[----:B01234-:R-:W-:Y:S01]  /*56d0*/  ENDCOLLECTIVE ;  /* 0x000000000000791b */ /* 0x01ffe20003800000 */
.L_x_1173:
[----:B------:R-:W-:Y:S05]  /*56e0*/  BSYNC B1 ;  /* 0x0000000000017941 */ /* 0x000fea0003800000 */
.L_x_1172:
        /* <DEDUP_REMOVED lines=8> */
.L_x_1174:
[----:B------:R-:W-:Y:S01]  /*5770*/  HFMA2.MMA R18, -RZ, RZ, 0, 2.384185791015625e-07 ;  /* 0x00000004ff127435 */ /* 0x000fe200000001ff */
[----:B------:R-:W-:Y:S01]  /*5780*/  MOV R17, R12 ;  /* 0x0000000c00117202 */ /* 0x000fe20000000f00 */
[----:B------:R-:W-:-:S09]  /*5790*/  IMAD.MOV.U32 R21, RZ, RZ, R22 ;  /* 0x000000ffff157224 */ /* 0x000fd200078e0016 */
[----:B------:R-:W-:Y:S05]  /*57a0*/  WARPSYNC.COLLECTIVE R20, `(.L_x_1175) ;  /* 0x0000000014087348 */ /* 0x000fea0003c00000 */
[----:B------:R0:W1:Y:S02]  /*57b0*/  SHFL.BFLY P2, R22, R17, R18, R19 ;  /* 0x0c00001211167389 */ /* 0x0000640000040013 */
[----:B01----:R-:W-:Y:S01]  /*57c0*/  ENDCOLLECTIVE ;  /* 0x000000000000791b */ /* 0x003fe20003800000 */
.L_x_1175:
[----:B------:R-:W-:-:S04]  /*57d0*/  FADD.FTZ R16, R21, R0 ;  /* 0x0000000015107221 */ /* 0x000fc80000010000 */
[----:B------:R-:W-:Y:S02]  /*57e0*/  IMAD.MOV.U32 R17, RZ, RZ, R16 ;  /* 0x000000ffff117224 */ /* 0x000fe400078e0010 */
[----:B------:R-:W-:-:S07]  /*57f0*/  FADD.FTZ R21, R12, R22 ;  /* 0x000000160c157221 */ /* 0x000fce0000010000 */
[----:B------:R-:W-:Y:S05]  /*5800*/  WARPSYNC.COLLECTIVE R20, `(.L_x_1176) ;  /* 0x0000000014087348 */ /* 0x000fea0003c00000 */
[----:B------:R0:W1:Y:S02]  /*5810*/  SHFL.BFLY P2, R22, R17, R18, R19 ;  /* 0x0c00001211167389 */ /* 0x0000640000040013 */
[----:B01----:R-:W-:Y:S01]  /*5820*/  ENDCOLLECTIVE ;  /* 0x000000000000791b */ /* 0x003fe20003800000 */
.L_x_1176:
[----:B------:R-:W-:Y:S01]  /*5830*/  MOV R17, R21 ;  /* 0x0000001500117202 */ /* 0x000fe20000000f00 */
[----:B------:R-:W-:Y:S01]  /*5840*/  IMAD.MOV.U32 R18, RZ, RZ, 0x2 ;  /* 0x00000002ff127424 */ /* 0x000fe200078e00ff */
[----:B------:R-:W-:-:S07]  /*5850*/  MOV R23, R22 ;  /* 0x0000001600177202 */ /* 0x000fce0000000f00 */
[----:B------:R-:W-:Y:S05]  /*5860*/  WARPSYNC.COLLECTIVE R20, `(.L_x_1177) ;  /* 0x0000000014087348 */ /* 0x000fea0003c00000 */
[----:B------:R0:W1:Y:S02]  /*5870*/  SHFL.BFLY P2, R22, R17, R18, R19 ;  /* 0x0c00001211167389 */ /* 0x0000640000040013 */
[----:B01----:R-:W-:Y:S01]  /*5880*/  ENDCOLLECTIVE ;  /* 0x000000000000791b */ /* 0x003fe20003800000 */
.L_x_1177:
[----:B------:R-:W-:-:S05]  /*5890*/  FADD.FTZ R23, R16, R23 ;  /* 0x0000001710177221 */ /* 0x000fca0000010000 */
[----:B------:R-:W-:Y:S01]  /*58a0*/  MOV R17, R23 ;  /* 0x0000001700117202 */ /* 0x000fe20000000f00 */
[----:B------:R-:W-:-:S07]  /*58b0*/  FADD.FTZ R0, R21, R22 ;  /* 0x0000001615007221 */ /* 0x000fce0000010000 */
[----:B------:R-:W-:Y:S05]  /*58c0*/  WARPSYNC.COLLECTIVE R20, `(.L_x_1178) ;  /* 0x0000000014087348 */ /* 0x000fea0003c00000 */
[----:B------:R0:W1:Y:S02]  /*58d0*/  SHFL.BFLY P2, R22, R17, R18, R19 ;  /* 0x0c00001211167389 */ /* 0x0000640000040013 */
[----:B01----:R-:W-:Y:S01]  /*58e0*/  ENDCOLLECTIVE ;  /* 0x000000000000791b */ /* 0x003fe20003800000 */
.L_x_1178:
[----:B------:R-:W-:Y:S01]  /*58f0*/  MOV R17, R0 ;  /* 0x0000000000117202 */ /* 0x000fe20000000f00 */
[----:B------:R-:W-:Y:S01]  /*5900*/  IMAD.MOV.U32 R18, RZ, RZ, 0x1 ;  /* 0x00000001ff127424 */ /* 0x000fe200078e00ff */
[----:B------:R-:W-:-:S07]  /*5910*/  MOV R24, R22 ;  /* 0x0000001600187202 */ /* 0x000fce0000000f00 */
[----:B------:R-:W-:Y:S05]  /*5920*/  WARPSYNC.COLLECTIVE R20, `(.L_x_1179) ;  /* 0x0000000014087348 */ /* 0x000fea0003c00000 */
[----:B------:R0:W1:Y:S02]  /*5930*/  SHFL.BFLY P2, R22, R17, R18, R19 ;  /* 0x0c00001211167389 */ /* 0x0000640000040013 */
[----:B01----:R-:W-:Y:S01]  /*5940*/  ENDCOLLECTIVE ;  /* 0x000000000000791b */ /* 0x003fe20003800000 */
.L_x_1179:
[----:B------:R-:W-:-:S05]  /*5950*/  FADD.FTZ R12, R23, R24 ;  /* 0x00000018170c7221 */ /* 0x000fca0000010000 */
[----:B------:R-:W-:Y:S01]  /*5960*/  MOV R17, R12 ;  /* 0x0000000c00117202 */ /* 0x000fe20000000f00 */
[----:B------:R-:W-:-:S07]  /*5970*/  FADD.FTZ R16, R0, R22 ;  /* 0x0000001600107221 */ /* 0x000fce0000010000 */
[----:B------:R-:W-:Y:S05]  /*5980*/  WARPSYNC.COLLECTIVE R20, `(.L_x_1180) ;  /* 0x0000000014087348 */ /* 0x000fea0003c00000 */
[----:B------:R0:W1:Y:S02]  /*5990*/  SHFL.BFLY P2, R22, R17, R18, R19 ;  /* 0x0c00001211167389 */ /* 0x0000640000040013 */
[----:B01----:R-:W-:Y:S01]  /*59a0*/  ENDCOLLECTIVE ;  /* 0x000000000000791b */ /* 0x003fe20003800000 */
.L_x_1180:
[----:B------:R-:W-:Y:S01]  /*59b0*/  MOV R25, R22 ;  /* 0x0000001600197202 */ /* 0x000fe20000000f00 */
[----:B------:R-:W-:Y:S06]  /*59c0*/  BRA `(.L_x_1181) ;  /* 0xffffffe800f47947 */ /* 0x000fec000383ffff */
.L_x_1151:
[----:B------:R-:W-:Y:S01]  /*59d0*/  BSSY B0, `(.L_x_1182) ;  /* 0x0000007000007945 */ /* 0x000fe20003800000 */
[----:B------:R-:W-:Y:S01]  /*59e0*/  MOV R18, 0x8 ;  /* 0x0000000800127802 */ /* 0x000fe20000000f00 */
[----:B------:R-:W-:Y:S01]  /*59f0*/  IMAD.MOV.U32 R19, RZ, RZ, 0x101f ;  /* 0x0000101fff137424 */ /* 0x000fe200078e00ff */
[----:B------:R-:W-:-:S07]  /*5a00*/  MOV R20, 0xffff ;  /* 0x0000ffff00147802 */ /* 0x000fce0000000f00 */
[----:B01234-:R-:W-:Y:S05]  /*5a10*/  WARPSYNC.COLLECTIVE R20, `(.L_x_1183) ;  /* 0x0000000014087348 */ /* 0x01ffea0003c00000 */
[----:B---3--:R3:W0:Y:S02]  /*5a20*/  SHFL.BFLY P2, R22, R17, R18, R19 ;  /* 0x0c00001211167389 */ /* 0x0086240000040013 */
[----:B01234-:R-:W-:Y:S01]  /*5a30*/  ENDCOLLECTIVE ;  /* 0x000000000000791b */ /* 0x01ffe20003800000 */
.L_x_1183:
[----:B------:R-:W-:Y:S05]  /*5a40*/  BSYNC B0 ;  /* 0x0000000000007941 */ /* 0x000fea0003800000 */
.L_x_1182:
        /* <DEDUP_REMOVED lines=11> */
.L_x_1184:
[----:B------:R-:W-:Y:S01]  /*5b00*/  HFMA2.MMA R18, -RZ, RZ, 0, 2.384185791015625e-07 ;  /* 0x00000004ff127435 */ /* 0x000fe200000001ff */
[----:B------:R-:W-:Y:S01]  /*5b10*/  IMAD.MOV.U32 R17, RZ, RZ, R16 ;  /* 0x000000ffff117224 */ /* 0x000fe200078e0010 */
[----:B------:R-:W-:-:S09]  /*5b20*/  MOV R15, R22 ;  /* 0x00000016000f7202 */ /* 0x000fd20000000f00 */
[----:B------:R-:W-:Y:S05]  /*5b30*/  WARPSYNC.COLLECTIVE R20, `(.L_x_1185) ;  /* 0x0000000014087348 */ /* 0x000fea0003c00000 */
[----:B------:R0:W1:Y:S02]  /*5b40*/  SHFL.BFLY P2, R22, R17, R18, R19 ;  /* 0x0c00001211167389 */ /* 0x0000640000040013 */
[----:B01----:R-:W-:Y:S01]  /*5b50*/  ENDCOLLECTIVE ;  /* 0x000000000000791b */ /* 0x003fe20003800000 */
.L_x_1185:
[----:B------:R-:W-:-:S05]  /*5b60*/  FADD.FTZ R12, R15, R14 ;  /* 0x0000000e0f0c7221 */ /* 0x000fca0000010000 */
[----:B------:R-:W-:Y:S02]  /*5b70*/  MOV R17, R12 ;  /* 0x0000000c00117202 */ /* 0x000fe40000000f00 */
[----:B------:R-:W-:-:S07]  /*5b80*/  MOV R21, R22 ;  /* 0x0000001600157202 */ /* 0x000fce0000000f00 */
[----:B------:R-:W-:Y:S05]  /*5b90*/  WARPSYNC.COLLECTIVE R20, `(.L_x_1186) ;  /* 0x0000000014087348 */ /* 0x000fea0003c00000 */
[----:B------:R0:W1:Y:S02]  /*5ba0*/  SHFL.BFLY P2, R22, R17, R18, R19 ;  /* 0x0c00001211167389 */ /* 0x0000640000040013 */
[----:B01----:R-:W-:Y:S01]  /*5bb0*/  ENDCOLLECTIVE ;  /* 0x000000000000791b */ /* 0x003fe20003800000 */
.L_x_1186:
[----:B------:R-:W-:Y:S01]  /*5bc0*/  FADD.FTZ R21, R16, R21 ;  /* 0x0000001510157221 */ /* 0x000fe20000010000 */
[----:B------:R-:W-:-:S04]  /*5bd0*/  HFMA2.MMA R18, -RZ, RZ, 0, 1.1920928955078125e-07 ;  /* 0x00000002ff127435 */ /* 0x000fc800000001ff */
[----:B------:R-:W-:Y:S01]  /*5be0*/  MOV R17, R21 ;  /* 0x0000001500117202 */ /* 0x000fe20000000f00 */
[----:B------:R-:W-:-:S07]  /*5bf0*/  IMAD.MOV.U32 R11, RZ, RZ, R22 ;  /* 0x000000ffff0b7224 */ /* 0x000fce00078e0016 */
[----:B------:R-:W-:Y:S05]  /*5c00*/  WARPSYNC.COLLECTIVE R20, `(.L_x_1187) ;  /* 0x0000000014087348 */ /* 0x000fea0003c00000 */
[----:B------:R0:W1:Y:S02]  /*5c10*/  SHFL.BFLY P2, R22, R17, R18, R19 ;  /* 0x0c00001211167389 */ /* 0x0000640000040013 */
[----:B01----:R-:W-:Y:S01]  /*5c20*/  ENDCOLLECTIVE ;  /* 0x000000000000791b */ /* 0x003fe20003800000 */
.L_x_1187:
[----:B------:R-:W-:-:S04]  /*5c30*/  FADD.FTZ R14, R12, R11 ;  /* 0x0000000b0c0e7221 */ /* 0x000fc80000010000 */
[----:B------:R-:W-:Y:S01]  /*5c40*/  IMAD.MOV.U32 R17, RZ, RZ, R14 ;  /* 0x000000ffff117224 */ /* 0x000fe200078e000e */
[----:B------:R-:W-:-:S07]  /*5c50*/  MOV R16, R22 ;  /* 0x0000001600107202 */ /* 0x000fce0000000f00 */
[----:B------:R-:W-:Y:S05]  /*5c60*/  WARPSYNC.COLLECTIVE R20, `(.L_x_1188) ;  /* 0x0000000014087348 */ /* 0x000fea0003c00000 */
[----:B------:R0:W1:Y:S02]  /*5c70*/  SHFL.BFLY P2, R22, R17, R18, R19 ;  /* 0x0c00001211167389 */ /* 0x0000640000040013 */
[----:B01----:R-:W-:Y:S01]  /*5c80*/  ENDCOLLECTIVE ;  /* 0x000000000000791b */ /* 0x003fe20003800000 */
.L_x_1188:
[----:B------:R-:W-:Y:S01]  /*5c90*/  FADD.FTZ R16, R21, R16 ;  /* 0x0000001015107221 */ /* 0x000fe20000010000 */
[----:B------:R-:W-:-:S04]  /*5ca0*/  HFMA2.MMA R18, -RZ, RZ, 0, 5.9604644775390625e-08 ;  /* 0x00000001ff127435 */ /* 0x000fc800000001ff */
[----:B------:R-:W-:Y:S02]  /*5cb0*/  MOV R17, R16 ;  /* 0x0000001000117202 */ /* 0x000fe40000000f00 */
[----:B------:R-:W-:-:S07]  /*5cc0*/  MOV R23, R22 ;  /* 0x0000001600177202 */ /* 0x000fce0000000f00 */
[----:B------:R-:W-:Y:S05]  /*5cd0*/  WARPSYNC.COLLECTIVE R20, `(.L_x_1189) ;  /* 0x0000000014087348 */ /* 0x000fea0003c00000 */
[----:B------:R0:W1:Y:S02]  /*5ce0*/  SHFL.BFLY P2, R22, R17, R18, R19 ;  /* 0x0c00001211167389 */ /* 0x0000640000040013 */
[----:B01----:R-:W-:Y:S01]  /*5cf0*/  ENDCOLLECTIVE ;  /* 0x000000000000791b */ /* 0x003fe20003800000 */
.L_x_1189:
[----:B------:R-:W-:-:S04]  /*5d00*/  FADD.FTZ R12, R14, R23 ;  /* 0x000000170e0c7221 */ /* 0x000fc80000010000 */
[----:B------:R-:W-:Y:S02]  /*5d10*/  IMAD.MOV.U32 R17, RZ, RZ, R12 ;  /* 0x000000ffff117224 */ /* 0x000fe400078e000c */
[----:B------:R-:W-:-:S05]  /*5d20*/  FADD.FTZ R22, R16, R22 ;  /* 0x0000001610167221 */ /* 0x000fca0000010000 */
[----:B------:R-:W-:-:S07]  /*5d30*/  @!P1 F2FP.BF16.F32.PACK_AB R16, RZ, R22 ;  /* 0x00000016ff10923e */ /* 0x000fce00000010ff */
[----:B------:R-:W-:Y:S05]  /*5d40*/  WARPSYNC.COLLECTIVE R20, `(.L_x_1190) ;  /* 0x0000000014087348 */ /* 0x000fea0003c00000 */
[----:B------:R0:W1:Y:S02]  /*5d50*/  SHFL.BFLY P2, R22, R17, R18, R19 ;  /* 0x0c00001211167389 */ /* 0x0000640000040013 */
[----:B01----:R-:W-:Y:S01]  /*5d60*/  ENDCOLLECTIVE ;  /* 0x000000000000791b */ /* 0x003fe20003800000 */
.L_x_1190:
        /* <DEDUP_REMOVED lines=16> */
.L_x_1191:
[----:B------:R-:W-:Y:S01]  /*5e70*/  MOV R17, R10 ;  /* 0x0000000a00117202 */ /* 0x000fe20000000f00 */
[----:B------:R-:W-:-:S07]  /*5e80*/  IMAD.MOV.U32 R24, RZ, RZ, R22 ;  /* 0x000000ffff187224 */ /* 0x000fce00078e0016 */
[----:B------:R-:W-:Y:S05]  /*5e90*/  WARPSYNC.COLLECTIVE R20, `(.L_x_1192) ;  /* 0x0000000014087348 */ /* 0x000fea0003c00000 */
[----:B------:R0:W1:Y:S02]  /*5ea0*/  SHFL.BFLY P2, R22, R17, R18, R19 ;  /* 0x0c00001211167389 */ /* 0x0000640000040013 */
[----:B01----:R-:W-:Y:S01]  /*5eb0*/  ENDCOLLECTIVE ;  /* 0x000000000000791b */ /* 0x003fe20003800000 */
.L_x_1192:
[----:B------:R-:W-:Y:S01]  /*5ec0*/  FADD.FTZ R23, R24, R11 ;  /* 0x0000000b18177221 */ /* 0x000fe20000010000 */
[----:B------:R-:W-:-:S04]  /*5ed0*/  HFMA2.MMA R18, -RZ, RZ, 0, 2.384185791015625e-07 ;  /* 0x00000004ff127435 */ /* 0x000fc800000001ff */
[----:B------:R-:W-:Y:S01]  /*5ee0*/  MOV R17, R23 ;  /* 0x0000001700117202 */ /* 0x000fe20000000f00 */
[----:B------:R-:W-:-:S07]  /*5ef0*/  FADD.FTZ R15, R22, R10 ;  /* 0x0000000a160f7221 */ /* 0x000fce0000010000 */
[----:B------:R-:W-:Y:S05]  /*5f00*/  WARPSYNC.COLLECTIVE R20, `(.L_x_1193) ;  /* 0x0000000014087348 */ /* 0x000fea0003c00000 */
[----:B------:R0:W1:Y:S02]  /*5f10*/  SHFL.BFLY P2, R22, R17, R18, R19 ;  /* 0x0c00001211167389 */ /* 0x0000640000040013 */
[----:B01----:R-:W-:Y:S01]  /*5f20*/  ENDCOLLECTIVE ;  /* 0x000000000000791b */ /* 0x003fe20003800000 */
.L_x_1193:
[----:B------:R-:W-:Y:S01]  /*5f30*/  MOV R17, R15 ;  /* 0x0000000f00117202 */ /* 0x000fe20000000f00 */
[----:B------:R-:W-:-:S07]  /*5f40*/  IMAD.MOV.U32 R10, RZ, RZ, R22 ;  /* 0x000000ffff0a7224 */ /* 0x000fce00078e0016 */
[----:B------:R-:W-:Y:S05]  /*5f50*/  WARPSYNC.COLLECTIVE R20, `(.L_x_1194) ;  /* 0x0000000014087348 */ /* 0x000fea0003c00000 */
[----:B------:R0:W1:Y:S02]  /*5f60*/  SHFL.BFLY P2, R22, R17, R18, R19 ;  /* 0x0c00001211167389 */ /* 0x0000640000040013 */
[----:B01----:R-:W-:Y:S01]  /*5f70*/  ENDCOLLECTIVE ;  /* 0x000000000000791b */ /* 0x003fe20003800000 */
.L_x_1194:
[----:B------:R-:W-:Y:S01]  /*5f80*/  FADD.FTZ R11, R23, R10 ;  /* 0x0000000a170b7221 */ /* 0x000fe20000010000 */
[----:B------:R-:W-:-:S04]  /*5f90*/  HFMA2.MMA R18, -RZ, RZ, 0, 1.1920928955078125e-07 ;  /* 0x00000002ff127435 */ /* 0x000fc800000001ff */
[----:B------:R-:W-:Y:S01]  /*5fa0*/  MOV R17, R11 ;  /* 0x0000000b00117202 */ /* 0x000fe20000000f00 */
[----:B------:R-:W-:-:S07]  /*5fb0*/  FADD.FTZ R10, R15, R22 ;  /* 0x000000160f0a7221 */ /* 0x000fce0000010000 */
[----:B------:R-:W-:Y:S05]  /*5fc0*/  WARPSYNC.COLLECTIVE R20, `(.L_x_1195) ;  /* 0x0000000014087348 */ /* 0x000fea0003c00000 */
[----:B------:R0:W1:Y:S02]  /*5fd0*/  SHFL.BFLY P2, R22, R17, R18, R19 ;  /* 0x0c00001211167389 */ /* 0x0000640000040013 */
[----:B01----:R-:W-:Y:S01]  /*5fe0*/  ENDCOLLECTIVE ;  /* 0x000000000000791b */ /* 0x003fe20003800000 */
.L_x_1195:
[----:B------:R-:W0:Y:S01]  /*5ff0*/  LDC.64 R14, c[0x0][0x220] ;  /* 0x00008800ff0e7b82 */ /* 0x000e220000000a00 */
[----:B------:R-:W-:Y:S01]  /*6000*/  MOV R17, R10 ;  /* 0x0000000a00117202 */ /* 0x000fe20000000f00 */
[----:B------:R-:W-:-:S07]  /*6010*/  IMAD.MOV.U32 R24, RZ, RZ, R22 ;  /* 0x000000ffff187224 */ /* 0x000fce00078e0016 */
[----:B0-----:R-:W-:Y:S05]  /*6020*/  WARPSYNC.COLLECTIVE R20, `(.L_x_1196) ;  /* 0x0000000014087348 */ /* 0x001fea0003c00000 */
[----:B------:R1:W2:Y:S02]  /*6030*/  SHFL.BFLY P2, R22, R17, R18, R19 ;  /* 0x0c00001211167389 */ /* 0x0002a40000040013 */
[----:B012---:R-:W-:Y:S01]  /*6040*/  ENDCOLLECTIVE ;  /* 0x000000000000791b */ /* 0x007fe20003800000 */
.L_x_1196:
[----:B------:R-:W-:Y:S01]  /*6050*/  FADD.FTZ R24, R11, R24 ;  /* 0x000000180b187221 */ /* 0x000fe20000010000 */
[----:B------:R-:W-:-:S04]  /*6060*/  HFMA2.MMA R18, -RZ, RZ, 0, 5.9604644775390625e-08 ;  /* 0x00000001ff127435 */ /* 0x000fc800000001ff */
[----:B------:R-:W-:Y:S01]  /*6070*/  MOV R17, R24 ;  /* 0x0000001800117202 */ /* 0x000fe20000000f00 */
[----:B------:R-:W-:-:S07]  /*6080*/  FADD.FTZ R23, R10, R22 ;  /* 0x000000160a177221 */ /* 0x000fce0000010000 */
[----:B------:R-:W-:Y:S05]  /*6090*/  WARPSYNC.COLLECTIVE R20, `(.L_x_1197) ;  /* 0x0000000014087348 */ /* 0x000fea0003c00000 */
[----:B------:R0:W1:Y:S02]  /*60a0*/  SHFL.BFLY P2, R22, R17, R18, R19 ;  /* 0x0c00001211167389 */ /* 0x0000640000040013 */
[----:B01----:R-:W-:Y:S01]  /*60b0*/  ENDCOLLECTIVE ;  /* 0x000000000000791b */ /* 0x003fe20003800000 */
.L_x_1197:
[----:B------:R-:W-:Y:S01]  /*60c0*/  MOV R17, R23 ;  /* 0x0000001700117202 */ /* 0x000fe20000000f00 */
[----:B------:R-:W-:-:S07]  /*60d0*/  IMAD.MOV.U32 R21, RZ, RZ, R22 ;  /* 0x000000ffff157224 */ /* 0x000fce00078e0016 */
[----:B------:R-:W-:Y:S05]  /*60e0*/  WARPSYNC.COLLECTIVE R20, `(.L_x_1198) ;  /* 0x0000000014087348 */ /* 0x000fea0003c00000 */
[----:B------:R0:W1:Y:S02]  /*60f0*/  SHFL.BFLY P2, R22, R17, R18, R19 ;  /* 0x0c00001211167389 */ /* 0x0000640000040013 */
[----:B01----:R-:W-:Y:S01]  /*6100*/  ENDCOLLECTIVE ;  /* 0x000000000000791b */ /* 0x003fe20003800000 */
.L_x_1198:
        /* <DEDUP_REMOVED lines=31> */
.L_x_1199:
[----:B------:R-:W-:Y:S01]  /*6300*/  MOV R17, R12 ;  /* 0x0000000c00117202 */ /* 0x000fe20000000f00 */
[----:B------:R-:W-:-:S07]  /*6310*/  FADD.FTZ R16, R22, R16 ;  /* 0x0000001016107221 */ /* 0x000fce0000010000 */
[----:B------:R-:W-:Y:S05]  /*6320*/  WARPSYNC.COLLECTIVE R20, `(.L_x_1200) ;  /* 0x0000000014087348 */ /* 0x000fea0003c00000 */
[----:B------:R0:W1:Y:S02]  /*6330*/  SHFL.BFLY P2, R22, R17, R18, R19 ;  /* 0x0c00001211167389 */ /* 0x0000640000040013 */
[----:B01----:R-:W-:Y:S01]  /*6340*/  ENDCOLLECTIVE ;  /* 0x000000000000791b */ /* 0x003fe20003800000 */
.L_x_1200:
[----:B------:R-:W-:Y:S01]  /*6350*/  MOV R17, R16 ;  /* 0x0000001000117202 */ /* 0x000fe20000000f00 */
[----:B------:R-:W-:Y:S02]  /*6360*/  IMAD.MOV.U32 R18, RZ, RZ, 0x4 ;  /* 0x00000004ff127424 */ /* 0x000fe400078e00ff */
[----:B------:R-:W-:-:S07]  /*6370*/  FADD.FTZ R12, R22, R12 ;  /* 0x0000000c160c7221 */ /* 0x000fce0000010000 */
[----:B------:R-:W-:Y:S05]  /*6380*/  WARPSYNC.COLLECTIVE R20, `(.L_x_1201) ;  /* 0x0000000014087348 */ /* 0x000fea0003c00000 */
[----:B------:R0:W1:Y:S02]  /*6390*/  SHFL.BFLY P2, R22, R17, R18, R19 ;  /* 0x0c00001211167389 */ /* 0x0000640000040013 */
[----:B01----:R-:W-:Y:S01]  /*63a0*/  ENDCOLLECTIVE ;  /* 0x000000000000791b */ /* 0x003fe20003800000 */
.L_x_1201:
[----:B------:R-:W-:Y:S01]  /*63b0*/  MOV R17, R12 ;  /* 0x0000000c00117202 */ /* 0x000fe20000000f00 */
[----:B------:R-:W-:-:S07]  /*63c0*/  FADD.FTZ R16, R16, R22 ;  /* 0x0000001610107221 */ /* 0x000fce0000010000 */
[----:B------:R-:W-:Y:S05]  /*63d0*/  WARPSYNC.COLLECTIVE R20, `(.L_x_1202) ;  /* 0x0000000014087348 */ /* 0x000fea0003c00000 */
[----:B------:R0:W1:Y:S02]  /*63e0*/  SHFL.BFLY P2, R22, R17, R18, R19 ;  /* 0x0c00001211167389 */ /* 0x0000640000040013 */
[----:B01----:R-:W-:Y:S01]  /*63f0*/  ENDCOLLECTIVE ;  /* 0x000000000000791b */ /* 0x003fe20003800000 */
.L_x_1202:
[----:B------:R-:W-:Y:S01]  /*6400*/  MOV R17, R16 ;  /* 0x0000001000117202 */ /* 0x000fe20000000f00 */
[----:B------:R-:W-:Y:S01]  /*6410*/  IMAD.MOV.U32 R18, RZ, RZ, 0x2 ;  /* 0x00000002ff127424 */ /* 0x000fe200078e00ff */
[----:B------:R-:W-:-:S07]  /*6420*/  MOV R23, R22 ;  /* 0x0000001600177202 */ /* 0x000fce0000000f00 */
[----:B------:R-:W-:Y:S05]  /*6430*/  WARPSYNC.COLLECTIVE R20, `(.L_x_1203) ;  /* 0x0000000014087348 */ /* 0x000fea0003c00000 */
[----:B------:R0:W1:Y:S02]  /*6440*/  SHFL.BFLY P2, R22, R17, R18, R19 ;  /* 0x0c00001211167389 */ /* 0x0000640000040013 */
[----:B01----:R-:W-:Y:S01]  /*6450*/  ENDCOLLECTIVE ;  /* 0x000000000000791b */ /* 0x003fe20003800000 */
.L_x_1203:
        /* <DEDUP_REMOVED lines=12> */
.L_x_1204:
[----:B------:R-:W-:Y:S01]  /*6520*/  MOV R17, R16 ;  /* 0x0000001000117202 */ /* 0x000fe20000000f00 */
[----:B------:R-:W-:Y:S01]  /*6530*/  IMAD.MOV.U32 R18, RZ, RZ, 0x1 ;  /* 0x00000001ff127424 */ /* 0x000fe200078e00ff */
[----:B------:R-:W-:-:S07]  /*6540*/  MOV R21, R22 ;  /* 0x0000001600157202 */ /* 0x000fce0000000f00 */
[----:B------:R-:W-:Y:S05]  /*6550*/  WARPSYNC.COLLECTIVE R20, `(.L_x_1205) ;  /* 0x0000000014087348 */ /* 0x000fea0003c00000 */
[----:B------:R0:W1:Y:S02]  /*6560*/  SHFL.BFLY P2, R22, R17, R18, R19 ;  /* 0x0c00001211167389 */ /* 0x0000640000040013 */
[----:B01----:R-:W-:Y:S01]  /*6570*/  ENDCOLLECTIVE ;  /* 0x000000000000791b */ /* 0x003fe20003800000 */
.L_x_1205:
        /* <DEDUP_REMOVED lines=9> */
.L_x_1206:
        /* <DEDUP_REMOVED lines=14> */
.L_x_1207:
[----:B------:R-:W-:Y:S01]  /*66f0*/  IMAD.MOV.U32 R17, RZ, RZ, R23 ;  /* 0x000000ffff117224 */ /* 0x000fe200078e0017 */
[----:B------:R-:W-:-:S07]  /*6700*/  MOV R16, R22 ;  /* 0x0000001600107202 */ /* 0x000fce0000000f00 */
[----:B------:R-:W-:Y:S05]  /*6710*/  WARPSYNC.COLLECTIVE R20, `(.L_x_1208) ;  /* 0x0000000014087348 */ /* 0x000fea0003c00000 */
[----:B------:R0:W1:Y:S02]  /*6720*/  SHFL.BFLY P2, R22, R17, R18, R19 ;  /* 0x0c00001211167389 */ /* 0x0000640000040013 */
[----:B01----:R-:W-:Y:S01]  /*6730*/  ENDCOLLECTIVE ;  /* 0x000000000000791b */ /* 0x003fe20003800000 */
.L_x_1208:
[----:B------:R-:W-:Y:S01]  /*6740*/  FADD.FTZ R16, R16, R24 ;  /* 0x0000001810107221 */ /* 0x000fe20000010000 */
[----:B------:R-:W-:-:S04]  /*6750*/  HFMA2.MMA R18, -RZ, RZ, 0, 2.384185791015625e-07 ;  /* 0x00000004ff127435 */ /* 0x000fc800000001ff */
[----:B------:R-:W-:Y:S02]  /*6760*/  MOV R17, R16 ;  /* 0x0000001000117202 */ /* 0x000fe40000000f00 */
[----:B------:R-:W-:-:S07]  /*6770*/  MOV R0, R22 ;  /* 0x0000001600007202 */ /* 0x000fce0000000f00 */
[----:B------:R-:W-:Y:S05]  /*6780*/  WARPSYNC.COLLECTIVE R20, `(.L_x_1209) ;  /* 0x0000000014087348 */ /* 0x000fea0003c00000 */
[----:B------:R0:W1:Y:S02]  /*6790*/  SHFL.BFLY P2, R22, R17, R18, R19 ;  /* 0x0c00001211167389 */ /* 0x0000640000040013 */
[----:B01----:R-:W-:Y:S01]  /*67a0*/  ENDCOLLECTIVE ;  /* 0x000000000000791b */ /* 0x003fe20003800000 */
.L_x_1209:
[----:B------:R-:W-:-:S05]  /*67b0*/  FADD.FTZ R0, R0, R23 ;  /* 0x0000001700007221 */ /* 0x000fca0000010000 */
[----:B------:R-:W-:Y:S01]  /*67c0*/  MOV R17, R0 ;  /* 0x0000000000117202 */ /* 0x000fe20000000f00 */
[----:B------:R-:W-:-:S07]  /*67d0*/  IMAD.MOV.U32 R21, RZ, RZ, R22 ;  /* 0x000000ffff157224 */ /* 0x000fce00078e0016 */
[----:B------:R-:W-:Y:S05]  /*67e0*/  WARPSYNC.COLLECTIVE R20, `(.L_x_1210) ;  /* 0x0000000014087348 */ /* 0x000fea0003c00000 */
[----:B------:R0:W1:Y:S02]  /*67f0*/  SHFL.BFLY P2, R22, R17, R18, R19 ;  /* 0x0c00001211167389 */ /* 0x0000640000040013 */
[----:B01----:R-:W-:Y:S01]  /*6800*/  ENDCOLLECTIVE ;  /* 0x000000000000791b */ /* 0x003fe20003800000 */
.L_x_1210:
[----:B------:R-:W-:-:S05]  /*6810*/  FADD.FTZ R12, R16, R21 ;  /* 0x00000015100c7221 */ /* 0x000fca0000010000 */
[----:B------:R-:W-:Y:S01]  /*6820*/  MOV R17, R12 ;  /* 0x0000000c00117202 */ /* 0x000fe20000000f00 */
[----:B------:R-:W-:Y:S01]  /*6830*/  IMAD.MOV.U32 R18, RZ, RZ, 0x2 ;  /* 0x00000002ff127424 */ /* 0x000fe200078e00ff */
[----:B------:R-:W-:-:S07]  /*6840*/  MOV R21, R22 ;  /* 0x0000001600157202 */ /* 0x000fce0000000f00 */
[----:B------:R-:W-:Y:S05]  /*6850*/  WARPSYNC.COLLECTIVE R20, `(.L_x_1211) ;  /* 0x0000000014087348 */ /* 0x000fea0003c00000 */
[----:B------:R0:W1:Y:S02]  /*6860*/  SHFL.BFLY P2, R22, R17, R18, R19 ;  /* 0x0c00001211167389 */ /* 0x0000640000040013 */
[----:B01----:R-:W-:Y:S01]  /*6870*/  ENDCOLLECTIVE ;  /* 0x000000000000791b */ /* 0x003fe20003800000 */
.L_x_1211:
[----:B------:R-:W-:-:S05]  /*6880*/  FADD.FTZ R21, R0, R21 ;  /* 0x0000001500157221 */ /* 0x000fca0000010000 */
[----:B------:R-:W-:Y:S02]  /*6890*/  MOV R17, R21 ;  /* 0x0000001500117202 */ /* 0x000fe40000000f00 */
[----:B------:R-:W-:-:S07]  /*68a0*/  MOV R23, R22 ;  /* 0x0000001600177202 */ /* 0x000fce0000000f00 */
[----:B------:R-:W-:Y:S05]  /*68b0*/  WARPSYNC.COLLECTIVE R20, `(.L_x_1212) ;  /* 0x0000000014087348 */ /* 0x000fea0003c00000 */
[----:B------:R0:W1:Y:S02]  /*68c0*/  SHFL.BFLY P2, R22, R17, R18, R19 ;  /* 0x0c00001211167389 */ /* 0x0000640000040013 */
[----:B01----:R-:W-:Y:S01]  /*68d0*/  ENDCOLLECTIVE ;  /* 0x000000000000791b */ /* 0x003fe20003800000 */
.L_x_1212:
[----:B------:R-:W-:Y:S01]  /*68e0*/  FADD.FTZ R16, R12, R23 ;  /* 0x000000170c107221 */ /* 0x000fe20000010000 */
[----:B------:R-:W-:-:S03]  /*68f0*/  HFMA2.MMA R18, -RZ, RZ, 0, 5.9604644775390625e-08 ;  /* 0x00000001ff127435 */ /* 0x000fc600000001ff */
[----:B------:R-:W-:Y:S01]  /*6900*/  IMAD.MOV.U32 R17, RZ, RZ, R16 ;  /* 0x000000ffff117224 */ /* 0x000fe200078e0010 */
[----:B------:R-:W-:-:S07]  /*6910*/  MOV R36, R22 ;  /* 0x0000001600247202 */ /* 0x000fce0000000f00 */
[----:B------:R-:W-:Y:S05]  /*6920*/  WARPSYNC.COLLECTIVE R20, `(.L_x_1213) ;  /* 0x0000000014087348 */ /* 0x000fea0003c00000 */
[----:B------:R0:W1:Y:S02]  /*6930*/  SHFL.BFLY P2, R22, R17, R18, R19 ;  /* 0x0c00001211167389 */ /* 0x0000640000040013 */
[----:B01----:R-:W-:Y:S01]  /*6940*/  ENDCOLLECTIVE ;  /* 0x000000000000791b */ /* 0x003fe20003800000 */
.L_x_1213:
[----:B------:R-:W-:-:S05]  /*6950*/  FADD.FTZ R0, R21, R36 ;  /* 0x0000002415007221 */ /* 0x000fca0000010000 */
[----:B------:R-:W-:Y:S01]  /*6960*/  MOV R17, R0 ;  /* 0x0000000000117202 */ /* 0x000fe20000000f00 */
[----:B------:R-:W-:-:S07]  /*6970*/  FADD.FTZ R12, R16, R22 ;  /* 0x00000016100c7221 */ /* 0x000fce0000010000 */
[----:B------:R-:W-:Y:S05]  /*6980*/  WARPSYNC.COLLECTIVE R20, `(.L_x_1214) ;  /* 0x0000000014087348 */ /* 0x000fea0003c00000 */
[----:B------:R0:W1:Y:S02]  /*6990*/  SHFL.BFLY P2, R22, R17, R18, R19 ;  /* 0x0c00001211167389 */ /* 0x0000640000040013 */
[----:B01----:R-:W-:Y:S01]  /*69a0*/  ENDCOLLECTIVE ;  /* 0x000000000000791b */ /* 0x003fe20003800000 */
.L_x_1214:
[----:B------:R-:W-:Y:S01]  /*69b0*/  MOV R23, R22 ;  /* 0x0000001600177202 */ /* 0x000fe20000000f00 */
[----:B------:R-:W-:Y:S06]  /*69c0*/  BRA `(.L_x_1215) ;  /* 0xffffffe400607947 */ /* 0x000fec000383ffff */
.L_x_1216:
        /* <DEDUP_REMOVED lines=11> */
.L_x_3020:


//--------------------- .text._ZN13group_norm_v218gn_bwd_cuda_kernelI13__nv_bfloat16Li480ELi3ELi16ELi60ELi4096ELb1ELb1ELi256ELi960ELi960ELi4ELb1ELi21ELb1ELb0ELNS_15WgradSyncMethodE3ENS_16CompileConditionILi900EEEEEvPT_S6_S6_PKS5_S8_S8_S8_PKfflPfPj --------------------------
	.section	.text._ZN13group_norm_v218gn_bwd_cuda_kernelI13__nv_bfloat16Li480ELi3ELi16ELi60ELi4096ELb1ELb1ELi256ELi960ELi960ELi4ELb1ELi21ELb1ELb0ELNS_15WgradSyncMethodE3ENS_16CompileConditionILi900EEEEEvPT_S6_S6_PKS5_S8_S8_S8_PKfflPfPj,"ax",@progbits
	.align	128
        .global         _ZN13group_norm_v218gn_bwd_cuda_kernelI13__nv_bfloat16Li480ELi3ELi16ELi60ELi4096ELb1ELb1ELi256ELi960ELi960ELi4ELb1ELi21ELb1ELb0ELNS_15WgradSyncMethodE3ENS_16CompileConditionILi900EEEEEvPT_S6_S6_PKS5_S8_S8_S8_PKfflPfPj
        .type           _ZN13group_norm_v218gn_bwd_cuda_kernelI13__nv_bfloat16Li480ELi3ELi16ELi60ELi4096ELb1ELb1ELi256ELi960ELi960ELi4ELb1ELi21ELb1ELb0ELNS_15WgradSyncMethodE3ENS_16CompileConditionILi900EEEEEvPT_S6_S6_PKS5_S8_S8_S8_PKfflPfPj,@function
        .size           _ZN13group_norm_v218gn_bwd_cuda_kernelI13__nv_bfloat16Li480ELi3ELi16ELi60ELi4096ELb1ELb1ELi256ELi960ELi960ELi4ELb1ELi21ELb1ELb0ELNS_15WgradSyncMethodE3ENS_16CompileConditionILi900EEEEEvPT_S6_S6_PKS5_S8_S8_S8_PKfflPfPj,(.L_x_3021 - _ZN13group_norm_v218gn_bwd_cuda_kernelI13__nv_bfloat16Li480ELi3ELi16ELi60ELi4096ELb1ELb1ELi256ELi960ELi960ELi4ELb1ELi21ELb1ELb0ELNS_15WgradSyncMethodE3ENS_16CompileConditionILi900EEEEEvPT_S6_S6_PKS5_S8_S8_S8_PKfflPfPj)
        .other          _ZN13group_norm_v218gn_bwd_cuda_kernelI13__nv_bfloat16Li480ELi3ELi16ELi60ELi4096ELb1ELb1ELi256ELi960ELi960ELi4ELb1ELi21ELb1ELb0ELNS_15WgradSyncMethodE3ENS_16CompileConditionILi900EEEEEvPT_S6_S6_PKS5_S8_S8_S8_PKfflPfPj,@"STO_CUDA_ENTRY STV_DEFAULT"
_ZN13group_norm_v218gn_bwd_cuda_kernelI13__nv_bfloat16Li480ELi3ELi16ELi60ELi4096ELb1ELb1ELi256ELi960ELi960ELi4ELb1ELi21ELb1ELb0ELNS_15WgradSyncMethodE3ENS_16CompileConditionILi900EEEEEvPT_S6_S6_PKS5_S8_S8_S8_PKfflPfPj:
.text._ZN13group_norm_v218gn_bwd_cuda_kernelI13__nv_bfloat16Li480ELi3ELi16ELi60ELi4096ELb1ELb1ELi256ELi960ELi960ELi4ELb1ELi21ELb1ELb0ELNS_15WgradSyncMethodE3ENS_16CompileConditionILi900EEEEEvPT_S6_S6_PKS5_S8_S8_S8_PKfflPfPj:
        /* <DEDUP_REMOVED lines=29> */
.L_x_1219:
[----:B------:R-:W2:Y:S04]  /*01d0*/  LD.E.STRONG.GPU R0, desc[UR12][R2.64] ;  /* 0x0000000c02007980 */ /* 0x000ea8000c10f900 */
[----:B--2---:R-:W-:Y:S01]  /*01e0*/  CCTL.IVALL ;  /* 0x00000000ff00798f */ /* 0x004fe20002000000 */
[----:B------:R-:W-:Y:S05]  /*01f0*/  YIELD ;  /* 0x0000000000007946 */ /* 0x000fea0003800000 */
[----:B-----5:R-:W-:-:S04]  /*0200*/  LOP3.LUT R0, R0, R5, RZ, 0x3c, !PT ;  /* 0x0000000500007212 */ /* 0x020fc800078e3cff */
[----:B------:R-:W-:-:S13]  /*0210*/  ISETP.GT.AND P0, PT, R0, -0x1, PT ;  /* 0xffffffff0000780c */ /* 0x000fda0003f04270 */
[----:B------:R-:W-:Y:S05]  /*0220*/  @P0 BRA `(.L_x_1219) ;  /* 0xfffffffc00e80947 */ /* 0x000fea000383ffff */
.L_x_1218:
[----:B------:R-:W-:Y:S05]  /*0230*/  WARPSYNC.ALL ;  /* 0x0000000000007948 */ /* 0x000fea0003800000 */
[----:B------:R-:W-:Y:S06]  /*0240*/  BAR.SYNC.DEFER_BLOCKING 0x0 ;  /* 0x0000000000007b1d */ /* 0x000fec0000010000 */
[----:B------:R-:W-:Y:S05]  /*0250*/  BRA `(.L_x_1220) ;  /* 0x0000002c00007947 */ /* 0x000fea0003800000 */
.L_x_1217:
        /* <DEDUP_REMOVED lines=73> */
.L_x_1234:
        /* <DEDUP_REMOVED lines=27> */
.L_x_1221:
        /* <DEDUP_REMOVED lines=164> */
.L_x_1222:
        /* <DEDUP_REMOVED lines=127> */
.L_x_1224:
[----:B------:R-:W-:Y:S05]  /*1ad0*/  BSYNC B0 ;  /* 0x0000000000007941 */ /* 0x000fea0003800000 */
.L_x_1223:
        /* <DEDUP_REMOVED lines=19> */
.L_x_1226:
[----:B------:R-:W-:Y:S05]  /*1c10*/  BSYNC B0 ;  /* 0x0000000000007941 */ /* 0x000fea0003800000 */
.L_x_1225:
        /* <DEDUP_REMOVED lines=17> */
.L_x_1229:
[----:B------:R-:W2:Y:S04]  /*1d30*/  LD.E.STRONG.GPU R24, desc[UR12][R22.64] ;  /* 0x0000000c16187980 */ /* 0x000ea8000c10f900 */
[----:B--2---:R-:W-:Y:S01]  /*1d40*/  CCTL.IVALL ;  /* 0x00000000ff00798f */ /* 0x004fe20002000000 */
[----:B------:R-:W-:Y:S05]  /*1d50*/  YIELD ;  /* 0x0000000000007946 */ /* 0x000fea0003800000 */
[----:B-----5:R-:W-:-:S04]  /*1d60*/  LOP3.LUT R24, R24, R13, RZ, 0x3c, !PT ;  /* 0x0000000d18187212 */ /* 0x020fc800078e3cff */
[----:B------:R-:W-:-:S13]  /*1d70*/  ISETP.GT.AND P0, PT, R24, -0x1, PT ;  /* 0xffffffff1800780c */ /* 0x000fda0003f04270 */
[----:B------:R-:W-:Y:S05]  /*1d80*/  @P0 BRA `(.L_x_1229) ;  /* 0xfffffffc00e80947 */ /* 0x000fea000383ffff */
.L_x_1228:
[----:B------:R-:W-:Y:S05]  /*1d90*/  WARPSYNC.ALL ;  /* 0x0000000000007948 */ /* 0x000fea0003800000 */
[----:B------:R-:W-:Y:S06]  /*1da0*/  BAR.SYNC.DEFER_BLOCKING 0x0 ;  /* 0x0000000000007b1d */ /* 0x000fec0000010000 */
[----:B------:R-:W-:Y:S05]  /*1db0*/  BRA `(.L_x_1230) ;  /* 0x0000000000647947 */ /* 0x000fea0003800000 */
.L_x_1227:
        /* <DEDUP_REMOVED lines=17> */
.L_x_1232:
[----:B------:R-:W2:Y:S04]  /*1ed0*/  LD.E.STRONG.GPU R24, desc[UR12][R22.64] ;  /* 0x0000000c16187980 */ /* 0x000ea8000c10f900 */
[----:B--2---:R-:W-:Y:S01]  /*1ee0*/  CCTL.IVALL ;  /* 0x00000000ff00798f */ /* 0x004fe20002000000 */
[----:B------:R-:W-:Y:S05]  /*1ef0*/  YIELD ;  /* 0x0000000000007946 */ /* 0x000fea0003800000 */
[----:B-----5:R-:W-:-:S04]  /*1f00*/  LOP3.LUT R24, R24, R13, RZ, 0x3c, !PT ;  /* 0x0000000d18187212 */ /* 0x020fc800078e3cff */
[----:B------:R-:W-:-:S13]  /*1f10*/  ISETP.GT.AND P0, PT, R24, -0x1, PT ;  /* 0xffffffff1800780c */ /* 0x000fda0003f04270 */
[----:B------:R-:W-:Y:S05]  /*1f20*/  @P0 BRA `(.L_x_1232) ;  /* 0xfffffffc00e80947 */ /* 0x000fea000383ffff */
.L_x_1231:
[----:B------:R-:W-:Y:S05]  /*1f30*/  WARPSYNC.ALL ;  /* 0x0000000000007948 */ /* 0x000fea0003800000 */
[----:B------:R-:W-:Y:S06]  /*1f40*/  BAR.SYNC.DEFER_BLOCKING 0x0 ;  /* 0x0000000000007b1d */ /* 0x000fec0000010000 */
.L_x_1230:
[----:B------:R-:W1:Y:S01]  /*1f50*/  S2R R31, SR_TID.X ;  /* 0x00000000001f7919 */ /* 0x000e620000002100 */
[----:B0-----:R-:W-:Y:S01]  /*1f60*/  MOV R22, UR4 ;  /* 0x0000000400167c02 */ /* 0x001fe20008000f00 */
[----:B------:R-:W2:Y:S01]  /*1f70*/  LDL R29, [R1] ;  /* 0x00000000011d7983 */ /* 0x000ea20000100800 */
[----:B------:R-:W-:Y:S01]  /*1f80*/  HFMA2.MMA R24, -RZ, RZ, 0, 0 ;  /* 0x00000000ff187435 */ /* 0x000fe200000001ff */
[----:B------:R-:W0:Y:S01]  /*1f90*/  S2UR UR8, SR_CgaCtaId ;  /* 0x00000000000879c3 */ /* 0x000e220000008800 */
[----:B------:R-:W-:Y:S01]  /*1fa0*/  UMOV UR5, 0x400 ;  /* 0x0000040000057882 */ /* 0x000fe20000000000 */
[----:B------:R-:W-:Y:S01]  /*1fb0*/  ULDC.64 UR14, c[0x0][0x210] ;  /* 0x00008400000e7ab9 */ /* 0x000fe20000000a00 */
[----:B-1----:R-:W-:-:S13]  /*1fc0*/  ISETP.GT.U32.AND P0, PT, R31, 0xff, PT ;  /* 0x000000ff1f00780c */ /* 0x002fda0003f04070 */
[----:B------:R-:W1:Y:S02]  /*1fd0*/  @!P0 LDC R13, c[0x0][0x10] ;  /* 0x00000400ff0d8b82 */ /* 0x000e640000000800 */
[----:B-1----:R-:W-:Y:S01]  /*1fe0*/  @!P0 IMAD R13, R13, R22, UR9 ;  /* 0x000000090d0d8e24 */ /* 0x002fe2000f8e0216 */
[----:B------:R-:W-:-:S04]  /*1ff0*/  @!P0 LOP3.LUT R22, R31, 0x7ffffff0, RZ, 0xc0, !PT ;  /* 0x7ffffff01f168812 */ /* 0x000fc800078ec0ff */
[----:B------:R-:W-:Y:S02]  /*2000*/  @!P0 LEA R13, R13, R22, 0x8 ;  /* 0x000000160d0d8211 */ /* 0x000fe400078e40ff */
[----:B------:R-:W-:-:S05]  /*2010*/  @!P0 LOP3.LUT R22, R31, 0xf, RZ, 0xc0, !PT ;  /* 0x0000000f1f168812 */ /* 0x000fca00078ec0ff */
[----:B------:R-:W-:Y:S02]  /*2020*/  @!P0 IMAD.IADD R13, R13, 0x1, R22 ;  /* 0x000000010d0d8824 */ /* 0x000fe400078e0216 */
[----:B------:R-:W1:Y:S03]  /*2030*/  @!P0 LDC.64 R22, c[0x0][0x260] ;  /* 0x00009800ff168b82 */ /* 0x000e660000000a00 */
[----:B------:R-:W-:-:S05]  /*2040*/  @!P0 SHF.L.U32 R13, R13, 0x1, RZ ;  /* 0x000000010d0d8819 */ /* 0x000fca00000006ff */
[----:B-1----:R-:W-:-:S06]  /*2050*/  @!P0 IMAD.WIDE.U32 R22, R13, 0x4, R22 ;  /* 0x000000040d168825 */ /* 0x002fcc00078e0016 */
[----:B------:R-:W3:Y:S01]  /*2060*/  @!P0 LDG.E.64 R22, desc[UR12][R22.64] ;  /* 0x0000000c16168981 */ /* 0x000ee2000c1e1b00 */
[----:B------:R-:W-:Y:S01]  /*2070*/  IMAD.MOV.U32 R13, RZ, RZ, RZ ;  /* 0x000000ffff0d7224 */ /* 0x000fe200078e00ff */
[----:B------:R-:W-:-:S04]  /*2080*/  UIADD3 UR5, UR5, 0x5280, URZ ;  /* 0x0000528005057890 */ /* 0x000fc8000fffe03f */
[----:B0-----:R-:W-:Y:S01]  /*2090*/  ULEA UR5, UR8, UR5, 0x18 ;  /* 0x0000000508057291 */ /* 0x001fe2000f8ec03f */
[----:B---3--:R-:W-:Y:S01]  /*20a0*/  @!P0 FADD.FTZ R13, RZ, R23 ;  /* 0x00000017ff0d8221 */ /* 0x008fe20000010000 */
[----:B------:R-:W-:Y:S01]  /*20b0*/  @!P0 FADD.FTZ R24, RZ, R22 ;  /* 0x00000016ff188221 */ /* 0x000fe20000010000 */
        /* <DEDUP_REMOVED lines=26> */
.L_x_1233:
[----:B0-2---:R-:W-:-:S04]  /*2260*/  MOV R24, UR5 ;  /* 0x0000000500187c02 */ /* 0x005fc80008000f00 */
        /* <DEDUP_REMOVED lines=13> */
[----:B------:R-:W-:Y:S02]  /*2340*/  IADD3 R31, P0, R31, R10, RZ ;  /* 0x0000000a1f1f7210 */ /* 0x000fe40007f1e0ff */
[C---:B--2---:R-:W-:Y:S02]  /*2350*/  SHF.L.U32 R28, R24.reuse, 0x10, RZ ;  /* 0x00000010181c7819 */ /* 0x044fe400000006ff */
[----:B------:R-:W-:-:S03]  /*2360*/  PRMT R24, R24, 0x7632, R24 ;  /* 0x0000763218187816 */ /* 0x000fc60000000018 */
[----:B------:R-:W-:Y:S02]  /*2370*/  FADD.FTZ R28, -R12, R28 ;  /* 0x0000001c0c1c7221 */ /* 0x000fe40000010100 */
[----:B------:R-:W-:Y:S02]  /*2380*/  IMAD.U32 R24, R24, 0x10000, RZ ;  /* 0x0001000018187824 */ /* 0x000fe400078e00ff */
        /* <DEDUP_REMOVED lines=13> */
[----:B---3--:R-:W-:-:S05]  /*2460*/  SHF.L.U32 R32, R26, 0x10, RZ ;  /* 0x000000101a207819 */ /* 0x008fca00000006ff */
[----:B------:R-:W0:Y:S01]  /*2470*/  MUFU.EX2 R33, R33 ;  /* 0x0000002100217308 */ /* 0x000e220000000800 */
[----:B------:R-:W-:-:S04]  /*2480*/  FMUL.FTZ R34, R32, R34 ;  /* 0x0000002220227220 */ /* 0x000fc80000410000 */
        /* <DEDUP_REMOVED lines=9> */
[----:B------:R-:W-:Y:S02]  /*2520*/  FADD.FTZ R26, -R12, R32 ;  /* 0x000000200c1a7221 */ /* 0x000fe40000010100 */
[C---:B------:R-:W-:Y:S01]  /*2530*/  IMAD.U32 R32, R25.reuse, 0x10000, RZ ;  /* 0x0001000019207824 */ /* 0x040fe200078e00ff */
[----:B------:R-:W-:Y:S01]  /*2540*/  PRMT R25, R25, 0x7632, R25 ;  /* 0x0000763219197816 */ /* 0x000fe20000000019 */
[----:B------:R-:W-:-:S02]  /*2550*/  FMUL.FTZ R26, R8, R26 ;  /* 0x0000001a081a7220 */ /* 0x000fc40000410000 */
[----:B------:R-:W-:Y:S01]  /*2560*/  FMUL.FTZ R24, R32, R24 ;  /* 0x0000001820187220 */ /* 0x000fe20000410000 */
[----:B------:R-:W-:Y:S01]  /*2570*/  SHF.L.U32 R25, R25, 0x10, RZ ;  /* 0x0000001019197819 */ /* 0x000fe200000006ff */
[----:B------:R-:W-:Y:S02]  /*2580*/  FFMA.FTZ R33, R2, R26, R3 ;  /* 0x0000001a02217223 */ /* 0x000fe40000010003 */
[----:B------:R-:W-:Y:S02]  /*2590*/  FFMA.FTZ R24, R4, R24, -R22 ;  /* 0x0000001804187223 */ /* 0x000fe40000010816 */
[----:B------:R-:W-:Y:S01]  /*25a0*/  FMUL.FTZ R32, R33, -1.4426950216293334961 ;  /* 0xbfb8aa3b21207820 */ /* 0x000fe20000410000 */
[----:B------:R-:W-:Y:S01]  /*25b0*/  FADD.FTZ R25, -R12, R25 ;  /* 0x000000190c197221 */ /* 0x000fe20000010100 */
[----:B------:R-:W-:Y:S01]  /*25c0*/  FFMA.FTZ R29, -R23, R29, R24 ;  /* 0x0000001d171d7223 */ /* 0x000fe20000010118 */
[C---:B------:R-:W-:Y:S02]  /*25d0*/  SHF.L.U32 R24, R27.reuse, 0x10, RZ ;  /* 0x000000101b187819 */ /* 0x040fe400000006ff */
[----:B------:R-:W-:Y:S01]  /*25e0*/  PRMT R27, R27, 0x7632, R27 ;  /* 0x000076321b1b7816 */ /* 0x000fe2000000001b */
[----:B------:R-:W0:Y:S03]  /*25f0*/  MUFU.EX2 R32, R32 ;  /* 0x0000002000207308 */ /* 0x000e260000000800 */
        /* <DEDUP_REMOVED lines=70> */
[----:B------:R-:W-:Y:S02]  /*2a60*/  IMAD.U32 R33, R25, 0x10000, RZ ;  /* 0x0001000019217824 */ /* 0x000fe400078e00ff */
[----:B------:R-:W-:Y:S01]  /*2a70*/  FMUL.FTZ R13, R29, R13 ;  /* 0x0000000d1d0d7220 */ /* 0x000fe20000410000 */
[----:B------:R-:W-:Y:S01]  /*2a80*/  PRMT R25, R26, 0x7632, R25 ;  /* 0x000076321a197816 */ /* 0x000fe20000000019 */
[----:B------:R-:W-:Y:S02]  /*2a90*/  FADD.FTZ R33, -R12, R33 ;  /* 0x000000210c217221 */ /* 0x000fe40000010100 */
[----:B------:R-:W-:Y:S01]  /*2aa0*/  FFMA.FTZ R13, R0, R13, -R22 ;  /* 0x0000000d000d7223 */ /* 0x000fe20000010816 */
[C---:B------:R-:W-:Y:S01]  /*2ab0*/  PRMT R26, R25.reuse, 0x7632, R26 ;  /* 0x00007632191a7816 */ /* 0x040fe2000000001a */
[----:B------:R-:W-:Y:S01]  /*2ac0*/  FMUL.FTZ R33, R8, R33 ;  /* 0x0000002108217220 */ /* 0x000fe20000410000 */
[----:B------:R-:W-:Y:S01]  /*2ad0*/  SHF.L.U32 R25, R25, 0x10, RZ ;  /* 0x0000001019197819 */ /* 0x000fe200000006ff */
[----:B------:R-:W-:-:S02]  /*2ae0*/  FFMA.FTZ R13, -R23, R24, R13 ;  /* 0x00000018170d7223 */ /* 0x000fc4000001010d */
[----:B------:R-:W-:Y:S02]  /*2af0*/  IMAD.U32 R26, R26, 0x10000, RZ ;  /* 0x000100001a1a7824 */ /* 0x000fe400078e00ff */
[----:B------:R-:W-:Y:S01]  /*2b00*/  FFMA.FTZ R29, R2, R33, R3 ;  /* 0x00000021021d7223 */ /* 0x000fe20000010003 */
[----:B------:R-:W-:Y:S01]  /*2b10*/  SHF.L.U32 R24, R27, 0x10, RZ ;  /* 0x000000101b187819 */ /* 0x000fe200000006ff */
[----:B------:R-:W-:Y:S01]  /*2b20*/  FMUL.FTZ R25, R25, R28 ;  /* 0x0000001c19197220 */ /* 0x000fe20000410000 */
[----:B------:R-:W-:Y:S01]  /*2b30*/  FADD.FTZ R26, -R12, R26 ;  /* 0x0000001a0c1a7221 */ /* 0x000fe20000010100 */
[----:B------:R-:W-:Y:S01]  /*2b40*/  FMUL.FTZ R36, R29, -1.4426950216293334961 ;  /* 0xbfb8aa3b1d247820 */ /* 0x000fe20000410000 */
[----:B------:R-:W-:Y:S01]  /*2b50*/  PRMT R27, R27, 0x7632, R27 ;  /* 0x000076321b1b7816 */ /* 0x000fe2000000001b */
[----:B------:R-:W-:Y:S01]  /*2b60*/  FFMA.FTZ R25, R4, R25, -R22 ;  /* 0x0000001904197223 */ /* 0x000fe20000010816 */
[C---:B------:R-:W-:Y:S01]  /*2b70*/  FMUL.FTZ R26, R8.reuse, R26 ;  /* 0x0000001a081a7220 */ /* 0x040fe20000410000 */
[----:B------:R-:W-:Y:S01]  /*2b80*/  FMUL.FTZ R13, R8, R13 ;  /* 0x0000000d080d7220 */ /* 0x000fe20000410000 */
[----:B------:R-:W-:Y:S01]  /*2b90*/  SHF.L.U32 R27, R27, 0x10, RZ ;  /* 0x000000101b1b7819 */ /* 0x000fe200000006ff */
[----:B------:R-:W0:Y:S01]  /*2ba0*/  MUFU.EX2 R36, R36 ;  /* 0x0000002400247308 */ /* 0x000e220000000800 */
[----:B------:R-:W-:-:S04]  /*2bb0*/  FFMA.FTZ R25, -R23, R34, R25 ;  /* 0x0000002217197223 */ /* 0x000fc80000010119 */
        /* <DEDUP_REMOVED lines=42> */
.L_x_1220:
        /* <DEDUP_REMOVED lines=15> */
[----:B------:R-:W-:-:S03]  /*2f50*/  SEL R3, R3, 0xffffffff, P0 ;  /* 0xffffffff03037807 */ /* 0x000fc60000000000 */
[C---:B------:R-:W-:Y:S01]  /*2f60*/  IMAD.SHL.U32 R0, R26.reuse, 0x10, RZ ;  /* 0x000000101a007824 */ /* 0x040fe200078e00ff */
[----:B------:R-:W-:Y:S02]  /*2f70*/  SHF.L.U64.HI R26, R26, 0x4, R3 ;  /* 0x000000041a1a7819 */ /* 0x000fe40000010203 */
[----:B------:R-:W-:Y:S01]  /*2f80*/  MOV R3, 0xffffffff ;  /* 0xffffffff00037802 */ /* 0x000fe20000000f00 */
        /* <DEDUP_REMOVED lines=20> */
[----:B------:R-:W-:Y:S01]  /*30d0*/  IMAD.WIDE.U32 R4, R13, -0x77777777, RZ ;  /* 0x888888890d047825 */ /* 0x000fe200078e00ff */
[----:B------:R-:W-:Y:S02]  /*30e0*/  SHF.L.U32 R0, R14, 0x7, RZ ;  /* 0x000000070e007819 */ /* 0x000fe400000006ff */
[----:B------:R-:W-:Y:S01]  /*30f0*/  IADD3.X R7, RZ, RZ, RZ, P0, !PT ;  /* 0x000000ffff077210 */ /* 0x000fe200007fe4ff */
[----:B------:R-:W-:Y:S01]  /*3100*/  IMAD.IADD R3, R3, 0x1, R6 ;  /* 0x0000000103037824 */ /* 0x000fe200078e0206 */
[----:B------:R-:W-:Y:S01]  /*3110*/  LOP3.LUT R0, R0, 0x780, RZ, 0xc0, !PT ;  /* 0x0000078000007812 */ /* 0x000fe200078ec0ff */
[----:B------:R-:W-:Y:S01]  /*3120*/  IMAD.MOV.U32 R6, RZ, RZ, R9 ;  /* 0x000000ffff067224 */ /* 0x000fe200078e0009 */
[----:B------:R-:W-:Y:S01]  /*3130*/  IADD3 RZ, P0, R5, R8, RZ ;  /* 0x0000000805ff7210 */ /* 0x000fe20007f1e0ff */
[----:B------:R-:W-:Y:S01]  /*3140*/  IMAD.WIDE.U32 R8, R3, -0x77777777, RZ ;  /* 0x8888888903087825 */ /* 0x000fe200078e00ff */
[----:B------:R-:W-:-:S02]  /*3150*/  LOP3.LUT R34, R34, 0x1e, RZ, 0xc0, !PT ;  /* 0x0000001e22227812 */ /* 0x000fc400078ec0ff */
[----:B------:R-:W-:Y:S02]  /*3160*/  IADD3 R15, R0, UR8, RZ ;  /* 0x00000008000f7c10 */ /* 0x000fe4000fffe0ff */
        /* <DEDUP_REMOVED lines=9> */
[----:B------:R-:W-:Y:S01]  /*3200*/  IMAD R4, R4, 0x4, R15 ;  /* 0x0000000404047824 */ /* 0x000fe200078e020f */
[C---:B------:R-:W-:Y:S01]  /*3210*/  IADD3 R29, P0, R35.reuse, 0xf, RZ ;  /* 0x0000000f231d7810 */ /* 0x040fe20007f1e0ff */
[----:B------:R-:W-:Y:S01]  /*3220*/  USHF.L.U64.HI UR7, UR5, 0x4, UR7 ;  /* 0x0000000405077899 */ /* 0x000fe20008010207 */
[----:B------:R-:W-:Y:S01]  /*3230*/  IADD3 R33, P2, R35, 0x2d, RZ ;  /* 0x0000002d23217810 */ /* 0x000fe20007f5e0ff */
[----:B------:R-:W-:Y:S01]  /*3240*/  IMAD.X R30, RZ, RZ, RZ, P1 ;  /* 0x000000ffff1e7224 */ /* 0x000fe200008e06ff */
[----:B------:R-:W-:Y:S01]  /*3250*/  IADD3 R9, R9, 0x1, RZ ;  /* 0x0000000109097810 */ /* 0x000fe20007ffe0ff */
[----:B------:R-:W-:Y:S01]  /*3260*/  USHF.L.U32 UR5, UR5, 0x4, URZ ;  /* 0x0000000405057899 */ /* 0x000fe2000800063f */
[----:B------:R-:W-:-:S02]  /*3270*/  LEA R5, R0, R15, 0x2 ;  /* 0x0000000f00057211 */ /* 0x000fc400078e10ff */
[----:B------:R-:W-:Y:S02]  /*3280*/  LEA R6, R12, R15, 0x2 ;  /* 0x0000000f0c067211 */ /* 0x000fe400078e10ff */
[----:B------:R-:W-:Y:S02]  /*3290*/  LOP3.LUT R27, R14, 0xf, RZ, 0xc0, !PT ;  /* 0x0000000f0e1b7812 */ /* 0x000fe400078ec0ff */
[----:B------:R-:W-:Y:S02]  /*32a0*/  IADD3.X R28, RZ, RZ, RZ, P0, !PT ;  /* 0x000000ffff1c7210 */ /* 0x000fe400007fe4ff */
[----:B------:R-:W-:Y:S02]  /*32b0*/  IADD3.X R32, RZ, RZ, RZ, P2, !PT ;  /* 0x000000ffff207210 */ /* 0x000fe400017fe4ff */
[----:B------:R-:W-:Y:S02]  /*32c0*/  LOP3.LUT R8, R8, 0x3, RZ, 0xc0, !PT ;  /* 0x0000000308087812 */ /* 0x000fe400078ec0ff */
[----:B------:R-:W-:-:S07]  /*32d0*/  LOP3.LUT R9, R9, 0x3, RZ, 0xc0, !PT ;  /* 0x0000000309097812 */ /* 0x000fce00078ec0ff */
.L_x_1251:
        /* <DEDUP_REMOVED lines=13> */
[----:B------:R-:W-:Y:S01]  /*33b0*/  ISETP.GE.U32.AND.EX P0, PT, R26, RZ, PT, P0 ;  /* 0x000000ff1a00720c */ /* 0x000fe20003f06100 */
[----:B------:R-:W-:Y:S01]  /*33c0*/  IMAD.MOV.U32 R0, RZ, RZ, R35 ;  /* 0x000000ffff007224 */ /* 0x000fe200078e0023 */
        /* <DEDUP_REMOVED lines=28> */
.L_x_1238:
[----:B------:R-:W-:Y:S05]  /*3590*/  BSYNC B1 ;  /* 0x0000000000017941 */ /* 0x000fea0003800000 */
.L_x_1237:
        /* <DEDUP_REMOVED lines=9> */
[----:B------:R-:W-:-:S04]  /*3630*/  IMAD.WIDE.U32 R10, R0, 0x780, R10 ;  /* 0x00000780000a7825 */ /* 0x000fc800078e000a */
[----:B------:R-:W-:Y:S01]  /*3640*/  IMAD.IADD R11, R11, 0x1, R15 ;  /* 0x000000010b0b7824 */ /* 0x000fe200078e020f */
[----:B------:R-:W-:-:S04]  /*3650*/  LEA R18, P0, R10, UR4, 0x2 ;  /* 0x000000040a127c11 */ /* 0x000fc8000f8010ff */
[----:B------:R-:W-:Y:S02]  /*3660*/  LEA.HI.X R19, R10, UR6, R11, 0x2, P0 ;  /* 0x000000060a137c11 */ /* 0x000fe400080f140b */
[----:B------:R-:W-:Y:S01]  /*3670*/  PLOP3.LUT P0, PT, PT, PT, PT, 0x80, 0x0 ;  /* 0x000000000000781c */ /* 0x000fe20003f0f070 */
[----:B------:R-:W-:-:S12]  /*3680*/  @!P1 BRA `(.L_x_1240) ;  /* 0x0000000000f09947 */ /* 0x000fd80003800000 */
[----:B------:R-:W-:Y:S02]  /*3690*/  MOV R11, UR5 ;  /* 0x00000005000b7c02 */ /* 0x000fe40008000f00 */
[----:B------:R-:W-:Y:S02]  /*36a0*/  MOV R10, UR7 ;  /* 0x00000007000a7c02 */ /* 0x000fe40008000f00 */
[----:B------:R-:W-:Y:S02]  /*36b0*/  IADD3 R11, P1, R11, -0xb4, RZ ;  /* 0xffffff4c0b0b7810 */ /* 0x000fe40007f3e0ff */
[----:B------:R-:W-:Y:S02]  /*36c0*/  PLOP3.LUT P0, PT, PT, PT, PT, 0x8, 0x0 ;  /* 0x000000000000781c */ /* 0x000fe40003f0e170 */
[----:B------:R-:W-:-:S11]  /*36d0*/  IADD3.X R10, R10, -0x1, RZ, P1, !PT ;  /* 0xffffffff0a0a7810 */ /* 0x000fd60000ffe4ff */
.L_x_1241:
        /* <DEDUP_REMOVED lines=39> */
[----:B------:R-:W-:Y:S01]  /*3950*/  IADD3 R0, P1, R0, 0xf0, RZ ;  /* 0x000000f000007810 */ /* 0x000fe20007f3e0ff */
[----:B------:R-:W-:-:S04]  /*3960*/  FADD.FTZ R21, R36, R21 ;  /* 0x0000001524157221 */ /* 0x000fc80000010000 */
[----:B------:R-:W-:Y:S01]  /*3970*/  IMAD.X R12, RZ, RZ, R12, P1 ;  /* 0x000000ffff0c7224 */ /* 0x000fe200008e060c */
[----:B------:R-:W-:-:S04]  /*3980*/  ISETP.GE.U32.AND P1, PT, R0, R11, PT ;  /* 0x0000000b0000720c */ /* 0x000fc80003f26070 */
        /* <DEDUP_REMOVED lines=12> */
.L_x_1240:
[----:B------:R-:W-:Y:S05]  /*3a50*/  BSYNC B1 ;  /* 0x0000000000017941 */ /* 0x000fea0003800000 */
.L_x_1239:
        /* <DEDUP_REMOVED lines=23> */
[----:B------:R-:W-:-:S03]  /*3bd0*/  PLOP3.LUT P0, PT, PT, PT, PT, 0x8, 0x0 ;  /* 0x000000000000781c */ /* 0x000fc60003f0e170 */
[----:B------:R-:W-:Y:S02]  /*3be0*/  IMAD.X R12, RZ, RZ, R12, P2 ;  /* 0x000000ffff0c7224 */ /* 0x000fe400010e060c */
[----:B--2---:R-:W-:Y:S01]  /*3bf0*/  FADD.FTZ R10, R10, R14 ;  /* 0x0000000e0a0a7221 */ /* 0x004fe20000010000 */
[----:B------:R-:W-:-:S03]  /*3c00*/  FADD.FTZ R14, R11, R15 ;  /* 0x0000000f0b0e7221 */ /* 0x000fc60000010000 */
[----:B---3--:R-:W-:Y:S01]  /*3c10*/  FADD.FTZ R11, R10, R16 ;  /* 0x000000100a0b7221 */ /* 0x008fe20000010000 */
[----:B------:R-:W-:Y:S01]  /*3c20*/  FADD.FTZ R14, R14, R17 ;  /* 0x000000110e0e7221 */ /* 0x000fe20000010000 */
[----:B------:R-:W-:Y:S02]  /*3c30*/  IADD3 R10, P1, R18, 0xe1000, RZ ;  /* 0x000e1000120a7810 */ /* 0x000fe40007f3e0ff */
[----:B----4-:R-:W-:Y:S01]  /*3c40*/  FADD.FTZ R11, R11, R20 ;  /* 0x000000140b0b7221 */ /* 0x010fe20000010000 */
[----:B------:R-:W-:Y:S01]  /*3c50*/  FADD.FTZ R14, R14, R21 ;  /* 0x000000150e0e7221 */ /* 0x000fe20000010000 */
[----:B0-----:R-:W-:Y:S02]  /*3c60*/  IADD3.X R19, RZ, R19, RZ, P1, !PT ;  /* 0x00000013ff137210 */ /* 0x001fe40000ffe4ff */
[----:B-----5:R-:W-:Y:S01]  /*3c70*/  FADD.FTZ R24, R11, R22 ;  /* 0x000000160b187221 */ /* 0x020fe20000010000 */
[----:B------:R-:W-:Y:S01]  /*3c80*/  FADD.FTZ R25, R14, R23 ;  /* 0x000000170e197221 */ /* 0x000fe20000010000 */
[----:B------:R-:W-:-:S07]  /*3c90*/  MOV R18, R10 ;  /* 0x0000000a00127202 */ /* 0x000fce0000000f00 */
.L_x_1243:
[----:B------:R-:W-:Y:S05]  /*3ca0*/  BSYNC B1 ;  /* 0x0000000000017941 */ /* 0x000fea0003800000 */
.L_x_1242:
        /* <DEDUP_REMOVED lines=15> */
.L_x_1236:
[----:B------:R-:W-:Y:S05]  /*3da0*/  BSYNC B0 ;  /* 0x0000000000007941 */ /* 0x000fea0003800000 */
.L_x_1235:
        /* <DEDUP_REMOVED lines=39> */
.L_x_1260:
[----:B------:R-:W1:Y:S01]  /*4020*/  LDC.64 R10, c[0x0][0x218] ;  /* 0x00008600ff0a7b82 */ /* 0x000e620000000a00 */
[----:B------:R-:W-:Y:S01]  /*4030*/  ISETP.NE.AND P1, PT, R27, RZ, PT ;  /* 0x000000ff1b00720c */ /* 0x000fe20003f25270 */
[----:B---3--:R-:W-:Y:S01]  /*4040*/  FADD.FTZ R0, R0, R21 ;  /* 0x0000001500007221 */ /* 0x008fe20000010000 */
[C---:B------:R-:W-:Y:S01]  /*4050*/  IMAD.IADD R17, R37.reuse, 0x1, R7 ;  /* 0x0000000125117824 */ /* 0x040fe200078e0207 */
[----:B------:R-:W-:Y:S02]  /*4060*/  ISETP.NE.AND P2, PT, R8, 0x1, PT ;  /* 0x000000010800780c */ /* 0x000fe40003f45270 */
[----:B------:R-:W-:Y:S02]  /*4070*/  IADD3 R18, R37, 0x1e, RZ ;  /* 0x0000001e25127810 */ /* 0x000fe40007ffe0ff */
        /* <DEDUP_REMOVED lines=18> */
[----:B------:R-:W-:Y:S01]  /*41a0*/  MOV R25, 0xffff ;  /* 0x0000ffff00197802 */ /* 0x000fe20000000f00 */
[----:B------:R-:W-:Y:S01]  /*41b0*/  IMAD.MOV.U32 R36, RZ, RZ, 0xffff ;  /* 0x0000ffffff247424 */ /* 0x000fe200078e00ff */
[----:B------:R-:W-:Y:S01]  /*41c0*/  MOV R20, 0xffff ;  /* 0x0000ffff00147802 */ /* 0x000fe20000000f00 */
[----:B---3--:R-:W1:Y:S01]  /*41d0*/  SHFL.BFLY PT, R22, R17, 0x8, 0x101f ;  /* 0x0d101f0011167f89 */ /* 0x008e6200000e0000 */
[----:B------:R-:W-:-:S03]  /*41e0*/  MOV R24, 0xffff ;  /* 0x0000ffff00187802 */ /* 0x000fc60000000f00 */
[----:B----4-:R-:W3:Y:S01]  /*41f0*/  SHFL.BFLY PT, R21, R0, 0x8, 0x101f ;  /* 0x0d101f0000157f89 */ /* 0x010ee200000e0000 */
        /* <DEDUP_REMOVED lines=14> */
.L_x_1270:
[----:B----4-:R-:W-:Y:S01]  /*42e0*/  FADD.FTZ R0, R12, R25 ;  /* 0x000000190c007221 */ /* 0x010fe20000010000 */
[----:B------:R-:W-:Y:S01]  /*42f0*/  @!P1 F2FP.BF16.F32.PACK_AB R16, RZ, R16 ;  /* 0x00000010ff10923e */ /* 0x000fe200000010ff */
[----:B------:R-:W-:Y:S01]  /*4300*/  VIADD R17, R37, 0x3c ;  /* 0x0000003c25117836 */ /* 0x000fe20000000000 */
[----:B------:R-:W-:Y:S02]  /*4310*/  ISETP.NE.AND P2, PT, R8, 0x2, PT ;  /* 0x000000020800780c */ /* 0x000fe40003f45270 */
[----:B------:R-:W-:Y:S01]  /*4320*/  @!P1 F2FP.BF16.F32.PACK_AB R0, RZ, R0 ;  /* 0x00000000ff00923e */ /* 0x000fe200000010ff */
[----:B------:R3:W-:Y:S03]  /*4330*/  @!P1 STG.E.U16 desc[UR12][R10.64+0x3c], R16 ;  /* 0x00003c100a009986 */ /* 0x0007e6000c10150c */
        /* <DEDUP_REMOVED lines=12> */
[----:B------:R-:W-:Y:S01]  /*4400*/  MOV R19, 0xffff ;  /* 0x0000ffff00137802 */ /* 0x000fe20000000f00 */
[----:B------:R-:W-:Y:S01]  /*4410*/  IMAD.MOV.U32 R24, RZ, RZ, 0xffff ;  /* 0x0000ffffff187424 */ /* 0x000fe200078e00ff */
[----:B------:R-:W-:Y:S01]  /*4420*/  MOV R20, 0xffff ;  /* 0x0000ffff00147802 */ /* 0x000fe20000000f00 */
[----:B0-----:R-:W3:Y:S01]  /*4430*/  SHFL.BFLY PT, R22, R17, 0x8, 0x101f ;  /* 0x0d101f0011167f89 */ /* 0x001ee200000e0000 */
[----:B------:R-:W-:-:S03]  /*4440*/  MOV R36, 0xffff ;  /* 0x0000ffff00247802 */ /* 0x000fc60000000f00 */
        /* <DEDUP_REMOVED lines=15> */
.L_x_1280:
[----:B----4-:R-:W-:Y:S01]  /*4540*/  FADD.FTZ R0, R12, R25 ;  /* 0x000000190c007221 */ /* 0x010fe20000010000 */
[----:B------:R-:W-:Y:S02]  /*4550*/  @!P1 F2FP.BF16.F32.PACK_AB R16, RZ, R16 ;  /* 0x00000010ff10923e */ /* 0x000fe400000010ff */
[----:B------:R-:W-:Y:S02]  /*4560*/  IADD3 R17, R37, 0x5a, RZ ;  /* 0x0000005a25117810 */ /* 0x000fe40007ffe0ff */
[----:B------:R-:W-:Y:S01]  /*4570*/  @!P1 F2FP.BF16.F32.PACK_AB R0, RZ, R0 ;  /* 0x00000000ff00923e */ /* 0x000fe200000010ff */
[----:B------:R4:W-:Y:S03]  /*4580*/  @!P1 STG.E.U16 desc[UR12][R10.64+0x78], R16 ;  /* 0x000078100a009986 */ /* 0x0009e6000c10150c */
[----:B------:R-:W-:Y:S01]  /*4590*/  PRMT R12, R0, 0x7610, R12 ;  /* 0x00007610000c7816 */ /* 0x000fe2000000000c */
[----:B------:R-:W-:-:S04]  /*45a0*/  IMAD.MOV.U32 R0, RZ, RZ, R17 ;  /* 0x000000ffff007224 */ /* 0x000fc800078e0011 */
[----:B------:R4:W-:Y:S03]  /*45b0*/  @!P1 STG.E.U16 desc[UR12][R14.64+0x78], R12 ;  /* 0x0000780c0e009986 */ /* 0x0009e6000c10150c */
.L_x_1246:
[----:B------:R-:W-:Y:S05]  /*45c0*/  BSYNC B0 ;  /* 0x0000000000007941 */ /* 0x000fea0003800000 */
.L_x_1245:
        /* <DEDUP_REMOVED lines=24> */
[----:B------:R-:W-:Y:S01]  /*4750*/  ISETP.NE.AND P1, PT, R27, RZ, PT ;  /* 0x000000ff1b00720c */ /* 0x000fe20003f25270 */
[----:B------:R-:W5:Y:S01]  /*4760*/  @P0 LDS R15, [R21] ;  /* 0x00000000150f0984 */ /* 0x000f620000000800 */
[----:B-1----:R-:W-:Y:S02]  /*4770*/  @P0 MOV R10, R18 ;  /* 0x00000012000a0202 */ /* 0x002fe40000000f00 */
[----:B------:R-:W-:Y:S01]  /*4780*/  MOV R18, 0xffff ;  /* 0x0000ffff00127802 */ /* 0x000fe20000000f00 */
[----:B-----5:R-:W-:-:S02]  /*4790*/  @P0 IMAD.MOV.U32 R11, RZ, RZ, R15 ;  /* 0x000000ffff0b0224 */ /* 0x020fc400078e000f */
        /* <DEDUP_REMOVED lines=19> */
[----:B------:R-:W-:Y:S02]  /*48d0*/  IMAD.MOV.U32 R15, RZ, RZ, 0xffff ;  /* 0x0000ffffff0f7424 */ /* 0x000fe400078e00ff */
        /* <DEDUP_REMOVED lines=25> */
[----:B------:R-:W-:-:S02]  /*4a70*/  PRMT R36, R17, 0x7610, R36 ;  /* 0x0000761011247816 */ /* 0x000fc40000000024 */
        /* <DEDUP_REMOVED lines=8> */
[----:B------:R-:W-:Y:S04]  /*4b00*/  @!P1 STG.E.U16 desc[UR12][R10.64], R18 ;  /* 0x000000120a009986 */ /* 0x000fe8000c10150c */
[----:B------:R-:W-:Y:S01]  /*4b10*/  @P0 IMAD R23, R19, 0x4, R12 ;  /* 0x0000000413170824 */ /* 0x000fe200078e020c */
[----:B------:R0:W-:Y:S01]  /*4b20*/  @!P1 STG.E.U16 desc[UR12][R14.64], R20 ;  /* 0x000000140e009986 */ /* 0x0001e2000c10150c */
[----:B------:R-:W-:-:S03]  /*4b30*/  IMAD.MOV.U32 R19, RZ, RZ, 0xffff ;  /* 0x0000ffffff137424 */ /* 0x000fc600078e00ff */
[----:B------:R-:W1:Y:S04]  /*4b40*/  @P0 LDS R12, [R23] ;  /* 0x00000000170c0984 */ /* 0x000e680000000800 */
[----:B------:R-:W3:Y:S01]  /*4b50*/  @P0 LDS R18, [R23+0x780] ;  /* 0x0007800017120984 */ /* 0x000ee20000000800 */
[----:B0-----:R-:W-:-:S03]  /*4b60*/  MOV R20, 0xffff ;  /* 0x0000ffff00147802 */ /* 0x001fc60000000f00 */
[----:B------:R-:W-:Y:S04]  /*4b70*/  @!P1 STG.E.U16 desc[UR12][R10.64+0x3c], R24 ;  /* 0x00003c180a009986 */ /* 0x000fe8000c10150c */
[----:B------:R0:W-:Y:S02]  /*4b80*/  @!P1 STG.E.U16 desc[UR12][R14.64+0x3c], R36 ;  /* 0x00003c240e009986 */ /* 0x0001e4000c10150c */
[----:B0-----:R-:W-:Y:S02]  /*4b90*/  MOV R36, 0xffff ;  /* 0x0000ffff00247802 */ /* 0x001fe40000000f00 */
[----:B-1----:R-:W-:Y:S02]  /*4ba0*/  @P0 MOV R16, R12 ;  /* 0x0000000c00100202 */ /* 0x002fe40000000f00 */
[----:B------:R-:W-:Y:S01]  /*4bb0*/  MOV R12, RZ ;  /* 0x000000ff000c7202 */ /* 0x000fe20000000f00 */
[----:B---3--:R-:W-:-:S02]  /*4bc0*/  @P0 IMAD.MOV.U32 R12, RZ, RZ, R18 ;  /* 0x000000ffff0c0224 */ /* 0x008fc400078e0012 */
        /* <DEDUP_REMOVED lines=13> */
[----:B------:R-:W-:Y:S01]  /*4ca0*/  @P0 VIADD R23, R0, 0x5a ;  /* 0x0000005a00170836 */ /* 0x000fe20000000000 */
[----:B------:R-:W-:-:S02]  /*4cb0*/  @P0 LEA R0, R27, UR8, 0x7 ;  /* 0x000000081b000c11 */ /* 0x000fc4000f8e38ff */
[----:B------:R-:W-:Y:S01]  /*4cc0*/  @!P1 F2FP.BF16.F32.PACK_AB R22, RZ, R22 ;  /* 0x00000016ff16923e */ /* 0x000fe200000010ff */
[----:B------:R-:W0:Y:S01]  /*4cd0*/  SHFL.BFLY PT, R21, R12, 0x2, 0x101f ;  /* 0x0c501f000c157f89 */ /* 0x000e2200000e0000 */
[----:B------:R-:W-:-:S04]  /*4ce0*/  @P0 LOP3.LUT R23, R23, R34, RZ, 0x3c, !PT ;  /* 0x0000002217170212 */ /* 0x000fc800078e3cff */
[----:B------:R-:W-:Y:S02]  /*4cf0*/  @P0 LEA R25, R23, R0, 0x2 ;  /* 0x0000000017190211 */ /* 0x000fe400078e10ff */
[----:B------:R-:W-:-:S03]  /*4d00*/  MOV R23, RZ ;  /* 0x000000ff00177202 */ /* 0x000fc60000000f00 */
[----:B------:R-:W-:Y:S04]  /*4d10*/  @P0 LDS R0, [R25] ;  /* 0x0000000019000984 */ /* 0x000fe80000000800 */
[----:B------:R1:W-:Y:S02]  /*4d20*/  @P0 LDS R16, [R25+0x780] ;  /* 0x0007800019100984 */ /* 0x0003e40000000800 */
[----:B-1----:R-:W-:Y:S02]  /*4d30*/  IMAD.MOV.U32 R25, RZ, RZ, 0xffff ;  /* 0x0000ffffff197424 */ /* 0x002fe400078e00ff */
        /* <DEDUP_REMOVED lines=27> */
.L_x_1314:
[----:B01----:R-:W-:Y:S01]  /*4ef0*/  FADD.FTZ R0, R0, R23 ;  /* 0x0000001700007221 */ /* 0x003fe20000010000 */
[----:B------:R-:W-:-:S04]  /*4f00*/  @!P1 F2FP.BF16.F32.PACK_AB R12, RZ, R12 ;  /* 0x0000000cff0c923e */ /* 0x000fc800000010ff */
[----:B------:R-:W-:Y:S01]  /*4f10*/  @!P1 F2FP.BF16.F32.PACK_AB R0, RZ, R0 ;  /* 0x00000000ff00923e */ /* 0x000fe200000010ff */
[----:B------:R0:W-:Y:S04]  /*4f20*/  @!P1 STG.E.U16 desc[UR12][R10.64+0xb4], R12 ;  /* 0x0000b40c0a009986 */ /* 0x0001e8000c10150c */
[----:B------:R0:W-:Y:S02]  /*4f30*/  @!P1 STG.E.U16 desc[UR12][R14.64+0xb4], R0 ;  /* 0x0000b4000e009986 */ /* 0x0001e4000c10150c */
.L_x_1244:
[----:B------:R-:W-:Y:S05]  /*4f40*/  WARPSYNC.ALL ;  /* 0x0000000000007948 */ /* 0x000fea0003800000 */
[----:B------:R-:W-:Y:S01]  /*4f50*/  BAR.SYNC.DEFER_BLOCKING 0x0 ;  /* 0x0000000000007b1d */ /* 0x000fe20000010000 */
[C---:B------:R-:W-:Y:S02]  /*4f60*/  ISETP.GE.AND P0, PT, R7.reuse, -0x2640, PT ;  /* 0xffffd9c00700780c */ /* 0x040fe40003f06270 */
[----:B------:R-:W-:-:S11]  /*4f70*/  IADD3 R7, R7, 0x2a00, RZ ;  /* 0x00002a0007077810 */ /* 0x000fd60007ffe0ff */
[----:B------:R-:W-:Y:S05]  /*4f80*/  @!P0 BRA `(.L_x_1251) ;  /* 0xffffffe000d48947 */ /* 0x000fea000383ffff */
[----:B------:R-:W-:Y:S05]  /*4f90*/  EXIT ;  /* 0x000000000000794d */ /* 0x000fea0003800000 */
.L_x_1247:
[----:B------:R-:W-:Y:S01]  /*4fa0*/  MOV R18, 0x8 ;  /* 0x0000000800127802 */ /* 0x000fe20000000f00 */
[----:B------:R-:W-:Y:S01]  /*4fb0*/  IMAD.MOV.U32 R19, RZ, RZ, 0x101f ;  /* 0x0000101fff137424 */ /* 0x000fe200078e00ff */
[----:B------:R-:W-:-:S07]  /*4fc0*/  MOV R20, 0xffff ;  /* 0x0000ffff00147802 */ /* 0x000fce0000000f00 */
[----:B012---:R-:W-:Y:S05]  /*4fd0*/  WARPSYNC.COLLECTIVE R20, `(.L_x_1252) ;  /* 0x0000000014087348 */ /* 0x007fea0003c00000 */
[----:B-1----:R1:W3:Y:S02]  /*4fe0*/  SHFL.BFLY P2, R22, R17, R18, R19 ;  /* 0x0c00001211167389 */ /* 0x0022e40000040013 */
[----:B0123--:R-:W-:Y:S01]  /*4ff0*/  ENDCOLLECTIVE ;  /* 0x000000000000791b */ /* 0x00ffe20003800000 */
.L_x_1252:
[----:B------:R-:W-:Y:S01]  /*5000*/  FADD.FTZ R10, R22, R17 ;  /* 0x00000011160a7221 */ /* 0x000fe20000010000 */
[----:B------:R-:W-:-:S07]  /*5010*/  MOV R17, R0 ;  /* 0x0000000000117202 */ /* 0x000fce0000000f00 */
[----:B------:R-:W-:Y:S05]  /*5020*/  WARPSYNC.COLLECTIVE R20, `(.L_x_1253) ;  /* 0x0000000014087348 */ /* 0x000fea0003c00000 */
[----:B------:R0:W1:Y:S02]  /*5030*/  SHFL.BFLY P2, R22, R17, R18, R19 ;  /* 0x0c00001211167389 */ /* 0x0000640000040013 */
[----:B01----:R-:W-:Y:S01]  /*5040*/  ENDCOLLECTIVE ;  /* 0x000000000000791b */ /* 0x003fe20003800000 */
.L_x_1253:
[----:B------:R-:W-:Y:S02]  /*5050*/  MOV R17, R10 ;  /* 0x0000000a00117202 */ /* 0x000fe40000000f00 */
[----:B------:R-:W-:Y:S01]  /*5060*/  MOV R18, 0x4 ;  /* 0x0000000400127802 */ /* 0x000fe20000000f00 */
[----:B------:R-:W-:-:S07]  /*5070*/  IMAD.MOV.U32 R11, RZ, RZ, R22 ;  /* 0x000000ffff0b7224 */ /* 0x000fce00078e0016 */
[----:B------:R-:W-:Y:S05]  /*5080*/  WARPSYNC.COLLECTIVE R20, `(.L_x_1254) ;  /* 0x0000000014087348 */ /* 0x000fea0003c00000 */
[----:B------:R0:W1:Y:S02]  /*5090*/  SHFL.BFLY P2, R22, R17, R18, R19 ;  /* 0x0c00001211167389 */ /* 0x0000640000040013 */
[----:B01----:R-:W-:Y:S01]  /*50a0*/  ENDCOLLECTIVE ;  /* 0x000000000000791b */ /* 0x003fe20003800000 */
.L_x_1254:
[----:B------:R-:W-:-:S04]  /*50b0*/  FADD.FTZ R11, R11, R0 ;  /* 0x000000000b0b7221 */ /* 0x000fc80000010000 */
[----:B------:R-:W-:Y:S02]  /*50c0*/  IMAD.MOV.U32 R17, RZ, RZ, R11 ;  /* 0x000000ffff117224 */ /* 0x000fe400078e000b */
[----:B------:R-:W-:-:S07]  /*50d0*/  FADD.FTZ R14, R10, R22 ;  /* 0x000000160a0e7221 */ /* 0x000fce0000010000 */
[----:B------:R-:W-:Y:S05]  /*50e0*/  WARPSYNC.COLLECTIVE R20, `(.L_x_1255) ;  /* 0x0000000014087348 */ /* 0x000fea0003c00000 */
[----:B------:R0:W1:Y:S02]  /*50f0*/  SHFL.BFLY P2, R22, R17, R18, R19 ;  /* 0x0c00001211167389 */ /* 0x0000640000040013 */
[----:B01----:R-:W-:Y:S01]  /*5100*/  ENDCOLLECTIVE ;  /* 0x000000000000791b */ /* 0x003fe20003800000 */
.L_x_1255:
[----:B------:R-:W-:Y:S01]  /*5110*/  MOV R17, R14 ;  /* 0x0000000e00117202 */ /* 0x000fe20000000f00 */
[----:B------:R-:W-:Y:S01]  /*5120*/  IMAD.MOV.U32 R18, RZ, RZ, 0x2 ;  /* 0x00000002ff127424 */ /* 0x000fe200078e00ff */
[----:B------:R-:W-:-:S07]  /*5130*/  MOV R12, R22 ;  /* 0x00000016000c7202 */ /* 0x000fce0000000f00 */
[----:B------:R-:W-:Y:S05]  /*5140*/  WARPSYNC.COLLECTIVE R20, `(.L_x_1256) ;  /* 0x0000000014087348 */ /* 0x000fea0003c00000 */
[----:B------:R0:W1:Y:S02]  /*5150*/  SHFL.BFLY P2, R22, R17, R18, R19 ;  /* 0x0c00001211167389 */ /* 0x0000640000040013 */
[----:B01----:R-:W-:Y:S01]  /*5160*/  ENDCOLLECTIVE ;  /* 0x000000000000791b */ /* 0x003fe20003800000 */
.L_x_1256:
[----:B------:R-:W-:-:S05]  /*5170*/  FADD.FTZ R15, R11, R12 ;  /* 0x0000000c0b0f7221 */ /* 0x000fca0000010000 */
[----:B------:R-:W-:Y:S01]  /*5180*/  MOV R17, R15 ;  /* 0x0000000f00117202 */ /* 0x000fe20000000f00 */
[----:B------:R-:W-:-:S07]  /*5190*/  FADD.FTZ R10, R14, R22 ;  /* 0x000000160e0a7221 */ /* 0x000fce0000010000 */
[----:B------:R-:W-:Y:S05]  /*51a0*/  WARPSYNC.COLLECTIVE R20, `(.L_x_1257) ;  /* 0x0000000014087348 */ /* 0x000fea0003c00000 */
[----:B------:R0:W1:Y:S02]  /*51b0*/  SHFL.BFLY P2, R22, R17, R18, R19 ;  /* 0x0c00001211167389 */ /* 0x0000640000040013 */
[----:B01----:R-:W-:Y:S01]  /*51c0*/  ENDCOLLECTIVE ;  /* 0x000000000000791b */ /* 0x003fe20003800000 */
.L_x_1257:
[----:B------:R-:W-:Y:S01]  /*51d0*/  IMAD.MOV.U32 R17, RZ, RZ, R10 ;  /* 0x000000ffff117224 */ /* 0x000fe200078e000a */
[----:B------:R-:W-:Y:S02]  /*51e0*/  MOV R18, 0x1 ;  /* 0x0000000100127802 */ /* 0x000fe40000000f00 */
[----:B------:R-:W-:-:S07]  /*51f0*/  MOV R0, R22 ;  /* 0x0000001600007202 */ /* 0x000fce0000000f00 */
[----:B------:R-:W-:Y:S05]  /*5200*/  WARPSYNC.COLLECTIVE R20, `(.L_x_1258) ;  /* 0x0000000014087348 */ /* 0x000fea0003c00000 */
[----:B------:R0:W1:Y:S02]  /*5210*/  SHFL.BFLY P2, R22, R17, R18, R19 ;  /* 0x0c00001211167389 */ /* 0x0000640000040013 */
[----:B01----:R-:W-:Y:S01]  /*5220*/  ENDCOLLECTIVE ;  /* 0x000000000000791b */ /* 0x003fe20003800000 */
.L_x_1258:
[----:B------:R-:W-:-:S05]  /*5230*/  FADD.FTZ R0, R15, R0 ;  /* 0x000000000f007221 */ /* 0x000fca0000010000 */
[----:B------:R-:W-:Y:S01]  /*5240*/  MOV R17, R0 ;  /* 0x0000000000117202 */ /* 0x000fe20000000f00 */
[----:B------:R-:W-:-:S07]  /*5250*/  FADD.FTZ R12, R10, R22 ;  /* 0x000000160a0c7221 */ /* 0x000fce0000010000 */
[----:B------:R-:W-:Y:S05]  /*5260*/  WARPSYNC.COLLECTIVE R20, `(.L_x_1259) ;  /* 0x0000000014087348 */ /* 0x000fea0003c00000 */
[----:B------:R0:W1:Y:S02]  /*5270*/  SHFL.BFLY P2, R22, R17, R18, R19 ;  /* 0x0c00001211167389 */ /* 0x0000640000040013 */
[----:B01----:R-:W-:Y:S01]  /*5280*/  ENDCOLLECTIVE ;  /* 0x000000000000791b */ /* 0x003fe20003800000 */
.L_x_1259:
[----:B------:R-:W-:Y:S01]  /*5290*/  IMAD.MOV.U32 R21, RZ, RZ, R22 ;  /* 0x000000ffff157224 */ /* 0x000fe200078e0016 */
[----:B------:R-:W-:Y:S06]  /*52a0*/  BRA `(.L_x_1260) ;  /* 0xffffffec005c7947 */ /* 0x000fec000383ffff */
.L_x_1248:
[----:B------:R-:W-:Y:S01]  /*52b0*/  BSSY B1, `(.L_x_1261) ;  /* 0x0000007000017945 */ /* 0x000fe20003800000 */
[----:B------:R-:W-:Y:S01]  /*52c0*/  MOV R18, 0x8 ;  /* 0x0000000800127802 */ /* 0x000fe20000000f00 */
[----:B------:R-:W-:Y:S01]  /*52d0*/  IMAD.MOV.U32 R20, RZ, RZ, 0xffff ;  /* 0x0000ffffff147424 */ /* 0x000fe200078e00ff */
[----:B------:R-:W-:-:S07]  /*52e0*/  MOV R19, 0x101f ;  /* 0x0000101f00137802 */ /* 0x000fce0000000f00 */
[----:B01234-:R-:W-:Y:S05]  /*52f0*/  WARPSYNC.COLLECTIVE R20, `(.L_x_1262) ;  /* 0x0000000014087348 */ /* 0x01ffea0003c00000 */
[----:B---3--:R3:W0:Y:S02]  /*5300*/  SHFL.BFLY P2, R22, R17, R18, R19 ;  /* 0x0c00001211167389 */ /* 0x0086240000040013 */
[----:B01234-:R-:W-:Y:S01]  /*5310*/  ENDCOLLECTIVE ;  /* 0x000000000000791b */ /* 0x01ffe20003800000 */
.L_x_1262:
[----:B------:R-:W-:Y:S05]  /*5320*/  BSYNC B1 ;  /* 0x0000000000017941 */ /* 0x000fea0003800000 */
.L_x_1261:
        /* <DEDUP_REMOVED lines=8> */
.L_x_1263:
[----:B------:R-:W-:Y:S01]  /*53b0*/  HFMA2.MMA R18, -RZ, RZ, 0, 2.384185791015625e-07 ;  /* 0x00000004ff127435 */ /* 0x000fe200000001ff */
[----:B------:R-:W-:Y:S01]  /*53c0*/  IMAD.MOV.U32 R17, RZ, RZ, R12 ;  /* 0x000000ffff117224 */ /* 0x000fe200078e000c */
[----:B------:R-:W-:-:S09]  /*53d0*/  MOV R21, R22 ;  /* 0x0000001600157202 */ /* 0x000fd20000000f00 */
[----:B------:R-:W-:Y:S05]  /*53e0*/  WARPSYNC.COLLECTIVE R20, `(.L_x_1264) ;  /* 0x0000000014087348 */ /* 0x000fea0003c00000 */
[----:B------:R0:W1:Y:S02]  /*53f0*/  SHFL.BFLY P2, R22, R17, R18, R19 ;  /* 0x0c00001211167389 */ /* 0x0000640000040013 */
[----:B01----:R-:W-:Y:S01]  /*5400*/  ENDCOLLECTIVE ;  /* 0x000000000000791b */ /* 0x003fe20003800000 */
.L_x_1264:
[----:B------:R-:W-:-:S05]  /*5410*/  FADD.FTZ R16, R21, R0 ;  /* 0x0000000015107221 */ /* 0x000fca0000010000 */
[----:B------:R-:W-:Y:S01]  /*5420*/  MOV R17, R16 ;  /* 0x0000001000117202 */ /* 0x000fe20000000f00 */
[----:B------:R-:W-:-:S07]  /*5430*/  FADD.FTZ R21, R12, R22 ;  /* 0x000000160c157221 */ /* 0x000fce0000010000 */
[----:B------:R-:W-:Y:S05]  /*5440*/  WARPSYNC.COLLECTIVE R20, `(.L_x_1265) ;  /* 0x0000000014087348 */ /* 0x000fea0003c00000 */
[----:B------:R0:W1:Y:S02]  /*5450*/  SHFL.BFLY P2, R22, R17, R18, R19 ;  /* 0x0c00001211167389 */ /* 0x0000640000040013 */
[----:B01----:R-:W-:Y:S01]  /*5460*/  ENDCOLLECTIVE ;  /* 0x000000000000791b */ /* 0x003fe20003800000 */
.L_x_1265:
[----:B------:R-:W-:Y:S01]  /*5470*/  HFMA2.MMA R18, -RZ, RZ, 0, 1.1920928955078125e-07 ;  /* 0x00000002ff127435 */ /* 0x000fe200000001ff */
[----:B------:R-:W-:Y:S01]  /*5480*/  MOV R17, R21 ;  /* 0x0000001500117202 */ /* 0x000fe20000000f00 */
[----:B------:R-:W-:-:S09]  /*5490*/  IMAD.MOV.U32 R23, RZ, RZ, R22 ;  /* 0x000000ffff177224 */ /* 0x000fd200078e0016 */
[----:B------:R-:W-:Y:S05]  /*54a0*/  WARPSYNC.COLLECTIVE R20, `(.L_x_1266) ;  /* 0x0000000014087348 */ /* 0x000fea0003c00000 */
[----:B------:R0:W1:Y:S02]  /*54b0*/  SHFL.BFLY P2, R22, R17, R18, R19 ;  /* 0x0c00001211167389 */ /* 0x0000640000040013 */
[----:B01----:R-:W-:Y:S01]  /*54c0*/  ENDCOLLECTIVE ;  /* 0x000000000000791b */ /* 0x003fe20003800000 */
.L_x_1266:
[----:B------:R-:W-:-:S04]  /*54d0*/  FADD.FTZ R23, R16, R23 ;  /* 0x0000001710177221 */ /* 0x000fc80000010000 */
[----:B------:R-:W-:Y:S02]  /*54e0*/  IMAD.MOV.U32 R17, RZ, RZ, R23 ;  /* 0x000000ffff117224 */ /* 0x000fe400078e0017 */
[----:B------:R-:W-:-:S07]  /*54f0*/  FADD.FTZ R0, R21, R22 ;  /* 0x0000001615007221 */ /* 0x000fce0000010000 */
[----:B------:R-:W-:Y:S05]  /*5500*/  WARPSYNC.COLLECTIVE R20, `(.L_x_1267) ;  /* 0x0000000014087348 */ /* 0x000fea0003c00000 */
[----:B------:R0:W1:Y:S02]  /*5510*/  SHFL.BFLY P2, R22, R17, R18, R19 ;  /* 0x0c00001211167389 */ /* 0x0000640000040013 */
[----:B01----:R-:W-:Y:S01]  /*5520*/  ENDCOLLECTIVE ;  /* 0x000000000000791b */ /* 0x003fe20003800000 */
.L_x_1267:
[----:B------:R-:W-:Y:S01]  /*5530*/  MOV R17, R0 ;  /* 0x0000000000117202 */ /* 0x000fe20000000f00 */
[----:B------:R-:W-:Y:S01]  /*5540*/  IMAD.MOV.U32 R18, RZ, RZ, 0x1 ;  /* 0x00000001ff127424 */ /* 0x000fe200078e00ff */
[----:B------:R-:W-:-:S07]  /*5550*/  MOV R24, R22 ;  /* 0x0000001600187202 */ /* 0x000fce0000000f00 */
[----:B------:R-:W-:Y:S05]  /*5560*/  WARPSYNC.COLLECTIVE R20, `(.L_x_1268) ;  /* 0x0000000014087348 */ /* 0x000fea0003c00000 */
[----:B------:R0:W1:Y:S02]  /*5570*/  SHFL.BFLY P2, R22, R17, R18, R19 ;  /* 0x0c00001211167389 */ /* 0x0000640000040013 */
[----:B01----:R-:W-:Y:S01]  /*5580*/  ENDCOLLECTIVE ;  /* 0x000000000000791b */ /* 0x003fe20003800000 */
.L_x_1268:
[----:B------:R-:W-:-:S05]  /*5590*/  FADD.FTZ R12, R23, R24 ;  /* 0x00000018170c7221 */ /* 0x000fca0000010000 */
[----:B------:R-:W-:Y:S01]  /*55a0*/  MOV R17, R12 ;  /* 0x0000000c00117202 */ /* 0x000fe20000000f00 */
[----:B------:R-:W-:-:S07]  /*55b0*/  FADD.FTZ R16, R0, R22 ;  /* 0x0000001600107221 */ /* 0x000fce0000010000 */
[----:B------:R-:W-:Y:S05]  /*55c0*/  WARPSYNC.COLLECTIVE R20, `(.L_x_1269) ;  /* 0x0000000014087348 */ /* 0x000fea0003c00000 */
[----:B------:R0:W1:Y:S02]  /*55d0*/  SHFL.BFLY P2, R22, R17, R18, R19 ;  /* 0x0c00001211167389 */ /* 0x0000640000040013 */
[----:B01----:R-:W-:Y:S01]  /*55e0*/  ENDCOLLECTIVE ;  /* 0x000000000000791b */ /* 0x003fe20003800000 */
.L_x_1269:
[----:B------:R-:W-:Y:S01]  /*55f0*/  MOV R25, R22 ;  /* 0x0000001600197202 */ /* 0x000fe20000000f00 */
[----:B------:R-:W-:Y:S06]  /*5600*/  BRA `(.L_x_1270) ;  /* 0xffffffec00347947 */ /* 0x000fec000383ffff */
.L_x_1249:
[----:B------:R-:W-:Y:S01]  /*5610*/  BSSY B1, `(.L_x_1271) ;  /* 0x0000007000017945 */ /* 0x000fe20003800000 */
[----:B------:R-:W-:Y:S01]  /*5620*/  IMAD.MOV.U32 R18, RZ, RZ, 0x8 ;  /* 0x00000008ff127424 */ /* 0x000fe200078e00ff */
[----:B------:R-:W-:Y:S02]  /*5630*/  MOV R19, 0x101f ;  /* 0x0000101f00137802 */ /* 0x000fe40000000f00 */
[----:B------:R-:W-:-:S07]  /*5640*/  MOV R20, 0xffff ;  /* 0x0000ffff00147802 */ /* 0x000fce0000000f00 */
[----:B01234-:R-:W-:Y:S05]  /*5650*/  WARPSYNC.COLLECTIVE R20, `(.L_x_1272) ;  /* 0x0000000014087348 */ /* 0x01ffea0003c00000 */
[----:B0-----:R0:W0:Y:S02]  /*5660*/  SHFL.BFLY P2, R22, R17, R18, R19 ;  /* 0x0c00001211167389 */ /* 0x0010240000040013 */
[----:B01234-:R-:W-:Y:S01]  /*5670*/  ENDCOLLECTIVE ;  /* 0x000000000000791b */ /* 0x01ffe20003800000 */
.L_x_1272:
[----:B------:R-:W-:Y:S05]  /*5680*/  BSYNC B1 ;  /* 0x0000000000017941 */ /* 0x000fea0003800000 */
.L_x_1271:
        /* <DEDUP_REMOVED lines=8> */
.L_x_1273:
[----:B------:R-:W-:Y:S01]  /*5710*/  MOV R17, R12 ;  /* 0x0000000c00117202 */ /* 0x000fe20000000f00 */
[----:B------:R-:W-:Y:S01]  /*5720*/  IMAD.MOV.U32 R18, RZ, RZ, 0x4 ;  /* 0x00000004ff127424 */ /* 0x000fe200078e00ff */
[----:B------:R-:W-:-:S07]  /*5730*/  MOV R21, R22 ;  /* 0x0000001600157202 */ /* 0x000fce0000000f00 */
[----:B------:R-:W-:Y:S05]  /*5740*/  WARPSYNC.COLLECTIVE R20, `(.L_x_1274) ;  /* 0x0000000014087348 */ /* 0x000fea0003c00000 */
[----:B------:R0:W1:Y:S02]  /*5750*/  SHFL.BFLY P2, R22, R17, R18, R19 ;  /* 0x0c00001211167389 */ /* 0x0000640000040013 */
[----:B01----:R-:W-:Y:S01]  /*5760*/  ENDCOLLECTIVE ;  /* 0x000000000000791b */ /* 0x003fe20003800000 */
.L_x_1274:
[----:B------:R-:W-:-:S05]  /*5770*/  FADD.FTZ R16, R21, R0 ;  /* 0x0000000015107221 */ /* 0x000fca0000010000 */
[----:B------:R-:W-:Y:S01]  /*5780*/  MOV R17, R16 ;  /* 0x0000001000117202 */ /* 0x000fe20000000f00 */
[----:B------:R-:W-:-:S07]  /*5790*/  FADD.FTZ R21, R12, R22 ;  /* 0x000000160c157221 */ /* 0x000fce0000010000 */
[----:B------:R-:W-:Y:S05]  /*57a0*/  WARPSYNC.COLLECTIVE R20, `(.L_x_1275) ;  /* 0x0000000014087348 */ /* 0x000fea0003c00000 */
[----:B------:R0:W1:Y:S02]  /*57b0*/  SHFL.BFLY P2, R22, R17, R18, R19 ;  /* 0x0c00001211167389 */ /* 0x0000640000040013 */
[----:B01----:R-:W-:Y:S01]  /*57c0*/  ENDCOLLECTIVE ;  /* 0x000000000000791b */ /* 0x003fe20003800000 */
.L_x_1275:
[----:B------:R-:W-:Y:S01]  /*57d0*/  HFMA2.MMA R18, -RZ, RZ, 0, 1.1920928955078125e-07 ;  /* 0x00000002ff127435 */ /* 0x000fe200000001ff */
[----:B------:R-:W-:Y:S01]  /*57e0*/  IMAD.MOV.U32 R17, RZ, RZ, R21 ;  /* 0x000000ffff117224 */ /* 0x000fe200078e0015 */
[----:B------:R-:W-:-:S09]  /*57f0*/  MOV R23, R22 ;  /* 0x0000001600177202 */ /* 0x000fd20000000f00 */
[----:B------:R-:W-:Y:S05]  /*5800*/  WARPSYNC.COLLECTIVE R20, `(.L_x_1276) ;  /* 0x0000000014087348 */ /* 0x000fea0003c00000 */
[----:B------:R0:W1:Y:S02]  /*5810*/  SHFL.BFLY P2, R22, R17, R18, R19 ;  /* 0x0c00001211167389 */ /* 0x0000640000040013 */
[----:B01----:R-:W-:Y:S01]  /*5820*/  ENDCOLLECTIVE ;  /* 0x000000000000791b */ /* 0x003fe20003800000 */
.L_x_1276:
[----:B------:R-:W-:-:S05]  /*5830*/  FADD.FTZ R23, R16, R23 ;  /* 0x0000001710177221 */ /* 0x000fca0000010000 */
[----:B------:R-:W-:Y:S01]  /*5840*/  MOV R17, R23 ;  /* 0x0000001700117202 */ /* 0x000fe20000000f00 */
[----:B------:R-:W-:-:S07]  /*5850*/  FADD.FTZ R0, R21, R22 ;  /* 0x0000001615007221 */ /* 0x000fce0000010000 */
[----:B------:R-:W-:Y:S05]  /*5860*/  WARPSYNC.COLLECTIVE R20, `(.L_x_1277) ;  /* 0x0000000014087348 */ /* 0x000fea0003c00000 */
[----:B------:R0:W1:Y:S02]  /*5870*/  SHFL.BFLY P2, R22, R17, R18, R19 ;  /* 0x0c00001211167389 */ /* 0x0000640000040013 */
[----:B01----:R-:W-:Y:S01]  /*5880*/  ENDCOLLECTIVE ;  /* 0x000000000000791b */ /* 0x003fe20003800000 */
.L_x_1277:
[----:B------:R-:W-:Y:S01]  /*5890*/  HFMA2.MMA R18, -RZ, RZ, 0, 5.9604644775390625e-08 ;  /* 0x00000001ff127435 */ /* 0x000fe200000001ff */
[----:B------:R-:W-:Y:S01]  /*58a0*/  MOV R17, R0 ;  /* 0x0000000000117202 */ /* 0x000fe20000000f00 */
[----:B------:R-:W-:-:S09]  /*58b0*/  IMAD.MOV.U32 R24, RZ, RZ, R22 ;  /* 0x000000ffff187224 */ /* 0x000fd200078e0016 */
[----:B------:R-:W-:Y:S05]  /*58c0*/  WARPSYNC.COLLECTIVE R20, `(.L_x_1278) ;  /* 0x0000000014087348 */ /* 0x000fea0003c00000 */
[----:B------:R0:W1:Y:S02]  /*58d0*/  SHFL.BFLY P2, R22, R17, R18, R19 ;  /* 0x0c00001211167389 */ /* 0x0000640000040013 */
[----:B01----:R-:W-:Y:S01]  /*58e0*/  ENDCOLLECTIVE ;  /* 0x000000000000791b */ /* 0x003fe20003800000 */
.L_x_1278:
[----:B------:R-:W-:-:S04]  /*58f0*/  FADD.FTZ R12, R23, R24 ;  /* 0x00000018170c7221 */ /* 0x000fc80000010000 */
[----:B------:R-:W-:Y:S02]  /*5900*/  IMAD.MOV.U32 R17, RZ, RZ, R12 ;  /* 0x000000ffff117224 */ /* 0x000fe400078e000c */
[----:B------:R-:W-:-:S07]  /*5910*/  FADD.FTZ R16, R0, R22 ;  /* 0x0000001600107221 */ /* 0x000fce0000010000 */
[----:B------:R-:W-:Y:S05]  /*5920*/  WARPSYNC.COLLECTIVE R20, `(.L_x_1279) ;  /* 0x0000000014087348 */ /* 0x000fea0003c00000 */
[----:B------:R0:W1:Y:S02]  /*5930*/  SHFL.BFLY P2, R22, R17, R18, R19 ;  /* 0x0c00001211167389 */ /* 0x0000640000040013 */
[----:B01----:R-:W-:Y:S01]  /*5940*/  ENDCOLLECTIVE ;  /* 0x000000000000791b */ /* 0x003fe20003800000 */
.L_x_1279:
[----:B------:R-:W-:Y:S01]  /*5950*/  MOV R25, R22 ;  /* 0x0000001600197202 */ /* 0x000fe20000000f00 */
[----:B------:R-:W-:Y:S06]  /*5960*/  BRA `(.L_x_1280) ;  /* 0xffffffe800f47947 */ /* 0x000fec000383ffff */
.L_x_1250:
[----:B------:R-:W-:Y:S01]  /*5970*/  BSSY B0, `(.L_x_1281) ;  /* 0x0000007000007945 */ /* 0x000fe20003800000 */
[----:B------:R-:W-:Y:S01]  /*5980*/  MOV R18, 0x8 ;  /* 0x0000000800127802 */ /* 0x000fe20000000f00 */
[----:B------:R-:W-:Y:S01]  /*5990*/  IMAD.MOV.U32 R19, RZ, RZ, 0x101f ;  /* 0x0000101fff137424 */ /* 0x000fe200078e00ff */
[----:B------:R-:W-:-:S07]  /*59a0*/  MOV R20, 0xffff ;  /* 0x0000ffff00147802 */ /* 0x000fce0000000f00 */
[----:B01234-:R-:W-:Y:S05]  /*59b0*/  WARPSYNC.COLLECTIVE R20, `(.L_x_1282) ;  /* 0x0000000014087348 */ /* 0x01ffea0003c00000 */
[----:B---3--:R3:W0:Y:S02]  /*59c0*/  SHFL.BFLY P2, R22, R17, R18, R19 ;  /* 0x0c00001211167389 */ /* 0x0086240000040013 */
[----:B01234-:R-:W-:Y:S01]  /*59d0*/  ENDCOLLECTIVE ;  /* 0x000000000000791b */ /* 0x01ffe20003800000 */
.L_x_1282:
[----:B------:R-:W-:Y:S05]  /*59e0*/  BSYNC B0 ;  /* 0x0000000000007941 */ /* 0x000fea0003800000 */
.L_x_1281:
        /* <DEDUP_REMOVED lines=11> */
.L_x_1283:
[----:B------:R-:W-:Y:S01]  /*5aa0*/  HFMA2.MMA R18, -RZ, RZ, 0, 2.384185791015625e-07 ;  /* 0x00000004ff127435 */ /* 0x000fe200000001ff */
[----:B------:R-:W-:Y:S01]  /*5ab0*/  IMAD.MOV.U32 R17, RZ, RZ, R16 ;  /* 0x000000ffff117224 */ /* 0x000fe200078e0010 */
[----:B------:R-:W-:-:S09]  /*5ac0*/  MOV R15, R22 ;  /* 0x00000016000f7202 */ /* 0x000fd20000000f00 */
[----:B------:R-:W-:Y:S05]  /*5ad0*/  WARPSYNC.COLLECTIVE R20, `(.L_x_1284) ;  /* 0x0000000014087348 */ /* 0x000fea0003c00000 */
[----:B------:R0:W1:Y:S02]  /*5ae0*/  SHFL.BFLY P2, R22, R17, R18, R19 ;  /* 0x0c00001211167389 */ /* 0x0000640000040013 */
[----:B01----:R-:W-:Y:S01]  /*5af0*/  ENDCOLLECTIVE ;  /* 0x000000000000791b */ /* 0x003fe20003800000 */
.L_x_1284:
[----:B------:R-:W-:-:S05]  /*5b00*/  FADD.FTZ R12, R15, R14 ;  /* 0x0000000e0f0c7221 */ /* 0x000fca0000010000 */
[----:B------:R-:W-:Y:S02]  /*5b10*/  MOV R17, R12 ;  /* 0x0000000c00117202 */ /* 0x000fe40000000f00 */
[----:B------:R-:W-:-:S07]  /*5b20*/  MOV R21, R22 ;  /* 0x0000001600157202 */ /* 0x000fce0000000f00 */
[----:B------:R-:W-:Y:S05]  /*5b30*/  WARPSYNC.COLLECTIVE R20, `(.L_x_1285) ;  /* 0x0000000014087348 */ /* 0x000fea0003c00000 */
[----:B------:R0:W1:Y:S02]  /*5b40*/  SHFL.BFLY P2, R22, R17, R18, R19 ;  /* 0x0c00001211167389 */ /* 0x0000640000040013 */
[----:B01----:R-:W-:Y:S01]  /*5b50*/  ENDCOLLECTIVE ;  /* 0x000000000000791b */ /* 0x003fe20003800000 */
.L_x_1285:
[----:B------:R-:W-:Y:S01]  /*5b60*/  FADD.FTZ R21, R16, R21 ;  /* 0x0000001510157221 */ /* 0x000fe20000010000 */
[----:B------:R-:W-:-:S04]  /*5b70*/  HFMA2.MMA R18, -RZ, RZ, 0, 1.1920928955078125e-07 ;  /* 0x00000002ff127435 */ /* 0x000fc800000001ff */
[----:B------:R-:W-:Y:S01]  /*5b80*/  MOV R17, R21 ;  /* 0x0000001500117202 */ /* 0x000fe20000000f00 */
[----:B------:R-:W-:-:S07]  /*5b90*/  IMAD.MOV.U32 R11, RZ, RZ, R22 ;  /* 0x000000ffff0b7224 */ /* 0x000fce00078e0016 */
[----:B------:R-:W-:Y:S05]  /*5ba0*/  WARPSYNC.COLLECTIVE R20, `(.L_x_1286) ;  /* 0x0000000014087348 */ /* 0x000fea0003c00000 */
[----:B------:R0:W1:Y:S02]  /*5bb0*/  SHFL.BFLY P2, R22, R17, R18, R19 ;  /* 0x0c00001211167389 */ /* 0x0000640000040013 */
[----:B01----:R-:W-:Y:S01]  /*5bc0*/  ENDCOLLECTIVE ;  /* 0x000000000000791b */ /* 0x003fe20003800000 */
.L_x_1286:
[----:B------:R-:W-:-:S04]  /*5bd0*/  FADD.FTZ R14, R12, R11 ;  /* 0x0000000b0c0e7221 */ /* 0x000fc80000010000 */
[----:B------:R-:W-:Y:S01]  /*5be0*/  IMAD.MOV.U32 R17, RZ, RZ, R14 ;  /* 0x000000ffff117224 */ /* 0x000fe200078e000e */
[----:B------:R-:W-:-:S07]  /*5bf0*/  MOV R16, R22 ;  /* 0x0000001600107202 */ /* 0x000fce0000000f00 */
[----:B------:R-:W-:Y:S05]  /*5c00*/  WARPSYNC.COLLECTIVE R20, `(.L_x_1287) ;  /* 0x0000000014087348 */ /* 0x000fea0003c00000 */
[----:B------:R0:W1:Y:S02]  /*5c10*/  SHFL.BFLY P2, R22, R17, R18, R19 ;  /* 0x0c00001211167389 */ /* 0x0000640000040013 */
[----:B01----:R-:W-:Y:S01]  /*5c20*/  ENDCOLLECTIVE ;  /* 0x000000000000791b */ /* 0x003fe20003800000 */
.L_x_1287:
[----:B------:R-:W-:Y:S01]  /*5c30*/  FADD.FTZ R16, R21, R16 ;  /* 0x0000001015107221 */ /* 0x000fe20000010000 */
[----:B------:R-:W-:-:S04]  /*5c40*/  HFMA2.MMA R18, -RZ, RZ, 0, 5.9604644775390625e-08 ;  /* 0x00000001ff127435 */ /* 0x000fc800000001ff */
[----:B------:R-:W-:Y:S02]  /*5c50*/  MOV R17, R16 ;  /* 0x0000001000117202 */ /* 0x000fe40000000f00 */
[----:B------:R-:W-:-:S07]  /*5c60*/  MOV R23, R22 ;  /* 0x0000001600177202 */ /* 0x000fce0000000f00 */
[----:B------:R-:W-:Y:S05]  /*5c70*/  WARPSYNC.COLLECTIVE R20, `(.L_x_1288) ;  /* 0x0000000014087348 */ /* 0x000fea0003c00000 */
[----:B------:R0:W1:Y:S02]  /*5c80*/  SHFL.BFLY P2, R22, R17, R18, R19 ;  /* 0x0c00001211167389 */ /* 0x0000640000040013 */
[----:B01----:R-:W-:Y:S01]  /*5c90*/  ENDCOLLECTIVE ;  /* 0x000000000000791b */ /* 0x003fe20003800000 */
.L_x_1288:
[----:B------:R-:W-:-:S04]  /*5ca0*/  FADD.FTZ R12, R14, R23 ;  /* 0x000000170e0c7221 */ /* 0x000fc80000010000 */
[----:B------:R-:W-:Y:S02]  /*5cb0*/  IMAD.MOV.U32 R17, RZ, RZ, R12 ;  /* 0x000000ffff117224 */ /* 0x000fe400078e000c */
[----:B------:R-:W-:-:S05]  /*5cc0*/  FADD.FTZ R22, R16, R22 ;  /* 0x0000001610167221 */ /* 0x000fca0000010000 */
[----:B------:R-:W-:-:S07]  /*5cd0*/  @!P1 F2FP.BF16.F32.PACK_AB R16, RZ, R22 ;  /* 0x00000016ff10923e */ /* 0x000fce00000010ff */
[----:B------:R-:W-:Y:S05]  /*5ce0*/  WARPSYNC.COLLECTIVE R20, `(.L_x_1289) ;  /* 0x0000000014087348 */ /* 0x000fea0003c00000 */
[----:B------:R0:W1:Y:S02]  /*5cf0*/  SHFL.BFLY P2, R22, R17, R18, R19 ;  /* 0x0c00001211167389 */ /* 0x0000640000040013 */
[----:B01----:R-:W-:Y:S01]  /*5d00*/  ENDCOLLECTIVE ;  /* 0x000000000000791b */ /* 0x003fe20003800000 */
.L_x_1289:
        /* <DEDUP_REMOVED lines=16> */
.L_x_1290:
[----:B------:R-:W-:Y:S01]  /*5e10*/  MOV R17, R10 ;  /* 0x0000000a00117202 */ /* 0x000fe20000000f00 */
[----:B------:R-:W-:-:S07]  /*5e20*/  IMAD.MOV.U32 R24, RZ, RZ, R22 ;  /* 0x000000ffff187224 */ /* 0x000fce00078e0016 */
[----:B------:R-:W-:Y:S05]  /*5e30*/  WARPSYNC.COLLECTIVE R20, `(.L_x_1291) ;  /* 0x0000000014087348 */ /* 0x000fea0003c00000 */
[----:B------:R0:W1:Y:S02]  /*5e40*/  SHFL.BFLY P2, R22, R17, R18, R19 ;  /* 0x0c00001211167389 */ /* 0x0000640000040013 */
[----:B01----:R-:W-:Y:S01]  /*5e50*/  ENDCOLLECTIVE ;  /* 0x000000000000791b */ /* 0x003fe20003800000 */
.L_x_1291:
[----:B------:R-:W-:Y:S01]  /*5e60*/  FADD.FTZ R23, R24, R11 ;  /* 0x0000000b18177221 */ /* 0x000fe20000010000 */
[----:B------:R-:W-:-:S04]  /*5e70*/  HFMA2.MMA R18, -RZ, RZ, 0, 2.384185791015625e-07 ;  /* 0x00000004ff127435 */ /* 0x000fc800000001ff */
[----:B------:R-:W-:Y:S01]  /*5e80*/  MOV R17, R23 ;  /* 0x0000001700117202 */ /* 0x000fe20000000f00 */
[----:B------:R-:W-:-:S07]  /*5e90*/  FADD.FTZ R15, R22, R10 ;  /* 0x0000000a160f7221 */ /* 0x000fce0000010000 */
[----:B------:R-:W-:Y:S05]  /*5ea0*/  WARPSYNC.COLLECTIVE R20, `(.L_x_1292) ;  /* 0x0000000014087348 */ /* 0x000fea0003c00000 */
[----:B------:R0:W1:Y:S02]  /*5eb0*/  SHFL.BFLY P2, R22, R17, R18, R19 ;  /* 0x0c00001211167389 */ /* 0x0000640000040013 */
[----:B01----:R-:W-:Y:S01]  /*5ec0*/  ENDCOLLECTIVE ;  /* 0x000000000000791b */ /* 0x003fe20003800000 */
.L_x_1292:
[----:B------:R-:W-:Y:S01]  /*5ed0*/  MOV R17, R15 ;  /* 0x0000000f00117202 */ /* 0x000fe20000000f00 */
[----:B------:R-:W-:-:S07]  /*5ee0*/  IMAD.MOV.U32 R10, RZ, RZ, R22 ;  /* 0x000000ffff0a7224 */ /* 0x000fce00078e0016 */
[----:B------:R-:W-:Y:S05]  /*5ef0*/  WARPSYNC.COLLECTIVE R20, `(.L_x_1293) ;  /* 0x0000000014087348 */ /* 0x000fea0003c00000 */
[----:B------:R0:W1:Y:S02]  /*5f00*/  SHFL.BFLY P2, R22, R17, R18, R19 ;  /* 0x0c00001211167389 */ /* 0x0000640000040013 */
[----:B01----:R-:W-:Y:S01]  /*5f10*/  ENDCOLLECTIVE ;  /* 0x000000000000791b */ /* 0x003fe20003800000 */
.L_x_1293:
[----:B------:R-:W-:Y:S01]  /*5f20*/  FADD.FTZ R11, R23, R10 ;  /* 0x0000000a170b7221 */ /* 0x000fe20000010000 */
[----:B------:R-:W-:-:S04]  /*5f30*/  HFMA2.MMA R18, -RZ, RZ, 0, 1.1920928955078125e-07 ;  /* 0x00000002ff127435 */ /* 0x000fc800000001ff */
[----:B------:R-:W-:Y:S01]  /*5f40*/  MOV R17, R11 ;  /* 0x0000000b00117202 */ /* 0x000fe20000000f00 */
[----:B------:R-:W-:-:S07]  /*5f50*/  FADD.FTZ R10, R15, R22 ;  /* 0x000000160f0a7221 */ /* 0x000fce0000010000 */
[----:B------:R-:W-:Y:S05]  /*5f60*/  WARPSYNC.COLLECTIVE R20, `(.L_x_1294) ;  /* 0x0000000014087348 */ /* 0x000fea0003c00000 */
[----:B------:R0:W1:Y:S02]  /*5f70*/  SHFL.BFLY P2, R22, R17, R18, R19 ;  /* 0x0c00001211167389 */ /* 0x0000640000040013 */
[----:B01----:R-:W-:Y:S01]  /*5f80*/  ENDCOLLECTIVE ;  /* 0x000000000000791b */ /* 0x003fe20003800000 */
.L_x_1294:
[----:B------:R-:W0:Y:S01]  /*5f90*/  LDC.64 R14, c[0x0][0x220] ;  /* 0x00008800ff0e7b82 */ /* 0x000e220000000a00 */
[----:B------:R-:W-:Y:S01]  /*5fa0*/  MOV R17, R10 ;  /* 0x0000000a00117202 */ /* 0x000fe20000000f00 */
[----:B------:R-:W-:-:S07]  /*5fb0*/  IMAD.MOV.U32 R24, RZ, RZ, R22 ;  /* 0x000000ffff187224 */ /* 0x000fce00078e0016 */
[----:B0-----:R-:W-:Y:S05]  /*5fc0*/  WARPSYNC.COLLECTIVE R20, `(.L_x_1295) ;  /* 0x0000000014087348 */ /* 0x001fea0003c00000 */
[----:B------:R1:W2:Y:S02]  /*5fd0*/  SHFL.BFLY P2, R22, R17, R18, R19 ;  /* 0x0c00001211167389 */ /* 0x0002a40000040013 */
[----:B012---:R-:W-:Y:S01]  /*5fe0*/  ENDCOLLECTIVE ;  /* 0x000000000000791b */ /* 0x007fe20003800000 */
.L_x_1295:
[----:B------:R-:W-:Y:S01]  /*5ff0*/  FADD.FTZ R24, R11, R24 ;  /* 0x000000180b187221 */ /* 0x000fe20000010000 */
[----:B------:R-:W-:-:S04]  /*6000*/  HFMA2.MMA R18, -RZ, RZ, 0, 5.9604644775390625e-08 ;  /* 0x00000001ff127435 */ /* 0x000fc800000001ff */
[----:B------:R-:W-:Y:S01]  /*6010*/  MOV R17, R24 ;  /* 0x0000001800117202 */ /* 0x000fe20000000f00 */
[----:B------:R-:W-:-:S07]  /*6020*/  FADD.FTZ R23, R10, R22 ;  /* 0x000000160a177221 */ /* 0x000fce0000010000 */
[----:B------:R-:W-:Y:S05]  /*6030*/  WARPSYNC.COLLECTIVE R20, `(.L_x_1296) ;  /* 0x0000000014087348 */ /* 0x000fea0003c00000 */
[----:B------:R0:W1:Y:S02]  /*6040*/  SHFL.BFLY P2, R22, R17, R18, R19 ;  /* 0x0c00001211167389 */ /* 0x0000640000040013 */
[----:B01----:R-:W-:Y:S01]  /*6050*/  ENDCOLLECTIVE ;  /* 0x000000000000791b */ /* 0x003fe20003800000 */
.L_x_1296:
[----:B------:R-:W-:Y:S01]  /*6060*/  MOV R17, R23 ;  /* 0x0000001700117202 */ /* 0x000fe20000000f00 */
[----:B------:R-:W-:-:S07]  /*6070*/  IMAD.MOV.U32 R21, RZ, RZ, R22 ;  /* 0x000000ffff157224 */ /* 0x000fce00078e0016 */
[----:B------:R-:W-:Y:S05]  /*6080*/  WARPSYNC.COLLECTIVE R20, `(.L_x_1297) ;  /* 0x0000000014087348 */ /* 0x000fea0003c00000 */
[----:B------:R0:W1:Y:S02]  /*6090*/  SHFL.BFLY P2, R22, R17, R18, R19 ;  /* 0x0c00001211167389 */ /* 0x0000640000040013 */
[----:B01----:R-:W-:Y:S01]  /*60a0*/  ENDCOLLECTIVE ;  /* 0x000000000000791b */ /* 0x003fe20003800000 */
.L_x_1297:
        /* <DEDUP_REMOVED lines=31> */
.L_x_1298:
[----:B------:R-:W-:Y:S01]  /*62a0*/  MOV R17, R12 ;  /* 0x0000000c00117202 */ /* 0x000fe20000000f00 */
[----:B------:R-:W-:-:S07]  /*62b0*/  FADD.FTZ R16, R22, R16 ;  /* 0x0000001016107221 */ /* 0x000fce0000010000 */
[----:B------:R-:W-:Y:S05]  /*62c0*/  WARPSYNC.COLLECTIVE R20, `(.L_x_1299) ;  /* 0x0000000014087348 */ /* 0x000fea0003c00000 */
[----:B------:R0:W1:Y:S02]  /*62d0*/  SHFL.BFLY P2, R22, R17, R18, R19 ;  /* 0x0c00001211167389 */ /* 0x0000640000040013 */
[----:B01----:R-:W-:Y:S01]  /*62e0*/  ENDCOLLECTIVE ;  /* 0x000000000000791b */ /* 0x003fe20003800000 */
.L_x_1299:
[----:B------:R-:W-:Y:S01]  /*62f0*/  MOV R17, R16 ;  /* 0x0000001000117202 */ /* 0x000fe20000000f00 */
[----:B------:R-:W-:Y:S02]  /*6300*/  IMAD.MOV.U32 R18, RZ, RZ, 0x4 ;  /* 0x00000004ff127424 */ /* 0x000fe400078e00ff */
[----:B------:R-:W-:-:S07]  /*6310*/  FADD.FTZ R12, R22, R12 ;  /* 0x0000000c160c7221 */ /* 0x000fce0000010000 */
[----:B------:R-:W-:Y:S05]  /*6320*/  WARPSYNC.COLLECTIVE R20, `(.L_x_1300) ;  /* 0x0000000014087348 */ /* 0x000fea0003c00000 */
[----:B------:R0:W1:Y:S02]  /*6330*/  SHFL.BFLY P2, R22, R17, R18, R19 ;  /* 0x0c00001211167389 */ /* 0x0000640000040013 */
[----:B01----:R-:W-:Y:S01]  /*6340*/  ENDCOLLECTIVE ;  /* 0x000000000000791b */ /* 0x003fe20003800000 */
.L_x_1300:
[----:B------:R-:W-:Y:S01]  /*6350*/  MOV R17, R12 ;  /* 0x0000000c00117202 */ /* 0x000fe20000000f00 */
[----:B------:R-:W-:-:S07]  /*6360*/  FADD.FTZ R16, R16, R22 ;  /* 0x0000001610107221 */ /* 0x000fce0000010000 */
[----:B------:R-:W-:Y:S05]  /*6370*/  WARPSYNC.COLLECTIVE R20, `(.L_x_1301) ;  /* 0x0000000014087348 */ /* 0x000fea0003c00000 */
[----:B------:R0:W1:Y:S02]  /*6380*/  SHFL.BFLY P2, R22, R17, R18, R19 ;  /* 0x0c00001211167389 */ /* 0x0000640000040013 */
[----:B01----:R-:W-:Y:S01]  /*6390*/  ENDCOLLECTIVE ;  /* 0x000000000000791b */ /* 0x003fe20003800000 */
.L_x_1301:
[----:B------:R-:W-:Y:S01]  /*63a0*/  MOV R17, R16 ;  /* 0x0000001000117202 */ /* 0x000fe20000000f00 */
[----:B------:R-:W-:Y:S01]  /*63b0*/  IMAD.MOV.U32 R18, RZ, RZ, 0x2 ;  /* 0x00000002ff127424 */ /* 0x000fe200078e00ff */
[----:B------:R-:W-:-:S07]  /*63c0*/  MOV R23, R22 ;  /* 0x0000001600177202 */ /* 0x000fce0000000f00 */
[----:B------:R-:W-:Y:S05]  /*63d0*/  WARPSYNC.COLLECTIVE R20, `(.L_x_1302) ;  /* 0x0000000014087348 */ /* 0x000fea0003c00000 */
[----:B------:R0:W1:Y:S02]  /*63e0*/  SHFL.BFLY P2, R22, R17, R18, R19 ;  /* 0x0c00001211167389 */ /* 0x0000640000040013 */
[----:B01----:R-:W-:Y:S01]  /*63f0*/  ENDCOLLECTIVE ;  /* 0x000000000000791b */ /* 0x003fe20003800000 */
.L_x_1302:
        /* <DEDUP_REMOVED lines=12> */
.L_x_1303:
[----:B------:R-:W-:Y:S01]  /*64c0*/  MOV R17, R16 ;  /* 0x0000001000117202 */ /* 0x000fe20000000f00 */
[----:B------:R-:W-:Y:S01]  /*64d0*/  IMAD.MOV.U32 R18, RZ, RZ, 0x1 ;  /* 0x00000001ff127424 */ /* 0x000fe200078e00ff */
[----:B------:R-:W-:-:S07]  /*64e0*/  MOV R21, R22 ;  /* 0x0000001600157202 */ /* 0x000fce0000000f00 */
[----:B------:R-:W-:Y:S05]  /*64f0*/  WARPSYNC.COLLECTIVE R20, `(.L_x_1304) ;  /* 0x0000000014087348 */ /* 0x000fea0003c00000 */
[----:B------:R0:W1:Y:S02]  /*6500*/  SHFL.BFLY P2, R22, R17, R18, R19 ;  /* 0x0c00001211167389 */ /* 0x0000640000040013 */
[----:B01----:R-:W-:Y:S01]  /*6510*/  ENDCOLLECTIVE ;  /* 0x000000000000791b */ /* 0x003fe20003800000 */
.L_x_1304:
        /* <DEDUP_REMOVED lines=9> */
.L_x_1305:
        /* <DEDUP_REMOVED lines=14> */
.L_x_1306:
[----:B------:R-:W-:Y:S01]  /*6690*/  IMAD.MOV.U32 R17, RZ, RZ, R23 ;  /* 0x000000ffff117224 */ /* 0x000fe200078e0017 */
[----:B------:R-:W-:-:S07]  /*66a0*/  MOV R16, R22 ;  /* 0x0000001600107202 */ /* 0x000fce0000000f00 */
[----:B------:R-:W-:Y:S05]  /*66b0*/  WARPSYNC.COLLECTIVE R20, `(.L_x_1307) ;  /* 0x0000000014087348 */ /* 0x000fea0003c00000 */
[----:B------:R0:W1:Y:S02]  /*66c0*/  SHFL.BFLY P2, R22, R17, R18, R19 ;  /* 0x0c00001211167389 */ /* 0x0000640000040013 */
[----:B01----:R-:W-:Y:S01]  /*66d0*/  ENDCOLLECTIVE ;  /* 0x000000000000791b */ /* 0x003fe20003800000 */
.L_x_1307:
[----:B------:R-:W-:Y:S01]  /*66e0*/  FADD.FTZ R16, R16, R24 ;  /* 0x0000001810107221 */ /* 0x000fe20000010000 */
[----:B------:R-:W-:-:S04]  /*66f0*/  HFMA2.MMA R18, -RZ, RZ, 0, 2.384185791015625e-07 ;  /* 0x00000004ff127435 */ /* 0x000fc800000001ff */
[----:B------:R-:W-:Y:S02]  /*6700*/  MOV R17, R16 ;  /* 0x0000001000117202 */ /* 0x000fe40000000f00 */
[----:B------:R-:W-:-:S07]  /*6710*/  MOV R0, R22 ;  /* 0x0000001600007202 */ /* 0x000fce0000000f00 */
[----:B------:R-:W-:Y:S05]  /*6720*/  WARPSYNC.COLLECTIVE R20, `(.L_x_1308) ;  /* 0x0000000014087348 */ /* 0x000fea0003c00000 */
[----:B------:R0:W1:Y:S02]  /*6730*/  SHFL.BFLY P2, R22, R17, R18, R19 ;  /* 0x0c00001211167389 */ /* 0x0000640000040013 */
[----:B01----:R-:W-:Y:S01]  /*6740*/  ENDCOLLECTIVE ;  /* 0x000000000000791b */ /* 0x003fe20003800000 */
.L_x_1308:
[----:B------:R-:W-:-:S05]  /*6750*/  FADD.FTZ R0, R0, R23 ;  /* 0x0000001700007221 */ /* 0x000fca0000010000 */
[----:B------:R-:W-:Y:S01]  /*6760*/  MOV R17, R0 ;  /* 0x0000000000117202 */ /* 0x000fe20000000f00 */
[----:B------:R-:W-:-:S07]  /*6770*/  IMAD.MOV.U32 R21, RZ, RZ, R22 ;  /* 0x000000ffff157224 */ /* 0x000fce00078e0016 */
[----:B------:R-:W-:Y:S05]  /*6780*/  WARPSYNC.COLLECTIVE R20, `(.L_x_1309) ;  /* 0x0000000014087348 */ /* 0x000fea0003c00000 */
[----:B------:R0:W1:Y:S02]  /*6790*/  SHFL.BFLY P2, R22, R17, R18, R19 ;  /* 0x0c00001211167389 */ /* 0x0000640000040013 */
[----:B01----:R-:W-:Y:S01]  /*67a0*/  ENDCOLLECTIVE ;  /* 0x000000000000791b */ /* 0x003fe20003800000 */
.L_x_1309:
[----:B------:R-:W-:-:S05]  /*67b0*/  FADD.FTZ R12, R16, R21 ;  /* 0x00000015100c7221 */ /* 0x000fca0000010000 */
[----:B------:R-:W-:Y:S01]  /*67c0*/  MOV R17, R12 ;  /* 0x0000000c00117202 */ /* 0x000fe20000000f00 */
[----:B------:R-:W-:Y:S01]  /*67d0*/  IMAD.MOV.U32 R18, RZ, RZ, 0x2 ;  /* 0x00000002ff127424 */ /* 0x000fe200078e00ff */
[----:B------:R-:W-:-:S07]  /*67e0*/  MOV R21, R22 ;  /* 0x0000001600157202 */ /* 0x000fce0000000f00 */
[----:B------:R-:W-:Y:S05]  /*67f0*/  WARPSYNC.COLLECTIVE R20, `(.L_x_1310) ;  /* 0x0000000014087348 */ /* 0x000fea0003c00000 */
[----:B------:R0:W1:Y:S02]  /*6800*/  SHFL.BFLY P2, R22, R17, R18, R19 ;  /* 0x0c00001211167389 */ /* 0x0000640000040013 */
[----:B01----:R-:W-:Y:S01]  /*6810*/  ENDCOLLECTIVE ;  /* 0x000000000000791b */ /* 0x003fe20003800000 */
.L_x_1310:
[----:B------:R-:W-:-:S05]  /*6820*/  FADD.FTZ R21, R0, R21 ;  /* 0x0000001500157221 */ /* 0x000fca0000010000 */
[----:B------:R-:W-:Y:S02]  /*6830*/  MOV R17, R21 ;  /* 0x0000001500117202 */ /* 0x000fe40000000f00 */
[----:B------:R-:W-:-:S07]  /*6840*/  MOV R23, R22 ;  /* 0x0000001600177202 */ /* 0x000fce0000000f00 */
[----:B------:R-:W-:Y:S05]  /*6850*/  WARPSYNC.COLLECTIVE R20, `(.L_x_1311) ;  /* 0x0000000014087348 */ /* 0x000fea0003c00000 */
[----:B------:R0:W1:Y:S02]  /*6860*/  SHFL.BFLY P2, R22, R17, R18, R19 ;  /* 0x0c00001211167389 */ /* 0x0000640000040013 */
[----:B01----:R-:W-:Y:S01]  /*6870*/  ENDCOLLECTIVE ;  /* 0x000000000000791b */ /* 0x003fe20003800000 */
.L_x_1311:
[----:B------:R-:W-:Y:S01]  /*6880*/  FADD.FTZ R16, R12, R23 ;  /* 0x000000170c107221 */ /* 0x000fe20000010000 */
[----:B------:R-:W-:-:S03]  /*6890*/  HFMA2.MMA R18, -RZ, RZ, 0, 5.9604644775390625e-08 ;  /* 0x00000001ff127435 */ /* 0x000fc600000001ff */
[----:B------:R-:W-:Y:S01]  /*68a0*/  IMAD.MOV.U32 R17, RZ, RZ, R16 ;  /* 0x000000ffff117224 */ /* 0x000fe200078e0010 */
[----:B------:R-:W-:-:S07]  /*68b0*/  MOV R36, R22 ;  /* 0x0000001600247202 */ /* 0x000fce0000000f00 */
[----:B------:R-:W-:Y:S05]  /*68c0*/  WARPSYNC.COLLECTIVE R20, `(.L_x_1312) ;  /* 0x0000000014087348 */ /* 0x000fea0003c00000 */
[----:B------:R0:W1:Y:S02]  /*68d0*/  SHFL.BFLY P2, R22, R17, R18, R19 ;  /* 0x0c00001211167389 */ /* 0x0000640000040013 */
[----:B01----:R-:W-:Y:S01]  /*68e0*/  ENDCOLLECTIVE ;  /* 0x000000000000791b */ /* 0x003fe20003800000 */
.L_x_1312:
[----:B------:R-:W-:-:S05]  /*68f0*/  FADD.FTZ R0, R21, R36 ;  /* 0x0000002415007221 */ /* 0x000fca0000010000 */
[----:B------:R-:W-:Y:S01]  /*6900*/  MOV R17, R0 ;  /* 0x0000000000117202 */ /* 0x000fe20000000f00 */
[----:B------:R-:W-:-:S07]  /*6910*/  FADD.FTZ R12, R16, R22 ;  /* 0x00000016100c7221 */ /* 0x000fce0000010000 */
[----:B------:R-:W-:Y:S05]  /*6920*/  WARPSYNC.COLLECTIVE R20, `(.L_x_1313) ;  /* 0x0000000014087348 */ /* 0x000fea0003c00000 */
[----:B------:R0:W1:Y:S02]  /*6930*/  SHFL.BFLY P2, R22, R17, R18, R19 ;  /* 0x0c00001211167389 */ /* 0x0000640000040013 */
[----:B01----:R-:W-:Y:S01]  /*6940*/  ENDCOLLECTIVE ;  /* 0x000000000000791b */ /* 0x003fe20003800000 */
.L_x_1313:
[----:B------:R-:W-:Y:S01]  /*6950*/  MOV R23, R22 ;  /* 0x0000001600177202 */ /* 0x000fe20000000f00 */
[----:B------:R-:W-:Y:S06]  /*6960*/  BRA `(.L_x_1314) ;  /* 0xffffffe400607947 */ /* 0x000fec000383ffff */
.L_x_1315:
        /* <DEDUP_REMOVED lines=9> */
.L_x_3021:


//--------------------- .text._ZN13group_norm_v218gn_bwd_cuda_kernelI13__nv_bfloat16Li480ELi2ELi16ELi60ELi4096ELb1ELb1ELi16ELi960ELi960ELi4ELb1ELi1ELb0ELb0ELNS_15WgradSyncMethodE3ENS_16CompileConditionILi900EEEEEvPT_S6_S6_PKS5_S8_S8_S8_PKfflPfPj --------------------------
	.section	.text._ZN13group_norm_v218gn_bwd_cuda_kernelI13__nv_bfloat16Li480ELi2ELi16ELi60ELi4096ELb1ELb1ELi16ELi960ELi960ELi4ELb1ELi1ELb0ELb0ELNS_15WgradSyncMethodE3ENS_16CompileConditionILi900EEEEEvPT_S6_S6_PKS5_S8_S8_S8_PKfflPfPj,"ax",@progbits
	.align	128
        .global         _ZN13group_norm_v218gn_bwd_cuda_kernelI13__nv_bfloat16Li480ELi2ELi16ELi60ELi4096ELb1ELb1ELi16ELi960ELi960ELi4ELb1ELi1ELb0ELb0ELNS_15WgradSyncMethodE3ENS_16CompileConditionILi900EEEEEvPT_S6_S6_PKS5_S8_S8_S8_PKfflPfPj
        .type           _ZN13group_norm_v218gn_bwd_cuda_kernelI13__nv_bfloat16Li480ELi2ELi16ELi60ELi4096ELb1ELb1ELi16ELi960ELi960ELi4ELb1ELi1ELb0ELb0ELNS_15WgradSyncMethodE3ENS_16CompileConditionILi900EEEEEvPT_S6_S6_PKS5_S8_S8_S8_PKfflPfPj,@function
        .size           _ZN13group_norm_v218gn_bwd_cuda_kernelI13__nv_bfloat16Li480ELi2ELi16ELi60ELi4096ELb1ELb1ELi16ELi960ELi960ELi4ELb1ELi1ELb0ELb0ELNS_15WgradSyncMethodE3ENS_16CompileConditionILi900EEEEEvPT_S6_S6_PKS5_S8_S8_S8_PKfflPfPj,(.L_x_3022 - _ZN13group_norm_v218gn_bwd_cuda_kernelI13__nv_bfloat16Li480ELi2ELi16ELi60ELi4096ELb1ELb1ELi16ELi960ELi960ELi4ELb1ELi1ELb0ELb0ELNS_15WgradSyncMethodE3ENS_16CompileConditionILi900EEEEEvPT_S6_S6_PKS5_S8_S8_S8_PKfflPfPj)
        .other          _ZN13group_norm_v218gn_bwd_cuda_kernelI13__nv_bfloat16Li480ELi2ELi16ELi60ELi4096ELb1ELb1ELi16ELi960ELi960ELi4ELb1ELi1ELb0ELb0ELNS_15WgradSyncMethodE3ENS_16CompileConditionILi900EEEEEvPT_S6_S6_PKS5_S8_S8_S8_PKfflPfPj,@"STO_CUDA_ENTRY STV_DEFAULT"
_ZN13group_norm_v218gn_bwd_cuda_kernelI13__nv_bfloat16Li480ELi2ELi16ELi60ELi4096ELb1ELb1ELi16ELi960ELi960ELi4ELb1ELi1ELb0ELb0ELNS_15WgradSyncMethodE3ENS_16CompileConditionILi900EEEEEvPT_S6_S6_PKS5_S8_S8_S8_PKfflPfPj:
.text._ZN13group_norm_v218gn_bwd_cuda_kernelI13__nv_bfloat16Li480ELi2ELi16ELi60ELi4096ELb1ELb1ELi16ELi960ELi960ELi4ELb1ELi1ELb0ELb0ELNS_15WgradSyncMethodE3ENS_16CompileConditionILi900EEEEEvPT_S6_S6_PKS5_S8_S8_S8_PKfflPfPj:
        /* <DEDUP_REMOVED lines=29> */
.L_x_1318:
[----:B------:R-:W2:Y:S04]  /*01d0*/  LD.E.STRONG.GPU R0, desc[UR12][R2.64] ;  /* 0x0000000c02007980 */ /* 0x000ea8000c10f900 */
[----:B--2---:R-:W-:Y:S01]  /*01e0*/  CCTL.IVALL ;  /* 0x00000000ff00798f */ /* 0x004fe20002000000 */
[----:B------:R-:W-:Y:S05]  /*01f0*/  YIELD ;  /* 0x0000000000007946 */ /* 0x000fea0003800000 */
[----:B-----5:R-:W-:-:S04]  /*0200*/  LOP3.LUT R0, R0, R5, RZ, 0x3c, !PT ;  /* 0x0000000500007212 */ /* 0x020fc800078e3cff */
[----:B------:R-:W-:-:S13]  /*0210*/  ISETP.GT.AND P0, PT, R0, -0x1, PT ;  /* 0xffffffff0000780c */ /* 0x000fda0003f04270 */
[----:B------:R-:W-:Y:S05]  /*0220*/  @P0 BRA `(.L_x_1318) ;  /* 0xfffffffc00e80947 */ /* 0x000fea000383ffff */
.L_x_1317:
[----:B------:R-:W-:Y:S05]  /*0230*/  WARPSYNC.ALL ;  /* 0x0000000000007948 */ /* 0x000fea0003800000 */
[----:B------:R-:W-:Y:S06]  /*0240*/  BAR.SYNC.DEFER_BLOCKING 0x0 ;  /* 0x0000000000007b1d */ /* 0x000fec0000010000 */
[----:B------:R-:W-:Y:S05]  /*0250*/  BRA `(.L_x_1319) ;  /* 0x00000070006c7947 */ /* 0x000fea0003800000 */
.L_x_1316:
        /* <DEDUP_REMOVED lines=11> */
[----:B------:R-:W-:Y:S01]  /*0310*/  IADD3 R12, R14, 0x1e0, RZ ;  /* 0x000001e00e0c7810 */ /* 0x000fe20007ffe0ff */
[----:B------:R-:W0:Y:S01]  /*0320*/  S2UR UR6, SR_CgaCtaId ;  /* 0x00000000000679c3 */ /* 0x000e220000008800 */
[----:B------:R-:W-:Y:S01]  /*0330*/  SHF.R.S32.HI R8, RZ, 0x1f, R14 ;  /* 0x0000001fff087819 */ /* 0x000fe2000001140e */
[----:B------:R-:W-:Y:S01]  /*0340*/  UMOV UR4, 0x400 ;  /* 0x0000040000047882 */ /* 0x000fe20000000000 */
[----:B------:R-:W-:Y:S01]  /*0350*/  SHF.R.S32.HI R11, RZ, 0x1f, R12 ;  /* 0x0000001fff0b7819 */ /* 0x000fe2000001140c */
[----:B------:R-:W-:Y:S01]  /*0360*/  UIADD3 UR4, UR4, 0x3c00, URZ ;  /* 0x00003c0004047890 */ /* 0x000fe2000fffe03f */
[----:B------:R-:W-:-:S02]  /*0370*/  LEA.HI R9, R8, R14, RZ, 0x2 ;  /* 0x0000000e08097211 */ /* 0x000fc400078f10ff */
[CC--:B------:R-:W-:Y:S02]  /*0380*/  LEA.HI R6, R11.reuse, R12.reuse, RZ, 0x2 ;  /* 0x0000000c0b067211 */ /* 0x0c0fe400078f10ff */
[----:B------:R-:W-:Y:S02]  /*0390*/  SHF.R.S32.HI R10, RZ, 0x2, R9 ;  /* 0x00000002ff0a7819 */ /* 0x000fe40000011409 */
[----:B------:R-:W-:Y:S02]  /*03a0*/  SHF.R.S32.HI R15, RZ, 0x2, R6 ;  /* 0x00000002ff0f7819 */ /* 0x000fe40000011406 */
[----:B------:R-:W-:Y:S01]  /*03b0*/  LOP3.LUT R13, R6, 0xfffffffc, RZ, 0xc0, !PT ;  /* 0xfffffffc060d7812 */ /* 0x000fe200078ec0ff */
[----:B------:R-:W-:Y:S01]  /*03c0*/  IMAD.WIDE.U32 R6, R0, -0x77777777, RZ ;  /* 0x8888888900067825 */ /* 0x000fe200078e00ff */
[----:B------:R-:W-:Y:S01]  /*03d0*/  IADD3 R10, R10, 0xf0, RZ ;  /* 0x000000f00a0a7810 */ /* 0x000fe20007ffe0ff */
[----:B------:R-:W-:Y:S01]  /*03e0*/  STL [R1+0xd4], R15 ;  /* 0x0000d40f01007387 */ /* 0x000fe20000100800 */
[----:B------:R-:W-:-:S02]  /*03f0*/  LEA.HI R6, R11, R12, RZ, 0x4 ;  /* 0x0000000c0b067211 */ /* 0x000fc400078f20ff */
[----:B------:R-:W-:Y:S02]  /*0400*/  IADD3 R0, R15, 0xf0, RZ ;  /* 0x000000f00f007810 */ /* 0x000fe40007ffe0ff */
[----:B------:R-:W-:Y:S02]  /*0410*/  SHF.R.S32.HI R11, RZ, 0x1f, R10 ;  /* 0x0000001fff0b7819 */ /* 0x000fe4000001140a */
[----:B------:R-:W-:Y:S01]  /*0420*/  IADD3 R13, R12, -R13, RZ ;  /* 0x8000000d0c0d7210 */ /* 0x000fe20007ffe0ff */
[----:B0-----:R-:W-:Y:S01]  /*0430*/  ULEA UR6, UR6, UR4, 0x18 ;  /* 0x0000000406067291 */ /* 0x001fe2000f8ec03f */
[----:B------:R-:W-:Y:S02]  /*0440*/  SHF.R.U32.HI R12, RZ, 0x3, R7 ;  /* 0x00000003ff0c7819 */ /* 0x000fe40000011607 */
[----:B------:R-:W-:Y:S01]  /*0450*/  SHF.R.S32.HI R7, RZ, 0x1f, R0 ;  /* 0x0000001fff077819 */ /* 0x000fe20000011400 */
[----:B------:R-:W-:Y:S01]  /*0460*/  UMOV UR4, URZ ;  /* 0x0000003f00047c82 */ /* 0x000fe20008000000 */
[----:B------:R-:W-:Y:S01]  /*0470*/  LEA.HI R8, R8, R14, RZ, 0x4 ;  /* 0x0000000e08087211 */ /* 0x000fe200078f20ff */
[----:B------:R0:W-:Y:S01]  /*0480*/  STL [R1+0xd0], R12 ;  /* 0x0000d00c01007387 */ /* 0x0001e20000100800 */
[----:B------:R-:W-:-:S02]  /*0490*/  LOP3.LUT R9, R9, 0xfffffffc, RZ, 0xc0, !PT ;  /* 0xfffffffc09097812 */ /* 0x000fc400078ec0ff */
[----:B------:R-:W-:Y:S02]  /*04a0*/  LEA.HI R11, R11, R10, RZ, 0x2 ;  /* 0x0000000a0b0b7211 */ /* 0x000fe400078f10ff */
[----:B------:R-:W-:Y:S02]  /*04b0*/  LEA.HI R7, R7, R0, RZ, 0x2 ;  /* 0x0000000007077211 */ /* 0x000fe400078f10ff */
[----:B------:R-:W-:Y:S02]  /*04c0*/  SHF.R.U32.HI R8, RZ, 0x4, R8 ;  /* 0x00000004ff087819 */ /* 0x000fe40000011608 */
[----:B------:R-:W-:Y:S02]  /*04d0*/  IADD3 R9, -R9, R14, RZ ;  /* 0x0000000e09097210 */ /* 0x000fe40007ffe1ff */
[----:B------:R-:W-:Y:S02]  /*04e0*/  SHF.R.U32.HI R0, RZ, 0x2, R11 ;  /* 0x00000002ff007819 */ /* 0x000fe4000001160b */
[----:B------:R-:W-:-:S02]  /*04f0*/  SHF.R.U32.HI R6, RZ, 0x4, R6 ;  /* 0x00000004ff067819 */ /* 0x000fc40000011606 */
[C---:B0-----:R-:W-:Y:S02]  /*0500*/  LOP3.LUT R12, R9.reuse, 0x3, R8, 0x78, !PT ;  /* 0x00000003090c7812 */ /* 0x041fe400078e7808 */
[----:B------:R-:W-:Y:S02]  /*0510*/  LOP3.LUT R11, R9, 0x3, R0, 0x78, !PT ;  /* 0x00000003090b7812 */ /* 0x000fe400078e7800 */
[----:B------:R-:W-:Y:S01]  /*0520*/  LOP3.LUT R0, R13, 0x3, R6, 0x78, !PT ;  /* 0x000000030d007812 */ /* 0x000fe200078e7806 */
[----:B------:R0:W-:Y:S01]  /*0530*/  STL [R1+0xe4], R12 ;  /* 0x0000e40c01007387 */ /* 0x0001e20000100800 */
[----:B------:R-:W-:-:S03]  /*0540*/  SHF.R.U32.HI R10, RZ, 0x2, R7 ;  /* 0x00000002ff0a7819 */ /* 0x000fc60000011607 */
[----:B------:R-:W-:Y:S01]  /*0550*/  STL [R1+0xe0], R11 ;  /* 0x0000e00b01007387 */ /* 0x000fe20000100800 */
[----:B------:R-:W-:-:S03]  /*0560*/  LOP3.LUT R10, R13, 0x3, R10, 0x78, !PT ;  /* 0x000000030d0a7812 */ /* 0x000fc600078e780a */
[----:B------:R-:W-:Y:S01]  /*0570*/  STL [R1+0xdc], R0 ;  /* 0x0000dc0001007387 */ /* 0x000fe20000100800 */
[----:B0-----:R-:W-:-:S03]  /*0580*/  CS2R R12, SRZ ;  /* 0x00000000000c7805 */ /* 0x001fc6000001ff00 */
[----:B------:R0:W-:Y:S02]  /*0590*/  STL [R1+0xd8], R10 ;  /* 0x0000d80a01007387 */ /* 0x0001e40000100800 */
[----:B0-----:R-:W-:Y:S02]  /*05a0*/  CS2R R10, SRZ ;  /* 0x00000000000a7805 */ /* 0x001fe4000001ff00 */
[C---:B--2---:R-:W-:Y:S02]  /*05b0*/  PRMT R6, R2.reuse, 0x7632, R6 ;  /* 0x0000763202067816 */ /* 0x044fe40000000006 */
[----:B------:R-:W-:Y:S02]  /*05c0*/  SHF.L.U32 R0, R2, 0x10, RZ ;  /* 0x0000001002007819 */ /* 0x000fe400000006ff */
[----:B---3--:R-:W-:Y:S02]  /*05d0*/  PRMT R8, R4, 0x7632, R8 ;  /* 0x0000763204087816 */ /* 0x008fe40000000008 */
[----:B------:R-:W-:-:S02]  /*05e0*/  PRMT R7, R3, 0x7632, R7 ;  /* 0x0000763203077816 */ /* 0x000fc40000000007 */
[----:B------:R-:W-:Y:S02]  /*05f0*/  SHF.L.U32 R2, R3, 0x10, RZ ;  /* 0x0000001003027819 */ /* 0x000fe400000006ff */
[----:B------:R-:W-:Y:S02]  /*0600*/  SHF.L.U32 R4, R4, 0x10, RZ ;  /* 0x0000001004047819 */ /* 0x000fe400000006ff */
[C---:B------:R-:W-:Y:S02]  /*0610*/  SHF.L.U32 R3, R5.reuse, 0x10, RZ ;  /* 0x0000001005037819 */ /* 0x040fe400000006ff */
[----:B------:R-:W-:Y:S01]  /*0620*/  PRMT R9, R5, 0x7632, R9 ;  /* 0x0000763205097816 */ /* 0x000fe20000000009 */
[----:B------:R0:W-:Y:S01]  /*0630*/  STL [R1+0x1c], R4 ;  /* 0x00001c0401007387 */ /* 0x0001e20000100800 */
[----:B------:R-:W-:-:S03]  /*0640*/  SHF.L.U32 R5, R8, 0x10, RZ ;  /* 0x0000001008057819 */ /* 0x000fc600000006ff */
[----:B------:R1:W-:Y:S04]  /*0650*/  STL [R1+0xc], R3 ;  /* 0x00000c0301007387 */ /* 0x0003e80000100800 */
[----:B------:R2:W-:Y:S01]  /*0660*/  STL [R1+0x8c], RZ ;  /* 0x00008cff01007387 */ /* 0x0005e20000100800 */
[----:B0-----:R-:W-:-:S03]  /*0670*/  SHF.L.U32 R4, R7, 0x10, RZ ;  /* 0x0000001007047819 */ /* 0x001fc600000006ff */
[----:B------:R2:W-:Y:S01]  /*0680*/  STL [R1+0x84], RZ ;  /* 0x000084ff01007387 */ /* 0x0005e20000100800 */
[----:B-1----:R-:W-:-:S03]  /*0690*/  SHF.L.U32 R3, R6, 0x10, RZ ;  /* 0x0000001006037819 */ /* 0x002fc600000006ff */
[----:B------:R2:W-:Y:S01]  /*06a0*/  STL [R1+0x88], RZ ;  /* 0x000088ff01007387 */ /* 0x0005e20000100800 */
[----:B------:R-:W-:-:S03]  /*06b0*/  SHF.L.U32 R6, R9, 0x10, RZ ;  /* 0x0000001009067819 */ /* 0x000fc600000006ff */
[----:B------:R2:W-:Y:S04]  /*06c0*/  STL [R1+0x80], RZ ;  /* 0x000080ff01007387 */ /* 0x0005e80000100800 */
.L_x_1335:
[----:B-1----:R-:W3:Y:S01]  /*06d0*/  LDL R14, [R1+0xd0] ;  /* 0x0000d000010e7983 */ /* 0x002ee20000100800 */
[----:B------:R-:W0:Y:S01]  /*06e0*/  S2R R7, SR_TID.X ;  /* 0x0000000000077919 */ /* 0x000e220000002100 */
[----:B------:R-:W-:Y:S01]  /*06f0*/  USHF.L.U32 UR7, UR11, 0x4, URZ ;  /* 0x000000040b077899 */ /* 0x000fe2000800063f */
[----:B------:R-:W-:Y:S01]  /*0700*/  HFMA2.MMA R45, -RZ, RZ, 0, 0 ;  /* 0x00000000ff2d7435 */ /* 0x000fe200000001ff */
[----:B------:R-:W-:Y:S01]  /*0710*/  MOV R16, UR9 ;  /* 0x0000000900107c02 */ /* 0x000fe20008000f00 */
[----:B------:R-:W-:Y:S01]  /*0720*/  ULDC.64 UR14, c[0x0][0x248] ;  /* 0x00009200000e7ab9 */ /* 0x000fe20000000a00 */
[----:B------:R-:W-:Y:S01]  /*0730*/  ULOP3.LUT UR7, UR7, 0xff0, URZ, 0xc0, !UPT ;  /* 0x00000ff007077892 */ /* 0x000fe2000f8ec03f */
[----:B------:R-:W-:Y:S01]  /*0740*/  ULDC.64 UR16, c[0x0][0x228] ;  /* 0x00008a0000107ab9 */ /* 0x000fe20000000a00 */
[----:B0-----:R-:W-:-:S05]  /*0750*/  IMAD.WIDE.U32 R8, R7, -0x77777777, RZ ;  /* 0x8888888907087825 */ /* 0x001fca00078e00ff */
[----:B------:R-:W-:-:S05]  /*0760*/  SHF.R.U32.HI R41, RZ, 0x7, R9 ;  /* 0x00000007ff297819 */ /* 0x000fca0000011609 */
[----:B------:R-:W-:Y:S01]  /*0770*/  IMAD R39, R41, -0xf0, R7 ;  /* 0xffffff1029277824 */ /* 0x000fe200078e0207 */
[----:B------:R-:W-:Y:S02]  /*0780*/  MOV R7, UR9 ;  /* 0x0000000900077c02 */ /* 0x000fe40008000f00 */
[----:B------:R-:W-:Y:S02]  /*0790*/  MOV R9, UR9 ;  /* 0x0000000900097c02 */ /* 0x000fe40008000f00 */
[----:B------:R-:W-:Y:S02]  /*07a0*/  SHF.L.U32 R44, R39, 0x2, RZ ;  /* 0x00000002272c7819 */ /* 0x000fe400000006ff */
[----:B------:R-:W-:Y:S01]  /*07b0*/  IADD3 R40, R41, UR7, RZ ;  /* 0x0000000729287c10 */ /* 0x000fe2000fffe0ff */
[----:B------:R-:W-:Y:S02]  /*07c0*/  UIMAD UR7, UR5, 0x3c0000, URZ ;  /* 0x003c0000050778a4 */ /* 0x000fe4000f8e023f */
[----:B------:R-:W-:Y:S01]  /*07d0*/  IMAD.WIDE.U32 R44, R7, 0x3c0000, R44 ;  /* 0x003c0000072c7825 */ /* 0x000fe200078e002c */
[----:B------:R-:W-:-:S03]  /*07e0*/  MOV R7, UR5 ;  /* 0x0000000500077c02 */ /* 0x000fc60008000f00 */
[----:B------:R-:W-:Y:S01]  /*07f0*/  IMAD R40, R40, 0x3c0, RZ ;  /* 0x000003c028287824 */ /* 0x000fe200078e02ff */
[----:B------:R-:W-:Y:S01]  /*0800*/  IADD3 R8, R45, UR7, RZ ;  /* 0x000000072d087c10 */ /* 0x000fe2000fffe0ff */
[----:B-----5:R0:W-:Y:S01]  /*0810*/  STL [R1+0x158], R13 ;  /* 0x0001580d01007387 */ /* 0x0201e20000100800 */
[----:B------:R-:W-:Y:S01]  /*0820*/  ULDC UR7, c[0x0][0x250] ;  /* 0x0000940000077ab9 */ /* 0x000fe20000000800 */
[----:B---3--:R-:W-:-:S04]  /*0830*/  LEA R9, P0, R9, R14, 0x4 ;  /* 0x0000000e09097211 */ /* 0x008fc800078020ff */
[----:B------:R-:W-:Y:S02]  /*0840*/  LEA.HI.X R16, R16, RZ, R7, 0x4, P0 ;  /* 0x000000ff10107211 */ /* 0x000fe400000f2407 */
[C---:B------:R-:W-:Y:S02]  /*0850*/  LEA R14, P0, R9.reuse, UR14, 0x3 ;  /* 0x0000000e090e7c11 */ /* 0x040fe4000f8018ff */
[----:B------:R-:W-:Y:S02]  /*0860*/  IADD3 R7, P1, R40, R44, RZ ;  /* 0x0000002c28077210 */ /* 0x000fe40007f3e0ff */
[----:B------:R-:W-:Y:S01]  /*0870*/  LEA.HI.X R15, R9, UR15, R16, 0x3, P0 ;  /* 0x0000000f090f7c11 */ /* 0x000fe200080f1c10 */
[----:B------:R-:W-:Y:S01]  /*0880*/  ULDC.64 UR14, c[0x0][0x230] ;  /* 0x00008c00000e7ab9 */ /* 0x000fe20000000a00 */
[----:B------:R-:W-:Y:S02]  /*0890*/  IADD3.X R16, RZ, R8, RZ, P1, !PT ;  /* 0x00000008ff107210 */ /* 0x000fe40000ffe4ff */
[----:B------:R-:W-:-:S02]  /*08a0*/  SHF.L.U32 R22, R7, 0x1, RZ ;  /* 0x0000000107167819 */ /* 0x000fc400000006ff */
[----:B------:R-:W-:Y:S01]  /*08b0*/  SHF.L.U64.HI R25, R7, 0x1, R16 ;  /* 0x0000000107197819 */ /* 0x000fe20000010210 */
[----:B------:R-:W3:Y:S01]  /*08c0*/  LDG.E.64.CONSTANT R14, desc[UR12][R14.64] ;  /* 0x0000000c0e0e7981 */ /* 0x000ee2000c1e9b00 */
[----:B------:R-:W-:Y:S02]  /*08d0*/  IADD3 R16, P0, R22, UR14, RZ ;  /* 0x0000000e16107c10 */ /* 0x000fe4000ff1e0ff */
[----:B------:R-:W-:Y:S02]  /*08e0*/  IADD3 R7, R40, 0x780, RZ ;  /* 0x0000078028077810 */ /* 0x000fe40007ffe0ff */
[----:B------:R-:W-:Y:S02]  /*08f0*/  IADD3.X R17, R25, UR15, RZ, P0, !PT ;  /* 0x0000000f19117c10 */ /* 0x000fe400087fe4ff */
[----:B------:R-:W-:-:S04]  /*0900*/  IADD3 R7, P0, R7, R44, RZ ;  /* 0x0000002c07077210 */ /* 0x000fc80007f1e0ff */
[----:B------:R-:W-:Y:S01]  /*0910*/  IADD3.X R18, RZ, R8, RZ, P0, !PT ;  /* 0x00000008ff127210 */ /* 0x000fe200007fe4ff */
[----:B------:R1:W-:Y:S01]  /*0920*/  STL [R1+0xa0], R22 ;  /* 0x0000a01601007387 */ /* 0x0003e20000100800 */
[C---:B------:R-:W-:Y:S02]  /*0930*/  SHF.L.U32 R24, R7.reuse, 0x1, RZ ;  /* 0x0000000107187819 */ /* 0x040fe400000006ff */
[----:B------:R-:W-:Y:S01]  /*0940*/  SHF.L.U64.HI R26, R7, 0x1, R18 ;  /* 0x00000001071a7819 */ /* 0x000fe20000010212 */
[----:B------:R-:W4:Y:S01]  /*0950*/  LDG.E.64.CONSTANT R16, desc[UR12][R16.64] ;  /* 0x0000000c10107981 */ /* 0x000f22000c1e9b00 */
[----:B------:R-:W-:-:S04]  /*0960*/  IADD3 R7, R40, 0xf00, RZ ;  /* 0x00000f0028077810 */ /* 0x000fc80007ffe0ff */
[----:B------:R-:W-:Y:S02]  /*0970*/  IADD3 R7, P1, R7, R44, RZ ;  /* 0x0000002c07077210 */ /* 0x000fe40007f3e0ff */
[----:B------:R-:W-:Y:S02]  /*0980*/  IADD3 R18, P0, R24, UR14, RZ ;  /* 0x0000000e18127c10 */ /* 0x000fe4000ff1e0ff */
[----:B------:R-:W-:Y:S02]  /*0990*/  IADD3.X R20, RZ, R8, RZ, P1, !PT ;  /* 0x00000008ff147210 */ /* 0x000fe40000ffe4ff */
[C---:B------:R-:W-:Y:S02]  /*09a0*/  SHF.L.U32 R28, R7.reuse, 0x1, RZ ;  /* 0x00000001071c7819 */ /* 0x040fe400000006ff */
[----:B------:R-:W-:Y:S02]  /*09b0*/  IADD3.X R19, R26, UR15, RZ, P0, !PT ;  /* 0x0000000f1a137c10 */ /* 0x000fe400087fe4ff */
[----:B0-----:R-:W-:-:S02]  /*09c0*/  SHF.L.U64.HI R13, R7, 0x1, R20 ;  /* 0x00000001070d7819 */ /* 0x001fc40000010214 */
[----:B------:R-:W-:Y:S01]  /*09d0*/  IADD3 R20, P0, R28, UR14, RZ ;  /* 0x0000000e1c147c10 */ /* 0x000fe2000ff1e0ff */
[----:B------:R-:W-:Y:S03]  /*09e0*/  STL [R1+0xa4], R25 ;  /* 0x0000a41901007387 */ /* 0x000fe60000100800 */
[----:B------:R-:W-:Y:S01]  /*09f0*/  IADD3.X R21, R13, UR15, RZ, P0, !PT ;  /* 0x0000000f0d157c10 */ /* 0x000fe200087fe4ff */
[----:B------:R-:W2:Y:S01]  /*0a00*/  LDG.E.64.CONSTANT R18, desc[UR12][R18.64] ;  /* 0x0000000c12127981 */ /* 0x000ea2000c1e9b00 */
[----:B-1----:R-:W-:-:S03]  /*0a10*/  IADD3 R22, P0, R22, UR16, RZ ;  /* 0x0000001016167c10 */ /* 0x002fc6000ff1e0ff */
[----:B------:R0:W-:Y:S01]  /*0a20*/  STL [R1+0xa8], R24 ;  /* 0x0000a81801007387 */ /* 0x0001e20000100800 */
[----:B------:R-:W-:Y:S02]  /*0a30*/  IADD3.X R23, R25, UR17, RZ, P0, !PT ;  /* 0x0000001119177c10 */ /* 0x000fe400087fe4ff */
[----:B------:R-:W-:Y:S01]  /*0a40*/  IADD3 R7, R40, 0x1680, RZ ;  /* 0x0000168028077810 */ /* 0x000fe20007ffe0ff */
[----:B------:R1:W-:Y:S04]  /*0a50*/  STL [R1+0xb8], R26 ;  /* 0x0000b81a01007387 */ /* 0x0003e80000100800 */
[----:B------:R-:W2:Y:S01]  /*0a60*/  LDG.E.64.CONSTANT R20, desc[UR12][R20.64] ;  /* 0x0000000c14147981 */ /* 0x000ea2000c1e9b00 */
[----:B0-----:R-:W-:-:S03]  /*0a70*/  IADD3 R24, P0, R24, UR16, RZ ;  /* 0x0000001018187c10 */ /* 0x001fc6000ff1e0ff */
[----:B------:R-:W2:Y:S01]  /*0a80*/  LDG.E.64.CONSTANT R22, desc[UR12][R22.64] ;  /* 0x0000000c16167981 */ /* 0x000ea2000c1e9b00 */
[----:B------:R-:W-:Y:S02]  /*0a90*/  IADD3.X R25, R26, UR17, RZ, P0, !PT ;  /* 0x000000111a197c10 */ /* 0x000fe400087fe4ff */
[----:B------:R-:W-:-:S04]  /*0aa0*/  IADD3 R9, P0, R7, R44, RZ ;  /* 0x0000002c07097210 */ /* 0x000fc80007f1e0ff */
[----:B-1----:R-:W-:Y:S01]  /*0ab0*/  IADD3.X R26, RZ, R8, RZ, P0, !PT ;  /* 0x00000008ff1a7210 */ /* 0x002fe200007fe4ff */
[----:B------:R0:W-:Y:S01]  /*0ac0*/  STL [R1+0xac], R28 ;  /* 0x0000ac1c01007387 */ /* 0x0001e20000100800 */
[C---:B------:R-:W-:Y:S02]  /*0ad0*/  SHF.L.U32 R38, R9.reuse, 0x1, RZ ;  /* 0x0000000109267819 */ /* 0x040fe400000006ff */
[----:B------:R-:W-:Y:S01]  /*0ae0*/  SHF.L.U64.HI R42, R9, 0x1, R26 ;  /* 0x00000001092a7819 */ /* 0x000fe2000001021a */
[----:B------:R-:W2:Y:S01]  /*0af0*/  LDG.E.64.CONSTANT R24, desc[UR12][R24.64] ;  /* 0x0000000c18187981 */ /* 0x000ea2000c1e9b00 */
[----:B------:R-:W-:Y:S02]  /*0b00*/  IADD3 R7, R40, 0x1e00, RZ ;  /* 0x00001e0028077810 */ /* 0x000fe40007ffe0ff */
[----:B------:R-:W-:Y:S02]  /*0b10*/  IADD3 R26, P1, R38, UR14, RZ ;  /* 0x0000000e261a7c10 */ /* 0x000fe4000ff3e0ff */
[----:B------:R-:W-:-:S02]  /*0b20*/  IADD3 R7, P2, R7, R44, RZ ;  /* 0x0000002c07077210 */ /* 0x000fc40007f5e0ff */
[----:B0-----:R-:W-:Y:S02]  /*0b30*/  IADD3 R28, P0, R28, UR16, RZ ;  /* 0x000000101c1c7c10 */ /* 0x001fe4000ff1e0ff */
[----:B------:R-:W-:Y:S02]  /*0b40*/  IADD3.X R27, R42, UR15, RZ, P1, !PT ;  /* 0x0000000f2a1b7c10 */ /* 0x000fe40008ffe4ff */
[----:B------:R-:W-:Y:S02]  /*0b50*/  IADD3.X R29, R13, UR17, RZ, P0, !PT ;  /* 0x000000110d1d7c10 */ /* 0x000fe400087fe4ff */
[----:B------:R-:W-:Y:S02]  /*0b60*/  IADD3.X R30, RZ, R8, RZ, P2, !PT ;  /* 0x00000008ff1e7210 */ /* 0x000fe400017fe4ff */
[C---:B------:R-:W-:Y:S01]  /*0b70*/  SHF.L.U32 R51, R7.reuse, 0x1, RZ ;  /* 0x0000000107337819 */ /* 0x040fe200000006ff */
[----:B------:R-:W3:Y:S01]  /*0b80*/  LDG.E.64.CONSTANT R26, desc[UR12][R26.64] ;  /* 0x0000000c1a1a7981 */ /* 0x000ee2000c1e9b00 */
[----:B------:R-:W-:-:S02]  /*0b90*/  SHF.L.U64.HI R47, R7, 0x1, R30 ;  /* 0x00000001072f7819 */ /* 0x000fc4000001021e */
[----:B------:R-:W-:Y:S01]  /*0ba0*/  IADD3 R30, P0, R51, UR14, RZ ;  /* 0x0000000e331e7c10 */ /* 0x000fe2000ff1e0ff */
[----:B------:R-:W4:Y:S03]  /*0bb0*/  LDG.E.64.CONSTANT R28, desc[UR12][R28.64] ;  /* 0x0000000c1c1c7981 */ /* 0x000f26000c1e9b00 */
[----:B------:R-:W-:-:S06]  /*0bc0*/  IADD3.X R31, R47, UR15, RZ, P0, !PT ;  /* 0x0000000f2f1f7c10 */ /* 0x000fcc00087fe4ff */
[----:B------:R-:W2:Y:S04]  /*0bd0*/  LDG.E.64.CONSTANT R30, desc[UR12][R30.64] ;  /* 0x0000000c1e1e7981 */ /* 0x000ea8000c1e9b00 */
[----:B------:R-:W-:Y:S04]  /*0be0*/  STL [R1+0xc0], R13 ;  /* 0x0000c00d01007387 */ /* 0x000fe80000100800 */
[----:B------:R-:W-:Y:S04]  /*0bf0*/  STL [R1+0xbc], R38 ;  /* 0x0000bc2601007387 */ /* 0x000fe80000100800 */
[----:B------:R-:W-:Y:S04]  /*0c00*/  STL [R1+0xcc], R42 ;  /* 0x0000cc2a01007387 */ /* 0x000fe80000100800 */
[----:B---3--:R-:W-:Y:S04]  /*0c10*/  STL [R1+0x154], R26 ;  /* 0x0001541a01007387 */ /* 0x008fe80000100800 */
[----:B------:R-:W-:Y:S04]  /*0c20*/  STL [R1+0xc4], R51 ;  /* 0x0000c43301007387 */ /* 0x000fe80000100800 */
[----:B------:R-:W-:Y:S04]  /*0c30*/  STL [R1+0x150], R27 ;  /* 0x0001501b01007387 */ /* 0x000fe80000100800 */
[----:B----4-:R0:W-:Y:S04]  /*0c40*/  STL [R1+0x148], R29 ;  /* 0x0001481d01007387 */ /* 0x0101e80000100800 */
[----:B------:R-:W-:Y:S04]  /*0c50*/  STL [R1+0xc8], R47 ;  /* 0x0000c82f01007387 */ /* 0x000fe80000100800 */
[----:B0-----:R-:W3:Y:S04]  /*0c60*/  LDL R29, [R1+0x1c] ;  /* 0x00001c00011d7983 */ /* 0x001ee80000100800 */
[----:B--2---:R0:W-:Y:S04]  /*0c70*/  STL [R1+0x14c], R31 ;  /* 0x00014c1f01007387 */ /* 0x0041e80000100800 */
[----:B0-----:R-:W2:Y:S01]  /*0c80*/  LDL R31, [R1+0xc] ;  /* 0x00000c00011f7983 */ /* 0x001ea20000100800 */
[----:B------:R-:W-:-:S06]  /*0c90*/  FADD.FTZ R7, R15, UR7 ;  /* 0x000000070f077e21 */ /* 0x000fcc0008010000 */
[----:B------:R-:W0:Y:S01]  /*0ca0*/  MUFU.RSQ R7, R7 ;  /* 0x0000000700077308 */ /* 0x000e220000001400 */
[----:B------:R-:W-:-:S05]  /*0cb0*/  SHF.L.U32 R9, R16, 0x10, RZ ;  /* 0x0000001010097819 */ /* 0x000fca00000006ff */
[----:B------:R-:W-:Y:S01]  /*0cc0*/  FADD.FTZ R32, -R14, R9 ;  /* 0x000000090e207221 */ /* 0x000fe20000010100 */
[C---:B------:R-:W-:Y:S02]  /*0cd0*/  SHF.L.U32 R9, R17.reuse, 0x10, RZ ;  /* 0x0000001011097819 */ /* 0x040fe400000006ff */
[----:B------:R-:W-:Y:S02]  /*0ce0*/  PRMT R46, R16, 0x7632, R46 ;  /* 0x00007632102e7816 */ /* 0x000fe4000000002e */
[----:B------:R-:W-:Y:S01]  /*0cf0*/  PRMT R49, R17, 0x7632, R49 ;  /* 0x0000763211317816 */ /* 0x000fe20000000031 */
[----:B------:R-:W-:Y:S01]  /*0d00*/  FADD.FTZ R9, -R14, R9 ;  /* 0x000000090e097221 */ /* 0x000fe20000010100 */
[----:B------:R-:W-:Y:S01]  /*0d10*/  SHF.L.U32 R46, R46, 0x10, RZ ;  /* 0x000000102e2e7819 */ /* 0x000fe200000006ff */
[----:B0-----:R-:W-:Y:S01]  /*0d20*/  FMUL.FTZ R13, R7, R32 ;  /* 0x00000020070d7220 */ /* 0x001fe20000410000 */
[----:B------:R-:W-:Y:S01]  /*0d30*/  SHF.L.U32 R49, R49, 0x10, RZ ;  /* 0x0000001031317819 */ /* 0x000fe200000006ff */
[----:B------:R-:W-:-:S02]  /*0d40*/  FMUL.FTZ R57, R7, R9 ;  /* 0x0000000907397220 */ /* 0x000fc40000410000 */
[C---:B------:R-:W-:Y:S02]  /*0d50*/  FADD.FTZ R46, -R14.reuse, R46 ;  /* 0x0000002e0e2e7221 */ /* 0x040fe40000010100 */
[----:B------:R-:W-:Y:S02]  /*0d60*/  FADD.FTZ R49, -R14, R49 ;  /* 0x000000310e317221 */ /* 0x000fe40000010100 */
[C---:B------:R-:W-:Y:S02]  /*0d70*/  FMUL.FTZ R46, R7.reuse, R46 ;  /* 0x0000002e072e7220 */ /* 0x040fe40000410000 */
[----:B------:R-:W-:Y:S02]  /*0d80*/  FMUL.FTZ R49, R7, R49 ;  /* 0x0000003107317220 */ /* 0x000fe40000410000 */
[----:B------:R-:W-:Y:S02]  /*0d90*/  FFMA.FTZ R35, R3, R46, R5 ;  /* 0x0000002e03237223 */ /* 0x000fe40000010005 */
[----:B------:R-:W-:-:S02]  /*0da0*/  FFMA.FTZ R37, R4, R49, R6 ;  /* 0x0000003104257223 */ /* 0x000fc40000010006 */
[----:B------:R-:W-:Y:S02]  /*0db0*/  FMUL.FTZ R60, R35, -1.4426950216293334961 ;  /* 0xbfb8aa3b233c7820 */ /* 0x000fe40000410000 */
[----:B------:R-:W-:-:S04]  /*0dc0*/  FMUL.FTZ R15, R37, -1.4426950216293334961 ;  /* 0xbfb8aa3b250f7820 */ /* 0x000fc80000410000 */
[----:B------:R-:W0:Y:S08]  /*0dd0*/  MUFU.EX2 R60, R60 ;  /* 0x0000003c003c7308 */ /* 0x000e300000000800 */
[----:B------:R-:W1:Y:S01]  /*0de0*/  MUFU.EX2 R15, R15 ;  /* 0x0000000f000f7308 */ /* 0x000e620000000800 */
[----:B------:R-:W-:Y:S01]  /*0df0*/  IADD3 R32, P0, R38, UR16, RZ ;  /* 0x0000001026207c10 */ /* 0x000fe2000ff1e0ff */
[----:B------:R4:W-:Y:S01]  /*0e00*/  STL [R1+0xe8], R16 ;  /* 0x0000e81001007387 */ /* 0x0009e20000100800 */
[----:B0-----:R-:W-:Y:S01]  /*0e10*/  FADD.FTZ R60, R60, 1 ;  /* 0x3f8000003c3c7421 */ /* 0x001fe20000010000 */
[----:B------:R-:W-:Y:S01]  /*0e20*/  IADD3 R48, R40, 0x2d00, RZ ;  /* 0x00002d0028307810 */ /* 0x000fe20007ffe0ff */
[----:B-1----:R-:W-:-:S04]  /*0e30*/  FADD.FTZ R15, R15, 1 ;  /* 0x3f8000000f0f7421 */ /* 0x002fc80000010000 */
[----:B------:R-:W-:Y:S01]  /*0e40*/  MUFU.RCP R60, R60 ;  /* 0x0000003c003c7308 */ /* 0x000fe20000001000 */
[----:B------:R-:W-:Y:S01]  /*0e50*/  IADD3 R48, P1, R48, R44, RZ ;  /* 0x0000002c30307210 */ /* 0x000fe20007f3e0ff */
[----:B------:R0:W-:Y:S04]  /*0e60*/  STL [R1+0xec], R17 ;  /* 0x0000ec1101007387 */ /* 0x0001e80000100800 */
[----:B------:R-:W-:Y:S04]  /*0e70*/  STL [R1+0x54], R13 ;  /* 0x0000540d01007387 */ /* 0x000fe80000100800 */
[----:B------:R-:W-:Y:S01]  /*0e80*/  STL [R1+0x58], R57 ;  /* 0x0000583901007387 */ /* 0x000fe20000100800 */
[----:B------:R-:W-:-:S02]  /*0e90*/  SHF.L.U32 R53, R23, 0x10, RZ ;  /* 0x0000001017357819 */ /* 0x000fc400000006ff */
[----:B------:R-:W-:-:S04]  /*0ea0*/  PRMT R50, R23, 0x7632, R50 ;  /* 0x0000763217327816 */ /* 0x000fc80000000032 */
[----:B------:R-:W-:Y:S01]  /*0eb0*/  SHF.L.U32 R50, R50, 0x10, RZ ;  /* 0x0000001032327819 */ /* 0x000fe200000006ff */
[----:B---3--:R-:W-:-:S04]  /*0ec0*/  FFMA.FTZ R36, R0, R13, R29 ;  /* 0x0000000d00247223 */ /* 0x008fc8000001001d */
[----:B------:R-:W-:-:S06]  /*0ed0*/  FMUL.FTZ R9, R36, -1.4426950216293334961 ;  /* 0xbfb8aa3b24097820 */ /* 0x000fcc0000410000 */
[----:B------:R-:W1:Y:S01]  /*0ee0*/  MUFU.EX2 R9, R9 ;  /* 0x0000000900097308 */ /* 0x000e620000000800 */
[----:B--2---:R-:W-:-:S04]  /*0ef0*/  FFMA.FTZ R34, R2, R57, R31 ;  /* 0x0000003902227223 */ /* 0x004fc8000001001f */
[----:B------:R-:W-:-:S06]  /*0f00*/  FMUL.FTZ R33, R34, -1.4426950216293334961 ;  /* 0xbfb8aa3b22217820 */ /* 0x000fcc0000410000 */
[----:B------:R-:W2:Y:S01]  /*0f10*/  MUFU.EX2 R33, R33 ;  /* 0x0000002100217308 */ /* 0x000ea20000000800 */
[----:B-1----:R-:W-:-:S07]  /*0f20*/  FADD.FTZ R9, R9, 1 ;  /* 0x3f80000009097421 */ /* 0x002fce0000010000 */
[----:B------:R-:W1:Y:S01]  /*0f30*/  MUFU.RCP R9, R9 ;  /* 0x0000000900097308 */ /* 0x000e620000001000 */
[----:B--2---:R-:W-:Y:S01]  /*0f40*/  FADD.FTZ R38, R33, 1 ;  /* 0x3f80000021267421 */ /* 0x004fe20000010000 */
[----:B------:R-:W-:Y:S02]  /*0f50*/  IADD3.X R33, R42, UR17, RZ, P0, !PT ;  /* 0x000000112a217c10 */ /* 0x000fe400087fe4ff */
[----:B------:R-:W-:-:S04]  /*0f60*/  MOV R42, 0x18 ;  /* 0x00000018002a7802 */ /* 0x000fc80000000f00 */
[----:B------:R-:W2:Y:S01]  /*0f70*/  MUFU.RCP R38, R38 ;  /* 0x0000002600267308 */ /* 0x000ea20000001000 */
[----:B------:R-:W-:Y:S01]  /*0f80*/  PRMT R43, R19, 0x7632, R43 ;  /* 0x00007632132b7816 */ /* 0x000fe2000000002b */
[----:B------:R-:W-:Y:S01]  /*0f90*/  IMAD R42, R39, R42, UR6 ;  /* 0x00000006272a7e24 */ /* 0x000fe2000f8e022a */
[----:B------:R-:W-:Y:S01]  /*0fa0*/  PRMT R55, R22, 0x7632, R55 ;  /* 0x0000763216377816 */ /* 0x000fe20000000037 */
[----:B------:R-:W3:Y:S04]  /*0fb0*/  LDG.E.64.CONSTANT R32, desc[UR12][R32.64] ;  /* 0x0000000c20207981 */ /* 0x000ee8000c1e9b00 */
[----:B------:R0:W2:Y:S01]  /*0fc0*/  MUFU.RCP R39, R15 ;  /* 0x0000000f00277308 */ /* 0x0000a20000001000 */
[----:B----4-:R-:W-:Y:S02]  /*0fd0*/  LEA R16, R41, R42, 0x3 ;  /* 0x0000002a29107211 */ /* 0x010fe400078e18ff */
[----:B------:R-:W-:-:S02]  /*0fe0*/  IADD3 R41, R40, 0x3480, RZ ;  /* 0x0000348028297810 */ /* 0x000fc40007ffe0ff */
[----:B0-----:R-:W-:Y:S01]  /*0ff0*/  IADD3 R15, R40, 0x2580, RZ ;  /* 0x00002580280f7810 */ /* 0x001fe20007ffe0ff */
[----:B-1----:R-:W-:-:S03]  /*1000*/  FADD.FTZ R40, -R9, 1 ;  /* 0x3f80000009287421 */ /* 0x002fc60000010100 */
[----:B------:R-:W-:Y:S01]  /*1010*/  IADD3 R15, P2, R15, R44, RZ ;  /* 0x0000002c0f0f7210 */ /* 0x000fe20007f5e0ff */
[----:B------:R-:W-:-:S03]  /*1020*/  FFMA.FTZ R42, R36, R40, 1 ;  /* 0x3f800000242a7423 */ /* 0x000fc60000010028 */
[----:B------:R-:W-:Y:S02]  /*1030*/  IADD3.X R36, RZ, R8, RZ, P2, !PT ;  /* 0x00000008ff247210 */ /* 0x000fe400017fe4ff */
[C---:B------:R-:W-:Y:S02]  /*1040*/  SHF.L.U32 R58, R15.reuse, 0x1, RZ ;  /* 0x000000010f3a7819 */ /* 0x040fe400000006ff */
[----:B------:R-:W-:Y:S02]  /*1050*/  SHF.L.U64.HI R61, R15, 0x1, R36 ;  /* 0x000000010f3d7819 */ /* 0x000fe40000010224 */
[----:B------:R-:W-:Y:S01]  /*1060*/  SHF.L.U32 R15, R18, 0x10, RZ ;  /* 0x00000010120f7819 */ /* 0x000fe200000006ff */
[----:B------:R-:W-:Y:S01]  /*1070*/  FADD.FTZ R40, -R60, 1 ;  /* 0x3f8000003c287421 */ /* 0x000fe20000010100 */
[----:B------:R-:W-:Y:S01]  /*1080*/  IADD3 R44, P0, R41, R44, RZ ;  /* 0x0000002c292c7210 */ /* 0x000fe20007f1e0ff */
[----:B--2---:R-:W-:Y:S02]  /*1090*/  FADD.FTZ R41, -R38, 1 ;  /* 0x3f80000026297421 */ /* 0x004fe40000010100 */
[----:B------:R-:W-:Y:S01]  /*10a0*/  FADD.FTZ R15, -R14, R15 ;  /* 0x0000000f0e0f7221 */ /* 0x000fe20000010100 */
[----:B------:R-:W-:Y:S01]  /*10b0*/  FFMA.FTZ R35, R35, R40, 1 ;  /* 0x3f80000023237423 */ /* 0x000fe20000010028 */
[----:B------:R-:W-:-:S02]  /*10c0*/  SHF.L.U32 R40, R19, 0x10, RZ ;  /* 0x0000001013287819 */ /* 0x000fc400000006ff */
[----:B------:R-:W-:Y:S01]  /*10d0*/  FMUL.FTZ R26, R7, R15 ;  /* 0x0000000f071a7220 */ /* 0x000fe20000410000 */
[----:B------:R-:W-:Y:S01]  /*10e0*/  SHF.L.U32 R15, R20, 0x10, RZ ;  /* 0x00000010140f7819 */ /* 0x000fe200000006ff */
[----:B------:R-:W-:Y:S01]  /*10f0*/  FFMA.FTZ R34, R34, R41, 1 ;  /* 0x3f80000022227423 */ /* 0x000fe20000010029 */
[----:B------:R-:W-:Y:S01]  /*1100*/  SHF.L.U32 R41, R21, 0x10, RZ ;  /* 0x0000001015297819 */ /* 0x000fe200000006ff */
[C---:B------:R-:W-:Y:S02]  /*1110*/  FADD.FTZ R40, -R14.reuse, R40 ;  /* 0x000000280e287221 */ /* 0x040fe40000010100 */
[C---:B------:R-:W-:Y:S01]  /*1120*/  FADD.FTZ R15, -R14.reuse, R15 ;  /* 0x0000000f0e0f7221 */ /* 0x040fe20000010100 */
[----:B------:R0:W-:Y:S01]  /*1130*/  STL [R1+0x94], R16 ;  /* 0x0000941001007387 */ /* 0x0001e20000100800 */
[C---:B------:R-:W-:Y:S01]  /*1140*/  FMUL.FTZ R27, R7.reuse, R40 ;  /* 0x00000028071b7220 */ /* 0x040fe20000410000 */
[----:B------:R-:W-:Y:S01]  /*1150*/  FADD.FTZ R41, -R14, R41 ;  /* 0x000000290e297221 */ /* 0x000fe20000010100 */
[----:B------:R-:W-:Y:S01]  /*1160*/  FMUL.FTZ R17, R7, R15 ;  /* 0x0000000f07117220 */ /* 0x000fe20000410000 */
[----:B------:R-:W-:Y:S01]  /*1170*/  STL [R1+0xb4], R61 ;  /* 0x0000b43d01007387 */ /* 0x000fe20000100800 */
[----:B------:R-:W-:Y:S01]  /*1180*/  FADD.FTZ R36, -R39, 1 ;  /* 0x3f80000027247421 */ /* 0x000fe20000010100 */
[----:B------:R-:W-:-:S02]  /*1190*/  SHF.L.U32 R40, R22, 0x10, RZ ;  /* 0x0000001016287819 */ /* 0x000fc400000006ff */
[----:B------:R-:W-:Y:S01]  /*11a0*/  STL [R1+0xb0], R58 ;  /* 0x0000b03a01007387 */ /* 0x000fe20000100800 */
[----:B0-----:R-:W-:-:S03]  /*11b0*/  FMUL.FTZ R16, R7, R41 ;  /* 0x0000002907107220 */ /* 0x001fc60000410000 */
[----:B------:R-:W-:Y:S01]  /*11c0*/  STL [R1+0x5c], R26 ;  /* 0x00005c1a01007387 */ /* 0x000fe20000100800 */
[----:B------:R-:W-:-:S03]  /*11d0*/  FMUL.FTZ R9, R9, R42 ;  /* 0x0000002a09097220 */ /* 0x000fc60000410000 */
[----:B------:R-:W-:Y:S01]  /*11e0*/  STL [R1+0x74], R27 ;  /* 0x0000741b01007387 */ /* 0x000fe20000100800 */
[----:B------:R-:W-:-:S03]  /*11f0*/  FMUL.FTZ R38, R38, R34 ;  /* 0x0000002226267220 */ /* 0x000fc60000410000 */
[----:B------:R-:W-:Y:S01]  /*1200*/  STL [R1+0xf0], R18 ;  /* 0x0000f01201007387 */ /* 0x000fe20000100800 */
[----:B------:R-:W-:Y:S01]  /*1210*/  FFMA.FTZ R37, R37, R36, 1 ;  /* 0x3f80000025257423 */ /* 0x000fe20000010024 */
[----:B------:R-:W-:Y:S02]  /*1220*/  FFMA.FTZ R45, R2, R16, R31 ;  /* 0x00000010022d7223 */ /* 0x000fe4000001001f */
[----:B------:R-:W-:Y:S04]  /*1230*/  STL [R1+0x70], R17 ;  /* 0x0000701101007387 */ /* 0x000fe80000100800 */
[----:B------:R-:W-:Y:S04]  /*1240*/  STL [R1+0xf4], R19 ;  /* 0x0000f41301007387 */ /* 0x000fe80000100800 */
[----:B------:R0:W-:Y:S01]  /*1250*/  STL [R1+0x78], R16 ;  /* 0x0000781001007387 */ /* 0x0001e20000100800 */
[----:B------:R-:W-:Y:S01]  /*1260*/  FMUL.FTZ R39, R39, R37 ;  /* 0x0000002527277220 */ /* 0x000fe20000410000 */
[----:B------:R-:W-:Y:S01]  /*1270*/  FMUL.FTZ R59, R53, R38 ;  /* 0x00000026353b7220 */ /* 0x000fe20000410000 */
[----:B0-----:R-:W-:-:S02]  /*1280*/  FMUL.FTZ R16, R40, R9 ;  /* 0x0000000928107220 */ /* 0x001fc40000410000 */
[----:B------:R-:W-:Y:S02]  /*1290*/  FMUL.FTZ R39, R50, R39 ;  /* 0x0000002732277220 */ /* 0x000fe40000410000 */
[----:B------:R-:W-:Y:S01]  /*12a0*/  FMUL.FTZ R53, R0, R16 ;  /* 0x0000001000357220 */ /* 0x000fe20000410000 */
[----:B------:R-:W-:Y:S04]  /*12b0*/  STL [R1+0x40], R16 ;  /* 0x0000401001007387 */ /* 0x000fe80000100800 */
[----:B------:R-:W-:Y:S01]  /*12c0*/  STL [R1+0xf8], R22 ;  /* 0x0000f81601007387 */ /* 0x000fe20000100800 */
[----:B------:R-:W-:-:S03]  /*12d0*/  FFMA.FTZ R50, R13, R53, RZ ;  /* 0x000000350d327223 */ /* 0x000fc600000100ff */
[----:B------:R0:W-:Y:S04]  /*12e0*/  STL [R1+0xfc], R23 ;  /* 0x0000fc1701007387 */ /* 0x0001e80000100800 */
[----:B------:R-:W-:Y:S04]  /*12f0*/  STL [R1+0x48], R59 ;  /* 0x0000483b01007387 */ /* 0x000fe80000100800 */
[----:B------:R-:W2:Y:S01]  /*1300*/  LDL.LU R13, [R1+0x158] ;  /* 0x00015800010d7983 */ /* 0x000ea20000300800 */
[----:B------:R-:W-:Y:S02]  /*1310*/  PRMT R42, R18, 0x7632, R42 ;  /* 0x00007632122a7816 */ /* 0x000fe4000000002a */
[----:B------:R-:W-:-:S02]  /*1320*/  SHF.L.U32 R43, R43, 0x10, RZ ;  /* 0x000000102b2b7819 */ /* 0x000fc400000006ff */
[----:B------:R-:W-:Y:S01]  /*1330*/  SHF.L.U32 R42, R42, 0x10, RZ ;  /* 0x000000102a2a7819 */ /* 0x000fe200000006ff */
[----:B------:R-:W-:Y:S01]  /*1340*/  FFMA.FTZ R54, R0, R26, R29 ;  /* 0x0000001a00367223 */ /* 0x000fe2000001001d */
[----:B------:R-:W-:Y:S01]  /*1350*/  FFMA.FTZ R56, R2, R27, R31 ;  /* 0x0000001b02387223 */ /* 0x000fe2000001001f */
[C---:B------:R-:W-:Y:S02]  /*1360*/  FADD.FTZ R43, -R14.reuse, R43 ;  /* 0x0000002b0e2b7221 */ /* 0x040fe40000010100 */
[----:B------:R-:W-:Y:S01]  /*1370*/  FADD.FTZ R42, -R14, R42 ;  /* 0x0000002a0e2a7221 */ /* 0x000fe20000010100 */
[----:B------:R-:W-:Y:S01]  /*1380*/  FMUL.FTZ R52, R54, -1.4426950216293334961 ;  /* 0xbfb8aa3b36347820 */ /* 0x000fe20000410000 */
[----:B------:R-:W-:Y:S01]  /*1390*/  IADD3 R36, P2, R51, UR16, RZ ;  /* 0x0000001033247c10 */ /* 0x000fe2000ff5e0ff */
[----:B------:R-:W-:Y:S01]  /*13a0*/  FMUL.FTZ R9, R45, -1.4426950216293334961 ;  /* 0xbfb8aa3b2d097820 */ /* 0x000fe20000410000 */
[C---:B------:R-:W-:Y:S01]  /*13b0*/  FMUL.FTZ R42, R7.reuse, R42 ;  /* 0x0000002a072a7220 */ /* 0x040fe20000410000 */
[----:B------:R-:W-:Y:S01]  /*13c0*/  FMUL.FTZ R51, R56, -1.4426950216293334961 ;  /* 0xbfb8aa3b38337820 */ /* 0x000fe20000410000 */
[----:B------:R-:W-:Y:S01]  /*13d0*/  FMUL.FTZ R43, R7, R43 ;  /* 0x0000002b072b7220 */ /* 0x000fe20000410000 */
[----:B------:R1:W-:Y:S01]  /*13e0*/  MUFU.EX2 R18, R9 ;  /* 0x0000000900127308 */ /* 0x0003e20000000800 */
[----:B------:R-:W-:Y:S01]  /*13f0*/  FFMA.FTZ R40, R3, R42, R5 ;  /* 0x0000002a03287223 */ /* 0x000fe20000010005 */
[----:B------:R-:W-:-:S03]  /*1400*/  IADD3.X R37, R47, UR17, RZ, P2, !PT ;  /* 0x000000112f257c10 */ /* 0x000fc600097fe4ff */
[----:B------:R-:W-:-:S03]  /*1410*/  FMUL.FTZ R47, R40, -1.4426950216293334961 ;  /* 0xbfb8aa3b282f7820 */ /* 0x000fc60000410000 */
[----:B------:R-:W4:Y:S01]  /*1420*/  MUFU.EX2 R52, R52 ;  /* 0x0000003400347308 */ /* 0x000f220000000800 */
[----:B-1----:R-:W-:Y:S01]  /*1430*/  FFMA.FTZ R9, R4, R43, R6 ;  /* 0x0000002b04097223 */ /* 0x002fe20000010006 */
[----:B------:R-:W-:Y:S01]  /*1440*/  SHF.L.U32 R55, R55, 0x10, RZ ;  /* 0x0000001037377819 */ /* 0x000fe200000006ff */
[----:B------:R-:W-:Y:S01]  /*1450*/  FMUL.FTZ R60, R60, R35 ;  /* 0x000000233c3c7220 */ /* 0x000fe20000410000 */
[----:B------:R-:W-:Y:S01]  /*1460*/  FFMA.FTZ R53, R0, R16, RZ ;  /* 0x0000001000357223 */ /* 0x000fe200000100ff */
[----:B------:R-:W-:Y:S01]  /*1470*/  FMUL.FTZ R38, R9, -1.4426950216293334961 ;  /* 0xbfb8aa3b09267820 */ /* 0x000fe20000410000 */
[----:B0-----:R-:W-:Y:S02]  /*1480*/  SHF.L.U32 R23, R48, 0x1, RZ ;  /* 0x0000000130177819 */ /* 0x001fe400000006ff */
[----:B------:R-:W0:Y:S01]  /*1490*/  MUFU.EX2 R51, R51 ;  /* 0x0000003300337308 */ /* 0x000e220000000800 */
[----:B------:R-:W-:Y:S01]  /*14a0*/  FMUL.FTZ R60, R55, R60 ;  /* 0x0000003c373c7220 */ /* 0x000fe20000410000 */
[----:B------:R-:W-:Y:S01]  /*14b0*/  FFMA.FTZ R15, R0, R17, R29 ;  /* 0x00000011000f7223 */ /* 0x000fe2000001001d */
[----:B------:R-:W-:Y:S01]  /*14c0*/  IADD3 R34, P3, R58, UR14, RZ ;  /* 0x0000000e3a227c10 */ /* 0x000fe2000ff7e0ff */
[----:B------:R1:W-:Y:S04]  /*14d0*/  STL [R1+0x100], R20 ;  /* 0x0001001401007387 */ /* 0x0003e80000100800 */
[----:B------:R-:W1:Y:S01]  /*14e0*/  MUFU.EX2 R47, R47 ;  /* 0x0000002f002f7308 */ /* 0x000e620000000800 */
[CC--:B------:R-:W-:Y:S01]  /*14f0*/  FMUL.FTZ R55, R3.reuse, R60.reuse ;  /* 0x0000003c03377220 */ /* 0x0c0fe20000410000 */
[-C--:B------:R-:W-:Y:S01]  /*1500*/  FFMA.FTZ R19, R46, R60.reuse, R10 ;  /* 0x0000003c2e137223 */ /* 0x080fe2000001000a */
[----:B------:R-:W-:Y:S01]  /*1510*/  SHF.L.U32 R22, R44, 0x1, RZ ;  /* 0x000000012c167819 */ /* 0x000fe200000006ff */
[----:B------:R-:W3:Y:S04]  /*1520*/  LDG.E.64.CONSTANT R36, desc[UR12][R36.64] ;  /* 0x0000000c24247981 */ /* 0x000ee8000c1e9b00 */
[----:B------:R-:W1:Y:S01]  /*1530*/  MUFU.EX2 R38, R38 ;  /* 0x0000002600267308 */ /* 0x000e620000000800 */
[----:B------:R-:W-:Y:S01]  /*1540*/  FFMA.FTZ R10, R46, R55, R50 ;  /* 0x000000372e0a7223 */ /* 0x000fe20000010032 */
[----:B----4-:R-:W-:Y:S01]  /*1550*/  FADD.FTZ R52, R52, 1 ;  /* 0x3f80000034347421 */ /* 0x010fe20000010000 */
[-C--:B------:R-:W-:Y:S01]  /*1560*/  FMUL.FTZ R46, R2, R59.reuse ;  /* 0x0000003b022e7220 */ /* 0x080fe20000410000 */
[----:B------:R-:W-:Y:S01]  /*1570*/  FFMA.FTZ R53, R3, R60, R53 ;  /* 0x0000003c03357223 */ /* 0x000fe20000010035 */
[----:B------:R-:W-:Y:S01]  /*1580*/  FADD.FTZ R60, R60, R11 ;  /* 0x0000000b3c3c7221 */ /* 0x000fe20000010000 */
[----:B0-----:R-:W-:Y:S01]  /*1590*/  FADD.FTZ R51, R51, 1 ;  /* 0x3f80000033337421 */ /* 0x001fe20000010000 */
[----:B------:R-:W-:Y:S01]  /*15a0*/  IADD3.X R11, RZ, R8, RZ, P1, !PT ;  /* 0x00000008ff0b7210 */ /* 0x000fe20000ffe4ff */
[----:B------:R-:W-:Y:S01]  /*15b0*/  FFMA.FTZ R10, R57, R46, R10 ;  /* 0x0000002e390a7223 */ /* 0x000fe2000001000a */
[----:B------:R-:W-:Y:S01]  /*15c0*/  FFMA.FTZ R53, R2, R59, R53 ;  /* 0x0000003b02357223 */ /* 0x000fe20000010035 */
[----:B------:R-:W0:Y:S01]  /*15d0*/  MUFU.RCP R52, R52 ;  /* 0x0000003400347308 */ /* 0x000e220000001000 */
[----:B------:R-:W-:Y:S01]  /*15e0*/  SHF.L.U64.HI R16, R48, 0x1, R11 ;  /* 0x0000000130107819 */ /* 0x000fe2000001020b */
[-CC-:B------:R-:W-:Y:S01]  /*15f0*/  FFMA.FTZ R46, R49, R39.reuse, R12.reuse ;  /* 0x00000027312e7223 */ /* 0x180fe2000001000c */
[----:B-1----:R-:W-:Y:S01]  /*1600*/  FADD.FTZ R48, R47, 1 ;  /* 0x3f8000002f307421 */ /* 0x002fe20000010000 */
[----:B------:R-:W-:Y:S01]  /*1610*/  PRMT R12, R20, 0x7632, R12 ;  /* 0x00007632140c7816 */ /* 0x000fe2000000000c */
[----:B------:R-:W-:-:S03]  /*1620*/  FFMA.FTZ R47, R4, R39, R53 ;  /* 0x00000027042f7223 */ /* 0x000fc60000010035 */
[----:B------:R-:W1:Y:S01]  /*1630*/  MUFU.RCP R57, R51 ;  /* 0x0000003300397308 */ /* 0x000e620000001000 */
[----:B------:R-:W-:Y:S01]  /*1640*/  FADD.FTZ R53, R38, 1 ;  /* 0x3f80000026357421 */ /* 0x000fe20000010000 */
[----:B------:R-:W-:Y:S01]  /*1650*/  SHF.L.U32 R12, R12, 0x10, RZ ;  /* 0x000000100c0c7819 */ /* 0x000fe200000006ff */
[----:B------:R-:W-:-:S05]  /*1660*/  FMUL.FTZ R41, R15, -1.4426950216293334961 ;  /* 0xbfb8aa3b0f297820 */ /* 0x000fca0000410000 */
[----:B------:R-:W4:Y:S01]  /*1670*/  MUFU.RCP R48, R48 ;  /* 0x0000003000307308 */ /* 0x000f220000001000 */
[----:B------:R-:W-:-:S07]  /*1680*/  FADD.FTZ R12, -R14, R12 ;  /* 0x0000000c0e0c7221 */ /* 0x000fce0000010100 */
[----:B------:R-:W4:Y:S01]  /*1690*/  MUFU.RCP R53, R53 ;  /* 0x0000003500357308 */ /* 0x000f220000001000 */
[----:B------:R-:W-:-:S07]  /*16a0*/  IADD3 R38, P1, R23, UR14, RZ ;  /* 0x0000000e17267c10 */ /* 0x000fce000ff3e0ff */
[----:B------:R-:W4:Y:S01]  /*16b0*/  MUFU.EX2 R41, R41 ;  /* 0x0000002900297308 */ /* 0x000f220000000800 */
[----:B------:R-:W-:Y:S01]  /*16c0*/  IADD3.X R35, R61, UR15, RZ, P3, !PT ;  /* 0x0000000f3d237c10 */ /* 0x000fe20009ffe4ff */
[----:B------:R-:W-:Y:S04]  /*16d0*/  STL [R1+0x9c], R16 ;  /* 0x00009c1001007387 */ /* 0x000fe80000100800 */
[----:B------:R-:W-:Y:S04]  /*16e0*/  STL [R1+0x98], R23 ;  /* 0x0000981701007387 */ /* 0x000fe80000100800 */
[----:B------:R-:W-:Y:S04]  /*16f0*/  STL [R1+0x104], R21 ;  /* 0x0001041501007387 */ /* 0x000fe80000100800 */
[----:B------:R-:W-:Y:S04]  /*1700*/  STL [R1+0x108], R24 ;  /* 0x0001081801007387 */ /* 0x000fe80000100800 */
[----:B------:R-:W-:Y:S01]  /*1710*/  STL [R1+0x10c], R25 ;  /* 0x00010c1901007387 */ /* 0x000fe20000100800 */
[----:B--2---:R-:W-:Y:S01]  /*1720*/  FADD.FTZ R50, R39, R13 ;  /* 0x0000000d27327221 */ /* 0x004fe20000010000 */
[----:B------:R-:W-:Y:S01]  /*1730*/  FMUL.FTZ R39, R4, R39 ;  /* 0x0000002704277220 */ /* 0x000fe20000410000 */
[----:B0-----:R-:W-:Y:S01]  /*1740*/  FADD.FTZ R13, -R52, 1 ;  /* 0x3f800000340d7421 */ /* 0x001fe20000010100 */
[----:B------:R-:W-:Y:S01]  /*1750*/  PRMT R11, R21, 0x7632, R11 ;  /* 0x00007632150b7816 */ /* 0x000fe2000000000b */
[----:B------:R-:W2:Y:S01]  /*1760*/  LDG.E.64.CONSTANT R34, desc[UR12][R34.64] ;  /* 0x0000000c22227981 */ /* 0x000ea2000c1e9b00 */
[----:B------:R-:W-:Y:S01]  /*1770*/  FFMA.FTZ R49, R49, R39, R10 ;  /* 0x0000002731317223 */ /* 0x000fe2000001000a */
[----:B------:R-:W-:Y:S01]  /*1780*/  FMUL.FTZ R10, R7, R12 ;  /* 0x0000000c070a7220 */ /* 0x000fe20000410000 */
[----:B-1----:R-:W-:Y:S01]  /*1790*/  FADD.FTZ R12, -R57, 1 ;  /* 0x3f800000390c7421 */ /* 0x002fe20000010100 */
[----:B------:R-:W-:Y:S01]  /*17a0*/  IADD3.X R39, R16, UR15, RZ, P1, !PT ;  /* 0x0000000f10277c10 */ /* 0x000fe20008ffe4ff */
[----:B------:R-:W-:-:S02]  /*17b0*/  FFMA.FTZ R13, R54, R13, 1 ;  /* 0x3f800000360d7423 */ /* 0x000fc4000001000d */
[----:B------:R-:W-:Y:S01]  /*17c0*/  FFMA.FTZ R56, R56, R12, 1 ;  /* 0x3f80000038387423 */ /* 0x000fe2000001000c */
[----:B------:R-:W-:Y:S01]  /*17d0*/  IADD3 R12, P1, R58, UR16, RZ ;  /* 0x000000103a0c7c10 */ /* 0x000fe2000ff3e0ff */
[----:B------:R-:W-:Y:S01]  /*17e0*/  FMUL.FTZ R52, R52, R13 ;  /* 0x0000000d34347220 */ /* 0x000fe20000410000 */
[----:B----4-:R-:W-:Y:S01]  /*17f0*/  FADD.FTZ R58, -R48, 1 ;  /* 0x3f800000303a7421 */ /* 0x010fe20000010100 */
[----:B------:R-:W-:Y:S01]  /*1800*/  FFMA.FTZ R51, R3, R10, R5 ;  /* 0x0000000a03337223 */ /* 0x000fe20000010005 */
[----:B------:R-:W-:Y:S01]  /*1810*/  IADD3.X R13, R61, UR17, RZ, P1, !PT ;  /* 0x000000113d0d7c10 */ /* 0x000fe20008ffe4ff */
[----:B------:R-:W-:Y:S01]  /*1820*/  FADD.FTZ R61, -R53, 1 ;  /* 0x3f800000353d7421 */ /* 0x000fe20000010100 */
[----:B------:R-:W-:Y:S01]  /*1830*/  FMUL.FTZ R56, R57, R56 ;  /* 0x0000003839387220 */ /* 0x000fe20000410000 */
[----:B------:R-:W-:Y:S01]  /*1840*/  FFMA.FTZ R58, R40, R58, 1 ;  /* 0x3f800000283a7423 */ /* 0x000fe2000001003a */
[----:B------:R-:W-:Y:S01]  /*1850*/  FADD.FTZ R57, R41, 1 ;  /* 0x3f80000029397421 */ /* 0x000fe20000010000 */
[----:B------:R-:W-:Y:S01]  /*1860*/  FFMA.FTZ R61, R9, R61, 1 ;  /* 0x3f800000093d7423 */ /* 0x000fe2000001003d */
[----:B------:R0:W4:Y:S01]  /*1870*/  LDG.E.64.CONSTANT R40, desc[UR12][R12.64] ;  /* 0x0000000c0c287981 */ /* 0x000122000c1e9b00 */
[----:B------:R-:W-:Y:S01]  /*1880*/  PRMT R9, R24, 0x7632, R9 ;  /* 0x0000763218097816 */ /* 0x000fe20000000009 */
[----:B------:R-:W-:Y:S01]  /*1890*/  FMUL.FTZ R58, R48, R58 ;  /* 0x0000003a303a7220 */ /* 0x000fe20000410000 */
[----:B------:R-:W-:Y:S01]  /*18a0*/  SHF.L.U32 R11, R11, 0x10, RZ ;  /* 0x000000100b0b7819 */ /* 0x000fe200000006ff */
[----:B------:R-:W4:Y:S01]  /*18b0*/  LDG.E.64.CONSTANT R38, desc[UR12][R38.64] ;  /* 0x0000000c26267981 */ /* 0x000f22000c1e9b00 */
[----:B------:R-:W-:-:S02]  /*18c0*/  SHF.L.U32 R9, R9, 0x10, RZ ;  /* 0x0000001009097819 */ /* 0x000fc400000006ff */
[----:B0-----:R-:W-:-:S03]  /*18d0*/  SHF.L.U32 R12, R24, 0x10, RZ ;  /* 0x00000010180c7819 */ /* 0x001fc600000006ff */
[----:B------:R-:W-:Y:S01]  /*18e0*/  FMUL.FTZ R58, R9, R58 ;  /* 0x0000003a093a7220 */ /* 0x000fe20000410000 */
[----:B------:R-:W-:Y:S01]  /*18f0*/  SHF.L.U32 R48, R25, 0x10, RZ ;  /* 0x0000001019307819 */ /* 0x000fe200000006ff */
[----:B------:R-:W-:Y:S01]  /*1900*/  FMUL.FTZ R20, R12, R52 ;  /* 0x000000340c147220 */ /* 0x000fe20000410000 */
[----:B------:R-:W-:-:S03]  /*1910*/  FADD.FTZ R13, R18, 1 ;  /* 0x3f800000120d7421 */ /* 0x000fc60000010000 */
[----:B------:R-:W-:Y:S01]  /*1920*/  FMUL.FTZ R9, R0, R20 ;  /* 0x0000001400097220 */ /* 0x000fe20000410000 */
[----:B------:R-:W-:Y:S01]  /*1930*/  FMUL.FTZ R18, R48, R56 ;  /* 0x0000003830127220 */ /* 0x000fe20000410000 */
[----:B------:R-:W-:Y:S02]  /*1940*/  FMUL.FTZ R48, R3, R58 ;  /* 0x0000003a03307220 */ /* 0x000fe40000410000 */
[----:B------:R-:W-:Y:S01]  /*1950*/  FFMA.FTZ R9, R26, R9, R49 ;  /* 0x000000091a097223 */ /* 0x000fe20000010031 */
[----:B------:R-:W-:Y:S01]  /*1960*/  FMUL.FTZ R49, R2, R18 ;  /* 0x0000001202317220 */ /* 0x000fe20000410000 */
[----:B------:R-:W-:Y:S02]  /*1970*/  STL [R1+0x34], R20 ;  /* 0x0000341401007387 */ /* 0x000fe40000100800 */
[----:B------:R-:W-:Y:S02]  /*1980*/  FFMA.FTZ R48, R42, R48, R9 ;  /* 0x000000302a307223 */ /* 0x000fe40000010009 */
[----:B------:R-:W3:Y:S02]  /*1990*/  LDL.LU R26, [R1+0x154] ;  /* 0x00015400011a7983 */ /* 0x000ee40000300800 */
[----:B------:R-:W-:-:S02]  /*19a0*/  FFMA.FTZ R49, R27, R49, R48 ;  /* 0x000000311b317223 */ /* 0x000fc40000010030 */
[----:B------:R-:W-:Y:S04]  /*19b0*/  STL [R1+0x4c], R18 ;  /* 0x00004c1201007387 */ /* 0x000fe80000100800 */
[----:B------:R-:W2:Y:S01]  /*19c0*/  LDL.LU R27, [R1+0x150] ;  /* 0x00015000011b7983 */ /* 0x000ea20000300800 */
[----:B------:R-:W-:-:S06]  /*19d0*/  FMUL.FTZ R55, R51, -1.4426950216293334961 ;  /* 0xbfb8aa3b33377820 */ /* 0x000fcc0000410000 */
[----:B------:R-:W0:Y:S01]  /*19e0*/  MUFU.EX2 R55, R55 ;  /* 0x0000003700377308 */ /* 0x000e220000000800 */
[----:B------:R-:W-:-:S04]  /*19f0*/  FADD.FTZ R11, -R14, R11 ;  /* 0x0000000b0e0b7221 */ /* 0x000fc80000010100 */
[----:B------:R-:W-:Y:S01]  /*1a00*/  FMUL.FTZ R11, R7, R11 ;  /* 0x0000000b070b7220 */ /* 0x000fe20000410000 */
[----:B------:R-:W-:Y:S02]  /*1a10*/  PRMT R12, R25, 0x7632, R12 ;  /* 0x00007632190c7816 */ /* 0x000fe4000000000c */
[----:B------:R-:W1:Y:S01]  /*1a20*/  MUFU.RCP R57, R57 ;  /* 0x0000003900397308 */ /* 0x000e620000001000 */
[----:B------:R-:W-:Y:S01]  /*1a30*/  FFMA.FTZ R54, R4, R11, R6 ;  /* 0x0000000b04367223 */ /* 0x000fe20000010006 */
[----:B------:R-:W-:-:S03]  /*1a40*/  SHF.L.U32 R52, R12, 0x10, RZ ;  /* 0x000000100c347819 */ /* 0x000fc600000006ff */
[----:B------:R-:W-:Y:S01]  /*1a50*/  FMUL.FTZ R59, R54, -1.4426950216293334961 ;  /* 0xbfb8aa3b363b7820 */ /* 0x000fe20000410000 */
[----:B0-----:R-:W-:-:S04]  /*1a60*/  FADD.FTZ R55, R55, 1 ;  /* 0x3f80000037377421 */ /* 0x001fc80000010000 */
[----:B------:R-:W0:Y:S01]  /*1a70*/  MUFU.RCP R12, R55 ;  /* 0x00000037000c7308 */ /* 0x000e220000001000 */
[----:B------:R-:W-:-:S07]  /*1a80*/  FFMA.FTZ R9, R42, R58, R19 ;  /* 0x0000003a2a097223 */ /* 0x000fce0000010013 */
[----:B------:R-:W0:Y:S01]  /*1a90*/  MUFU.EX2 R59, R59 ;  /* 0x0000003b003b7308 */ /* 0x000e220000000800 */
[----:B------:R-:W-:Y:S01]  /*1aa0*/  FFMA.FTZ R47, R0, R20, R47 ;  /* 0x00000014002f7223 */ /* 0x000fe2000001002f */
[----:B-1----:R-:W-:-:S06]  /*1ab0*/  FADD.FTZ R42, -R57, 1 ;  /* 0x3f800000392a7421 */ /* 0x002fcc0000010100 */
[----:B------:R-:W1:Y:S01]  /*1ac0*/  MUFU.RCP R13, R13 ;  /* 0x0000000d000d7308 */ /* 0x000e620000001000 */
[----:B------:R-:W-:Y:S01]  /*1ad0*/  FMUL.FTZ R61, R53, R61 ;  /* 0x0000003d353d7220 */ /* 0x000fe20000410000 */
[----:B------:R-:W-:Y:S01]  /*1ae0*/  FFMA.FTZ R47, R3, R58, R47 ;  /* 0x0000003a032f7223 */ /* 0x000fe2000001002f */
[----:B------:R-:W-:Y:S01]  /*1af0*/  FFMA.FTZ R42, R15, R42, 1 ;  /* 0x3f8000000f2a7423 */ /* 0x000fe2000001002a */
[----:B0-----:R-:W-:Y:S01]  /*1b00*/  FADD.FTZ R15, -R12, 1 ;  /* 0x3f8000000c0f7421 */ /* 0x001fe20000010100 */
[----:B------:R-:W-:Y:S01]  /*1b10*/  FMUL.FTZ R52, R52, R61 ;  /* 0x0000003d34347220 */ /* 0x000fe20000410000 */
[----:B------:R-:W-:Y:S02]  /*1b20*/  FFMA.FTZ R47, R2, R18, R47 ;  /* 0x00000012022f7223 */ /* 0x000fe4000001002f */
[----:B------:R-:W-:Y:S01]  /*1b30*/  FFMA.FTZ R15, R51, R15, 1 ;  /* 0x3f800000330f7423 */ /* 0x000fe2000001000f */
[----:B------:R-:W-:Y:S01]  /*1b40*/  FADD.FTZ R53, R59, 1 ;  /* 0x3f8000003b357421 */ /* 0x000fe20000010000 */
[----:B------:R-:W-:Y:S01]  /*1b50*/  FFMA.FTZ R48, R4, R52, R47 ;  /* 0x0000003404307223 */ /* 0x000fe2000001002f */
[----:B------:R-:W-:Y:S01]  /*1b60*/  IADD3.X R8, RZ, R8, RZ, P0, !PT ;  /* 0x00000008ff087210 */ /* 0x000fe200007fe4ff */
[----:B------:R-:W-:Y:S01]  /*1b70*/  FMUL.FTZ R55, R12, R15 ;  /* 0x0000000f0c377220 */ /* 0x000fe20000410000 */
[----:B------:R-:W-:Y:S01]  /*1b80*/  SHF.L.U32 R12, R28, 0x10, RZ ;  /* 0x000000101c0c7819 */ /* 0x000fe200000006ff */
[----:B------:R-:W-:Y:S01]  /*1b90*/  FMUL.FTZ R42, R57, R42 ;  /* 0x0000002a392a7220 */ /* 0x000fe20000410000 */
[----:B------:R-:W0:Y:S01]  /*1ba0*/  MUFU.RCP R53, R53 ;  /* 0x0000003500357308 */ /* 0x000e220000001000 */
[----:B-1----:R-:W-:Y:S01]  /*1bb0*/  FADD.FTZ R47, -R13, 1 ;  /* 0x3f8000000d2f7421 */ /* 0x002fe20000010100 */
[----:B------:R-:W-:Y:S01]  /*1bc0*/  SHF.L.U64.HI R19, R44, 0x1, R8 ;  /* 0x000000012c137819 */ /* 0x000fe20000010208 */
[----:B------:R-:W-:-:S02]  /*1bd0*/  FMUL.FTZ R15, R12, R42 ;  /* 0x0000002a0c0f7220 */ /* 0x000fc40000410000 */
[----:B------:R-:W-:Y:S02]  /*1be0*/  FFMA.FTZ R47, R45, R47, 1 ;  /* 0x3f8000002d2f7423 */ /* 0x000fe4000001002f */
[----:B------:R-:W-:Y:S01]  /*1bf0*/  STL [R1+0x90], R19 ;  /* 0x0000901301007387 */ /* 0x000fe20000100800 */
[----:B------:R-:W-:-:S03]  /*1c00*/  FFMA.FTZ R46, R43, R52, R46 ;  /* 0x000000342b2e7223 */ /* 0x000fc6000001002e */
[----:B------:R-:W-:Y:S01]  /*1c10*/  STL [R1+0x7c], R22 ;  /* 0x00007c1601007387 */ /* 0x000fe20000100800 */
[----:B------:R-:W-:-:S03]  /*1c20*/  FADD.FTZ R50, R50, R52 ;  /* 0x0000003432327221 */ /* 0x000fc60000010000 */
[----:B------:R1:W-:Y:S01]  /*1c30*/  STL [R1+0x3c], R15 ;  /* 0x00003c0f01007387 */ /* 0x0003e20000100800 */
[----:B------:R-:W-:Y:S01]  /*1c40*/  FMUL.FTZ R52, R4, R52 ;  /* 0x0000003404347220 */ /* 0x000fe20000410000 */
[----:B-1----:R-:W-:-:S03]  /*1c50*/  SHF.L.U32 R15, R30, 0x10, RZ ;  /* 0x000000101e0f7819 */ /* 0x002fc600000006ff */
[----:B------:R-:W-:Y:S01]  /*1c60*/  FFMA.FTZ R52, R43, R52, R49 ;  /* 0x000000342b347223 */ /* 0x000fe20000010031 */
[----:B0-----:R-:W-:Y:S01]  /*1c70*/  FADD.FTZ R43, -R53, 1 ;  /* 0x3f800000352b7421 */ /* 0x001fe20000010100 */
[----:B------:R-:W-:Y:S01]  /*1c80*/  FADD.FTZ R15, -R14, R15 ;  /* 0x0000000f0e0f7221 */ /* 0x000fe20000010100 */
[----:B------:R-:W-:Y:S02]  /*1c90*/  FMUL.FTZ R13, R13, R47 ;  /* 0x0000002f0d0d7220 */ /* 0x000fe40000410000 */
[----:B------:R-:W-:Y:S01]  /*1ca0*/  FFMA.FTZ R43, R54, R43, 1 ;  /* 0x3f800000362b7423 */ /* 0x000fe2000001002b */
[----:B------:R-:W-:-:S04]  /*1cb0*/  FMUL.FTZ R20, R7, R15 ;  /* 0x0000000f07147220 */ /* 0x000fc80000410000 */
[----:B------:R-:W-:Y:S01]  /*1cc0*/  FFMA.FTZ R15, R0, R20, R29 ;  /* 0x00000014000f7223 */ /* 0x000fe2000001001d */
[----:B---3--:R-:W-:-:S05]  /*1cd0*/  SHF.L.U32 R45, R26, 0x10, RZ ;  /* 0x000000101a2d7819 */ /* 0x008fca00000006ff */
[----:B------:R-:W-:Y:S01]  /*1ce0*/  FADD.FTZ R45, -R14, R45 ;  /* 0x0000002d0e2d7221 */ /* 0x000fe20000010100 */
[----:B--2---:R-:W-:-:S03]  /*1cf0*/  SHF.L.U32 R8, R27, 0x10, RZ ;  /* 0x000000101b087819 */ /* 0x004fc600000006ff */
[----:B------:R-:W-:Y:S02]  /*1d00*/  FMUL.FTZ R18, R7, R45 ;  /* 0x0000002d07127220 */ /* 0x000fe40000410000 */
[----:B------:R-:W-:-:S03]  /*1d10*/  FADD.FTZ R12, -R14, R8 ;  /* 0x000000080e0c7221 */ /* 0x000fc60000010100 */
[----:B------:R-:W-:Y:S01]  /*1d20*/  STL [R1+0x6c], R18 ;  /* 0x00006c1201007387 */ /* 0x000fe20000100800 */
[----:B------:R-:W-:-:S03]  /*1d30*/  FMUL.FTZ R24, R7, R12 ;  /* 0x0000000c07187220 */ /* 0x000fc60000410000 */
[----:B------:R-:W-:Y:S01]  /*1d40*/  STL [R1+0x110], R28 ;  /* 0x0001101c01007387 */ /* 0x000fe20000100800 */
[----:B------:R-:W-:Y:S01]  /*1d50*/  PRMT R54, R27, 0x7632, R54 ;  /* 0x000076321b367816 */ /* 0x000fe20000000036 */
[----:B------:R-:W-:Y:S02]  /*1d60*/  FFMA.FTZ R47, R2, R24, R31 ;  /* 0x00000018022f7223 */ /* 0x000fe4000001001f */
[----:B------:R-:W-:Y:S04]  /*1d70*/  STL [R1+0x114], R26 ;  /* 0x0001141a01007387 */ /* 0x000fe80000100800 */
[----:B------:R-:W-:Y:S01]  /*1d80*/  STL [R1+0x64], R24 ;  /* 0x0000641801007387 */ /* 0x000fe20000100800 */
[----:B------:R-:W-:-:S03]  /*1d90*/  FFMA.FTZ R49, R0, R18, R29 ;  /* 0x0000001200317223 */ /* 0x000fc6000001001d */
[----:B------:R-:W2:Y:S04]  /*1da0*/  LDL.LU R31, [R1+0x14c] ;  /* 0x00014c00011f7983 */ /* 0x000ea80000300800 */
[----:B------:R0:W-:Y:S04]  /*1db0*/  STL [R1+0x118], R27 ;  /* 0x0001181b01007387 */ /* 0x0001e80000100800 */
[----:B0-----:R-:W3:Y:S04]  /*1dc0*/  LDL R27, [R1+0x78] ;  /* 0x00007800011b7983 */ /* 0x001ee80000100800 */
[----:B------:R-:W-:Y:S04]  /*1dd0*/  STL [R1+0x68], R20 ;  /* 0x0000681401007387 */ /* 0x000fe80000100800 */
[----:B------:R-:W4:Y:S01]  /*1de0*/  LDL.LU R29, [R1+0x148] ;  /* 0x00014800011d7983 */ /* 0x000f220000300800 */
[----:B------:R-:W-:-:S02]  /*1df0*/  PRMT R12, R26, 0x7632, R12 ;  /* 0x000076321a0c7816 */ /* 0x000fc4000000000c */
[C---:B----4-:R-:W-:Y:S01]  /*1e00*/  SHF.L.U32 R59, R29.reuse, 0x10, RZ ;  /* 0x000000101d3b7819 */ /* 0x050fe200000006ff */
[----:B------:R0:W-:Y:S01]  /*1e10*/  STL [R1+0x11c], R29 ;  /* 0x00011c1d01007387 */ /* 0x0001e20000100800 */
[----:B------:R-:W-:-:S03]  /*1e20*/  PRMT R57, R29, 0x7632, R57 ;  /* 0x000076321d397816 */ /* 0x000fc60000000039 */
[----:B0-----:R-:W4:Y:S01]  /*1e30*/  LDL R29, [R1+0x3c] ;  /* 0x00003c00011d7983 */ /* 0x001f220000100800 */
[----:B------:R-:W-:Y:S01]  /*1e40*/  FMUL.FTZ R26, R59, R13 ;  /* 0x0000000d3b1a7220 */ /* 0x000fe20000410000 */
[----:B------:R-:W-:-:S04]  /*1e50*/  FADD.FTZ R60, R60, R58 ;  /* 0x0000003a3c3c7221 */ /* 0x000fc80000010000 */
[----:B------:R-:W-:Y:S01]  /*1e60*/  STL [R1+0x38], R26 ;  /* 0x0000381a01007387 */ /* 0x000fe20000100800 */
[----:B------:R-:W-:Y:S02]  /*1e70*/  PRMT R8, R28, 0x7632, R8 ;  /* 0x000076321c087816 */ /* 0x000fe40000000008 */
[----:B------:R-:W-:Y:S02]  /*1e80*/  SHF.L.U32 R12, R12, 0x10, RZ ;  /* 0x000000100c0c7819 */ /* 0x000fe400000006ff */
[----:B------:R-:W-:-:S03]  /*1e90*/  SHF.L.U32 R54, R54, 0x10, RZ ;  /* 0x0000001036367819 */ /* 0x000fc600000006ff */
[----:B------:R-:W-:Y:S01]  /*1ea0*/  FADD.FTZ R12, -R14, R12 ;  /* 0x0000000c0e0c7221 */ /* 0x000fe20000010100 */
[----:B------:R-:W-:Y:S01]  /*1eb0*/  SHF.L.U32 R8, R8, 0x10, RZ ;  /* 0x0000001008087819 */ /* 0x000fe200000006ff */
[----:B------:R-:W-:Y:S01]  /*1ec0*/  FMUL.FTZ R56, R49, -1.4426950216293334961 ;  /* 0xbfb8aa3b31387820 */ /* 0x000fe20000410000 */
[----:B------:R-:W-:Y:S01]  /*1ed0*/  FADD.FTZ R54, -R14, R54 ;  /* 0x000000360e367221 */ /* 0x000fe20000010100 */
[----:B------:R-:W-:Y:S01]  /*1ee0*/  FMUL.FTZ R12, R7, R12 ;  /* 0x0000000c070c7220 */ /* 0x000fe20000410000 */
[----:B------:R-:W-:Y:S01]  /*1ef0*/  FMUL.FTZ R44, R47, -1.4426950216293334961 ;  /* 0xbfb8aa3b2f2c7820 */ /* 0x000fe20000410000 */
[----:B------:R-:W-:Y:S01]  /*1f00*/  FMUL.FTZ R55, R8, R55 ;  /* 0x0000003708377220 */ /* 0x000fe20000410000 */
[----:B------:R-:W-:Y:S01]  /*1f10*/  FMUL.FTZ R54, R7, R54 ;  /* 0x0000003607367220 */ /* 0x000fe20000410000 */
[----:B------:R-:W-:Y:S01]  /*1f20*/  FFMA.FTZ R8, R3, R12, R5 ;  /* 0x0000000c03087223 */ /* 0x000fe20000010005 */
[----:B------:R-:W0:Y:S02]  /*1f30*/  MUFU.EX2 R56, R56 ;  /* 0x0000003800387308 */ /* 0x000e240000000800 */
[----:B------:R-:W-:Y:S01]  /*1f40*/  FFMA.FTZ R51, R4, R54, R6 ;  /* 0x0000003604337223 */ /* 0x000fe20000010006 */
[----:B------:R-:W-:Y:S01]  /*1f50*/  FMUL.FTZ R45, R8, -1.4426950216293334961 ;  /* 0xbfb8aa3b082d7820 */ /* 0x000fe20000410000 */
[----:B------:R-:W-:Y:S01]  /*1f60*/  FMUL.FTZ R53, R53, R43 ;  /* 0x0000002b35357220 */ /* 0x000fe20000410000 */
[----:B------:R-:W-:-:S03]  /*1f70*/  SHF.L.U32 R57, R57, 0x10, RZ ;  /* 0x0000001039397819 */ /* 0x000fc600000006ff */
[----:B------:R-:W1:Y:S01]  /*1f80*/  MUFU.EX2 R44, R44 ;  /* 0x0000002c002c7308 */ /* 0x000e620000000800 */
[----:B------:R-:W-:Y:S01]  /*1f90*/  FMUL.FTZ R13, R51, -1.4426950216293334961 ;  /* 0xbfb8aa3b330d7820 */ /* 0x000fe20000410000 */
[----:B------:R-:W-:-:S06]  /*1fa0*/  FMUL.FTZ R57, R57, R53 ;  /* 0x0000003539397220 */ /* 0x000fcc0000410000 */
[----:B------:R-:W1:Y:S01]  /*1fb0*/  MUFU.EX2 R45, R45 ;  /* 0x0000002d002d7308 */ /* 0x000e620000000800 */
[----:B------:R-:W-:-:S07]  /*1fc0*/  FFMA.FTZ R18, R10, R55, R9 ;  /* 0x000000370a127223 */ /* 0x000fce0000010009 */
[----:B------:R1:W1:Y:S01]  /*1fd0*/  MUFU.EX2 R53, R13 ;  /* 0x0000000d00357308 */ /* 0x0002620000000800 */
[CC--:B----4-:R-:W-:Y:S01]  /*1fe0*/  FMUL.FTZ R58, R0.reuse, R29.reuse ;  /* 0x0000001d003a7220 */ /* 0x0d0fe20000410000 */
[----:B------:R-:W-:Y:S01]  /*1ff0*/  FFMA.FTZ R48, R0, R29, R48 ;  /* 0x0000001d00307223 */ /* 0x000fe20000010030 */
[----:B------:R4:W-:Y:S04]  /*2000*/  STL [R1+0x120], R29 ;  /* 0x0001201d01007387 */ /* 0x0009e80000100800 */
[----:B----4-:R-:W4:Y:S04]  /*2010*/  LDL R29, [R1+0xc] ;  /* 0x00000c00011d7983 */ /* 0x010f280000100800 */
[----:B---3--:R-:W-:Y:S04]  /*2020*/  STL [R1+0x124], R27 ;  /* 0x0001241b01007387 */ /* 0x008fe80000100800 */
[----:B------:R3:W-:Y:S04]  /*2030*/  STL [R1+0x128], R26 ;  /* 0x0001281a01007387 */ /* 0x0007e80000100800 */
[----:B------:R-:W-:Y:S04]  /*2040*/  STL [R1+0x12c], R30 ;  /* 0x00012c1e01007387 */ /* 0x000fe80000100800 */
[----:B--2---:R-:W-:Y:S04]  /*2050*/  STL [R1+0x130], R31 ;  /* 0x0001301f01007387 */ /* 0x004fe80000100800 */
[----:B------:R-:W2:Y:S01]  /*2060*/  LDL R28, [R1+0x6c] ;  /* 0x00006c00011c7983 */ /* 0x000ea20000100800 */
[----:B------:R-:W-:Y:S01]  /*2070*/  FFMA.FTZ R52, R17, R58, R52 ;  /* 0x0000003a11347223 */ /* 0x000fe20000010034 */
[CC--:B------:R-:W-:Y:S01]  /*2080*/  FMUL.FTZ R58, R3.reuse, R55.reuse ;  /* 0x00000037033a7220 */ /* 0x0c0fe20000410000 */
[----:B------:R-:W-:Y:S01]  /*2090*/  FFMA.FTZ R48, R3, R55, R48 ;  /* 0x0000003703307223 */ /* 0x000fe20000010030 */
[----:B------:R-:W-:-:S02]  /*20a0*/  FMUL.FTZ R9, R2, R26 ;  /* 0x0000001a02097220 */ /* 0x000fc40000410000 */
[----:B------:R-:W-:Y:S01]  /*20b0*/  FFMA.FTZ R58, R10, R58, R52 ;  /* 0x0000003a0a3a7223 */ /* 0x000fe20000010034 */
[----:B0-----:R-:W-:Y:S01]  /*20c0*/  FADD.FTZ R52, R56, 1 ;  /* 0x3f80000038347421 */ /* 0x001fe20000010000 */
[----:B------:R-:W-:Y:S01]  /*20d0*/  FFMA.FTZ R48, R2, R26, R48 ;  /* 0x0000001a02307223 */ /* 0x000fe20000010030 */
[----:B-1----:R-:W-:Y:S01]  /*20e0*/  FADD.FTZ R44, R44, 1 ;  /* 0x3f8000002c2c7421 */ /* 0x002fe20000010000 */
[----:B------:R-:W-:Y:S01]  /*20f0*/  FFMA.FTZ R58, R27, R9, R58 ;  /* 0x000000091b3a7223 */ /* 0x000fe2000001003a */
[-C--:B------:R-:W-:Y:S01]  /*2100*/  FMUL.FTZ R9, R4, R57.reuse ;  /* 0x0000003904097220 */ /* 0x080fe20000410000 */
[----:B------:R-:W-:Y:S01]  /*2110*/  FADD.FTZ R13, R50, R57 ;  /* 0x00000039320d7221 */ /* 0x000fe20000010000 */
[----:B------:R-:W0:Y:S01]  /*2120*/  MUFU.RCP R52, R52 ;  /* 0x0000003400347308 */ /* 0x000e220000001000 */
[-C--:B------:R-:W-:Y:S01]  /*2130*/  FFMA.FTZ R59, R11, R57.reuse, R46 ;  /* 0x000000390b3b7223 */ /* 0x080fe2000001002e */
[----:B------:R-:W-:Y:S01]  /*2140*/  FFMA.FTZ R50, R4, R57, R48 ;  /* 0x0000003904327223 */ /* 0x000fe20000010030 */
[----:B------:R-:W-:Y:S01]  /*2150*/  FADD.FTZ R45, R45, 1 ;  /* 0x3f8000002d2d7421 */ /* 0x000fe20000010000 */
[----:B------:R-:W-:Y:S01]  /*2160*/  FFMA.FTZ R11, R11, R9, R58 ;  /* 0x000000090b0b7223 */ /* 0x000fe2000001003a */
[----:B------:R-:W-:-:S03]  /*2170*/  PRMT R9, R30, 0x7632, R9 ;  /* 0x000076321e097816 */ /* 0x000fc60000000009 */
[----:B------:R1:W3:Y:S01]  /*2180*/  MUFU.RCP R57, R44 ;  /* 0x0000002c00397308 */ /* 0x0002e20000001000 */
[----:B------:R-:W-:Y:S01]  /*2190*/  FADD.FTZ R53, R53, 1 ;  /* 0x3f80000035357421 */ /* 0x000fe20000010000 */
[--C-:B------:R-:W-:Y:S01]  /*21a0*/  FADD.FTZ R17, R60, R55.reuse ;  /* 0x000000373c117221 */ /* 0x100fe20000010000 */
[----:B------:R-:W-:Y:S02]  /*21b0*/  PRMT R55, R31, 0x7632, R55 ;  /* 0x000076321f377816 */ /* 0x000fe40000000037 */
[----:B------:R-:W-:-:S03]  /*21c0*/  SHF.L.U32 R9, R9, 0x10, RZ ;  /* 0x0000001009097819 */ /* 0x000fc600000006ff */
[----:B------:R3:W3:Y:S01]  /*21d0*/  MUFU.RCP R46, R45 ;  /* 0x0000002d002e7308 */ /* 0x0006e20000001000 */
[----:B------:R-:W-:Y:S02]  /*21e0*/  IADD3 R42, P0, R22, UR14, RZ ;  /* 0x0000000e162a7c10 */ /* 0x000fe4000ff1e0ff */
[----:B------:R-:W-:-:S05]  /*21f0*/  SHF.L.U32 R55, R55, 0x10, RZ ;  /* 0x0000001037377819 */ /* 0x000fca00000006ff */
[----:B------:R-:W3:Y:S01]  /*2200*/  MUFU.RCP R56, R53 ;  /* 0x0000003500387308 */ /* 0x000ee20000001000 */
[----:B------:R-:W-:Y:S01]  /*2210*/  IADD3.X R43, R19, UR15, RZ, P0, !PT ;  /* 0x0000000f132b7c10 */ /* 0x000fe200087fe4ff */
[C---:B------:R-:W-:Y:S01]  /*2220*/  FADD.FTZ R9, -R14.reuse, R9 ;  /* 0x000000090e097221 */ /* 0x040fe20000010100 */
[----:B-1----:R-:W-:Y:S01]  /*2230*/  IADD3 R44, P0, R23, UR16, RZ ;  /* 0x00000010172c7c10 */ /* 0x002fe2000ff1e0ff */
[----:B------:R-:W-:Y:S01]  /*2240*/  FADD.FTZ R55, -R14, R55 ;  /* 0x000000370e377221 */ /* 0x000fe20000010100 */
[----:B0-----:R-:W-:Y:S01]  /*2250*/  FADD.FTZ R58, -R52, 1 ;  /* 0x3f800000343a7421 */ /* 0x001fe20000010100 */
[----:B------:R-:W-:Y:S01]  /*2260*/  FMUL.FTZ R60, R7, R9 ;  /* 0x00000009073c7220 */ /* 0x000fe20000410000 */
[----:B---3--:R-:W-:Y:S01]  /*2270*/  IADD3.X R45, R16, UR17, RZ, P0, !PT ;  /* 0x00000011102d7c10 */ /* 0x008fe200087fe4ff */
[----:B------:R-:W-:Y:S01]  /*2280*/  FADD.FTZ R9, -R57, 1 ;  /* 0x3f80000039097421 */ /* 0x000fe20000010100 */
[----:B------:R-:W-:Y:S01]  /*2290*/  FMUL.FTZ R16, R7, R55 ;  /* 0x0000003707107220 */ /* 0x000fe20000410000 */
[----:B------:R-:W-:Y:S01]  /*22a0*/  FFMA.FTZ R49, R49, R58, 1 ;  /* 0x3f80000031317423 */ /* 0x000fe2000001003a */
[----:B------:R-:W-:Y:S01]  /*22b0*/  FADD.FTZ R58, -R46, 1 ;  /* 0x3f8000002e3a7421 */ /* 0x000fe20000010100 */
[----:B------:R-:W-:Y:S01]  /*22c0*/  FFMA.FTZ R47, R47, R9, 1 ;  /* 0x3f8000002f2f7423 */ /* 0x000fe20000010009 */
[----:B------:R-:W-:Y:S01]  /*22d0*/  FFMA.FTZ R9, R4, R16, R6 ;  /* 0x0000001004097223 */ /* 0x000fe20000010006 */
[----:B------:R-:W-:Y:S01]  /*22e0*/  SHF.L.U32 R10, R31, 0x10, RZ ;  /* 0x000000101f0a7819 */ /* 0x000fe200000006ff */
[----:B------:R-:W-:Y:S01]  /*22f0*/  FMUL.FTZ R52, R52, R49 ;  /* 0x0000003134347220 */ /* 0x000fe20000410000 */
[----:B------:R-:W-:Y:S01]  /*2300*/  FFMA.FTZ R8, R8, R58, 1 ;  /* 0x3f80000008087423 */ /* 0x000fe2000001003a */
[----:B------:R-:W-:Y:S01]  /*2310*/  FADD.FTZ R49, -R56, 1 ;  /* 0x3f80000038317421 */ /* 0x000fe20000010100 */
[----:B------:R-:W-:Y:S01]  /*2320*/  FMUL.FTZ R58, R9, -1.4426950216293334961 ;  /* 0xbfb8aa3b093a7820 */ /* 0x000fe20000410000 */
[----:B------:R-:W-:Y:S01]  /*2330*/  FMUL.FTZ R47, R57, R47 ;  /* 0x0000002f392f7220 */ /* 0x000fe20000410000 */
[----:B------:R-:W-:Y:S01]  /*2340*/  FADD.FTZ R10, -R14, R10 ;  /* 0x0000000a0e0a7221 */ /* 0x000fe20000010100 */
[----:B------:R-:W-:Y:S01]  /*2350*/  FFMA.FTZ R57, R51, R49, 1 ;  /* 0x3f80000033397423 */ /* 0x000fe20000010031 */
[----:B------:R-:W-:Y:S01]  /*2360*/  SHF.L.U32 R49, R32, 0x10, RZ ;  /* 0x0000001020317819 */ /* 0x000fe200000006ff */
[----:B------:R0:W-:Y:S01]  /*2370*/  MUFU.EX2 R51, R58 ;  /* 0x0000003a00337308 */ /* 0x0001e20000000800 */
[----:B------:R-:W-:Y:S01]  /*2380*/  FMUL.FTZ R23, R7, R10 ;  /* 0x0000000a07177220 */ /* 0x000fe20000410000 */
[----:B------:R-:W3:Y:S01]  /*2390*/  LDG.E.64.CONSTANT R42, desc[UR12][R42.64] ;  /* 0x0000000c2a2a7981 */ /* 0x000ee2000c1e9b00 */
[----:B------:R-:W-:Y:S01]  /*23a0*/  FMUL.FTZ R61, R15, -1.4426950216293334961 ;  /* 0xbfb8aa3b0f3d7820 */ /* 0x000fe20000410000 */
[----:B------:R-:W-:Y:S01]  /*23b0*/  FMUL.FTZ R25, R49, R52 ;  /* 0x0000003431197220 */ /* 0x000fe20000410000 */
[----:B------:R-:W-:Y:S01]  /*23c0*/  UIADD3 UR9, UP0, UR9, 0x1, URZ ;  /* 0x0000000109097890 */ /* 0x000fe2000ff1e03f */
[----:B------:R-:W3:Y:S01]  /*23d0*/  LDG.E.64.CONSTANT R44, desc[UR12][R44.64] ;  /* 0x0000000c2c2c7981 */ /* 0x000ee2000c1e9b00 */
[----:B------:R-:W-:Y:S01]  /*23e0*/  ULDC.64 UR14, c[0x0][0x258] ;  /* 0x00009600000e7ab9 */ /* 0x000fe20000000a00 */
[----:B0-----:R-:W-:-:S02]  /*23f0*/  SHF.L.U32 R58, R33, 0x10, RZ ;  /* 0x00000010213a7819 */ /* 0x001fc400000006ff */
[----:B------:R-:W-:Y:S03]  /*2400*/  STL [R1+0x60], R23 ;  /* 0x0000601701007387 */ /* 0x000fe60000100800 */
[----:B------:R-:W-:Y:S01]  /*2410*/  FMUL.FTZ R21, R58, R47 ;  /* 0x0000002f3a157220 */ /* 0x000fe20000410000 */
[----:B------:R-:W-:Y:S04]  /*2420*/  STL [R1+0x134], R32 ;  /* 0x0001342001007387 */ /* 0x000fe80000100800 */
[----:B------:R-:W-:Y:S04]  /*2430*/  STL [R1+0x28], R25 ;  /* 0x0000281901007387 */ /* 0x000fe80000100800 */
[----:B------:R-:W-:Y:S04]  /*2440*/  STL [R1+0x138], R33 ;  /* 0x0001382101007387 */ /* 0x000fe80000100800 */
[----:B------:R-:W-:Y:S04]  /*2450*/  STL [R1+0x24], R21 ;  /* 0x0000241501007387 */ /* 0x000fe80000100800 */
[----:B--2---:R-:W-:Y:S04]  /*2460*/  STL [R1+0x13c], R28 ;  /* 0x00013c1c01007387 */ /* 0x004fe80000100800 */
[----:B------:R-:W2:Y:S01]  /*2470*/  LDL R26, [R1+0x1c] ;  /* 0x00001c00011a7983 */ /* 0x000ea20000100800 */
[----:B------:R-:W-:Y:S01]  /*2480*/  FFMA.FTZ R10, R3, R60, R5 ;  /* 0x0000003c030a7223 */ /* 0x000fe20000010005 */
[----:B----4-:R-:W-:-:S03]  /*2490*/  FFMA.FTZ R48, R2, R23, R29 ;  /* 0x0000001702307223 */ /* 0x010fc6000001001d */
[----:B------:R-:W-:Y:S01]  /*24a0*/  FMUL.FTZ R55, R10, -1.4426950216293334961 ;  /* 0xbfb8aa3b0a377820 */ /* 0x000fe20000410000 */
[----:B------:R-:W-:Y:S01]  /*24b0*/  FMUL.FTZ R53, R48, -1.4426950216293334961 ;  /* 0xbfb8aa3b30357820 */ /* 0x000fe20000410000 */
[----:B------:R-:W0:Y:S01]  /*24c0*/  MUFU.EX2 R61, R61 ;  /* 0x0000003d003d7308 */ /* 0x000e220000000800 */
[----:B------:R-:W-:-:S07]  /*24d0*/  PRMT R52, R32, 0x7632, R52 ;  /* 0x0000763220347816 */ /* 0x000fce0000000034 */
[----:B------:R-:W1:Y:S08]  /*24e0*/  MUFU.EX2 R55, R55 ;  /* 0x0000003700377308 */ /* 0x000e700000000800 */
[----:B------:R-:W4:Y:S01]  /*24f0*/  MUFU.EX2 R53, R53 ;  /* 0x0000003500357308 */ /* 0x000f220000000800 */
[----:B------:R-:W-:Y:S01]  /*2500*/  SHF.L.U32 R52, R52, 0x10, RZ ;  /* 0x0000001034347819 */ /* 0x000fe200000006ff */
[----:B------:R-:W-:Y:S01]  /*2510*/  FMUL.FTZ R8, R46, R8 ;  /* 0x000000082e087220 */ /* 0x000fe20000410000 */
[----:B------:R-:W-:Y:S01]  /*2520*/  FMUL.FTZ R57, R56, R57 ;  /* 0x0000003938397220 */ /* 0x000fe20000410000 */
[----:B0-----:R-:W-:-:S02]  /*2530*/  FADD.FTZ R56, R61, 1 ;  /* 0x3f8000003d387421 */ /* 0x001fc40000010000 */
[----:B------:R-:W-:Y:S01]  /*2540*/  FMUL.FTZ R52, R52, R8 ;  /* 0x0000000834347220 */ /* 0x000fe20000410000 */
[----:B-1----:R-:W-:-:S03]  /*2550*/  FADD.FTZ R8, R55, 1 ;  /* 0x3f80000037087421 */ /* 0x002fc60000010000 */
[----:B------:R-:W0:Y:S01]  /*2560*/  MUFU.RCP R56, R56 ;  /* 0x0000003800387308 */ /* 0x000e220000001000 */
[----:B------:R-:W-:Y:S01]  /*2570*/  PRMT R49, R33, 0x7632, R49 ;  /* 0x0000763221317816 */ /* 0x000fe20000000031 */
[CC--:B------:R-:W-:Y:S01]  /*2580*/  FFMA.FTZ R50, R0.reuse, R25.reuse, R50 ;  /* 0x0000001900327223 */ /* 0x0c0fe20000010032 */
[----:B----4-:R-:W-:Y:S01]  /*2590*/  FADD.FTZ R58, R53, 1 ;  /* 0x3f800000353a7421 */ /* 0x010fe20000010000 */
[----:B------:R-:W-:-:S04]  /*25a0*/  FMUL.FTZ R53, R0, R25 ;  /* 0x0000001900357220 */ /* 0x000fc80000410000 */
[----:B------:R-:W1:Y:S01]  /*25b0*/  MUFU.RCP R8, R8 ;  /* 0x0000000800087308 */ /* 0x000e620000001000 */
[-C--:B------:R-:W-:Y:S01]  /*25c0*/  FMUL.FTZ R55, R3, R52.reuse ;  /* 0x0000003403377220 */ /* 0x080fe20000410000 */
[----:B------:R-:W-:Y:S01]  /*25d0*/  SHF.L.U32 R49, R49, 0x10, RZ ;  /* 0x0000001031317819 */ /* 0x000fe200000006ff */
[----:B------:R-:W-:Y:S01]  /*25e0*/  FFMA.FTZ R53, R28, R53, R11 ;  /* 0x000000351c357223 */ /* 0x000fe2000001000b */
[----:B------:R-:W-:-:S04]  /*25f0*/  FFMA.FTZ R50, R3, R52, R50 ;  /* 0x0000003403327223 */ /* 0x000fc80000010032 */
[----:B------:R-:W4:Y:S01]  /*2600*/  MUFU.RCP R58, R58 ;  /* 0x0000003a003a7308 */ /* 0x000f220000001000 */
[C---:B------:R-:W-:Y:S01]  /*2610*/  FFMA.FTZ R11, R12.reuse, R52, R18 ;  /* 0x000000340c0b7223 */ /* 0x040fe20000010012 */
[----:B------:R-:W-:Y:S01]  /*2620*/  FFMA.FTZ R53, R12, R55, R53 ;  /* 0x000000370c357223 */ /* 0x000fe20000010035 */
[C---:B------:R-:W-:Y:S01]  /*2630*/  FMUL.FTZ R12, R2.reuse, R21 ;  /* 0x00000015020c7220 */ /* 0x040fe20000410000 */
[----:B------:R-:W-:Y:S01]  /*2640*/  FADD.FTZ R51, R51, 1 ;  /* 0x3f80000033337421 */ /* 0x000fe20000010000 */
[----:B------:R-:W-:Y:S01]  /*2650*/  FMUL.FTZ R49, R49, R57 ;  /* 0x0000003931317220 */ /* 0x000fe20000410000 */
[----:B------:R-:W-:Y:S01]  /*2660*/  FFMA.FTZ R55, R2, R21, R50 ;  /* 0x0000001502377223 */ /* 0x000fe20000010032 */
[----:B------:R-:W-:Y:S01]  /*2670*/  FADD.FTZ R17, R17, R52 ;  /* 0x0000003411117221 */ /* 0x000fe20000010000 */
[----:B------:R-:W-:Y:S01]  /*2680*/  FFMA.FTZ R53, R24, R12, R53 ;  /* 0x0000000c18357223 */ /* 0x000fe20000010035 */
[----:B------:R4:W3:Y:S01]  /*2690*/  MUFU.RCP R52, R51 ;  /* 0x0000003300347308 */ /* 0x0008e20000001000 */
[-C--:B------:R-:W-:Y:S01]  /*26a0*/  FFMA.FTZ R12, R54, R49.reuse, R59 ;  /* 0x00000031360c7223 */ /* 0x080fe2000001003b */
[----:B------:R-:W-:Y:S01]  /*26b0*/  FADD.FTZ R13, R13, R49 ;  /* 0x000000310d0d7221 */ /* 0x000fe20000010000 */
[CC--:B------:R-:W-:Y:S01]  /*26c0*/  FFMA.FTZ R55, R4.reuse, R49.reuse, R55 ;  /* 0x0000003104377223 */ /* 0x0c0fe20000010037 */
[----:B------:R-:W-:Y:S01]  /*26d0*/  FMUL.FTZ R49, R4, R49 ;  /* 0x0000003104317220 */ /* 0x000fe20000410000 */
[----:B0-----:R-:W-:-:S03]  /*26e0*/  FADD.FTZ R50, -R56, 1 ;  /* 0x3f80000038327421 */ /* 0x001fc60000010100 */
[----:B------:R-:W-:Y:S01]  /*26f0*/  FFMA.FTZ R54, R54, R49, R53 ;  /* 0x0000003136367223 */ /* 0x000fe20000010035 */
[----:B-1----:R-:W-:Y:S01]  /*2700*/  FADD.FTZ R49, -R8, 1 ;  /* 0x3f80000008317421 */ /* 0x002fe20000010100 */
[----:B----4-:R-:W-:Y:S01]  /*2710*/  FADD.FTZ R51, -R58, 1 ;  /* 0x3f8000003a337421 */ /* 0x010fe20000010100 */
[----:B------:R-:W-:Y:S02]  /*2720*/  FFMA.FTZ R50, R15, R50, 1 ;  /* 0x3f8000000f327423 */ /* 0x000fe40000010032 */
[----:B------:R-:W-:Y:S01]  /*2730*/  FFMA.FTZ R49, R10, R49, 1 ;  /* 0x3f8000000a317423 */ /* 0x000fe20000010031 */
[----:B------:R-:W-:Y:S01]  /*2740*/  FFMA.FTZ R51, R48, R51, 1 ;  /* 0x3f80000030337423 */ /* 0x000fe20000010033 */
[----:B------:R-:W-:Y:S01]  /*2750*/  SHF.L.U32 R10, R35, 0x10, RZ ;  /* 0x00000010230a7819 */ /* 0x000fe200000006ff */
[----:B------:R-:W-:Y:S01]  /*2760*/  FMUL.FTZ R56, R56, R50 ;  /* 0x0000003238387220 */ /* 0x000fe20000410000 */
[C---:B------:R-:W-:Y:S02]  /*2770*/  SHF.L.U32 R15, R34.reuse, 0x10, RZ ;  /* 0x00000010220f7819 */ /* 0x040fe400000006ff */
[----:B------:R-:W-:Y:S01]  /*2780*/  PRMT R50, R34, 0x7632, R50 ;  /* 0x0000763222327816 */ /* 0x000fe20000000032 */
[----:B------:R-:W-:Y:S01]  /*2790*/  FMUL.FTZ R58, R58, R51 ;  /* 0x000000333a3a7220 */ /* 0x000fe20000410000 */
[----:B---3--:R-:W-:Y:S01]  /*27a0*/  FADD.FTZ R51, -R52, 1 ;  /* 0x3f80000034337421 */ /* 0x008fe20000010100 */
[----:B------:R-:W-:Y:S01]  /*27b0*/  FADD.FTZ R48, -R14, R10 ;  /* 0x0000000a0e307221 */ /* 0x000fe20000010100 */
[----:B------:R-:W-:Y:S01]  /*27c0*/  IADD3 R46, P0, R22, UR16, RZ ;  /* 0x00000010162e7c10 */ /* 0x000fe2000ff1e0ff */
[----:B------:R-:W-:Y:S01]  /*27d0*/  FADD.FTZ R15, -R14, R15 ;  /* 0x0000000f0e0f7221 */ /* 0x000fe20000010100 */
[----:B------:R-:W-:Y:S01]  /*27e0*/  SHF.L.U32 R10, R50, 0x10, RZ ;  /* 0x00000010320a7819 */ /* 0x000fe200000006ff */
[----:B------:R-:W-:Y:S01]  /*27f0*/  FFMA.FTZ R51, R9, R51, 1 ;  /* 0x3f80000009337423 */ /* 0x000fe20000010033 */
[----:B------:R-:W-:Y:S01]  /*2800*/  IADD3.X R47, R19, UR17, RZ, P0, !PT ;  /* 0x00000011132f7c10 */ /* 0x000fe200087fe4ff */
[----:B------:R-:W-:Y:S01]  /*2810*/  FMUL.FTZ R22, R7, R15 ;  /* 0x0000000f07167220 */ /* 0x000fe20000410000 */
[----:B------:R-:W-:Y:S01]  /*2820*/  PRMT R9, R35, 0x7632, R9 ;  /* 0x0000763223097816 */ /* 0x000fe20000000009 */
[----:B------:R-:W-:Y:S01]  /*2830*/  FMUL.FTZ R19, R7, R48 ;  /* 0x0000003007137220 */ /* 0x000fe20000410000 */
[----:B------:R-:W-:Y:S01]  /*2840*/  FADD.FTZ R10, -R14, R10 ;  /* 0x0000000a0e0a7221 */ /* 0x000fe20000010100 */
[----:B------:R-:W-:Y:S01]  /*2850*/  PRMT R50, R36, 0x7632, R50 ;  /* 0x0000763224327816 */ /* 0x000fe20000000032 */
[----:B------:R-:W-:Y:S01]  /*2860*/  FMUL.FTZ R8, R8, R49 ;  /* 0x0000003108087220 */ /* 0x000fe20000410000 */
[----:B------:R-:W-:Y:S01]  /*2870*/  SHF.L.U32 R9, R9, 0x10, RZ ;  /* 0x0000001009097819 */ /* 0x000fe200000006ff */
[----:B------:R-:W-:Y:S01]  /*2880*/  FFMA.FTZ R48, R2, R19, R29 ;  /* 0x0000001302307223 */ /* 0x000fe2000001001d */
[----:B------:R-:W-:Y:S01]  /*2890*/  FMUL.FTZ R10, R7, R10 ;  /* 0x0000000a070a7220 */ /* 0x000fe20000410000 */
[----:B------:R-:W-:Y:S01]  /*28a0*/  SHF.L.U32 R50, R50, 0x10, RZ ;  /* 0x0000001032327819 */ /* 0x000fe200000006ff */
[----:B------:R-:W-:Y:S01]  /*28b0*/  FMUL.FTZ R52, R52, R51 ;  /* 0x0000003334347220 */ /* 0x000fe20000410000 */
[----:B------:R-:W-:Y:S01]  /*28c0*/  FMUL.FTZ R57, R48, -1.4426950216293334961 ;  /* 0xbfb8aa3b30397820 */ /* 0x000fe20000410000 */
[----:B------:R-:W-:Y:S01]  /*28d0*/  FFMA.FTZ R49, R3, R10, R5 ;  /* 0x0000000a03317223 */ /* 0x000fe20000010005 */
[----:B------:R-:W-:Y:S01]  /*28e0*/  FADD.FTZ R9, -R14, R9 ;  /* 0x000000090e097221 */ /* 0x000fe20000010100 */
[----:B------:R-:W-:Y:S01]  /*28f0*/  FMUL.FTZ R50, R50, R8 ;  /* 0x0000000832327220 */ /* 0x000fe20000410000 */
[----:B------:R-:W-:Y:S01]  /*2900*/  PRMT R61, R37, 0x7632, R61 ;  /* 0x00007632253d7816 */ /* 0x000fe2000000003d */
[----:B------:R-:W-:Y:S01]  /*2910*/  FMUL.FTZ R59, R49, -1.4426950216293334961 ;  /* 0xbfb8aa3b313b7820 */ /* 0x000fe20000410000 */
[----:B------:R-:W-:Y:S01]  /*2920*/  FMUL.FTZ R9, R7, R9 ;  /* 0x0000000907097220 */ /* 0x000fe20000410000 */
[----:B------:R-:W0:Y:S01]  /*2930*/  MUFU.EX2 R57, R57 ;  /* 0x0000003900397308 */ /* 0x000e220000000800 */
[----:B------:R-:W-:Y:S01]  /*2940*/  SHF.L.U32 R8, R36, 0x10, RZ ;  /* 0x0000001024087819 */ /* 0x000fe200000006ff */
[----:B------:R-:W3:Y:S01]  /*2950*/  LDG.E.64.CONSTANT R46, desc[UR12][R46.64] ;  /* 0x0000000c2e2e7981 */ /* 0x000ee2000c1e9b00 */
[----:B------:R-:W-:Y:S01]  /*2960*/  FFMA.FTZ R51, R4, R9, R6 ;  /* 0x0000000904337223 */ /* 0x000fe20000010006 */
[----:B------:R-:W-:-:S02]  /*2970*/  SHF.L.U32 R61, R61, 0x10, RZ ;  /* 0x000000103d3d7819 */ /* 0x000fc400000006ff */
[----:B------:R-:W-:Y:S02]  /*2980*/  FMUL.FTZ R56, R8, R56 ;  /* 0x0000003808387220 */ /* 0x000fe40000410000 */
[----:B------:R-:W1:Y:S01]  /*2990*/  MUFU.EX2 R59, R59 ;  /* 0x0000003b003b7308 */ /* 0x000e620000000800 */
[----:B------:R-:W-:Y:S01]  /*29a0*/  FMUL.FTZ R8, R51, -1.4426950216293334961 ;  /* 0xbfb8aa3b33087820 */ /* 0x000fe20000410000 */
[----:B------:R-:W-:Y:S01]  /*29b0*/  FMUL.FTZ R52, R61, R52 ;  /* 0x000000343d347220 */ /* 0x000fe20000410000 */
[----:B------:R-:W-:-:S05]  /*29c0*/  FMUL.FTZ R61, R0, R56 ;  /* 0x00000038003d7220 */ /* 0x000fca0000410000 */
[----:B------:R-:W4:Y:S01]  /*29d0*/  MUFU.EX2 R8, R8 ;  /* 0x0000000800087308 */ /* 0x000f220000000800 */
[----:B------:R-:W-:Y:S01]  /*29e0*/  FFMA.FTZ R61, R20, R61, R54 ;  /* 0x0000003d143d7223 */ /* 0x000fe20000010036 */
[----:B0-----:R-:W-:Y:S01]  /*29f0*/  FADD.FTZ R54, R57, 1 ;  /* 0x3f80000039367421 */ /* 0x001fe20000010000 */
[----:B------:R-:W-:-:S04]  /*2a00*/  FMUL.FTZ R57, R3, R50 ;  /* 0x0000003203397220 */ /* 0x000fc80000410000 */
[C---:B------:R-:W-:Y:S01]  /*2a10*/  FFMA.FTZ R57, R60.reuse, R57, R61 ;  /* 0x000000393c397223 */ /* 0x040fe2000001003d */
[----:B-1----:R-:W-:Y:S01]  /*2a20*/  FADD.FTZ R59, R59, 1 ;  /* 0x3f8000003b3b7421 */ /* 0x002fe20000010000 */
[----:B------:R-:W-:Y:S01]  /*2a30*/  SHF.L.U32 R61, R37, 0x10, RZ ;  /* 0x00000010253d7819 */ /* 0x000fe200000006ff */
[----:B------:R-:W-:Y:S01]  /*2a40*/  FFMA.FTZ R11, R60, R50, R11 ;  /* 0x000000323c0b7223 */ /* 0x000fe2000001000b */
[----:B------:R-:W-:-:S03]  /*2a50*/  FFMA.FTZ R60, R0, R56, R55 ;  /* 0x00000038003c7223 */ /* 0x000fc60000010037 */
[----:B------:R-:W-:Y:S01]  /*2a60*/  MUFU.RCP R59, R59 ;  /* 0x0000003b003b7308 */ /* 0x000fe20000001000 */
[----:B------:R-:W-:Y:S01]  /*2a70*/  FMUL.FTZ R55, R61, R58 ;  /* 0x0000003a3d377220 */ /* 0x000fe20000410000 */
[----:B----4-:R-:W-:Y:S01]  /*2a80*/  FADD.FTZ R58, R8, 1 ;  /* 0x3f800000083a7421 */ /* 0x010fe20000010000 */
[----:B------:R-:W-:-:S05]  /*2a90*/  FFMA.FTZ R60, R3, R50, R60 ;  /* 0x00000032033c7223 */ /* 0x000fca000001003c */
[----:B------:R-:W0:Y:S01]  /*2aa0*/  MUFU.RCP R54, R54 ;  /* 0x0000003600367308 */ /* 0x000e220000001000 */
[----:B------:R-:W-:Y:S01]  /*2ab0*/  FADD.FTZ R8, R17, R50 ;  /* 0x0000003211087221 */ /* 0x000fe20000010000 */
[CC--:B------:R-:W-:Y:S01]  /*2ac0*/  FMUL.FTZ R50, R2.reuse, R55.reuse ;  /* 0x0000003702327220 */ /* 0x0c0fe20000410000 */
[----:B------:R-:W-:Y:S01]  /*2ad0*/  FFMA.FTZ R60, R2, R55, R60 ;  /* 0x00000037023c7223 */ /* 0x000fe2000001003c */
[----:B------:R-:W-:-:S04]  /*2ae0*/  FADD.FTZ R17, R13, R52 ;  /* 0x000000340d117221 */ /* 0x000fc80000010000 */
[----:B------:R-:W1:Y:S01]  /*2af0*/  MUFU.RCP R58, R58 ;  /* 0x0000003a003a7308 */ /* 0x000e620000001000 */
[----:B------:R-:W-:Y:S01]  /*2b00*/  FFMA.FTZ R57, R23, R50, R57 ;  /* 0x0000003217397223 */ /* 0x000fe20000010039 */
[-C--:B------:R-:W-:Y:S01]  /*2b10*/  FMUL.FTZ R50, R4, R52.reuse ;  /* 0x0000003404327220 */ /* 0x080fe20000410000 */
[-C--:B------:R-:W-:Y:S01]  /*2b20*/  FFMA.FTZ R12, R16, R52.reuse, R12 ;  /* 0x00000034100c7223 */ /* 0x080fe2000001000c */
[----:B------:R-:W-:Y:S02]  /*2b30*/  FFMA.FTZ R52, R4, R52, R60 ;  /* 0x0000003404347223 */ /* 0x000fe4000001003c */
[----:B------:R-:W-:Y:S01]  /*2b40*/  FFMA.FTZ R50, R16, R50, R57 ;  /* 0x0000003210327223 */ /* 0x000fe20000010039 */
[----:B0-----:R-:W-:-:S04]  /*2b50*/  FADD.FTZ R57, -R54, 1 ;  /* 0x3f80000036397421 */ /* 0x001fc80000010100 */
[----:B------:R-:W-:Y:S01]  /*2b60*/  FFMA.FTZ R57, R48, R57, 1 ;  /* 0x3f80000030397423 */ /* 0x000fe20000010039 */
[----:B-1----:R-:W-:Y:S01]  /*2b70*/  FADD.FTZ R48, -R58, 1 ;  /* 0x3f8000003a307421 */ /* 0x002fe20000010100 */
[----:B------:R-:W-:Y:S03]  /*2b80*/  STL [R1+0x140], R25 ;  /* 0x0001401901007387 */ /* 0x000fe60000100800 */
[----:B------:R-:W-:Y:S01]  /*2b90*/  FFMA.FTZ R48, R51, R48, 1 ;  /* 0x3f80000033307423 */ /* 0x000fe20000010030 */
[----:B------:R-:W-:Y:S01]  /*2ba0*/  STL [R1+0x144], R24 ;  /* 0x0001441801007387 */ /* 0x000fe20000100800 */
[----:B------:R-:W-:Y:S02]  /*2bb0*/  PRMT R51, R40, 0x7632, R51 ;  /* 0x0000763228337816 */ /* 0x000fe40000000033 */
[----:B------:R-:W-:Y:S01]  /*2bc0*/  FMUL.FTZ R58, R58, R48 ;  /* 0x000000303a3a7220 */ /* 0x000fe20000410000 */
[----:B------:R-:W-:Y:S04]  /*2bd0*/  STL [R1+0x50], R22 ;  /* 0x0000501601007387 */ /* 0x000fe80000100800 */
[----:B------:R-:W-:Y:S01]  /*2be0*/  STL [R1+0x44], R19 ;  /* 0x0000441301007387 */ /* 0x000fe20000100800 */
[----:B------:R-:W-:-:S03]  /*2bf0*/  SHF.L.U32 R51, R51, 0x10, RZ ;  /* 0x0000001033337819 */ /* 0x000fc600000006ff */
[----:B------:R0:W-:Y:S01]  /*2c00*/  STL [R1+0x2c], R17 ;  /* 0x00002c1101007387 */ /* 0x0001e20000100800 */
[----:B--2---:R-:W-:-:S04]  /*2c10*/  FFMA.FTZ R15, R0, R22, R26 ;  /* 0x00000016000f7223 */ /* 0x004fc8000001001a */
[----:B------:R-:W-:-:S06]  /*2c20*/  FMUL.FTZ R53, R15, -1.4426950216293334961 ;  /* 0xbfb8aa3b0f357820 */ /* 0x000fcc0000410000 */
[----:B------:R-:W1:Y:S02]  /*2c30*/  MUFU.EX2 R53, R53 ;  /* 0x0000003500357308 */ /* 0x000e640000000800 */
[----:B-1----:R-:W-:-:S06]  /*2c40*/  FADD.FTZ R53, R53, 1 ;  /* 0x3f80000035357421 */ /* 0x002fcc0000010000 */
[----:B------:R-:W1:Y:S02]  /*2c50*/  MUFU.RCP R53, R53 ;  /* 0x0000003500357308 */ /* 0x000e640000001000 */
[----:B-1----:R-:W-:-:S04]  /*2c60*/  FADD.FTZ R13, -R53, 1 ;  /* 0x3f800000350d7421 */ /* 0x002fc80000010100 */
[----:B------:R-:W-:Y:S01]  /*2c70*/  FFMA.FTZ R60, R15, R13, 1 ;  /* 0x3f8000000f3c7423 */ /* 0x000fe2000001000d */
[----:B------:R-:W-:Y:S01]  /*2c80*/  SHF.L.U32 R13, R38, 0x10, RZ ;  /* 0x00000010260d7819 */ /* 0x000fe200000006ff */
[----:B------:R-:W-:-:S04]  /*2c90*/  FADD.FTZ R15, -R59, 1 ;  /* 0x3f8000003b0f7421 */ /* 0x000fc80000010100 */
[----:B------:R-:W-:Y:S01]  /*2ca0*/  FFMA.FTZ R15, R49, R15, 1 ;  /* 0x3f800000310f7423 */ /* 0x000fe2000001000f */
[----:B------:R-:W-:Y:S01]  /*2cb0*/  FADD.FTZ R49, -R14, R13 ;  /* 0x0000000d0e317221 */ /* 0x000fe20000010100 */
[----:B------:R-:W-:Y:S01]  /*2cc0*/  FMUL.FTZ R53, R53, R60 ;  /* 0x0000003c35357220 */ /* 0x000fe20000410000 */
[----:B------:R-:W-:Y:S02]  /*2cd0*/  PRMT R60, R41, 0x7632, R60 ;  /* 0x00007632293c7816 */ /* 0x000fe4000000003c */
[----:B------:R-:W-:Y:S01]  /*2ce0*/  FMUL.FTZ R18, R7, R49 ;  /* 0x0000003107127220 */ /* 0x000fe20000410000 */
[----:B------:R-:W-:Y:S02]  /*2cf0*/  SHF.L.U32 R49, R39, 0x10, RZ ;  /* 0x0000001027317819 */ /* 0x000fe400000006ff */
[----:B------:R-:W-:Y:S01]  /*2d00*/  SHF.L.U32 R60, R60, 0x10, RZ ;  /* 0x000000103c3c7819 */ /* 0x000fe200000006ff */
[----:B------:R-:W-:Y:S02]  /*2d10*/  FMUL.FTZ R13, R54, R57 ;  /* 0x00000039360d7220 */ /* 0x000fe40000410000 */
[----:B------:R-:W-:Y:S01]  /*2d20*/  FADD.FTZ R49, -R14, R49 ;  /* 0x000000310e317221 */ /* 0x000fe20000010100 */
[----:B------:R-:W-:Y:S01]  /*2d30*/  SHF.L.U32 R54, R40, 0x10, RZ ;  /* 0x0000001028367819 */ /* 0x000fe200000006ff */
[----:B------:R-:W-:-:S02]  /*2d40*/  FMUL.FTZ R60, R60, R58 ;  /* 0x0000003a3c3c7220 */ /* 0x000fc40000410000 */
[----:B0-----:R-:W-:Y:S01]  /*2d50*/  FMUL.FTZ R17, R7, R49 ;  /* 0x0000003107117220 */ /* 0x001fe20000410000 */
[----:B------:R-:W-:Y:S01]  /*2d60*/  PRMT R49, R38, 0x7632, R49 ;  /* 0x0000763226317816 */ /* 0x000fe20000000031 */
[----:B------:R-:W-:Y:S01]  /*2d70*/  FMUL.FTZ R15, R59, R15 ;  /* 0x0000000f3b0f7220 */ /* 0x000fe20000410000 */
[----:B------:R-:W-:Y:S01]  /*2d80*/  SHF.L.U32 R58, R41, 0x10, RZ ;  /* 0x00000010293a7819 */ /* 0x000fe200000006ff */
[----:B------:R-:W-:Y:S01]  /*2d90*/  FMUL.FTZ R54, R54, R53 ;  /* 0x0000003536367220 */ /* 0x000fe20000410000 */
[----:B------:R-:W-:Y:S01]  /*2da0*/  SHF.L.U32 R49, R49, 0x10, RZ ;  /* 0x0000001031317819 */ /* 0x000fe200000006ff */
[----:B------:R-:W-:Y:S01]  /*2db0*/  FMUL.FTZ R15, R51, R15 ;  /* 0x0000000f330f7220 */ /* 0x000fe20000410000 */
[----:B------:R-:W-:Y:S01]  /*2dc0*/  FFMA.FTZ R51, R2, R17, R29 ;  /* 0x0000001102337223 */ /* 0x000fe2000001001d */
[----:B------:R-:W-:Y:S01]  /*2dd0*/  FMUL.FTZ R53, R58, R13 ;  /* 0x0000000d3a357220 */ /* 0x000fe20000410000 */
[----:B------:R-:W-:Y:S01]  /*2de0*/  FMUL.FTZ R58, R0, R54 ;  /* 0x00000036003a7220 */ /* 0x000fe20000410000 */
[----:B------:R-:W-:Y:S01]  /*2df0*/  FADD.FTZ R49, -R14, R49 ;  /* 0x000000310e317221 */ /* 0x000fe20000010100 */
[----:B------:R-:W-:Y:S01]  /*2e00*/  FFMA.FTZ R57, R0, R18, R26 ;  /* 0x0000001200397223 */ /* 0x000fe2000001001a */
[----:B------:R-:W-:Y:S01]  /*2e10*/  FMUL.FTZ R59, R51, -1.4426950216293334961 ;  /* 0xbfb8aa3b333b7820 */ /* 0x000fe20000410000 */
[----:B------:R-:W-:Y:S01]  /*2e20*/  FFMA.FTZ R50, R22, R58, R50 ;  /* 0x0000003a16327223 */ /* 0x000fe20000010032 */
[----:B------:R-:W-:Y:S01]  /*2e30*/  FMUL.FTZ R58, R3, R15 ;  /* 0x0000000f033a7220 */ /* 0x000fe20000410000 */
[----:B------:R-:W-:Y:S01]  /*2e40*/  FMUL.FTZ R49, R7, R49 ;  /* 0x0000003107317220 */ /* 0x000fe20000410000 */
[----:B------:R-:W-:Y:S01]  /*2e50*/  FMUL.FTZ R48, R57, -1.4426950216293334961 ;  /* 0xbfb8aa3b39307820 */ /* 0x000fe20000410000 */
[----:B------:R-:W0:Y:S01]  /*2e60*/  MUFU.EX2 R13, R59 ;  /* 0x0000003b000d7308 */ /* 0x000e220000000800 */
[C---:B------:R-:W-:Y:S01]  /*2e70*/  FFMA.FTZ R58, R10.reuse, R58, R50 ;  /* 0x0000003a0a3a7223 */ /* 0x040fe20000010032 */
[----:B------:R-:W-:Y:S01]  /*2e80*/  FFMA.FTZ R50, R3, R49, R5 ;  /* 0x0000003103327223 */ /* 0x000fe20000010005 */
[----:B------:R-:W-:-:S03]  /*2e90*/  FFMA.FTZ R25, R10, R15, R11 ;  /* 0x0000000f0a197223 */ /* 0x000fc6000001000b */
[----:B------:R-:W-:Y:S02]  /*2ea0*/  FMUL.FTZ R11, R50, -1.4426950216293334961 ;  /* 0xbfb8aa3b320b7820 */ /* 0x000fe40000410000 */
[----:B------:R-:W1:Y:S01]  /*2eb0*/  MUFU.EX2 R48, R48 ;  /* 0x0000003000307308 */ /* 0x000e620000000800 */
[----:B------:R-:W-:-:S07]  /*2ec0*/  FMUL.FTZ R10, R2, R53 ;  /* 0x00000035020a7220 */ /* 0x000fce0000410000 */
[----:B------:R-:W2:Y:S01]  /*2ed0*/  MUFU.EX2 R11, R11 ;  /* 0x0000000b000b7308 */ /* 0x000ea20000000800 */
[----:B------:R-:W-:Y:S01]  /*2ee0*/  FFMA.FTZ R58, R19, R10, R58 ;  /* 0x0000000a133a7223 */ /* 0x000fe2000001003a */
[----:B0-----:R-:W-:Y:S01]  /*2ef0*/  FADD.FTZ R10, R13, 1 ;  /* 0x3f8000000d0a7421 */ /* 0x001fe20000010000 */
[-C--:B------:R-:W-:Y:S01]  /*2f00*/  FMUL.FTZ R13, R4, R60.reuse ;  /* 0x0000003c040d7220 */ /* 0x080fe20000410000 */
[----:B------:R-:W-:-:S03]  /*2f10*/  FFMA.FTZ R33, R9, R60, R12 ;  /* 0x0000003c09217223 */ /* 0x000fc6000001000c */
[----:B------:R-:W-:Y:S01]  /*2f20*/  FFMA.FTZ R13, R9, R13, R58 ;  /* 0x0000000d090d7223 */ /* 0x000fe2000001003a */
[----:B------:R-:W-:Y:S01]  /*2f30*/  PRMT R9, R39, 0x7632, R9 ;  /* 0x0000763227097816 */ /* 0x000fe20000000009 */
[----:B-1----:R-:W-:-:S03]  /*2f40*/  FADD.FTZ R48, R48, 1 ;  /* 0x3f80000030307421 */ /* 0x002fc60000010000 */
[----:B------:R-:W-:-:S03]  /*2f50*/  SHF.L.U32 R9, R9, 0x10, RZ ;  /* 0x0000001009097819 */ /* 0x000fc600000006ff */
[----:B------:R-:W0:Y:S01]  /*2f60*/  MUFU.RCP R48, R48 ;  /* 0x0000003000307308 */ /* 0x000e220000001000 */
[----:B--2---:R-:W-:Y:S01]  /*2f70*/  FADD.FTZ R11, R11, 1 ;  /* 0x3f8000000b0b7421 */ /* 0x004fe20000010000 */
[----:B------:R-:W-:-:S06]  /*2f80*/  FADD.FTZ R59, -R14, R9 ;  /* 0x000000090e3b7221 */ /* 0x000fcc0000010100 */
[----:B------:R-:W1:Y:S01]  /*2f90*/  MUFU.RCP R9, R11 ;  /* 0x0000000b00097308 */ /* 0x000e620000001000 */
[----:B------:R-:W-:Y:S01]  /*2fa0*/  FFMA.FTZ R52, R0, R54, R52 ;  /* 0x0000003600347223 */ /* 0x000fe20000010034 */
[----:B0-----:R-:W-:-:S04]  /*2fb0*/  FADD.FTZ R12, -R48, 1 ;  /* 0x3f800000300c7421 */ /* 0x001fc80000010100 */
[----:B------:R-:W-:Y:S01]  /*2fc0*/  FFMA.FTZ R12, R57, R12, 1 ;  /* 0x3f800000390c7423 */ /* 0x000fe2000001000c */
[----:B-1----:R-:W-:Y:S01]  /*2fd0*/  FADD.FTZ R57, -R9, 1 ;  /* 0x3f80000009397421 */ /* 0x002fe20000010100 */
[----:B------:R-:W-:-:S03]  /*2fe0*/  FFMA.FTZ R27, R3, R15, R52 ;  /* 0x0000000f031b7223 */ /* 0x000fc60000010034 */
[----:B------:R-:W-:Y:S01]  /*2ff0*/  FFMA.FTZ R50, R50, R57, 1 ;  /* 0x3f80000032327423 */ /* 0x000fe20000010039 */
[----:B------:R-:W-:-:S03]  /*3000*/  FMUL.FTZ R52, R48, R12 ;  /* 0x0000000c30347220 */ /* 0x000fc60000410000 */
[----:B------:R-:W-:Y:S01]  /*3010*/  FMUL.FTZ R48, R9, R50 ;  /* 0x0000003209307220 */ /* 0x000fe20000410000 */
[----:B------:R-:W-:-:S05]  /*3020*/  SHF.L.U32 R9, R42, 0x10, RZ ;  /* 0x000000102a097819 */ /* 0x000fca00000006ff */
[----:B------:R-:W-:Y:S01]  /*3030*/  FADD.FTZ R9, -R14, R9 ;  /* 0x000000090e097221 */ /* 0x000fe20000010100 */
[----:B------:R-:W-:Y:S03]  /*3040*/  STL [R1+0x30], R18 ;  /* 0x0000301201007387 */ /* 0x000fe60000100800 */
[C---:B------:R-:W-:Y:S01]  /*3050*/  FMUL.FTZ R16, R7.reuse, R9 ;  /* 0x0000000907107220 */ /* 0x040fe20000410000 */
[----:B------:R-:W-:Y:S04]  /*3060*/  STL [R1+0x18], R17 ;  /* 0x0000181101007387 */ /* 0x000fe80000100800 */
[----:B------:R-:W-:Y:S04]  /*3070*/  STL [R1+0x4], R16 ;  /* 0x0000041001007387 */ /* 0x000fe80000100800 */
[----:B------:R-:W2:Y:S01]  /*3080*/  LDL.LU R24, [R1+0x94] ;  /* 0x0000940001187983 */ /* 0x000ea20000300800 */
[----:B------:R-:W0:Y:S01]  /*3090*/  MUFU.RCP R10, R10 ;  /* 0x0000000a000a7308 */ /* 0x000e220000001000 */
[----:B------:R-:W-:-:S04]  /*30a0*/  FMUL.FTZ R59, R7, R59 ;  /* 0x0000003b073b7220 */ /* 0x000fc80000410000 */
[----:B------:R-:W-:Y:S01]  /*30b0*/  FFMA.FTZ R61, R4, R59, R6 ;  /* 0x0000003b043d7223 */ /* 0x000fe20000010006 */
[----:B0-----:R-:W-:-:S04]  /*30c0*/  FADD.FTZ R11, -R10, 1 ;  /* 0x3f8000000a0b7421 */ /* 0x001fc80000010100 */
[----:B------:R-:W-:Y:S01]  /*30d0*/  FFMA.FTZ R51, R51, R11, 1 ;  /* 0x3f80000033337423 */ /* 0x000fe2000001000b */
[----:B------:R-:W-:-:S06]  /*30e0*/  FMUL.FTZ R11, R61, -1.4426950216293334961 ;  /* 0xbfb8aa3b3d0b7820 */ /* 0x000fcc0000410000 */
[----:B------:R-:W0:Y:S01]  /*30f0*/  MUFU.EX2 R11, R11 ;  /* 0x0000000b000b7308 */ /* 0x000e220000000800 */
[----:B------:R-:W-:Y:S01]  /*3100*/  PRMT R58, R42, 0x7632, R58 ;  /* 0x000076322a3a7816 */ /* 0x000fe2000000003a */
[----:B------:R-:W-:Y:S01]  /*3110*/  FADD.FTZ R28, R8, R15 ;  /* 0x0000000f081c7221 */ /* 0x000fe20000010000 */
[----:B------:R-:W-:Y:S02]  /*3120*/  FMUL.FTZ R8, R10, R51 ;  /* 0x000000330a087220 */ /* 0x000fe40000410000 */
[----:B------:R-:W-:Y:S01]  /*3130*/  SHF.L.U32 R58, R58, 0x10, RZ ;  /* 0x000000103a3a7819 */ /* 0x000fe200000006ff */
[----:B0-----:R-:W-:-:S04]  /*3140*/  FADD.FTZ R11, R11, 1 ;  /* 0x3f8000000b0b7421 */ /* 0x001fc80000010000 */
[----:B------:R0:W1:Y:S01]  /*3150*/  MUFU.RCP R51, R11 ;  /* 0x0000000b00337308 */ /* 0x0000620000001000 */
[----:B------:R-:W-:Y:S01]  /*3160*/  FADD.FTZ R58, -R14, R58 ;  /* 0x0000003a0e3a7221 */ /* 0x000fe20000010100 */
[----:B------:R-:W-:Y:S01]  /*3170*/  FFMA.FTZ R50, R0, R16, R26 ;  /* 0x0000001000327223 */ /* 0x000fe2000001001a */
[----:B------:R-:W-:Y:S02]  /*3180*/  SHF.L.U32 R57, R43, 0x10, RZ ;  /* 0x000000102b397819 */ /* 0x000fe400000006ff */
[----:B------:R-:W-:Y:S01]  /*3190*/  FMUL.FTZ R58, R7, R58 ;  /* 0x0000003a073a7220 */ /* 0x000fe20000410000 */
[----:B------:R-:W-:Y:S02]  /*31a0*/  FMUL.FTZ R9, R50, -1.4426950216293334961 ;  /* 0xbfb8aa3b32097820 */ /* 0x000fe40000410000 */
[----:B------:R-:W-:Y:S01]  /*31b0*/  FADD.FTZ R57, -R14, R57 ;  /* 0x000000390e397221 */ /* 0x000fe20000010100 */
[----:B------:R-:W-:-:S03]  /*31c0*/  FFMA.FTZ R12, R3, R58, R5 ;  /* 0x0000003a030c7223 */ /* 0x000fc60000010005 */
[----:B------:R-:W4:Y:S01]  /*31d0*/  MUFU.EX2 R9, R9 ;  /* 0x0000000900097308 */ /* 0x000f220000000800 */
[----:B0-----:R-:W-:Y:S01]  /*31e0*/  FMUL.FTZ R11, R12, -1.4426950216293334961 ;  /* 0xbfb8aa3b0c0b7820 */ /* 0x001fe20000410000 */
[----:B------:R-:W-:Y:S01]  /*31f0*/  FMUL.FTZ R57, R7, R57 ;  /* 0x0000003907397220 */ /* 0x000fe20000410000 */
[----:B-1----:R-:W-:-:S04]  /*3200*/  FADD.FTZ R10, -R51, 1 ;  /* 0x3f800000330a7421 */ /* 0x002fc80000010100 */
[----:B------:R-:W-:Y:S01]  /*3210*/  FFMA.FTZ R61, R61, R10, 1 ;  /* 0x3f8000003d3d7423 */ /* 0x000fe2000001000a */
[----:B------:R-:W-:Y:S01]  /*3220*/  FFMA.FTZ R10, R2, R57, R29 ;  /* 0x00000039020a7223 */ /* 0x000fe2000001001d */
[----:B------:R-:W0:Y:S01]  /*3230*/  MUFU.EX2 R11, R11 ;  /* 0x0000000b000b7308 */ /* 0x000e220000000800 */
[----:B------:R-:W2:Y:S02]  /*3240*/  LDL R29, [R1+0x34] ;  /* 0x00003400011d7983 */ /* 0x000ea40000100800 */
[----:B------:R-:W-:Y:S01]  /*3250*/  FMUL.FTZ R15, R10, -1.4426950216293334961 ;  /* 0xbfb8aa3b0a0f7820 */ /* 0x000fe20000410000 */
[----:B----4-:R-:W-:-:S05]  /*3260*/  FADD.FTZ R9, R9, 1 ;  /* 0x3f80000009097421 */ /* 0x010fca0000010000 */
[----:B------:R-:W1:Y:S01]  /*3270*/  MUFU.EX2 R15, R15 ;  /* 0x0000000f000f7308 */ /* 0x000e620000000800 */
[----:B------:R-:W-:Y:S01]  /*3280*/  FMUL.FTZ R51, R51, R61 ;  /* 0x0000003d33337220 */ /* 0x000fe20000410000 */
[----:B0-----:R-:W-:-:S06]  /*3290*/  FADD.FTZ R11, R11, 1 ;  /* 0x3f8000000b0b7421 */ /* 0x001fcc0000010000 */
[----:B------:R-:W0:Y:S01]  /*32a0*/  MUFU.RCP R9, R9 ;  /* 0x0000000900097308 */ /* 0x000e220000001000 */
[----:B------:R-:W-:-:S07]  /*32b0*/  PRMT R61, R44, 0x7632, R61 ;  /* 0x000076322c3d7816 */ /* 0x000fce000000003d */
[----:B------:R-:W4:Y:S01]  /*32c0*/  MUFU.RCP R11, R11 ;  /* 0x0000000b000b7308 */ /* 0x000f220000001000 */
[----:B-1----:R-:W-:Y:S01]  /*32d0*/  FADD.FTZ R15, R15, 1 ;  /* 0x3f8000000f0f7421 */ /* 0x002fe20000010000 */
[----:B------:R-:W-:-:S06]  /*32e0*/  SHF.L.U32 R61, R61, 0x10, RZ ;  /* 0x000000103d3d7819 */ /* 0x000fcc00000006ff */
[----:B------:R-:W1:Y:S01]  /*32f0*/  MUFU.RCP R15, R15 ;  /* 0x0000000f000f7308 */ /* 0x000e620000001000 */
[----:B------:R-:W-:Y:S01]  /*3300*/  FMUL.FTZ R48, R61, R48 ;  /* 0x000000303d307220 */ /* 0x000fe20000410000 */
[----:B0-----:R-:W-:-:S04]  /*3310*/  FADD.FTZ R61, -R9, 1 ;  /* 0x3f800000093d7421 */ /* 0x001fc80000010100 */
[----:B------:R-:W-:Y:S01]  /*3320*/  FFMA.FTZ R50, R50, R61, 1 ;  /* 0x3f80000032327423 */ /* 0x000fe2000001003d */
[----:B----4-:R-:W-:-:S04]  /*3330*/  FADD.FTZ R61, -R11, 1 ;  /* 0x3f8000000b3d7421 */ /* 0x010fc80000010100 */
[----:B------:R-:W-:-:S04]  /*3340*/  FFMA.FTZ R12, R12, R61, 1 ;  /* 0x3f8000000c0c7423 */ /* 0x000fc8000001003d */
[----:B------:R-:W-:Y:S01]  /*3350*/  FMUL.FTZ R12, R11, R12 ;  /* 0x0000000c0b0c7220 */ /* 0x000fe20000410000 */
[----:B-1----:R-:W-:Y:S01]  /*3360*/  FADD.FTZ R11, -R15, 1 ;  /* 0x3f8000000f0b7421 */ /* 0x002fe20000010100 */
[----:B------:R-:W-:Y:S01]  /*3370*/  FMUL.FTZ R9, R9, R50 ;  /* 0x0000003209097220 */ /* 0x000fe20000410000 */
[----:B---3--:R-:W-:Y:S02]  /*3380*/  PRMT R50, R46, 0x7632, R50 ;  /* 0x000076322e327816 */ /* 0x008fe40000000032 */
[----:B------:R-:W-:Y:S01]  /*3390*/  FFMA.FTZ R11, R10, R11, 1 ;  /* 0x3f8000000a0b7423 */ /* 0x000fe2000001000b */
[----:B------:R-:W-:Y:S02]  /*33a0*/  PRMT R10, R43, 0x7632, R10 ;  /* 0x000076322b0a7816 */ /* 0x000fe4000000000a */
[----:B------:R-:W-:Y:S02]  /*33b0*/  SHF.L.U32 R50, R50, 0x10, RZ ;  /* 0x0000001032327819 */ /* 0x000fe400000006ff */
[----:B------:R-:W-:-:S03]  /*33c0*/  SHF.L.U32 R10, R10, 0x10, RZ ;  /* 0x000000100a0a7819 */ /* 0x000fc600000006ff */
[----:B------:R-:W-:Y:S02]  /*33d0*/  FMUL.FTZ R50, R50, R12 ;  /* 0x0000000c32327220 */ /* 0x000fe40000410000 */
[----:B------:R-:W-:Y:S01]  /*33e0*/  FADD.FTZ R12, -R14, R10 ;  /* 0x0000000a0e0c7221 */ /* 0x000fe20000010100 */
[----:B------:R-:W-:Y:S01]  /*33f0*/  SHF.L.U32 R10, R45, 0x10, RZ ;  /* 0x000000102d0a7819 */ /* 0x000fe200000006ff */
[----:B------:R-:W-:Y:S02]  /*3400*/  FMUL.FTZ R15, R15, R11 ;  /* 0x0000000b0f0f7220 */ /* 0x000fe40000410000 */
[----:B------:R-:W-:Y:S01]  /*3410*/  FMUL.FTZ R12, R7, R12 ;  /* 0x0000000c070c7220 */ /* 0x000fe20000410000 */
[----:B------:R-:W-:Y:S01]  /*3420*/  SHF.L.U32 R11, R44, 0x10, RZ ;  /* 0x000000102c0b7819 */ /* 0x000fe200000006ff */
[----:B------:R-:W-:Y:S01]  /*3430*/  FMUL.FTZ R8, R10, R8 ;  /* 0x000000080a087220 */ /* 0x000fe20000410000 */
[----:B------:R-:W-:Y:S01]  /*3440*/  PRMT R61, R45, 0x7632, R61 ;  /* 0x000076322d3d7816 */ /* 0x000fe2000000003d */
[----:B------:R-:W-:-:S02]  /*3450*/  FFMA.FTZ R10, R4, R12, R6 ;  /* 0x0000000c040a7223 */ /* 0x000fc40000010006 */
[----:B------:R-:W-:Y:S01]  /*3460*/  FMUL.FTZ R52, R11, R52 ;  /* 0x000000340b347220 */ /* 0x000fe20000410000 */
[----:B------:R-:W-:Y:S01]  /*3470*/  SHF.L.U32 R61, R61, 0x10, RZ ;  /* 0x000000103d3d7819 */ /* 0x000fe200000006ff */
[----:B------:R-:W-:-:S04]  /*3480*/  FMUL.FTZ R11, R10, -1.4426950216293334961 ;  /* 0xbfb8aa3b0a0b7820 */ /* 0x000fc80000410000 */
[----:B------:R-:W-:Y:S01]  /*3490*/  FMUL.FTZ R51, R61, R51 ;  /* 0x000000333d337220 */ /* 0x000fe20000410000 */
[----:B------:R-:W-:Y:S01]  /*34a0*/  FMUL.FTZ R61, R0, R52 ;  /* 0x00000034003d7220 */ /* 0x000fe20000410000 */
[----:B------:R-:W0:Y:S03]  /*34b0*/  MUFU.EX2 R11, R11 ;  /* 0x0000000b000b7308 */ /* 0x000e260000000800 */
[----:B------:R-:W-:Y:S01]  /*34c0*/  FFMA.FTZ R13, R18, R61, R13 ;  /* 0x0000003d120d7223 */ /* 0x000fe2000001000d */
[----:B------:R-:W-:-:S04]  /*34d0*/  FMUL.FTZ R61, R3, R48 ;  /* 0x00000030033d7220 */ /* 0x000fc80000410000 */
[----:B------:R-:W-:Y:S01]  /*34e0*/  FFMA.FTZ R13, R49, R61, R13 ;  /* 0x0000003d310d7223 */ /* 0x000fe2000001000d */
[----:B------:R-:W-:-:S04]  /*34f0*/  FMUL.FTZ R61, R2, R8 ;  /* 0x00000008023d7220 */ /* 0x000fc80000410000 */
[----:B------:R-:W-:Y:S01]  /*3500*/  FFMA.FTZ R13, R17, R61, R13 ;  /* 0x0000003d110d7223 */ /* 0x000fe2000001000d */
[----:B------:R-:W-:Y:S01]  /*3510*/  SHF.L.U32 R61, R46, 0x10, RZ ;  /* 0x000000102e3d7819 */ /* 0x000fe200000006ff */
[----:B0-----:R-:W-:-:S04]  /*3520*/  FADD.FTZ R11, R11, 1 ;  /* 0x3f8000000b0b7421 */ /* 0x001fc80000010000 */
[----:B------:R-:W-:Y:S01]  /*3530*/  FMUL.FTZ R9, R61, R9 ;  /* 0x000000093d097220 */ /* 0x000fe20000410000 */
[----:B------:R-:W-:Y:S01]  /*3540*/  FMUL.FTZ R61, R4, R51 ;  /* 0x00000033043d7220 */ /* 0x000fe20000410000 */
[----:B------:R-:W0:Y:S03]  /*3550*/  MUFU.RCP R11, R11 ;  /* 0x0000000b000b7308 */ /* 0x000e260000001000 */
[----:B------:R-:W-:Y:S01]  /*3560*/  FFMA.FTZ R13, R59, R61, R13 ;  /* 0x0000003d3b0d7223 */ /* 0x000fe2000001000d */
[----:B------:R-:W-:-:S04]  /*3570*/  FMUL.FTZ R61, R0, R9 ;  /* 0x00000009003d7220 */ /* 0x000fc80000410000 */
[----:B------:R-:W-:Y:S01]  /*3580*/  FFMA.FTZ R13, R16, R61, R13 ;  /* 0x0000003d100d7223 */ /* 0x000fe2000001000d */
[----:B------:R-:W-:-:S04]  /*3590*/  FMUL.FTZ R61, R3, R50 ;  /* 0x00000032033d7220 */ /* 0x000fc80000410000 */
[----:B------:R-:W-:Y:S01]  /*35a0*/  FFMA.FTZ R26, R58, R61, R13 ;  /* 0x0000003d3a1a7223 */ /* 0x000fe2000001000d */
[----:B------:R-:W-:Y:S02]  /*35b0*/  FFMA.FTZ R13, R2, R53, R27 ;  /* 0x00000035020d7223 */ /* 0x000fe4000001001b */
[----:B------:R-:W3:Y:S02]  /*35c0*/  LDL R27, [R1+0x5c] ;  /* 0x00005c00011b7983 */ /* 0x000ee40000100800 */
[----:B------:R-:W-:Y:S01]  /*35d0*/  FFMA.FTZ R13, R4, R60, R13 ;  /* 0x0000003c040d7223 */ /* 0x000fe2000001000d */
[----:B0-----:R-:W-:Y:S01]  /*35e0*/  FADD.FTZ R61, -R11, 1 ;  /* 0x3f8000000b3d7421 */ /* 0x001fe20000010100 */
[----:B------:R-:W4:Y:S03]  /*35f0*/  LDL.LU R32, [R1+0x88] ;  /* 0x0000880001207983 */ /* 0x000f260000300800 */
[----:B------:R-:W-:Y:S01]  /*3600*/  FFMA.FTZ R61, R10, R61, 1 ;  /* 0x3f8000000a3d7423 */ /* 0x000fe2000001003d */
[--C-:B------:R-:W-:Y:S01]  /*3610*/  FFMA.FTZ R10, R0, R52, R13.reuse ;  /* 0x00000034000a7223 */ /* 0x100fe2000001000d */
[----:B------:R-:W3:Y:S03]  /*3620*/  LDL.LU R31, [R1+0x8c] ;  /* 0x00008c00011f7983 */ /* 0x000ee60000300800 */
[----:B------:R-:W-:Y:S01]  /*3630*/  FFMA.FTZ R10, R3, R48, R10 ;  /* 0x00000030030a7223 */ /* 0x000fe2000001000a */
[----:B------:R-:W-:Y:S01]  /*3640*/  FMUL.FTZ R61, R11, R61 ;  /* 0x0000003d0b3d7220 */ /* 0x000fe20000410000 */
[C---:B------:R-:W-:Y:S01]  /*3650*/  PRMT R13, R47.reuse, 0x7632, R13 ;  /* 0x000076322f0d7816 */ /* 0x040fe2000000000d */
[----:B------:R-:W4:Y:S01]  /*3660*/  LDL.LU R30, [R1+0x80] ;  /* 0x00008000011e7983 */ /* 0x000f220000300800 */
[----:B------:R-:W-:Y:S01]  /*3670*/  FFMA.FTZ R10, R2, R8, R10 ;  /* 0x00000008020a7223 */ /* 0x000fe2000001000a */
[----:B------:R-:W-:-:S03]  /*3680*/  SHF.L.U32 R11, R47, 0x10, RZ ;  /* 0x000000102f0b7819 */ /* 0x000fc600000006ff */
[----:B------:R-:W-:Y:S01]  /*3690*/  FFMA.FTZ R10, R4, R51, R10 ;  /* 0x00000033040a7223 */ /* 0x000fe2000001000a */
[----:B------:R-:W-:Y:S01]  /*36a0*/  SHF.L.U32 R13, R13, 0x10, RZ ;  /* 0x000000100d0d7819 */ /* 0x000fe200000006ff */
[----:B------:R-:W-:Y:S02]  /*36b0*/  FMUL.FTZ R15, R11, R15 ;  /* 0x0000000f0b0f7220 */ /* 0x000fe40000410000 */
[----:B------:R-:W-:Y:S02]  /*36c0*/  FFMA.FTZ R10, R0, R9, R10 ;  /* 0x00000009000a7223 */ /* 0x000fe4000001000a */
[----:B------:R-:W-:Y:S01]  /*36d0*/  FMUL.FTZ R13, R13, R61 ;  /* 0x0000003d0d0d7220 */ /* 0x000fe20000410000 */
[----:B------:R-:W-:Y:S01]  /*36e0*/  FMUL.FTZ R11, R2, R15 ;  /* 0x0000000f020b7220 */ /* 0x000fe20000410000 */
[----:B------:R-:W-:Y:S02]  /*36f0*/  FFMA.FTZ R10, R3, R50, R10 ;  /* 0x00000032030a7223 */ /* 0x000fe4000001000a */
[----:B------:R-:W-:Y:S01]  /*3700*/  FMUL.FTZ R61, R4, R13 ;  /* 0x0000000d043d7220 */ /* 0x000fe20000410000 */
[----:B------:R-:W-:Y:S01]  /*3710*/  FFMA.FTZ R11, R57, R11, R26 ;  /* 0x0000000b390b7223 */ /* 0x000fe2000001001a */
[----:B------:R-:W-:Y:S01]  /*3720*/  FFMA.FTZ R10, R2, R15, R10 ;  /* 0x0000000f020a7223 */ /* 0x000fe2000001000a */
[----:B------:R-:W3:Y:S02]  /*3730*/  LDL.LU R26, [R1+0x84] ;  /* 0x00008400011a7983 */ /* 0x000ee40000300800 */
[----:B------:R-:W-:Y:S01]  /*3740*/  FFMA.FTZ R11, R12, R61, R11 ;  /* 0x0000003d0c0b7223 */ /* 0x000fe2000001000b */
[----:B------:R-:W-:Y:S01]  /*3750*/  FFMA.FTZ R10, R4, R13, R10 ;  /* 0x0000000d040a7223 */ /* 0x000fe2000001000a */
[----:B------:R-:W3:Y:S04]  /*3760*/  LDL R61, [R1+0x54] ;  /* 0x00005400013d7983 */ /* 0x000ee80000100800 */
[----:B--2---:R0:W-:Y:S04]  /*3770*/  STS.64 [R24], R10 ;  /* 0x0000000a18007388 */ /* 0x0041e80000000a00 */
[----:B0-----:R-:W2:Y:S04]  /*3780*/  LDL.LU R24, [R1+0x144] ;  /* 0x0001440001187983 */ /* 0x001ea80000300800 */
[----:B------:R-:W4:Y:S01]  /*3790*/  LDL.LU R11, [R1+0x2c] ;  /* 0x00002c00010b7983 */ /* 0x000f220000300800 */
[----:B------:R-:W-:-:S03]  /*37a0*/  FFMA.FTZ R10, R49, R48, R25 ;  /* 0x00000030310a7223 */ /* 0x000fc60000010019 */
[----:B------:R-:W2:Y:S01]  /*37b0*/  LDL.LU R25, [R1+0x140] ;  /* 0x0001400001197983 */ /* 0x000ea20000300800 */
[----:B------:R-:W-:-:S03]  /*37c0*/  FFMA.FTZ R59, R59, R51, R33 ;  /* 0x000000333b3b7223 */ /* 0x000fc60000010021 */
[----:B------:R-:W3:Y:S01]  /*37d0*/  LDL R49, [R1+0x48] ;  /* 0x0000480001317983 */ /* 0x000ee20000100800 */
[----:B------:R-:W-:Y:S01]  /*37e0*/  UIADD3.X UR10, URZ, UR5, URZ, UP0, !UPT ;  /* 0x000000053f0a7290 */ /* 0x000fe200087fe43f */
[----:B------:R-:W-:Y:S01]  /*37f0*/  BAR.SYNC.DEFER_BLOCKING 0x0 ;  /* 0x0000000000007b1d */ /* 0x000fe20000010000 */
[----:B----4-:R-:W-:Y:S01]  /*3800*/  FADD.FTZ R60, R11, R60 ;  /* 0x0000003c0b3c7221 */ /* 0x010fe20000010000 */
[----:B------:R-:W-:-:S04]  /*3810*/  FADD.FTZ R11, R28, R48 ;  /* 0x000000301c0b7221 */ /* 0x000fc80000010000 */
[----:B------:R-:W4:Y:S01]  /*3820*/  LDL.LU R28, [R1+0x13c] ;  /* 0x00013c00011c7983 */ /* 0x000f220000300800 */
[----:B------:R-:W-:-:S03]  /*3830*/  FADD.FTZ R51, R60, R51 ;  /* 0x000000333c337221 */ /* 0x000fc60000010000 */
[----:B------:R-:W3:Y:S04]  /*3840*/  LDL R48, [R1+0x58] ;  /* 0x0000580001307983 */ /* 0x000ee80000100800 */
[----:B------:R0:W5:Y:S04]  /*3850*/  LDL.LU R33, [R1+0x138] ;  /* 0x0001380001217983 */ /* 0x0001680000300800 */
[----:B------:R-:W2:Y:S01]  /*3860*/  LDL R60, [R1+0x40] ;  /* 0x00004000013c7983 */ /* 0x000ea20000100800 */
[----:B------:R-:W-:Y:S01]  /*3870*/  FFMA.FTZ R12, R12, R13, R59 ;  /* 0x0000000d0c0c7223 */ /* 0x000fe2000001003b */
[----:B------:R-:W-:Y:S01]  /*3880*/  FFMA.FTZ R10, R58, R50, R10 ;  /* 0x000000323a0a7223 */ /* 0x000fe2000001000a */
[----:B------:R-:W-:Y:S01]  /*3890*/  FADD.FTZ R11, R11, R50 ;  /* 0x000000320b0b7221 */ /* 0x000fe20000010000 */
[----:B------:R-:W-:Y:S01]  /*38a0*/  FADD.FTZ R13, R51, R13 ;  /* 0x0000000d330d7221 */ /* 0x000fe20000010000 */
[----:B---3--:R-:W-:Y:S01]  /*38b0*/  FFMA.FTZ R48, R48, R49, R30 ;  /* 0x0000003130307223 */ /* 0x008fe2000001001e */
[----:B------:R-:W-:Y:S01]  /*38c0*/  FADD.FTZ R49, R49, R26 ;  /* 0x0000001a31317221 */ /* 0x000fe20000010000 */
[----:B--2---:R-:W-:Y:S01]  /*38d0*/  FFMA.FTZ R61, R61, R60, R32 ;  /* 0x0000003c3d3d7223 */ /* 0x004fe20000010020 */
[----:B------:R-:W-:Y:S01]  /*38e0*/  FADD.FTZ R60, R60, R31 ;  /* 0x0000001f3c3c7221 */ /* 0x000fe20000010000 */
[----:B------:R0:W5:Y:S04]  /*38f0*/  LDL.LU R32, [R1+0x134] ;  /* 0x0001340001207983 */ /* 0x0001680000300800 */
[----:B------:R0:W5:Y:S01]  /*3900*/  LDL.LU R31, [R1+0x130] ;  /* 0x00013000011f7983 */ /* 0x0001620000300800 */
[----:B------:R-:W-:-:S03]  /*3910*/  FFMA.FTZ R61, R27, R29, R61 ;  /* 0x0000001d1b3d7223 */ /* 0x000fc6000001003d */
[----:B------:R0:W5:Y:S01]  /*3920*/  LDL.LU R30, [R1+0x12c] ;  /* 0x00012c00011e7983 */ /* 0x0001620000300800 */
[----:B------:R-:W-:-:S03]  /*3930*/  FADD.FTZ R60, R60, R29 ;  /* 0x0000001d3c3c7221 */ /* 0x000fc60000010000 */
[----:B------:R-:W2:Y:S04]  /*3940*/  LDL.LU R26, [R1+0x128] ;  /* 0x00012800011a7983 */ /* 0x000ea80000300800 */
[----:B------:R-:W3:Y:S04]  /*3950*/  LDL R50, [R1+0x70] ;  /* 0x0000700001327983 */ /* 0x000ee80000100800 */
[----:B------:R-:W4:Y:S04]  /*3960*/  LDL R59, [R1+0x4c] ;  /* 0x00004c00013b7983 */ /* 0x000f280000100800 */
[----:B------:R-:W2:Y:S04]  /*3970*/  LDL R51, [R1+0x74] ;  /* 0x0000740001337983 */ /* 0x000ea80000100800 */
[----:B------:R-:W3:Y:S04]  /*3980*/  LDL.LU R27, [R1+0x124] ;  /* 0x00012400011b7983 */ /* 0x000ee80000300800 */
[----:B------:R-:W3:Y:S01]  /*3990*/  LDL.LU R29, [R1+0x120] ;  /* 0x00012000011d7983 */ /* 0x000ee20000300800 */
[----:B------:R-:W1:Y:S01]  /*39a0*/  S2R R58, SR_TID.X ;  /* 0x00000000003a7919 */ /* 0x000e620000002100 */
[----:B------:R-:W-:-:S04]  /*39b0*/  UISETP.GE.U32.AND UP0, UPT, UR9, UR14, UPT ;  /* 0x0000000e0900728c */ /* 0x000fc8000bf06070 */
[----:B------:R-:W-:-:S06]  /*39c0*/  UISETP.GE.AND.EX UP0, UPT, UR10, UR15, UPT, UP0 ;  /* 0x0000000f0a00728c */ /* 0x000fcc000bf06300 */
[----:B------:R-:W-:Y:S02]  /*39d0*/  PLOP3.LUT P0, PT, PT, PT, UP0, 0x80, 0x0 ;  /* 0x000000000000781c */ /* 0x000fe40003f0f008 */
[----:B-1----:R-:W-:Y:S01]  /*39e0*/  ISETP.GT.U32.AND P1, PT, R58, 0x1f, PT ;  /* 0x0000001f3a00780c */ /* 0x002fe20003f24070 */
[----:B----4-:R-:W-:Y:S01]  /*39f0*/  FADD.FTZ R49, R49, R59 ;  /* 0x0000003b31317221 */ /* 0x010fe20000010000 */
[----:B--2---:R-:W-:-:S03]  /*3a00*/  FFMA.FTZ R48, R51, R59, R48 ;  /* 0x0000003b33307223 */ /* 0x004fc60000010030 */
[----:B------:R-:W-:Y:S01]  /*3a10*/  FADD.FTZ R49, R49, R26 ;  /* 0x0000001a31317221 */ /* 0x000fe20000010000 */
[----:B---3--:R-:W-:Y:S01]  /*3a20*/  FFMA.FTZ R48, R27, R26, R48 ;  /* 0x0000001a1b307223 */ /* 0x008fe20000010030 */
[----:B------:R-:W-:Y:S01]  /*3a30*/  FFMA.FTZ R61, R50, R29, R61 ;  /* 0x0000001d323d7223 */ /* 0x000fe2000001003d */
[----:B------:R-:W-:Y:S01]  /*3a40*/  FADD.FTZ R60, R60, R29 ;  /* 0x0000001d3c3c7221 */ /* 0x000fe20000010000 */
[----:B------:R-:W-:Y:S01]  /*3a50*/  FADD.FTZ R49, R49, R21 ;  /* 0x0000001531317221 */ /* 0x000fe20000010000 */
[----:B------:R-:W-:Y:S01]  /*3a60*/  FFMA.FTZ R48, R24, R21, R48 ;  /* 0x0000001518307223 */ /* 0x000fe20000010030 */
[----:B------:R-:W-:Y:S01]  /*3a70*/  FFMA.FTZ R61, R28, R25, R61 ;  /* 0x000000191c3d7223 */ /* 0x000fe2000001003d */
[----:B------:R-:W-:Y:S01]  /*3a80*/  FADD.FTZ R60, R60, R25 ;  /* 0x000000193c3c7221 */ /* 0x000fe20000010000 */
[----:B------:R-:W-:Y:S01]  /*3a90*/  FADD.FTZ R49, R49, R55 ;  /* 0x0000003731317221 */ /* 0x000fe20000010000 */
[----:B------:R0:W5:Y:S01]  /*3aa0*/  LDL.LU R29, [R1+0x11c] ;  /* 0x00011c00011d7983 */ /* 0x0001620000300800 */
[----:B------:R-:W-:Y:S01]  /*3ab0*/  FFMA.FTZ R61, R20, R56, R61 ;  /* 0x00000038143d7223 */ /* 0x000fe2000001003d */
[----:B------:R-:W-:Y:S01]  /*3ac0*/  FADD.FTZ R60, R60, R56 ;  /* 0x000000383c3c7221 */ /* 0x000fe20000010000 */
[----:B------:R-:W-:Y:S01]  /*3ad0*/  FFMA.FTZ R48, R23, R55, R48 ;  /* 0x0000003717307223 */ /* 0x000fe20000010030 */
[----:B------:R0:W5:Y:S01]  /*3ae0*/  LDL.LU R27, [R1+0x118] ;  /* 0x00011800011b7983 */ /* 0x0001620000300800 */
[----:B------:R-:W-:Y:S01]  /*3af0*/  FFMA.FTZ R61, R22, R54, R61 ;  /* 0x00000036163d7223 */ /* 0x000fe2000001003d */
[----:B------:R-:W-:Y:S01]  /*3b00*/  FADD.FTZ R60, R60, R54 ;  /* 0x000000363c3c7221 */ /* 0x000fe20000010000 */
[----:B------:R-:W-:Y:S01]  /*3b10*/  FADD.FTZ R49, R49, R53 ;  /* 0x0000003531317221 */ /* 0x000fe20000010000 */
[----:B------:R0:W5:Y:S01]  /*3b20*/  LDL.LU R26, [R1+0x114] ;  /* 0x00011400011a7983 */ /* 0x0001620000300800 */
[----:B------:R-:W-:Y:S01]  /*3b30*/  FFMA.FTZ R48, R19, R53, R48 ;  /* 0x0000003513307223 */ /* 0x000fe20000010030 */
[----:B------:R-:W-:-:S02]  /*3b40*/  FFMA.FTZ R61, R18, R52, R61 ;  /* 0x00000034123d7223 */ /* 0x000fc4000001003d */
[----:B------:R0:W5:Y:S01]  /*3b50*/  LDL.LU R28, [R1+0x110] ;  /* 0x00011000011c7983 */ /* 0x0001620000300800 */
[----:B------:R-:W-:-:S03]  /*3b60*/  FADD.FTZ R60, R60, R52 ;  /* 0x000000343c3c7221 */ /* 0x000fc60000010000 */
[----:B------:R0:W5:Y:S01]  /*3b70*/  LDL.LU R25, [R1+0x10c] ;  /* 0x00010c0001197983 */ /* 0x0001620000300800 */
[----:B------:R-:W-:-:S03]  /*3b80*/  FADD.FTZ R49, R49, R8 ;  /* 0x0000000831317221 */ /* 0x000fc60000010000 */
[----:B------:R0:W5:Y:S01]  /*3b90*/  LDL.LU R24, [R1+0x108] ;  /* 0x0001080001187983 */ /* 0x0001620000300800 */
[----:B------:R-:W-:-:S03]  /*3ba0*/  FFMA.FTZ R48, R17, R8, R48 ;  /* 0x0000000811307223 */ /* 0x000fc60000010030 */
[----:B------:R0:W5:Y:S01]  /*3bb0*/  LDL.LU R21, [R1+0x104] ;  /* 0x0001040001157983 */ /* 0x0001620000300800 */
[----:B------:R-:W-:-:S03]  /*3bc0*/  FFMA.FTZ R51, R16, R9, R61 ;  /* 0x0000000910337223 */ /* 0x000fc6000001003d */
[----:B------:R0:W5:Y:S01]  /*3bd0*/  LDL.LU R20, [R1+0x100] ;  /* 0x0001000001147983 */ /* 0x0001620000300800 */
[----:B------:R-:W-:-:S03]  /*3be0*/  FADD.FTZ R50, R60, R9 ;  /* 0x000000093c327221 */ /* 0x000fc60000010000 */
        /* <DEDUP_REMOVED lines=16> */
[----:B------:R-:W4:Y:S01]  /*3cf0*/  LDL R59, [R1+0xe0] ;  /* 0x0000e000013b7983 */ /* 0x000f220000100800 */
[----:B------:R-:W0:Y:S01]  /*3d00*/  S2UR UR7, SR_CgaCtaId ;  /* 0x00000000000779c3 */ /* 0x000e220000008800 */
[----:B------:R-:W-:Y:S01]  /*3d10*/  UMOV UR5, 0x400 ;  /* 0x0000040000057882 */ /* 0x000fe20000000000 */
[----:B-1----:R-:W-:-:S02]  /*3d20*/  MOV R5, R50 ;  /* 0x0000003200057202 */ /* 0x002fc40000000f00 */
[----:B--2---:R-:W-:Y:S02]  /*3d30*/  MOV R2, R48 ;  /* 0x0000003000027202 */ /* 0x004fe40000000f00 */
[----:B0-----:R-:W-:Y:S02]  /*3d40*/  SHF.L.U32 R48, R58, 0x1, RZ ;  /* 0x000000013a307819 */ /* 0x001fe400000006ff */
[----:B------:R-:W-:Y:S02]  /*3d50*/  MOV R3, R49 ;  /* 0x0000003100037202 */ /* 0x000fe40000000f00 */
[----:B------:R-:W-:Y:S02]  /*3d60*/  LOP3.LUT R48, R48, 0x18, RZ, 0xc0, !PT ;  /* 0x0000001830307812 */ /* 0x000fe400078ec0ff */
[----:B------:R-:W-:Y:S01]  /*3d70*/  MOV R4, R51 ;  /* 0x0000003300047202 */ /* 0x000fe20000000f00 */
[----:B------:R-:W-:-:S06]  /*3d80*/  ULEA UR5, UR7, UR5, 0x18 ;  /* 0x0000000507057291 */ /* 0x000fcc000f8ec03f */
[----:B------:R-:W-:-:S04]  /*3d90*/  LEA R49, R58, UR5, 0x5 ;  /* 0x000000053a317c11 */ /* 0x000fc8000f8e28ff */
[----:B------:R-:W-:Y:S02]  /*3da0*/  IADD3 R50, R49, R48, RZ ;  /* 0x0000003031327210 */ /* 0x000fe40007ffe0ff */
[----:B------:R-:W-:-:S03]  /*3db0*/  LOP3.LUT R51, R48, 0x8, RZ, 0x3c, !PT ;  /* 0x0000000830337812 */ /* 0x000fc600078e3cff */
[----:B------:R0:W-:Y:S01]  /*3dc0*/  STS.64 [R50], R4 ;  /* 0x0000000432007388 */ /* 0x0001e20000000a00 */
[C---:B------:R-:W-:Y:S02]  /*3dd0*/  IADD3 R51, R49.reuse, R51, RZ ;  /* 0x0000003331337210 */ /* 0x040fe40007ffe0ff */
[C---:B0-----:R-:W-:Y:S01]  /*3de0*/  LOP3.LUT R50, R48.reuse, 0x10, RZ, 0x3c, !PT ;  /* 0x0000001030327812 */ /* 0x041fe200078e3cff */
[----:B------:R-:W-:Y:S01]  /*3df0*/  ULOP3.LUT UR7, UR11, 0xff, URZ, 0xc0, !UPT ;  /* 0x000000ff0b077892 */ /* 0x000fe2000f8ec03f */
[----:B------:R-:W-:Y:S01]  /*3e00*/  LOP3.LUT R48, R48, 0x18, RZ, 0x3c, !PT ;  /* 0x0000001830307812 */ /* 0x000fe200078e3cff */
[----:B------:R1:W5:Y:S01]  /*3e10*/  LDL.LU.64 R4, [R1+0xf0] ;  /* 0x0000f00001047983 */ /* 0x0003620000300a00 */
[C---:B------:R-:W-:Y:S02]  /*3e20*/  IADD3 R50, R49.reuse, R50, RZ ;  /* 0x0000003231327210 */ /* 0x040fe40007ffe0ff */
[----:B------:R-:W-:Y:S02]  /*3e30*/  IADD3 R48, R49, R48, RZ ;  /* 0x0000003031307210 */ /* 0x000fe40007ffe0ff */
[----:B------:R-:W0:Y:S01]  /*3e40*/  S2R R49, SR_TID.X ;  /* 0x0000000000317919 */ /* 0x000e220000002100 */
[----:B------:R-:W-:Y:S04]  /*3e50*/  STS.64 [R51], R10 ;  /* 0x0000000a33007388 */ /* 0x000fe80000000a00 */
[----:B------:R2:W-:Y:S04]  /*3e60*/  STS.64 [R50], R2 ;  /* 0x0000000232007388 */ /* 0x0005e80000000a00 */
[----:B------:R3:W-:Y:S01]  /*3e70*/  STS.64 [R48], R12 ;  /* 0x0000000c30007388 */ /* 0x0007e20000000a00 */
[----:B------:R-:W-:-:S03]  /*3e80*/  UPRMT UR7, UR8, 0x2104, UR7 ;  /* 0x0000210408077896 */ /* 0x000fc60008000007 */
[----:B--2---:R1:W5:Y:S01]  /*3e90*/  LDL.LU.64 R2, [R1+0xe8] ;  /* 0x0000e80001027983 */ /* 0x0043620000300a00 */
[----:B0-----:R-:W-:-:S04]  /*3ea0*/  SHF.R.S32.HI R60, RZ, 0x1f, R49 ;  /* 0x0000001fff3c7819 */ /* 0x001fc80000011431 */
[----:B------:R-:W-:-:S04]  /*3eb0*/  LEA.HI R60, R60, R49, RZ, 0x2 ;  /* 0x000000313c3c7211 */ /* 0x000fc800078f10ff */
[----:B------:R-:W-:-:S04]  /*3ec0*/  SHF.R.S32.HI R60, RZ, 0x2, R60 ;  /* 0x00000002ff3c7819 */ /* 0x000fc8000001143c */
[----:B------:R-:W-:Y:S01]  /*3ed0*/  LEA R50, R60, UR5, 0x5 ;  /* 0x000000053c327c11 */ /* 0x000fe2000f8e28ff */
[----:B------:R-:W-:Y:S03]  /*3ee0*/  BAR.SYNC.DEFER_BLOCKING 0x0 ;  /* 0x0000000000007b1d */ /* 0x000fe60000010000 */
[----:B---3--:R-:W-:-:S05]  /*3ef0*/  LEA R48, R61, R50, 0x3 ;  /* 0x000000323d307211 */ /* 0x008fca00078e18ff */
[----:B------:R-:W0:Y:S01]  /*3f00*/  LDC.64 R60, c[0x0][0x260] ;  /* 0x00009800ff3c7b82 */ /* 0x000e220000000a00 */
[----:B----4-:R-:W-:Y:S01]  /*3f10*/  LEA R50, R59, R50, 0x3 ;  /* 0x000000323b327211 */ /* 0x010fe200078e18ff */
[----:B------:R-:W2:Y:S05]  /*3f20*/  LDS.64 R48, [R48] ;  /* 0x0000000030307984 */ /* 0x000eaa0000000a00 */
[----:B------:R-:W3:Y:S01]  /*3f30*/  LDS.64 R50, [R50+0x1e00] ;  /* 0x001e000032327984 */ /* 0x000ee20000000a00 */
[----:B--2---:R-:W-:-:S04]  /*3f40*/  FADD.FTZ R48, RZ, R48 ;  /* 0x00000030ff307221 */ /* 0x004fc80000010000 */
[----:B---3--:R-:W-:Y:S01]  /*3f50*/  FADD.FTZ R50, R48, R50 ;  /* 0x0000003230327221 */ /* 0x008fe20000010000 */
[----:B------:R-:W-:-:S05]  /*3f60*/  MOV R48, UR7 ;  /* 0x0000000700307c02 */ /* 0x000fca0008000f00 */
[----:B------:R-:W-:Y:S02]  /*3f70*/  IMAD R48, R48, 0x3c0, R58 ;  /* 0x000003c030307824 */ /* 0x000fe400078e023a */
[----:B------:R-:W-:-:S03]  /*3f80*/  FADD.FTZ R49, RZ, R49 ;  /* 0x00000031ff317221 */ /* 0x000fc60000010000 */
[----:B------:R-:W-:Y:S01]  /*3f90*/  SHF.L.U32 R58, R48, 0x1, RZ ;  /* 0x00000001303a7819 */ /* 0x000fe200000006ff */
[----:B------:R-:W-:-:S04]  /*3fa0*/  FADD.FTZ R51, R49, R51 ;  /* 0x0000003331337221 */ /* 0x000fc80000010000 */
        /* <DEDUP_REMOVED lines=8> */
[-C--:B---3--:R-:W-:Y:S02]  /*4030*/  LEA R48, R48, R50.reuse, 0x3 ;  /* 0x0000003230307211 */ /* 0x088fe400078e18ff */
[----:B----4-:R-:W-:-:S04]  /*4040*/  LEA R50, R49, R50, 0x3 ;  /* 0x0000003231327211 */ /* 0x010fc800078e18ff */
[----:B------:R-:W0:Y:S04]  /*4050*/  LDS.64 R48, [R48] ;  /* 0x0000000030307984 */ /* 0x000e280000000a00 */
[----:B------:R-:W2:Y:S01]  /*4060*/  LDS.64 R50, [R50+0x1e00] ;  /* 0x001e000032327984 */ /* 0x000ea20000000a00 */
[----:B0-----:R-:W-:Y:S01]  /*4070*/  FADD.FTZ R49, RZ, R49 ;  /* 0x00000031ff317221 */ /* 0x001fe20000010000 */
[----:B------:R-:W-:-:S03]  /*4080*/  FADD.FTZ R48, RZ, R48 ;  /* 0x00000030ff307221 */ /* 0x000fc60000010000 */
[----:B--2---:R-:W-:Y:S01]  /*4090*/  FADD.FTZ R51, R49, R51 ;  /* 0x0000003331337221 */ /* 0x004fe20000010000 */
[----:B------:R-:W-:-:S05]  /*40a0*/  FADD.FTZ R50, R48, R50 ;  /* 0x0000003230327221 */ /* 0x000fca0000010000 */
[----:B------:R1:W-:Y:S02]  /*40b0*/  STG.E.64 desc[UR12][R58.64+0x10000], R50 ;  /* 0x010000323a007986 */ /* 0x0003e4000c101b0c */
.L_x_1320:
[----:B------:R-:W2:Y:S01]  /*40c0*/  S2R R60, SR_TID.X ;  /* 0x00000000003c7919 */ /* 0x000ea20000002100 */
[----:B------:R-:W-:Y:S01]  /*40d0*/  BSSY B0, `(.L_x_1321) ;  /* 0x000007e000007945 */ /* 0x000fe20003800000 */
[----:B0-----:R-:W-:-:S03]  /*40e0*/  CS2R R48, SRZ ;  /* 0x0000000000307805 */ /* 0x001fc6000001ff00 */
[----:B------:R-:W-:Y:S05]  /*40f0*/  @P1 BRA `(.L_x_1322) ;  /* 0x0000000400ec1947 */ /* 0x000fea0003800000 */
[----:B-12---:R-:W-:Y:S01]  /*4100*/  SHF.R.U32.HI R58, RZ, 0x1, R60 ;  /* 0x00000001ff3a7819 */ /* 0x006fe2000001163c */
[----:B------:R-:W-:Y:S01]  /*4110*/  HFMA2.MMA R50, -RZ, RZ, 0, 1.430511474609375e-06 ;  /* 0x00000018ff327435 */ /* 0x000fe200000001ff */
        /* <DEDUP_REMOVED lines=9> */
[----:B------:R-:W-:-:S05]  /*41b0*/  IMAD R48, R48, R49, UR6 ;  /* 0x0000000630307e24 */ /* 0x000fca000f8e0231 */
[----:B------:R-:W-:Y:S01]  /*41c0*/  IADD3 R48, R48, R59, RZ ;  /* 0x0000003b30307210 */ /* 0x000fe20007ffe0ff */
[----:B------:R-:W-:Y:S05]  /*41d0*/  LDS.64 R50, [R50] ;  /* 0x0000000032327984 */ /* 0x000fea0000000a00 */
[----:B------:R-:W0:Y:S02]  /*41e0*/  LDS.64 R48, [R48] ;  /* 0x0000000030307984 */ /* 0x000e240000000a00 */
[----:B0-----:R-:W-:Y:S01]  /*41f0*/  FADD.FTZ R49, RZ, R49 ;  /* 0x00000031ff317221 */ /* 0x001fe20000010000 */
[----:B------:R-:W-:-:S03]  /*4200*/  FADD.FTZ R48, RZ, R48 ;  /* 0x00000030ff307221 */ /* 0x000fc60000010000 */
[----:B------:R-:W-:Y:S01]  /*4210*/  FADD.FTZ R51, R49, R51 ;  /* 0x0000003331337221 */ /* 0x000fe20000010000 */
[----:B------:R-:W-:Y:S01]  /*4220*/  FADD.FTZ R50, R48, R50 ;  /* 0x0000003230327221 */ /* 0x000fe20000010000 */
[----:B------:R-:W-:Y:S01]  /*4230*/  HFMA2.MMA R49, -RZ, RZ, 0, 1.430511474609375e-06 ;  /* 0x00000018ff317435 */ /* 0x000fe200000001ff */
[----:B------:R-:W-:-:S04]  /*4240*/  IADD3 R48, R58, 0x8, RZ ;  /* 0x000000083a307810 */ /* 0x000fc80007ffe0ff */
[----:B------:R-:W-:-:S05]  /*4250*/  SHF.R.U32.HI R48, RZ, 0x2, R48 ;  /* 0x00000002ff307819 */ /* 0x000fca0000011630 */
[----:B------:R-:W-:-:S05]  /*4260*/  IMAD R48, R48, R49, UR6 ;  /* 0x0000000630307e24 */ /* 0x000fca000f8e0231 */
[----:B------:R-:W-:-:S06]  /*4270*/  IADD3 R48, R59, R48, RZ ;  /* 0x000000303b307210 */ /* 0x000fcc0007ffe0ff */
[----:B------:R-:W0:Y:S02]  /*4280*/  LDS.64 R48, [R48] ;  /* 0x0000000030307984 */ /* 0x000e240000000a00 */
[----:B0-----:R-:W-:Y:S01]  /*4290*/  FADD.FTZ R50, R50, R48 ;  /* 0x0000003032327221 */ /* 0x001fe20000010000 */
[----:B------:R-:W-:Y:S01]  /*42a0*/  IADD3 R48, R58, 0xc, RZ ;  /* 0x0000000c3a307810 */ /* 0x000fe20007ffe0ff */
[----:B------:R-:W-:Y:S01]  /*42b0*/  FADD.FTZ R51, R51, R49 ;  /* 0x0000003133337221 */ /* 0x000fe20000010000 */
[----:B------:R-:W-:Y:S02]  /*42c0*/  MOV R49, 0x18 ;  /* 0x0000001800317802 */ /* 0x000fe40000000f00 */
[----:B------:R-:W-:-:S05]  /*42d0*/  SHF.R.U32.HI R48, RZ, 0x2, R48 ;  /* 0x00000002ff307819 */ /* 0x000fca0000011630 */
[----:B------:R-:W-:-:S05]  /*42e0*/  IMAD R48, R48, R49, UR6 ;  /* 0x0000000630307e24 */ /* 0x000fca000f8e0231 */
[----:B------:R-:W-:-:S06]  /*42f0*/  IADD3 R48, R59, R48, RZ ;  /* 0x000000303b307210 */ /* 0x000fcc0007ffe0ff */
[----:B------:R-:W0:Y:S02]  /*4300*/  LDS.64 R48, [R48] ;  /* 0x0000000030307984 */ /* 0x000e240000000a00 */
[----:B0-----:R-:W-:Y:S01]  /*4310*/  FADD.FTZ R51, R51, R49 ;  /* 0x0000003133337221 */ /* 0x001fe20000010000 */
        /* <DEDUP_REMOVED lines=72> */
[C---:B------:R-:W-:Y:S01]  /*47a0*/  IADD3 R48, R58.reuse, 0x34, RZ ;  /* 0x000000343a307810 */ /* 0x040fe20007ffe0ff */
[----:B------:R-:W-:Y:S01]  /*47b0*/  FADD.FTZ R51, R51, R49 ;  /* 0x0000003133337221 */ /* 0x000fe20000010000 */
[----:B------:R-:W-:Y:S02]  /*47c0*/  MOV R49, 0x18 ;  /* 0x0000001800317802 */ /* 0x000fe40000000f00 */
[----:B------:R-:W-:Y:S02]  /*47d0*/  SHF.R.U32.HI R48, RZ, 0x2, R48 ;  /* 0x00000002ff307819 */ /* 0x000fe40000011630 */
[----:B------:R-:W-:-:S03]  /*47e0*/  IADD3 R58, R58, 0x38, RZ ;  /* 0x000000383a3a7810 */ /* 0x000fc60007ffe0ff */
[----:B------:R-:W-:Y:S01]  /*47f0*/  IMAD R48, R48, R49, UR6 ;  /* 0x0000000630307e24 */ /* 0x000fe2000f8e0231 */
[----:B------:R-:W-:-:S04]  /*4800*/  SHF.R.U32.HI R58, RZ, 0x2, R58 ;  /* 0x00000002ff3a7819 */ /* 0x000fc8000001163a */
[----:B------:R-:W-:-:S06]  /*4810*/  IADD3 R48, R59, R48, RZ ;  /* 0x000000303b307210 */ /* 0x000fcc0007ffe0ff */
[----:B------:R-:W0:Y:S02]  /*4820*/  LDS.64 R48, [R48] ;  /* 0x0000000030307984 */ /* 0x000e240000000a00 */
[----:B0-----:R-:W-:Y:S01]  /*4830*/  FADD.FTZ R50, R50, R48 ;  /* 0x0000003032327221 */ /* 0x001fe20000010000 */
[----:B------:R-:W-:Y:S01]  /*4840*/  HFMA2.MMA R48, -RZ, RZ, 0, 1.430511474609375e-06 ;  /* 0x00000018ff307435 */ /* 0x000fe200000001ff */
[----:B------:R-:W-:-:S09]  /*4850*/  FADD.FTZ R51, R51, R49 ;  /* 0x0000003133337221 */ /* 0x000fd20000010000 */
[----:B------:R-:W-:-:S05]  /*4860*/  IMAD R58, R58, R48, UR6 ;  /* 0x000000063a3a7e24 */ /* 0x000fca000f8e0230 */
[----:B------:R-:W-:-:S06]  /*4870*/  IADD3 R48, R59, R58, RZ ;  /* 0x0000003a3b307210 */ /* 0x000fcc0007ffe0ff */
[----:B------:R-:W0:Y:S02]  /*4880*/  LDS.64 R48, [R48] ;  /* 0x0000000030307984 */ /* 0x000e240000000a00 */
[----:B0-----:R-:W-:Y:S01]  /*4890*/  FADD.FTZ R48, R50, R48 ;  /* 0x0000003032307221 */ /* 0x001fe20000010000 */
[----:B------:R-:W-:-:S07]  /*48a0*/  FADD.FTZ R49, R51, R49 ;  /* 0x0000003133317221 */ /* 0x000fce0000010000 */
.L_x_1322:
[----:B------:R-:W-:Y:S05]  /*48b0*/  BSYNC B0 ;  /* 0x0000000000007941 */ /* 0x000fea0003800000 */
.L_x_1321:
[----:B-1----:R-:W0:Y:S01]  /*48c0*/  SHFL.BFLY PT, R59, R48, 0x1, 0x1f ;  /* 0x0c201f00303b7f89 */ /* 0x002e2200000e0000 */
[----:B--2---:R-:W-:Y:S01]  /*48d0*/  LOP3.LUT P1, RZ, R60, 0xffffffe1, RZ, 0xc0, !PT ;  /* 0xffffffe13cff7812 */ /* 0x004fe2000782c0ff */
[----:B------:R-:W-:Y:S01]  /*48e0*/  BSSY B0, `(.L_x_1323) ;  /* 0x0000013000007945 */ /* 0x000fe20003800000 */
[----:B-----5:R-:W-:Y:S01]  /*48f0*/  PRMT R50, R16, 0x7632, R50 ;  /* 0x0000763210327816 */ /* 0x020fe20000000032 */
[----:B------:R-:W1:Y:S01]  /*4900*/  SHFL.BFLY PT, R58, R49, 0x1, 0x1f ;  /* 0x0c201f00313a7f89 */ /* 0x000e6200000e0000 */
[----:B------:R-:W-:Y:S01]  /*4910*/  PRMT R51, R17, 0x7632, R51 ;  /* 0x0000763211337816 */ /* 0x000fe20000000033 */
[----:B0-----:R-:W-:Y:S01]  /*4920*/  FADD.FTZ R16, R59, R48 ;  /* 0x000000303b107221 */ /* 0x001fe20000010000 */
[----:B-1----:R-:W-:-:S07]  /*4930*/  FADD.FTZ R17, R58, R49 ;  /* 0x000000313a117221 */ /* 0x002fce0000010000 */
[----:B------:R-:W-:Y:S05]  /*4940*/  @P1 BRA `(.L_x_1324) ;  /* 0x0000000000301947 */ /* 0x000fea0003800000 */
[----:B------:R-:W0:Y:S01]  /*4950*/  LDC.64 R58, c[0x0][0x260] ;  /* 0x00009800ff3a7b82 */ /* 0x000e220000000a00 */
[----:B------:R-:W-:Y:S01]  /*4960*/  ULDC UR5, c[0x0][0x10] ;  /* 0x0000040000057ab9 */ /* 0x000fe20000000800 */
[----:B------:R-:W-:Y:S01]  /*4970*/  ULOP3.LUT UR7, UR11, 0xff, URZ, 0xc0, !UPT ;  /* 0x000000ff0b077892 */ /* 0x000fe2000f8ec03f */
[----:B------:R-:W-:Y:S01]  /*4980*/  SHF.R.U32.HI R48, RZ, 0x1, R60 ;  /* 0x00000001ff307819 */ /* 0x000fe2000001163c */
[----:B------:R-:W-:Y:S01]  /*4990*/  UIMAD UR5, UR5, UR4, UR8 ;  /* 0x00000004050572a4 */ /* 0x000fe2000f8e0208 */
[----:B------:R-:W-:-:S04]  /*49a0*/  MOV R49, 0x2104 ;  /* 0x0000210400317802 */ /* 0x000fc80000000f00 */
[----:B------:R-:W-:Y:S02]  /*49b0*/  PRMT R48, R48, R49, UR7 ;  /* 0x0000000730307e16 */ /* 0x000fe40008000031 */
[----:B------:R-:W-:-:S04]  /*49c0*/  MOV R49, UR5 ;  /* 0x0000000500317c02 */ /* 0x000fc80008000f00 */
[----:B------:R-:W-:-:S04]  /*49d0*/  LEA R48, R49, R48, 0xc ;  /* 0x0000003031307211 */ /* 0x000fc800078e60ff */
[----:B------:R-:W-:-:S05]  /*49e0*/  SHF.L.U32 R48, R48, 0x1, RZ ;  /* 0x0000000130307819 */ /* 0x000fca00000006ff */
[----:B0-----:R-:W-:-:S05]  /*49f0*/  IMAD.WIDE.U32 R48, R48, 0x4, R58 ;  /* 0x0000000430307825 */ /* 0x001fca00078e003a */
[----:B------:R0:W-:Y:S02]  /*4a00*/  STG.E.64 desc[UR12][R48.64], R16 ;  /* 0x0000001030007986 */ /* 0x0001e4000c101b0c */
.L_x_1324:
[----:B------:R-:W-:Y:S05]  /*4a10*/  BSYNC B0 ;  /* 0x0000000000007941 */ /* 0x000fea0003800000 */
.L_x_1323:
[----:B------:R-:W-:Y:S01]  /*4a20*/  PRMT R45, R25, 0x7632, R45 ;  /* 0x00007632192d7816 */ /* 0x000fe2000000002d */
[----:B------:R-:W-:Y:S01]  /*4a30*/  UISETP.GE.U32.AND UP0, UPT, UR9, UR14, UPT ;  /* 0x0000000e0900728c */ /* 0x000fe2000bf06070 */
[----:B------:R-:W-:Y:S02]  /*4a40*/  PRMT R42, R21, 0x7632, R42 ;  /* 0x00007632152a7816 */ /* 0x000fe4000000002a */
[----:B------:R-:W-:Y:S01]  /*4a50*/  PRMT R47, R19, 0x7632, R47 ;  /* 0x00007632132f7816 */ /* 0x000fe2000000002f */
[----:B------:R-:W-:Y:S01]  /*4a60*/  UISETP.GE.AND.EX UP0, UPT, UR10, UR15, UPT, UP0 ;  /* 0x0000000f0a00728c */ /* 0x000fe2000bf06300 */
[----:B------:R-:W-:Y:S02]  /*4a70*/  PRMT R44, R20, 0x7632, R44 ;  /* 0x00007632142c7816 */ /* 0x000fe4000000002c */
[----:B------:R-:W-:Y:S02]  /*4a80*/  PRMT R46, R24, 0x7632, R46 ;  /* 0x00007632182e7816 */ /* 0x000fe4000000002e */
[----:B------:R-:W-:-:S02]  /*4a90*/  PRMT R20, R45, 0x7632, R20 ;  /* 0x000076322d147816 */ /* 0x000fc40000000014 */
[----:B0-----:R-:W-:Y:S02]  /*4aa0*/  PRMT R48, R18, 0x7632, R48 ;  /* 0x0000763212307816 */ /* 0x001fe40000000030 */
[----:B------:R-:W-:Y:S01]  /*4ab0*/  PRMT R19, R42, 0x7632, R19 ;  /* 0x000076322a137816 */ /* 0x000fe20000000013 */
[----:B------:R0:W-:Y:S01]  /*4ac0*/  STL.S16 [R1+0x10], R20 ;  /* 0x0000101401007387 */ /* 0x0001e20000100600 */
[----:B------:R-:W-:Y:S02]  /*4ad0*/  PRMT R18, R43, 0x7632, R18 ;  /* 0x000076322b127816 */ /* 0x000fe40000000012 */
[----:B------:R-:W-:Y:S01]  /*4ae0*/  PRMT R16, R47, 0x7632, R16 ;  /* 0x000076322f107816 */ /* 0x000fe20000000010 */
[----:B------:R0:W-:Y:S01]  /*4af0*/  STL.S16 [R1], R19 ;  /* 0x0000001301007387 */ /* 0x0001e20000100600 */
[----:B------:R-:W-:Y:S02]  /*4b00*/  PRMT R17, R46, 0x7632, R17 ;  /* 0x000076322e117816 */ /* 0x000fe40000000011 */
[----:B------:R-:W-:Y:S01]  /*4b10*/  PLOP3.LUT P1, PT, PT, PT, UP0, 0x80, 0x0 ;  /* 0x000000000000781c */ /* 0x000fe20003f2f008 */
        /* <DEDUP_REMOVED lines=37> */
.L_x_1327:
[----:B------:R-:W2:Y:S04]  /*4d70*/  LD.E.STRONG.GPU R19, desc[UR12][R16.64] ;  /* 0x0000000c10137980 */ /* 0x000ea8000c10f900 */
[----:B--2---:R-:W-:Y:S01]  /*4d80*/  CCTL.IVALL ;  /* 0x00000000ff00798f */ /* 0x004fe20002000000 */
[----:B------:R-:W-:Y:S05]  /*4d90*/  YIELD ;  /* 0x0000000000007946 */ /* 0x000fea0003800000 */
[----:B-----5:R-:W-:-:S04]  /*4da0*/  LOP3.LUT R19, R19, R18, RZ, 0x3c, !PT ;  /* 0x0000001213137212 */ /* 0x020fc800078e3cff */
[----:B------:R-:W-:-:S13]  /*4db0*/  ISETP.GT.AND P1, PT, R19, -0x1, PT ;  /* 0xffffffff1300780c */ /* 0x000fda0003f24270 */
[----:B------:R-:W-:Y:S05]  /*4dc0*/  @P1 BRA `(.L_x_1327) ;  /* 0xfffffffc00e81947 */ /* 0x000fea000383ffff */
.L_x_1326:
[----:B------:R-:W-:Y:S05]  /*4dd0*/  WARPSYNC.ALL ;  /* 0x0000000000007948 */ /* 0x000fea0003800000 */
[----:B------:R-:W-:Y:S06]  /*4de0*/  BAR.SYNC.DEFER_BLOCKING 0x0 ;  /* 0x0000000000007b1d */ /* 0x000fec0000010000 */
[----:B------:R-:W-:Y:S05]  /*4df0*/  BRA `(.L_x_1328) ;  /* 0x0000000000647947 */ /* 0x000fea0003800000 */
.L_x_1325:
        /* <DEDUP_REMOVED lines=17> */
.L_x_1330:
[----:B------:R-:W2:Y:S04]  /*4f10*/  LD.E.STRONG.GPU R19, desc[UR12][R16.64] ;  /* 0x0000000c10137980 */ /* 0x000ea8000c10f900 */
[----:B--2---:R-:W-:Y:S01]  /*4f20*/  CCTL.IVALL ;  /* 0x00000000ff00798f */ /* 0x004fe20002000000 */
[----:B------:R-:W-:Y:S05]  /*4f30*/  YIELD ;  /* 0x0000000000007946 */ /* 0x000fea0003800000 */
[----:B-----5:R-:W-:-:S04]  /*4f40*/  LOP3.LUT R19, R19, R18, RZ, 0x3c, !PT ;  /* 0x0000001213137212 */ /* 0x020fc800078e3cff */
[----:B------:R-:W-:-:S13]  /*4f50*/  ISETP.GT.AND P1, PT, R19, -0x1, PT ;  /* 0xffffffff1300780c */ /* 0x000fda0003f24270 */
[----:B------:R-:W-:Y:S05]  /*4f60*/  @P1 BRA `(.L_x_1330) ;  /* 0xfffffffc00e81947 */ /* 0x000fea000383ffff */
.L_x_1329:
[----:B------:R-:W-:Y:S05]  /*4f70*/  WARPSYNC.ALL ;  /* 0x0000000000007948 */ /* 0x000fea0003800000 */
[----:B------:R-:W-:Y:S06]  /*4f80*/  BAR.SYNC.DEFER_BLOCKING 0x0 ;  /* 0x0000000000007b1d */ /* 0x000fec0000010000 */
.L_x_1328:
[----:B------:R-:W1:Y:S01]  /*4f90*/  S2R R18, SR_TID.X ;  /* 0x0000000000127919 */ /* 0x000e620000002100 */
[----:B------:R-:W-:Y:S01]  /*4fa0*/  BSSY B0, `(.L_x_1331) ;  /* 0x000005f000007945 */ /* 0x000fe20003800000 */
[----:B0-----:R-:W-:Y:S02]  /*4fb0*/  CS2R R16, SRZ ;  /* 0x0000000000107805 */ /* 0x001fe4000001ff00 */
[----:B-1----:R-:W-:-:S13]  /*4fc0*/  ISETP.GT.U32.AND P1, PT, R18, 0xff, PT ;  /* 0x000000ff1200780c */ /* 0x002fda0003f24070 */
[----:B------:R-:W-:Y:S05]  /*4fd0*/  @P1 BRA `(.L_x_1332) ;  /* 0x00000004006c1947 */ /* 0x000fea0003800000 */
[----:B------:R0:W-:Y:S01]  /*4fe0*/  STL.64 [R1+0xe8], R2 ;  /* 0x0000e80201007387 */ /* 0x0001e20000100a00 */
[----:B------:R-:W-:Y:S01]  /*4ff0*/  ULDC UR5, c[0x0][0x10] ;  /* 0x0000040000057ab9 */ /* 0x000fe20000000800 */
[C---:B------:R-:W-:Y:S01]  /*5000*/  SHF.L.U32 R17, R18.reuse, 0x4, RZ ;  /* 0x0000000412117819 */ /* 0x040fe200000006ff */
[----:B------:R-:W-:Y:S01]  /*5010*/  UIMAD UR5, UR5, UR4, UR8 ;  /* 0x00000004050572a4 */ /* 0x000fe2000f8e0208 */
[----:B------:R-:W-:Y:S02]  /*5020*/  LOP3.LUT R18, R18, 0xf, RZ, 0xc0, !PT ;  /* 0x0000000f12127812 */ /* 0x000fe400078ec0ff */
[----:B------:R-:W-:-:S03]  /*5030*/  LOP3.LUT R17, R17, 0x7fffff00, RZ, 0xc0, !PT ;  /* 0x7fffff0011117812 */ /* 0x000fc600078ec0ff */
[----:B------:R-:W-:Y:S01]  /*5040*/  MOV R16, UR5 ;  /* 0x0000000500107c02 */ /* 0x000fe20008000f00 */
[----:B0-----:R-:W0:Y:S03]  /*5050*/  LDC.64 R2, c[0x0][0x260] ;  /* 0x00009800ff027b82 */ /* 0x001e260000000a00 */
[----:B------:R-:W-:-:S04]  /*5060*/  LEA R16, R16, R17, 0xc ;  /* 0x0000001110107211 */ /* 0x000fc800078e60ff */
        /* <DEDUP_REMOVED lines=10> */
[----:B------:R-:W-:-:S02]  /*5110*/  IADD3 R24, R26, 0x60, RZ ;  /* 0x000000601a187810 */ /* 0x000fc40007ffe0ff */
        /* <DEDUP_REMOVED lines=40> */
[----:B------:R-:W-:Y:S02]  /*53a0*/  IADD3 R22, R26, 0x160, RZ ;  /* 0x000001601a167810 */ /* 0x000fe40007ffe0ff */
[----:B------:R-:W-:-:S03]  /*53b0*/  FADD.FTZ R19, R23, R19 ;  /* 0x0000001317137221 */ /* 0x000fc60000010000 */
        /* <DEDUP_REMOVED lines=29> */
.L_x_1332:
[----:B------:R-:W-:Y:S05]  /*5590*/  BSYNC B0 ;  /* 0x0000000000007941 */ /* 0x000fea0003800000 */
.L_x_1331:
        /* <DEDUP_REMOVED lines=29> */
.L_x_1334:
[----:B------:R-:W-:Y:S05]  /*5770*/  BSYNC B0 ;  /* 0x0000000000007941 */ /* 0x000fea0003800000 */
.L_x_1333:
[----:B------:R-:W2:Y:S01]  /*5780*/  LDL R24, [R1+0xd0] ;  /* 0x0000d00001187983 */ /* 0x000ea20000100800 */
[----:B------:R-:W-:Y:S01]  /*5790*/  SHF.L.U32 R50, R50, 0x10, RZ ;  /* 0x0000001032327819 */ /* 0x000fe200000006ff */
[----:B------:R-:W1:Y:S01]  /*57a0*/  S2UR UR7, SR_CgaCtaId ;  /* 0x00000000000779c3 */ /* 0x000e620000008800 */
[----:B------:R-:W-:Y:S01]  /*57b0*/  UMOV UR5, 0x400 ;  /* 0x0000040000057882 */ /* 0x000fe20000000000 */
[----:B------:R-:W3:Y:S01]  /*57c0*/  LDL.LU R20, [R1+0x40] ;  /* 0x0000400001147983 */ /* 0x000ee20000300800 */
[----:B------:R-:W-:Y:S01]  /*57d0*/  SHF.L.U32 R29, R29, 0x10, RZ ;  /* 0x000000101d1d7819 */ /* 0x000fe200000006ff */
[----:B------:R-:W-:Y:S02]  /*57e0*/  ULDC.64 UR16, c[0x0][0x210] ;  /* 0x0000840000107ab9 */ /* 0x000fe40000000a00 */
[----:B------:R-:W4:Y:S04]  /*57f0*/  LDL.LU R22, [R1+0x54] ;  /* 0x0000540001167983 */ /* 0x000f280000300800 */
[----:B------:R-:W4:Y:S04]  /*5800*/  LDL.LU R23, [R1+0x48] ;  /* 0x0000480001177983 */ /* 0x000f280000300800 */
[----:B------:R-:W4:Y:S01]  /*5810*/  LDL.LU R21, [R1+0x58] ;  /* 0x0000580001157983 */ /* 0x000f220000300800 */
[----:B0-----:R-:W-:Y:S01]  /*5820*/  FADD.FTZ R18, -R14, R50 ;  /* 0x000000320e127221 */ /* 0x001fe20000010100 */
[----:B------:R-:W-:Y:S01]  /*5830*/  UIADD3 UR5, UR5, 0x5280, URZ ;  /* 0x0000528005057890 */ /* 0x000fe2000fffe03f */
[----:B------:R-:W-:Y:S01]  /*5840*/  SHF.L.U32 R48, R48, 0x10, RZ ;  /* 0x0000001030307819 */ /* 0x000fe200000006ff */
[----:B------:R-:W-:Y:S01]  /*5850*/  STL [R1+0x104], R8 ;  /* 0x0001040801007387 */ /* 0x000fe20000100800 */
[----:B------:R-:W-:Y:S01]  /*5860*/  FMUL.FTZ R18, R7, R18 ;  /* 0x0000001207127220 */ /* 0x000fe20000410000 */
[----:B------:R-:W-:-:S02]  /*5870*/  SHF.L.U32 R47, R47, 0x10, RZ ;  /* 0x000000102f2f7819 */ /* 0x000fc400000006ff */
[----:B------:R0:W-:Y:S01]  /*5880*/  STL [R1+0x100], R9 ;  /* 0x0001000901007387 */ /* 0x0001e20000100800 */
[----:B-----5:R-:W-:Y:S01]  /*5890*/  FFMA.FTZ R16, R3, R18, R5 ;  /* 0x0000001203107223 */ /* 0x020fe20000010005 */
[----:B-1----:R-:W-:Y:S02]  /*58a0*/  ULEA UR5, UR7, UR5, 0x18 ;  /* 0x0000000507057291 */ /* 0x002fe4000f8ec03f */
[----:B------:R-:W-:Y:S01]  /*58b0*/  STL [R1+0xfc], R15 ;  /* 0x0000fc0f01007387 */ /* 0x000fe20000100800 */
[----:B------:R-:W-:-:S03]  /*58c0*/  FMUL.FTZ R17, R16, -1.4426950216293334961 ;  /* 0xbfb8aa3b10117820 */ /* 0x000fc60000410000 */
[----:B------:R-:W-:Y:S03]  /*58d0*/  STL [R1+0xf8], R57 ;  /* 0x0000f83901007387 */ /* 0x000fe60000100800 */
[----:B------:R-:W1:Y:S01]  /*58e0*/  MUFU.EX2 R17, R17 ;  /* 0x0000001100117308 */ /* 0x000e620000000800 */
[----:B------:R-:W-:Y:S01]  /*58f0*/  STL [R1+0xf4], R13 ;  /* 0x0000f40d01007387 */ /* 0x000fe20000100800 */
[----:B------:R-:W-:-:S03]  /*5900*/  FADD.FTZ R47, -R14, R47 ;  /* 0x0000002f0e2f7221 */ /* 0x000fc60000010100 */
[----:B------:R-:W-:Y:S04]  /*5910*/  STL [R1+0xf0], R12 ;  /* 0x0000f00c01007387 */ /* 0x000fe80000100800 */
[----:B------:R-:W-:Y:S04]  /*5920*/  STL [R1+0xec], R11 ;  /* 0x0000ec0b01007387 */ /* 0x000fe80000100800 */
[----:B------:R-:W-:Y:S01]  /*5930*/  STL [R1+0xe8], R10 ;  /* 0x0000e80a01007387 */ /* 0x000fe20000100800 */
[----:B-1----:R-:W-:-:S03]  /*5940*/  FADD.FTZ R17, R17, 1 ;  /* 0x3f80000011117421 */ /* 0x002fc60000010000 */
[----:B0-----:R-:W4:Y:S04]  /*5950*/  LDL.LU R9, [R1+0x34] ;  /* 0x0000340001097983 */ /* 0x001f280000300800 */
[----:B------:R-:W4:Y:S01]  /*5960*/  LDL.LU R8, [R1+0x5c] ;  /* 0x00005c0001087983 */ /* 0x000f220000300800 */
[----:B------:R-:W0:Y:S02]  /*5970*/  MUFU.RCP R17, R17 ;  /* 0x0000001100117308 */ /* 0x000e240000001000 */
[----:B0-----:R-:W-:-:S04]  /*5980*/  FADD.FTZ R19, -R17, 1 ;  /* 0x3f80000011137421 */ /* 0x001fc80000010100 */
[----:B------:R-:W-:-:S04]  /*5990*/  FFMA.FTZ R19, R16, R19, 1 ;  /* 0x3f80000010137423 */ /* 0x000fc80000010013 */
[----:B------:R-:W-:-:S04]  /*59a0*/  FMUL.FTZ R19, R17, R19 ;  /* 0x0000001311137220 */ /* 0x000fc80000410000 */
[----:B------:R-:W-:Y:S01]  /*59b0*/  FMUL.FTZ R19, R29, R19 ;  /* 0x000000131d137220 */ /* 0x000fe20000410000 */
[----:B------:R-:W-:Y:S01]  /*59c0*/  BAR.SYNC.DEFER_BLOCKING 0x0 ;  /* 0x0000000000007b1d */ /* 0x000fe20000010000 */
[----:B--2---:R-:W-:-:S06]  /*59d0*/  LEA R16, R24, UR5, 0x3 ;  /* 0x0000000518107c11 */ /* 0x004fcc000f8e18ff */
[----:B------:R-:W3:Y:S02]  /*59e0*/  LDS.64 R16, [R16] ;  /* 0x0000000010107984 */ /* 0x000ee40000000a00 */
[--C-:B---3--:R-:W-:Y:S01]  /*59f0*/  FFMA.FTZ R20, R0, R20, -R16.reuse ;  /* 0x0000001400147223 */ /* 0x108fe20000010810 */
[----:B------:R-:W-:-:S03]  /*5a00*/  FFMA.FTZ R19, R3, R19, -R16 ;  /* 0x0000001303137223 */ /* 0x000fc60000010810 */
[----:B----4-:R-:W-:Y:S01]  /*5a10*/  FFMA.FTZ R20, R22, -R17, R20 ;  /* 0x8000001116147223 */ /* 0x010fe20000010014 */
[----:B------:R-:W-:Y:S01]  /*5a20*/  SHF.L.U32 R22, R51, 0x10, RZ ;  /* 0x0000001033167819 */ /* 0x000fe200000006ff */
[----:B------:R-:W-:Y:S01]  /*5a30*/  FFMA.FTZ R18, -R17, R18, R19 ;  /* 0x0000001211127223 */ /* 0x000fe20000010113 */
[----:B------:R-:W-:-:S03]  /*5a40*/  FFMA.FTZ R19, R2, R23, -R16 ;  /* 0x0000001702137223 */ /* 0x000fc60000010810 */
[----:B------:R-:W-:Y:S01]  /*5a50*/  FADD.FTZ R22, -R14, R22 ;  /* 0x000000160e167221 */ /* 0x000fe20000010100 */
[----:B------:R-:W-:Y:S01]  /*5a60*/  FFMA.FTZ R19, R21, -R17, R19 ;  /* 0x8000001115137223 */ /* 0x000fe20000010013 */
[C---:B------:R-:W-:Y:S01]  /*5a70*/  FMUL.FTZ R21, R7.reuse, R20 ;  /* 0x0000001407157220 */ /* 0x040fe20000410000 */
[C---:B------:R-:W-:Y:S01]  /*5a80*/  FMUL.FTZ R18, R7.reuse, R18 ;  /* 0x0000001207127220 */ /* 0x040fe20000410000 */
[----:B------:R-:W-:-:S04]  /*5a90*/  FMUL.FTZ R20, R7, R22 ;  /* 0x0000001607147220 */ /* 0x000fc80000410000 */
[----:B------:R-:W-:Y:S01]  /*5aa0*/  F2FP.BF16.F32.PACK_AB R18, R18, R21 ;  /* 0x000000151212723e */ /* 0x000fe200000010ff */
        /* <DEDUP_REMOVED lines=8> */
[----:B------:R-:W-:-:S04]  /*5b30*/  FADD.FTZ R22, -R14, R48 ;  /* 0x000000300e167221 */ /* 0x000fc80000010100 */
[----:B------:R-:W-:-:S04]  /*5b40*/  FMUL.FTZ R22, R7, R22 ;  /* 0x0000001607167220 */ /* 0x000fc80000410000 */
        /* <DEDUP_REMOVED lines=15> */
[----:B------:R-:W-:Y:S01]  /*5c40*/  FADD.FTZ R44, -R14, R44 ;  /* 0x0000002c0e2c7221 */ /* 0x000fe20000010100 */
        /* <DEDUP_REMOVED lines=18> */
[----:B------:R-:W-:Y:S02]  /*5d70*/  SHF.L.U32 R45, R45, 0x10, RZ ;  /* 0x000000102d2d7819 */ /* 0x000fe400000006ff */
[----:B------:R-:W-:Y:S01]  /*5d80*/  SHF.L.U32 R41, R41, 0x10, RZ ;  /* 0x0000001029297819 */ /* 0x000fe200000006ff */
[----:B0-----:R-:W-:-:S06]  /*5d90*/  FADD.FTZ R42, R42, 1 ;  /* 0x3f8000002a2a7421 */ /* 0x001fcc0000010000 */
[----:B------:R-:W0:Y:S01]  /*5da0*/  MUFU.RCP R42, R42 ;  /* 0x0000002a002a7308 */ /* 0x000e220000001000 */
[----:B------:R-:W-:Y:S01]  /*5db0*/  FMUL.FTZ R27, R45, R27 ;  /* 0x0000001b2d1b7220 */ /* 0x000fe20000410000 */
        /* <DEDUP_REMOVED lines=34> */
[----:B------:R-:W-:Y:S01]  /*5fe0*/  FMUL.FTZ R42, R43, -1.4426950216293334961 ;  /* 0xbfb8aa3b2b2a7820 */ /* 0x000fe20000410000 */
[----:B------:R-:W-:-:S05]  /*5ff0*/  FFMA.FTZ R23, R0, R9, -R16 ;  /* 0x0000000900177223 */ /* 0x000fca0000010810 */
[----:B------:R-:W0:Y:S01]  /*6000*/  MUFU.EX2 R42, R42 ;  /* 0x0000002a002a7308 */ /* 0x000e220000000800 */
[----:B------:R-:W-:Y:S02]  /*6010*/  FFMA.FTZ R23, R8, -R17, R23 ;  /* 0x8000001108177223 */ /* 0x000fe40000010017 */
[----:B------:R-:W2:Y:S01]  /*6020*/  LDL.LU R8, [R1] ;  /* 0x0000000001087983 */ /* 0x000ea20000300800 */
[----:B------:R-:W-:Y:S02]  /*6030*/  SHF.L.U32 R33, R33, 0x10, RZ ;  /* 0x0000001021217819 */ /* 0x000fe400000006ff */
[----:B------:R-:W-:Y:S01]  /*6040*/  SHF.L.U32 R45, R31, 0x10, RZ ;  /* 0x000000101f2d7819 */ /* 0x000fe200000006ff */
[----:B------:R-:W3:Y:S01]  /*6050*/  LDL.LU R11, [R1+0x8] ;  /* 0x00000800010b7983 */ /* 0x000ee20000300800 */
[----:B0-----:R-:W-:Y:S01]  /*6060*/  FADD.FTZ R42, R42, 1 ;  /* 0x3f8000002a2a7421 */ /* 0x001fe20000010000 */
[----:B------:R-:W-:Y:S01]  /*6070*/  FMUL.FTZ R31, R33, R44 ;  /* 0x0000002c211f7220 */ /* 0x000fe20000410000 */
[----:B------:R-:W-:Y:S01]  /*6080*/  SHF.L.U32 R36, R36, 0x10, RZ ;  /* 0x0000001024247819 */ /* 0x000fe200000006ff */
[----:B------:R-:W4:Y:S03]  /*6090*/  LDL.LU R10, [R1+0x10] ;  /* 0x00001000010a7983 */ /* 0x000f260000300800 */
[----:B------:R-:W0:Y:S01]  /*60a0*/  MUFU.RCP R42, R42 ;  /* 0x0000002a002a7308 */ /* 0x000e220000001000 */
[----:B------:R-:W-:Y:S01]  /*60b0*/  FADD.FTZ R33, -R14, R45 ;  /* 0x0000002d0e217221 */ /* 0x000fe20000010100 */
[----:B------:R-:W-:Y:S01]  /*60c0*/  SHF.L.U32 R37, R37, 0x10, RZ ;  /* 0x0000001025257819 */ /* 0x000fe200000006ff */
[----:B------:R-:W4:Y:S02]  /*60d0*/  LDL.LU R9, [R1+0x14] ;  /* 0x0000140001097983 */ /* 0x000f240000300800 */
        /* <DEDUP_REMOVED lines=9> */
[----:B------:R-:W-:Y:S01]  /*6170*/  SHF.L.U32 R45, R34, 0x10, RZ ;  /* 0x00000010222d7819 */ /* 0x000fe200000006ff */
[----:B------:R-:W-:-:S04]  /*6180*/  FMUL.FTZ R34, R36, R44 ;  /* 0x0000002c24227220 */ /* 0x000fc80000410000 */
[----:B------:R-:W-:-:S04]  /*6190*/  FADD.FTZ R36, -R14, R45 ;  /* 0x0000002d0e247221 */ /* 0x000fc80000010100 */
[----:B------:R-:W-:Y:S01]  /*61a0*/  FMUL.FTZ R36, R7, R36 ;  /* 0x0000002407247220 */ /* 0x000fe20000410000 */
[----:B0-----:R-:W-:-:S04]  /*61b0*/  FADD.FTZ R44, -R42, 1 ;  /* 0x3f8000002a2c7421 */ /* 0x001fc80000010100 */
[----:B------:R-:W-:-:S04]  /*61c0*/  FFMA.FTZ R44, R43, R44, 1 ;  /* 0x3f8000002b2c7423 */ /* 0x000fc8000001002c */
[----:B------:R-:W-:Y:S01]  /*61d0*/  FMUL.FTZ R44, R42, R44 ;  /* 0x0000002c2a2c7220 */ /* 0x000fe20000410000 */
[----:B------:R-:W-:-:S04]  /*61e0*/  FFMA.FTZ R42, R3, R36, R5 ;  /* 0x00000024032a7223 */ /* 0x000fc80000010005 */
        /* <DEDUP_REMOVED lines=16> */
[----:B------:R-:W0:Y:S01]  /*62f0*/  MUFU.RCP R42, R42 ;  /* 0x0000002a002a7308 */ /* 0x000e220000001000 */
[----:B------:R-:W-:Y:S02]  /*6300*/  SHF.L.U32 R40, R58, 0x10, RZ ;  /* 0x000000103a287819 */ /* 0x000fe400000006ff */
[----:B------:R-:W-:Y:S01]  /*6310*/  SHF.L.U32 R46, R46, 0x10, RZ ;  /* 0x000000102e2e7819 */ /* 0x000fe200000006ff */
[----:B------:R-:W-:Y:S02]  /*6320*/  FMUL.FTZ R43, R45, R43 ;  /* 0x0000002b2d2b7220 */ /* 0x000fe40000410000 */
[----:B------:R-:W-:Y:S02]  /*6330*/  FADD.FTZ R40, -R14, R40 ;  /* 0x000000280e287221 */ /* 0x000fe40000010100 */
[----:B------:R-:W-:Y:S02]  /*6340*/  FMUL.FTZ R25, R46, R25 ;  /* 0x000000192e197220 */ /* 0x000fe40000410000 */
        /* <DEDUP_REMOVED lines=8> */
[----:B0-----:R-:W-:-:S06]  /*63d0*/  FADD.FTZ R40, R40, 1 ;  /* 0x3f80000028287421 */ /* 0x001fcc0000010000 */
[----:B------:R-:W0:Y:S01]  /*63e0*/  MUFU.RCP R40, R40 ;  /* 0x0000002800287308 */ /* 0x000e220000001000 */
[----:B------:R-:W-:Y:S01]  /*63f0*/  SHF.L.U32 R47, R59, 0x10, RZ ;  /* 0x000000103b2f7819 */ /* 0x000fe200000006ff */
[----:B------:R-:W-:-:S04]  /*6400*/  FADD.FTZ R45, -R14, R45 ;  /* 0x0000002d0e2d7221 */ /* 0x000fc80000010100 */
[----:B------:R-:W-:Y:S01]  /*6410*/  FMUL.FTZ R42, R47, R42 ;  /* 0x0000002a2f2a7220 */ /* 0x000fe20000410000 */
        /* <DEDUP_REMOVED lines=8> */
[----:B------:R2:W0:Y:S02]  /*64a0*/  MUFU.RCP R48, R47 ;  /* 0x0000002f00307308 */ /* 0x0004240000001000 */
[----:B--2---:R-:W-:Y:S02]  /*64b0*/  SHF.L.U32 R47, R8, 0x10, RZ ;  /* 0x00000010082f7819 */ /* 0x004fe400000006ff */
[----:B------:R-:W2:Y:S04]  /*64c0*/  LDL.LU R8, [R1+0x20] ;  /* 0x0000200001087983 */ /* 0x000ea80000300800 */
[----:B------:R-:W2:Y:S04]  /*64d0*/  LDL.LU R51, [R1+0x4c] ;  /* 0x00004c0001337983 */ /* 0x000ea80000300800 */
[----:B------:R-:W2:Y:S01]  /*64e0*/  LDL.LU R15, [R1+0x3c] ;  /* 0x00003c00010f7983 */ /* 0x000ea20000300800 */
[----:B------:R-:W-:Y:S01]  /*64f0*/  SHF.L.U32 R49, R49, 0x10, RZ ;  /* 0x0000001031317819 */ /* 0x000fe200000006ff */
[C---:B------:R-:W-:Y:S01]  /*6500*/  FADD.FTZ R47, -R14.reuse, R47 ;  /* 0x0000002f0e2f7221 */ /* 0x040fe20000010100 */
[----:B---3--:R-:W-:Y:S01]  /*6510*/  SHF.L.U32 R59, R11, 0x10, RZ ;  /* 0x000000100b3b7819 */ /* 0x008fe200000006ff */
[----:B------:R-:W3:Y:S02]  /*6520*/  LDL.LU R13, [R1+0x74] ;  /* 0x00007400010d7983 */ /* 0x000ee40000300800 */
[----:B------:R-:W-:Y:S01]  /*6530*/  FMUL.FTZ R21, R49, R21 ;  /* 0x0000001531157220 */ /* 0x000fe20000410000 */
[----:B------:R-:W-:Y:S01]  /*6540*/  SHF.L.U32 R49, R61, 0x10, RZ ;  /* 0x000000103d317819 */ /* 0x000fe200000006ff */
[----:B------:R-:W-:Y:S01]  /*6550*/  FADD.FTZ R59, -R14, R59 ;  /* 0x0000003b0e3b7221 */ /* 0x000fe20000010100 */
[----:B------:R-:W3:Y:S03]  /*6560*/  LDL.LU R12, [R1+0x70] ;  /* 0x00007000010c7983 */ /* 0x000ee60000300800 */
[----:B------:R-:W-:Y:S01]  /*6570*/  FMUL.FTZ R40, R49, R40 ;  /* 0x0000002831287220 */ /* 0x000fe20000410000 */
[----:B0-----:R-:W-:-:S04]  /*6580*/  FADD.FTZ R49, -R48, 1 ;  /* 0x3f80000030317421 */ /* 0x001fc80000010100 */
[----:B------:R-:W-:Y:S01]  /*6590*/  FFMA.FTZ R49, R44, R49, 1 ;  /* 0x3f8000002c317423 */ /* 0x000fe20000010031 */
[----:B------:R-:W-:-:S04]  /*65a0*/  FMUL.FTZ R44, R7, R47 ;  /* 0x0000002f072c7220 */ /* 0x000fc80000410000 */
[----:B------:R-:W-:-:S04]  /*65b0*/  FFMA.FTZ R50, R3, R44, R5 ;  /* 0x0000002c03327223 */ /* 0x000fc80000010005 */
[----:B------:R-:W-:-:S06]  /*65c0*/  FMUL.FTZ R47, R50, -1.4426950216293334961 ;  /* 0xbfb8aa3b322f7820 */ /* 0x000fcc0000410000 */
[----:B------:R-:W0:Y:S02]  /*65d0*/  MUFU.EX2 R47, R47 ;  /* 0x0000002f002f7308 */ /* 0x000e240000000800 */
[----:B0-----:R-:W-:-:S06]  /*65e0*/  FADD.FTZ R47, R47, 1 ;  /* 0x3f8000002f2f7421 */ /* 0x001fcc0000010000 */
[----:B------:R-:W0:Y:S01]  /*65f0*/  MUFU.RCP R47, R47 ;  /* 0x0000002f002f7308 */ /* 0x000e220000001000 */
[----:B----4-:R-:W-:Y:S01]  /*6600*/  SHF.L.U32 R14, R10, 0x10, RZ ;  /* 0x000000100a0e7819 */ /* 0x010fe200000006ff */
[----:B------:R-:W-:Y:S01]  /*6610*/  FMUL.FTZ R48, R48, R49 ;  /* 0x0000003130307220 */ /* 0x000fe20000410000 */
[----:B------:R-:W-:-:S03]  /*6620*/  FMUL.FTZ R59, R7, R59 ;  /* 0x0000003b073b7220 */ /* 0x000fc60000410000 */
[----:B------:R-:W-:Y:S01]  /*6630*/  FMUL.FTZ R14, R14, R48 ;  /* 0x000000300e0e7220 */ /* 0x000fe20000410000 */
[----:B------:R-:W-:Y:S01]  /*6640*/  FFMA.FTZ R49, R4, R59, R6 ;  /* 0x0000003b04317223 */ /* 0x000fe20000010006 */
[----:B0-----:R-:W-:-:S04]  /*6650*/  FADD.FTZ R48, -R47, 1 ;  /* 0x3f8000002f307421 */ /* 0x001fc80000010100 */
[----:B------:R-:W-:Y:S01]  /*6660*/  FFMA.FTZ R50, R50, R48, 1 ;  /* 0x3f80000032327423 */ /* 0x000fe20000010030 */
[----:B------:R-:W-:-:S06]  /*6670*/  FMUL.FTZ R48, R49, -1.4426950216293334961 ;  /* 0xbfb8aa3b31307820 */ /* 0x000fcc0000410000 */
[----:B------:R-:W0:Y:S02]  /*6680*/  MUFU.EX2 R48, R48 ;  /* 0x0000003000307308 */ /* 0x000e240000000800 */
[----:B0-----:R-:W-:-:S06]  /*6690*/  FADD.FTZ R48, R48, 1 ;  /* 0x3f80000030307421 */ /* 0x001fcc0000010000 */
[----:B------:R-:W0:Y:S01]  /*66a0*/  MUFU.RCP R48, R48 ;  /* 0x0000003000307308 */ /* 0x000e220000001000 */
[----:B------:R-:W-:Y:S01]  /*66b0*/  FMUL.FTZ R50, R47, R50 ;  /* 0x000000322f327220 */ /* 0x000fe20000410000 */
[----:B------:R-:W-:Y:S01]  /*66c0*/  SHF.L.U32 R58, R9, 0x10, RZ ;  /* 0x00000010093a7819 */ /* 0x000fe200000006ff */
[----:B0-----:R-:W-:-:S04]  /*66d0*/  FADD.FTZ R47, -R48, 1 ;  /* 0x3f800000302f7421 */ /* 0x001fc80000010100 */
[----:B------:R-:W-:Y:S02]  /*66e0*/  FFMA.FTZ R47, R49, R47, 1 ;  /* 0x3f800000312f7423 */ /* 0x000fe4000001002f */
[----:B------:R-:W4:Y:S02]  /*66f0*/  LDL.LU R49, [R1+0x38] ;  /* 0x0000380001317983 */ /* 0x000f240000300800 */
[----:B------:R-:W-:Y:S02]  /*6700*/  FMUL.FTZ R60, R48, R47 ;  /* 0x0000002f303c7220 */ /* 0x000fe40000410000 */
[----:B------:R-:W4:Y:S01]  /*6710*/  LDL.LU R48, [R1+0x28] ;  /* 0x0000280001307983 */ /* 0x000f220000300800 */
[----:B------:R-:W-:-:S03]  /*6720*/  FMUL.FTZ R58, R58, R50 ;  /* 0x000000323a3a7220 */ /* 0x000fc60000410000 */
[----:B------:R-:W4:Y:S04]  /*6730*/  LDL.LU R11, [R1+0x24] ;  /* 0x00002400010b7983 */ /* 0x000f280000300800 */
[----:B------:R-:W4:Y:S01]  /*6740*/  LDL.LU R10, [R1+0x78] ;  /* 0x00007800010a7983 */ /* 0x000f220000300800 */
[----:B--2---:R-:W-:-:S03]  /*6750*/  SHF.L.U32 R47, R8, 0x10, RZ ;  /* 0x00000010082f7819 */ /* 0x004fc600000006ff */
[----:B------:R-:W2:Y:S04]  /*6760*/  LDL.LU R8, [R1+0x6c] ;  /* 0x00006c0001087983 */ /* 0x000ea80000300800 */
[----:B------:R-:W2:Y:S01]  /*6770*/  LDL.LU R9, [R1+0x64] ;  /* 0x0000640001097983 */ /* 0x000ea20000300800 */
[----:B------:R-:W-:-:S03]  /*6780*/  FFMA.FTZ R50, R0, R15, -R16 ;  /* 0x0000000f00327223 */ /* 0x000fc60000010810 */
[----:B------:R-:W2:Y:S04]  /*6790*/  LDL.LU R15, [R1+0x68] ;  /* 0x00006800010f7983 */ /* 0x000ea80000300800 */
[----:B------:R-:W2:Y:S01]  /*67a0*/  LDL.LU R57, [R1+0x60] ;  /* 0x0000600001397983 */ /* 0x000ea20000300800 */
[----:B------:R-:W-:Y:S01]  /*67b0*/  FFMA.FTZ R51, R2, R51, -R16 ;  /* 0x0000003302337223 */ /* 0x000fe20000010810 */
[----:B------:R-:W-:Y:S01]  /*67c0*/  FMUL.FTZ R60, R47, R60 ;  /* 0x0000003c2f3c7220 */ /* 0x000fe20000410000 */
[-C--:B---3--:R-:W-:Y:S02]  /*67d0*/  FFMA.FTZ R50, R12, -R17.reuse, R50 ;  /* 0x800000110c327223 */ /* 0x088fe40000010032 */
[----:B------:R-:W-:Y:S02]  /*67e0*/  FFMA.FTZ R51, R13, -R17, R51 ;  /* 0x800000110d337223 */ /* 0x000fe40000010033 */
[----:B------:R-:W3:Y:S01]  /*67f0*/  LDL.LU R13, [R1+0x50] ;  /* 0x00005000010d7983 */ /* 0x000ee20000300800 */
[----:B------:R-:W-:-:S03]  /*6800*/  FFMA.FTZ R56, R0, R56, -R16 ;  /* 0x0000003800387223 */ /* 0x000fc60000010810 */
[----:B------:R-:W3:Y:S01]  /*6810*/  LDL.LU R12, [R1+0x44] ;  /* 0x00004400010c7983 */ /* 0x000ee20000300800 */
[C-C-:B------:R-:W-:Y:S01]  /*6820*/  FFMA.FTZ R55, R2.reuse, R55, -R16.reuse ;  /* 0x0000003702377223 */ /* 0x140fe20000010810 */
[--C-:B----4-:R-:W-:Y:S01]  /*6830*/  FFMA.FTZ R49, R2, R49, -R16.reuse ;  /* 0x0000003102317223 */ /* 0x110fe20000010810 */
[--C-:B------:R-:W-:Y:S01]  /*6840*/  FFMA.FTZ R48, R0, R48, -R16.reuse ;  /* 0x0000003000307223 */ /* 0x100fe20000010810 */
[----:B------:R-:W-:Y:S02]  /*6850*/  FFMA.FTZ R47, R2, R11, -R16 ;  /* 0x0000000b022f7223 */ /* 0x000fe40000010810 */
[----:B------:R-:W4:Y:S01]  /*6860*/  LDL.LU R11, [R1+0x30] ;  /* 0x00003000010b7983 */ /* 0x000f220000300800 */
[----:B------:R-:W-:-:S03]  /*6870*/  FFMA.FTZ R49, R10, -R17, R49 ;  /* 0x800000110a317223 */ /* 0x000fc60000010031 */
[----:B------:R-:W4:Y:S04]  /*6880*/  LDL.LU R10, [R1+0x18] ;  /* 0x00001800010a7983 */ /* 0x000f280000300800 */
[----:B------:R-:W4:Y:S01]  /*6890*/  LDL.LU R61, [R1+0x4] ;  /* 0x00000400013d7983 */ /* 0x000f220000300800 */
[----:B--2---:R-:W-:-:S03]  /*68a0*/  FFMA.FTZ R48, R8, -R17, R48 ;  /* 0x8000001108307223 */ /* 0x004fc60000010030 */
[----:B------:R-:W2:Y:S01]  /*68b0*/  LDL.LU R8, [R1+0x104] ;  /* 0x0001040001087983 */ /* 0x000ea20000300800 */
[----:B------:R-:W-:-:S03]  /*68c0*/  FFMA.FTZ R47, R9, -R17, R47 ;  /* 0x80000011092f7223 */ /* 0x000fc6000001002f */
[----:B------:R-:W2:Y:S01]  /*68d0*/  LDL.LU R9, [R1+0x100] ;  /* 0x0001000001097983 */ /* 0x000ea20000300800 */
[----:B------:R-:W-:-:S03]  /*68e0*/  FFMA.FTZ R56, R15, -R17, R56 ;  /* 0x800000110f387223 */ /* 0x000fc60000010038 */
[----:B------:R-:W2:Y:S01]  /*68f0*/  LDL.LU R15, [R1+0xfc] ;  /* 0x0000fc00010f7983 */ /* 0x000ea20000300800 */
[----:B------:R-:W-:-:S03]  /*6900*/  FFMA.FTZ R55, R57, -R17, R55 ;  /* 0x8000001139377223 */ /* 0x000fc60000010037 */
[----:B------:R-:W2:Y:S01]  /*6910*/  LDL.LU R57, [R1+0xf8] ;  /* 0x0000f80001397983 */ /* 0x000ea20000300800 */
[--C-:B------:R-:W-:Y:S01]  /*6920*/  FFMA.FTZ R54, R0, R54, -R16.reuse ;  /* 0x0000003600367223 */ /* 0x100fe20000010810 */
[--C-:B------:R-:W-:Y:S01]  /*6930*/  FFMA.FTZ R53, R2, R53, -R16.reuse ;  /* 0x0000003502357223 */ /* 0x100fe20000010810 */
[----:B------:R-:W-:Y:S02]  /*6940*/  FFMA.FTZ R52, R0, R52, -R16 ;  /* 0x0000003400347223 */ /* 0x000fe40000010810 */
[-C--:B---3--:R-:W-:Y:S02]  /*6950*/  FFMA.FTZ R54, R13, -R17.reuse, R54 ;  /* 0x800000110d367223 */ /* 0x088fe40000010036 */
[----:B------:R1:W5:Y:S01]  /*6960*/  LDL.LU R13, [R1+0xf4] ;  /* 0x0000f400010d7983 */ /* 0x0003620000300800 */
[----:B------:R-:W-:-:S03]  /*6970*/  FFMA.FTZ R53, R12, -R17, R53 ;  /* 0x800000110c357223 */ /* 0x000fc60000010035 */
[----:B------:R1:W5:Y:S01]  /*6980*/  LDL.LU R12, [R1+0xf0] ;  /* 0x0000f000010c7983 */ /* 0x0003620000300800 */
[C-C-:B------:R-:W-:Y:S01]  /*6990*/  FFMA.FTZ R28, R4.reuse, R28, -R16.reuse ;  /* 0x0000001c041c7223 */ /* 0x140fe20000010810 */
[----:B------:R-:W-:-:S03]  /*69a0*/  FFMA.FTZ R27, R4, R27, -R16 ;  /* 0x0000001b041b7223 */ /* 0x000fc60000010810 */
[C---:B------:R-:W-:Y:S01]  /*69b0*/  FFMA.FTZ R28, -R17.reuse, R29, R28 ;  /* 0x0000001d111c7223 */ /* 0x040fe2000001011c */
[----:B------:R-:W-:Y:S01]  /*69c0*/  FFMA.FTZ R27, -R17, R24, R27 ;  /* 0x00000018111b7223 */ /* 0x000fe2000001011b */
[----:B----4-:R-:W-:Y:S02]  /*69d0*/  FFMA.FTZ R52, R11, -R17, R52 ;  /* 0x800000110b347223 */ /* 0x010fe40000010034 */
[----:B------:R1:W5:Y:S01]  /*69e0*/  LDL.LU R11, [R1+0xec] ;  /* 0x0000ec00010b7983 */ /* 0x0003620000300800 */
[--C-:B--2---:R-:W-:Y:S01]  /*69f0*/  FFMA.FTZ R8, R2, R8, -R16.reuse ;  /* 0x0000000802087223 */ /* 0x104fe20000010810 */
[----:B------:R-:W-:-:S03]  /*6a00*/  FFMA.FTZ R9, R0, R9, -R16 ;  /* 0x0000000900097223 */ /* 0x000fc60000010810 */
[----:B------:R-:W-:Y:S02]  /*6a10*/  FFMA.FTZ R8, R10, -R17, R8 ;  /* 0x800000110a087223 */ /* 0x000fe40000010008 */
[----:B------:R1:W5:Y:S01]  /*6a20*/  LDL.LU R10, [R1+0xe8] ;  /* 0x0000e800010a7983 */ /* 0x0003620000300800 */
[----:B------:R-:W-:Y:S01]  /*6a30*/  FFMA.FTZ R15, R2, R15, -R16 ;  /* 0x0000000f020f7223 */ /* 0x000fe20000010810 */
[-C--:B------:R-:W-:Y:S02]  /*6a40*/  FFMA.FTZ R9, R61, -R17.reuse, R9 ;  /* 0x800000113d097223 */ /* 0x080fe40000010009 */
[----:B------:R-:W2:Y:S01]  /*6a50*/  LDL.LU R61, [R1+0xa4] ;  /* 0x0000a400013d7983 */ /* 0x000ea20000300800 */
[----:B------:R-:W-:-:S03]  /*6a60*/  FFMA.FTZ R15, R57, -R17, R15 ;  /* 0x80000011390f7223 */ /* 0x000fc6000001000f */
[----:B------:R-:W3:Y:S04]  /*6a70*/  LDL.LU R57, [R1+0xa0] ;  /* 0x0000a00001397983 */ /* 0x000ee80000300800 */
[----:B------:R-:W4:Y:S04]  /*6a80*/  LDL.LU R29, [R1+0xa8] ;  /* 0x0000a800011d7983 */ /* 0x000f280000300800 */
        /* <DEDUP_REMOVED lines=27> */
[C---:B------:R-:W-:Y:S01]  /*6c40*/  FMUL.FTZ R20, R7.reuse, R8 ;  /* 0x0000000807147220 */ /* 0x040fe20000410000 */
[C---:B------:R-:W-:Y:S01]  /*6c50*/  FMUL.FTZ R19, R7.reuse, R19 ;  /* 0x0000001307137220 */ /* 0x040fe20000410000 */
[C---:B------:R-:W-:Y:S01]  /*6c60*/  FMUL.FTZ R21, R7.reuse, R21 ;  /* 0x0000001507157220 */ /* 0x040fe20000410000 */
[----:B------:R-:W-:Y:S01]  /*6c70*/  PRMT R8, R18, 0x7632, R8 ;  /* 0x0000763212087816 */ /* 0x000fe20000000008 */
[----:B------:R-:W4:Y:S01]  /*6c80*/  LDL.LU R33, [R1+0xac] ;  /* 0x0000ac0001217983 */ /* 0x000f220000300800 */
[C---:B------:R-:W-:Y:S01]  /*6c90*/  FMUL.FTZ R23, R7.reuse, R23 ;  /* 0x0000001707177220 */ /* 0x040fe20000410000 */
[----:B------:R-:W-:Y:S01]  /*6ca0*/  FMUL.FTZ R25, R7, R25 ;  /* 0x0000001907197220 */ /* 0x000fe20000410000 */
[----:B------:R-:W-:Y:S01]  /*6cb0*/  F2FP.BF16.F32.PACK_AB R19, R21, R19 ;  /* 0x000000131513723e */ /* 0x000fe200000010ff */
        /* <DEDUP_REMOVED lines=27> */
[----:B------:R-:W-:-:S02]  /*6e70*/  PRMT R7, R19, 0x7632, R7 ;  /* 0x0000763213077816 */ /* 0x000fc40000000007 */
[----:B------:R-:W-:Y:S02]  /*6e80*/  F2FP.BF16.F32.PACK_AB R23, R25, R23 ;  /* 0x000000171917723e */ /* 0x000fe400000010ff */
[----:B---3--:R-:W-:-:S04]  /*6e90*/  IADD3 R16, P1, R57, UR16, RZ ;  /* 0x0000001039107c10 */ /* 0x008fc8000ff3e0ff */
[----:B--2---:R-:W-:-:S05]  /*6ea0*/  IADD3.X R17, R61, UR17, RZ, P1, !PT ;  /* 0x000000113d117c10 */ /* 0x004fca0008ffe4ff */
[----:B------:R4:W-:Y:S04]  /*6eb0*/  STG.E.U16 desc[UR12][R16.64+0x2], R8 ;  /* 0x0000020810007986 */ /* 0x0009e8000c10150c */
[----:B------:R0:W-:Y:S01]  /*6ec0*/  STG.E.U16 desc[UR12][R16.64], R18 ;  /* 0x0000001210007986 */ /* 0x0001e2000c10150c */
[----:B----4-:R-:W-:-:S03]  /*6ed0*/  IADD3 R8, P1, R29, UR16, RZ ;  /* 0x000000101d087c10 */ /* 0x010fc6000ff3e0ff */
[----:B------:R-:W2:Y:S01]  /*6ee0*/  LDL.LU R29, [R1+0xcc] ;  /* 0x0000cc00011d7983 */ /* 0x000ea20000300800 */
[----:B------:R-:W-:-:S03]  /*6ef0*/  IADD3.X R9, R24, UR17, RZ, P1, !PT ;  /* 0x0000001118097c10 */ /* 0x000fc60008ffe4ff */
[----:B------:R-:W3:Y:S01]  /*6f00*/  LDL.LU R24, [R1+0xc4] ;  /* 0x0000c40001187983 */ /* 0x000ee20000300800 */
[----:B0-----:R-:W-:-:S03]  /*6f10*/  PRMT R18, R23, 0x7632, R18 ;  /* 0x0000763217127816 */ /* 0x001fc60000000012 */
[----:B------:R-:W-:Y:S04]  /*6f20*/  STG.E.U16 desc[UR12][R16.64+0x4], R19 ;  /* 0x0000041310007986 */ /* 0x000fe8000c10150c */
[----:B------:R-:W-:Y:S04]  /*6f30*/  STG.E.U16 desc[UR12][R16.64+0x6], R7 ;  /* 0x0000060710007986 */ /* 0x000fe8000c10150c */
[----:B------:R0:W-:Y:S04]  /*6f40*/  STG.E.U16 desc[UR12][R8.64], R23 ;  /* 0x0000001708007986 */ /* 0x0001e8000c10150c */
[----:B0-----:R-:W4:Y:S01]  /*6f50*/  LDL.LU R23, [R1+0xc8] ;  /* 0x0000c80001177983 */ /* 0x001f220000300800 */
[----:B------:R-:W-:-:S02]  /*6f60*/  F2FP.BF16.F32.PACK_AB R27, R27, R51 ;  /* 0x000000331b1b723e */ /* 0x000fc400000010ff */
[----:B------:R-:W-:Y:S02]  /*6f70*/  IADD3 R16, P1, R33, UR16, RZ ;  /* 0x0000001021107c10 */ /* 0x000fe4000ff3e0ff */
[----:B------:R-:W-:Y:S02]  /*6f80*/  PRMT R7, R27, 0x7632, R7 ;  /* 0x000076321b077816 */ /* 0x000fe40000000007 */
[----:B------:R-:W-:Y:S02]  /*6f90*/  F2FP.BF16.F32.PACK_AB R38, R38, R50 ;  /* 0x000000322626723e */ /* 0x000fe400000010ff */
[----:B------:R-:W-:Y:S01]  /*6fa0*/  F2FP.BF16.F32.PACK_AB R28, R28, R49 ;  /* 0x000000311c1c723e */ /* 0x000fe200000010ff */
[----:B------:R0:W-:Y:S01]  /*6fb0*/  STG.E.U16 desc[UR12][R8.64+0x4], R27 ;  /* 0x0000041b08007986 */ /* 0x0001e2000c10150c */
[----:B------:R-:W-:Y:S02]  /*6fc0*/  IADD3.X R17, R32, UR17, RZ, P1, !PT ;  /* 0x0000001120117c10 */ /* 0x000fe40008ffe4ff */
[----:B------:R-:W-:Y:S01]  /*6fd0*/  PRMT R19, R28, 0x7632, R19 ;  /* 0x000076321c137816 */ /* 0x000fe20000000013 */
[----:B------:R1:W-:Y:S04]  /*6fe0*/  STG.E.U16 desc[UR12][R8.64+0x2], R18 ;  /* 0x0000021208007986 */ /* 0x0003e8000c10150c */
[----:B------:R1:W-:Y:S04]  /*6ff0*/  STG.E.U16 desc[UR12][R8.64+0x6], R7 ;  /* 0x0000060708007986 */ /* 0x0003e8000c10150c */
[----:B0-----:R-:W4:Y:S01]  /*7000*/  LDL.LU R27, [R1+0xb0] ;  /* 0x0000b000011b7983 */ /* 0x001f220000300800 */
[----:B-1----:R-:W-:-:S02]  /*7010*/  PRMT R18, R38, 0x7632, R18 ;  /* 0x0000763226127816 */ /* 0x002fc40000000012 */
[----:B------:R-:W-:Y:S02]  /*7020*/  IADD3 R8, P1, R26, UR16, RZ ;  /* 0x000000101a087c10 */ /* 0x000fe4000ff3e0ff */
[----:B------:R-:W4:Y:S01]  /*7030*/  LDL.LU R26, [R1+0xb4] ;  /* 0x0000b400011a7983 */ /* 0x000f220000300800 */
[----:B------:R-:W-:-:S03]  /*7040*/  F2FP.BF16.F32.PACK_AB R30, R30, R48 ;  /* 0x000000301e1e723e */ /* 0x000fc600000010ff */
[----:B------:R-:W-:Y:S04]  /*7050*/  STG.E.U16 desc[UR12][R16.64], R38 ;  /* 0x0000002610007986 */ /* 0x000fe8000c10150c */
[----:B------:R-:W-:Y:S04]  /*7060*/  STG.E.U16 desc[UR12][R16.64+0x2], R18 ;  /* 0x0000021210007986 */ /* 0x000fe8000c10150c */
[----:B------:R-:W-:Y:S04]  /*7070*/  STG.E.U16 desc[UR12][R16.64+0x4], R28 ;  /* 0x0000041c10007986 */ /* 0x000fe8000c10150c */
[----:B------:R-:W4:Y:S04]  /*7080*/  LDL.LU R25, [R1+0x98] ;  /* 0x0000980001197983 */ /* 0x000f280000300800 */
[----:B------:R3:W-:Y:S01]  /*7090*/  STG.E.U16 desc[UR12][R16.64+0x6], R19 ;  /* 0x0000061310007986 */ /* 0x0007e2000c10150c */
[----:B------:R-:W-:-:S02]  /*70a0*/  PRMT R22, R30, 0x7632, R22 ;  /* 0x000076321e167816 */ /* 0x000fc40000000016 */
[----:B--2---:R-:W-:Y:S02]  /*70b0*/  IADD3.X R9, R29, UR17, RZ, P1, !PT ;  /* 0x000000111d097c10 */ /* 0x004fe40008ffe4ff */
[----:B---3--:R-:W-:Y:S02]  /*70c0*/  IADD3 R16, P1, R24, UR16, RZ ;  /* 0x0000001018107c10 */ /* 0x008fe4000ff3e0ff */
[----:B------:R-:W2:Y:S04]  /*70d0*/  LDL.LU R24, [R1+0x9c] ;  /* 0x00009c0001187983 */ /* 0x000ea80000300800 */
[----:B------:R0:W-:Y:S01]  /*70e0*/  STG.E.U16 desc[UR12][R8.64+0x2], R22 ;  /* 0x0000021608007986 */ /* 0x0001e2000c10150c */
[----:B----4-:R-:W-:-:S03]  /*70f0*/  IADD3.X R17, R23, UR17, RZ, P1, !PT ;  /* 0x0000001117117c10 */ /* 0x010fc60008ffe4ff */
[----:B------:R-:W3:Y:S04]  /*7100*/  LDL.LU R23, [R1+0x7c] ;  /* 0x00007c0001177983 */ /* 0x000ee80000300800 */
[----:B0-----:R-:W4:Y:S01]  /*7110*/  LDL.LU R22, [R1+0x90] ;  /* 0x0000900001167983 */ /* 0x001f220000300800 */
[----:B------:R-:W-:Y:S02]  /*7120*/  F2FP.BF16.F32.PACK_AB R31, R31, R47 ;  /* 0x0000002f1f1f723e */ /* 0x000fe400000010ff */
[----:B------:R-:W-:Y:S02]  /*7130*/  F2FP.BF16.F32.PACK_AB R34, R34, R56 ;  /* 0x000000382222723e */ /* 0x000fe400000010ff */
[----:B------:R-:W-:Y:S02]  /*7140*/  PRMT R7, R31, 0x7632, R7 ;  /* 0x000076321f077816 */ /* 0x000fe40000000007 */
[----:B------:R-:W-:Y:S01]  /*7150*/  F2FP.BF16.F32.PACK_AB R35, R35, R55 ;  /* 0x000000372323723e */ /* 0x000fe200000010ff */
[----:B------:R-:W-:Y:S01]  /*7160*/  STG.E.U16 desc[UR12][R8.64], R30 ;  /* 0x0000001e08007986 */ /* 0x000fe2000c10150c */
[----:B------:R-:W-:-:S02]  /*7170*/  PRMT R18, R34, 0x7632, R18 ;  /* 0x0000763222127816 */ /* 0x000fc40000000012 */
[----:B------:R-:W-:Y:S01]  /*7180*/  F2FP.BF16.F32.PACK_AB R43, R43, R54 ;  /* 0x000000362b2b723e */ /* 0x000fe200000010ff */
[----:B------:R-:W-:Y:S01]  /*7190*/  STG.E.U16 desc[UR12][R8.64+0x4], R31 ;  /* 0x0000041f08007986 */ /* 0x000fe2000c10150c */
[----:B------:R-:W-:Y:S02]  /*71a0*/  PRMT R19, R35, 0x7632, R19 ;  /* 0x0000763223137816 */ /* 0x000fe40000000013 */
[----:B------:R-:W-:Y:S01]  /*71b0*/  F2FP.BF16.F32.PACK_AB R42, R42, R53 ;  /* 0x000000352a2a723e */ /* 0x000fe200000010ff */
[----:B------:R0:W-:Y:S01]  /*71c0*/  STG.E.U16 desc[UR12][R8.64+0x6], R7 ;  /* 0x0000060708007986 */ /* 0x0001e2000c10150c */
[----:B------:R-:W-:-:S03]  /*71d0*/  F2FP.BF16.F32.PACK_AB R40, R40, R52 ;  /* 0x000000342828723e */ /* 0x000fc600000010ff */
[----:B------:R1:W-:Y:S01]  /*71e0*/  STG.E.U16 desc[UR12][R16.64+0x2], R18 ;  /* 0x0000021210007986 */ /* 0x0003e2000c10150c */
[----:B------:R-:W-:Y:S02]  /*71f0*/  F2FP.BF16.F32.PACK_AB R14, R14, R20 ;  /* 0x000000140e0e723e */ /* 0x000fe400000010ff */
[----:B0-----:R-:W-:Y:S01]  /*7200*/  IADD3 R8, P1, R27, UR16, RZ ;  /* 0x000000101b087c10 */ /* 0x001fe2000ff3e0ff */
[----:B------:R-:W-:Y:S01]  /*7210*/  STG.E.U16 desc[UR12][R16.64], R34 ;  /* 0x0000002210007986 */ /* 0x000fe2000c10150c */
[----:B------:R-:W-:Y:S02]  /*7220*/  PRMT R7, R43, 0x7632, R7 ;  /* 0x000076322b077816 */ /* 0x000fe40000000007 */
[----:B------:R-:W-:Y:S01]  /*7230*/  IADD3.X R9, R26, UR17, RZ, P1, !PT ;  /* 0x000000111a097c10 */ /* 0x000fe20008ffe4ff */
[----:B------:R-:W-:Y:S01]  /*7240*/  STG.E.U16 desc[UR12][R16.64+0x4], R35 ;  /* 0x0000042310007986 */ /* 0x000fe2000c10150c */
[----:B-1----:R-:W-:-:S03]  /*7250*/  PRMT R18, R42, 0x7632, R18 ;  /* 0x000076322a127816 */ /* 0x002fc60000000012 */
[----:B------:R0:W-:Y:S01]  /*7260*/  STG.E.U16 desc[UR12][R16.64+0x6], R19 ;  /* 0x0000061310007986 */ /* 0x0001e2000c10150c */
[----:B------:R-:W-:-:S03]  /*7270*/  F2FP.BF16.F32.PACK_AB R21, R58, R21 ;  /* 0x000000153a15723e */ /* 0x000fc600000010ff */
[----:B------:R-:W-:Y:S01]  /*7280*/  STG.E.U16 desc[UR12][R8.64], R43 ;  /* 0x0000002b08007986 */ /* 0x000fe2000c10150c */
[----:B------:R-:W-:-:S03]  /*7290*/  F2FP.BF16.F32.PACK_AB R60, R60, R15 ;  /* 0x0000000f3c3c723e */ /* 0x000fc600000010ff */
[----:B------:R1:W-:Y:S01]  /*72a0*/  STG.E.U16 desc[UR12][R8.64+0x2], R7 ;  /* 0x0000020708007986 */ /* 0x0003e2000c10150c */
[----:B0-----:R-:W-:-:S03]  /*72b0*/  IADD3 R16, P1, R25, UR16, RZ ;  /* 0x0000001019107c10 */ /* 0x001fc6000ff3e0ff */
[----:B------:R-:W-:Y:S01]  /*72c0*/  STG.E.U16 desc[UR12][R8.64+0x4], R42 ;  /* 0x0000042a08007986 */ /* 0x000fe2000c10150c */
[----:B------:R-:W-:-:S03]  /*72d0*/  PRMT R19, R14, 0x7610, R19 ;  /* 0x000076100e137816 */ /* 0x000fc60000000013 */
[----:B------:R0:W-:Y:S01]  /*72e0*/  STG.E.U16 desc[UR12][R8.64+0x6], R18 ;  /* 0x0000061208007986 */ /* 0x0001e2000c10150c */
[----:B-1----:R-:W-:Y:S02]  /*72f0*/  PRMT R7, R14, 0x7632, R7 ;  /* 0x000076320e077816 */ /* 0x002fe40000000007 */
[----:B0-----:R-:W-:Y:S02]  /*7300*/  PRMT R9, R40, 0x7632, R9 ;  /* 0x0000763228097816 */ /* 0x001fe40000000009 */
[----:B------:R-:W-:Y:S01]  /*7310*/  PRMT R8, R21, 0x7632, R8 ;  /* 0x0000763215087816 */ /* 0x000fe20000000008 */
[----:B------:R-:W-:Y:S01]  /*7320*/  ULOP3.LUT UR4, UR4, 0x1, URZ, 0x3c, !UPT ;  /* 0x0000000104047892 */ /* 0x000fe2000f8e3c3f */
[----:B------:R-:W-:Y:S01]  /*7330*/  UMOV UR5, UR10 ;  /* 0x0000000a00057c82 */ /* 0x000fe20008000000 */
[----:B--2---:R-:W-:-:S05]  /*7340*/  IADD3.X R17, R24, UR17, RZ, P1, !PT ;  /* 0x0000001118117c10 */ /* 0x004fca0008ffe4ff */
[----:B------:R-:W-:Y:S04]  /*7350*/  STG.E.U16 desc[UR12][R16.64], R40 ;  /* 0x0000002810007986 */ /* 0x000fe8000c10150c */
[----:B------:R-:W-:Y:S04]  /*7360*/  STG.E.U16 desc[UR12][R16.64+0x2], R9 ;  /* 0x0000020910007986 */ /* 0x000fe8000c10150c */
[----:B------:R-:W-:Y:S04]  /*7370*/  STG.E.U16 desc[UR12][R16.64+0x4], R19 ;  /* 0x0000041310007986 */ /* 0x000fe8000c10150c */
[----:B------:R0:W-:Y:S01]  /*7380*/  STG.E.U16 desc[UR12][R16.64+0x6], R7 ;  /* 0x0000060710007986 */ /* 0x0001e2000c10150c */
[----:B---3--:R-:W-:-:S04]  /*7390*/  IADD3 R14, P1, R23, UR16, RZ ;  /* 0x00000010170e7c10 */ /* 0x008fc8000ff3e0ff */
[----:B----4-:R-:W-:Y:S02]  /*73a0*/  IADD3.X R15, R22, UR17, RZ, P1, !PT ;  /* 0x00000011160f7c10 */ /* 0x010fe40008ffe4ff */
[----:B0-----:R-:W-:-:S03]  /*73b0*/  PRMT R17, R60, 0x7632, R17 ;  /* 0x000076323c117816 */ /* 0x001fc60000000011 */
[----:B------:R1:W-:Y:S04]  /*73c0*/  STG.E.U16 desc[UR12][R14.64], R21 ;  /* 0x000000150e007986 */ /* 0x0003e8000c10150c */
[----:B------:R1:W-:Y:S04]  /*73d0*/  STG.E.U16 desc[UR12][R14.64+0x2], R8 ;  /* 0x000002080e007986 */ /* 0x0003e8000c10150c */
[----:B------:R1:W-:Y:S04]  /*73e0*/  STG.E.U16 desc[UR12][R14.64+0x4], R60 ;  /* 0x0000043c0e007986 */ /* 0x0003e8000c10150c */
[----:B------:R1:W-:Y:S01]  /*73f0*/  STG.E.U16 desc[UR12][R14.64+0x6], R17 ;  /* 0x000006110e007986 */ /* 0x0003e2000c10150c */
[----:B------:R-:W-:Y:S05]  /*7400*/  @!P0 BRA `(.L_x_1335) ;  /* 0xffffff9000b08947 */ /* 0x000fea000383ffff */
.L_x_1319:
        /* <DEDUP_REMOVED lines=18> */
[----:B------:R-:W-:Y:S02]  /*7530*/  SHF.L.U64.HI R2, R2, 0x8, R3 ;  /* 0x0000000802027819 */ /* 0x000fe40000010203 */
[----:B------:R-:W-:Y:S01]  /*7540*/  MOV R3, 0xffffffff ;  /* 0xffffffff00037802 */ /* 0x000fe20000000f00 */
[----:B0-----:R-:W-:-:S03]  /*7550*/  ULEA UR8, UR5, UR4, 0x18 ;  /* 0x0000000405087291 */ /* 0x001fc6000f8ec03f */
[----:B------:R-:W-:Y:S02]  /*7560*/  ULDC.64 UR4, c[0x0][0x260] ;  /* 0x0000980000047ab9 */ /* 0x000fe40000000a00 */
[----:B------:R-:W-:Y:S01]  /*7570*/  UIADD3 UR4, UP1, UR4, 0x48400, URZ ;  /* 0x0004840004047890 */ /* 0x000fe2000ff3e03f */
[--C-:B--2---:R-:W-:Y:S02]  /*7580*/  SHF.R.U32.HI R49, RZ, 0x5, R57.reuse ;  /* 0x00000005ff317819 */ /* 0x104fe40000011639 */
[----:B------:R-:W-:Y:S01]  /*7590*/  SHF.R.U32.HI R50, RZ, 0x4, R57 ;  /* 0x00000004ff327819 */ /* 0x000fe20000011639 */
[----:B------:R-:W-:Y:S01]  /*75a0*/  UIADD3.X UR5, URZ, UR5, URZ, UP1, !UPT ;  /* 0x000000053f057290 */ /* 0x000fe20008ffe43f */
[----:B------:R-:W-:Y:S02]  /*75b0*/  IADD3 R0, P0, P1, -R0, -0x101, -R49 ;  /* 0xfffffeff00007810 */ /* 0x000fe4000791e931 */
[----:B------:R-:W-:Y:S02]  /*75c0*/  SHF.L.U32 R6, R49, 0x1, RZ ;  /* 0x0000000131067819 */ /* 0x000fe400000006ff */
[----:B------:R-:W-:-:S02]  /*75d0*/  IADD3.X R2, ~R2, -0x1, R3, P0, P1 ;  /* 0xffffffff02027810 */ /* 0x000fc400007e2503 */
[----:B------:R-:W-:Y:S02]  /*75e0*/  IADD3 R51, R50, 0x1e, RZ ;  /* 0x0000001e32337810 */ /* 0x000fe40007ffe0ff */
[----:B------:R-:W-:Y:S01]  /*75f0*/  LOP3.LUT R3, R6, 0x1f, R57, 0x78, !PT ;  /* 0x0000001f06037812 */ /* 0x000fe200078e7839 */
[----:B------:R-:W-:Y:S01]  /*7600*/  IMAD.WIDE.U32 R4, R2, -0x77777777, RZ ;  /* 0x8888888902047825 */ /* 0x000fe200078e00ff */
[----:B-1----:R-:W-:Y:S02]  /*7610*/  LEA R8, R49, UR8, 0x7 ;  /* 0x0000000831087c11 */ /* 0x002fe4000f8e38ff */
[----:B-----5:R-:W-:Y:S02]  /*7620*/  LOP3.LUT R10, RZ, R50, RZ, 0x33, !PT ;  /* 0x00000032ff0a7212 */ /* 0x020fe400078e33ff */
        /* <DEDUP_REMOVED lines=8> */
[----:B------:R-:W-:Y:S02]  /*76b0*/  IADD3 RZ, P0, R5, R6, RZ ;  /* 0x0000000605ff7210 */ /* 0x000fe40007f1e0ff */
[----:B------:R-:W-:-:S02]  /*76c0*/  MOV R10, R7 ;  /* 0x00000007000a7202 */ /* 0x000fc40000000f00 */
[----:B------:R-:W-:Y:S02]  /*76d0*/  LOP3.LUT R8, R8, 0x780, RZ, 0xc0, !PT ;  /* 0x0000078008087812 */ /* 0x000fe400078ec0ff */
[----:B------:R-:W-:Y:S01]  /*76e0*/  LOP3.LUT R48, R48, 0x1e, RZ, 0xc0, !PT ;  /* 0x0000001e30307812 */ /* 0x000fe200078ec0ff */
[----:B------:R-:W-:Y:S01]  /*76f0*/  IMAD.WIDE.U32.X R10, R2, -0x77777778, R10, P0 ;  /* 0x88888888020a7825 */ /* 0x000fe200000e040a */
[----:B------:R-:W-:Y:S02]  /*7700*/  IADD3 R54, R50, 0x3c, RZ ;  /* 0x0000003c32367810 */ /* 0x000fe40007ffe0ff */
[----:B------:R-:W-:Y:S01]  /*7710*/  IADD3 R12, R8, UR8, RZ ;  /* 0x00000008080c7c10 */ /* 0x000fe2000fffe0ff */
[----:B------:R-:W-:Y:S01]  /*7720*/  IMAD.WIDE.U32 R8, R4, -0x77777777, RZ ;  /* 0x8888888904087825 */ /* 0x000fe200078e00ff */
        /* <DEDUP_REMOVED lines=12> */
[----:B------:R-:W-:Y:S01]  /*77f0*/  MOV R8, UR7 ;  /* 0x0000000700087c02 */ /* 0x000fe20008000f00 */
[----:B------:R-:W-:Y:S01]  /*7800*/  USEL UR7, UR15, URZ, UP0 ;  /* 0x0000003f0f077287 */ /* 0x000fe20008000000 */
[----:B------:R-:W-:-:S02]  /*7810*/  LOP3.LUT R56, R57, 0x1f, RZ, 0xc0, !PT ;  /* 0x0000001f39387812 */ /* 0x000fc400078ec0ff */
[----:B------:R-:W-:Y:S01]  /*7820*/  LOP3.LUT R9, R57, 0xf, RZ, 0xc0, !PT ;  /* 0x0000000f39097812 */ /* 0x000fe200078ec0ff */
[----:B------:R-:W-:Y:S01]  /*7830*/  USHF.L.U64.HI UR7, UR6, 0x8, UR7 ;  /* 0x0000000806077899 */ /* 0x000fe20008010207 */
[----:B------:R-:W-:Y:S01]  /*7840*/  IADD3 R55, R50, 0x5a, RZ ;  /* 0x0000005a32377810 */ /* 0x000fe20007ffe0ff */
[----:B------:R-:W-:Y:S01]  /*7850*/  USHF.L.U32 UR6, UR6, 0x8, URZ ;  /* 0x0000000806067899 */ /* 0x000fe2000800063f */
[----:B------:R-:W-:Y:S02]  /*7860*/  IADD3.X R13, RZ, RZ, RZ, P0, !PT ;  /* 0x000000ffff0d7210 */ /* 0x000fe400007fe4ff */
[----:B------:R-:W-:Y:S02]  /*7870*/  IADD3.X R14, RZ, RZ, RZ, P1, !PT ;  /* 0x000000ffff0e7210 */ /* 0x000fe40000ffe4ff */
[----:B------:R-:W-:Y:S02]  /*7880*/  IADD3.X R15, RZ, RZ, RZ, P2, !PT ;  /* 0x000000ffff0f7210 */ /* 0x000fe400017fe4ff */
[----:B------:R-:W-:-:S02]  /*7890*/  LOP3.LUT R16, R16, 0x3, RZ, 0xc0, !PT ;  /* 0x0000000310107812 */ /* 0x000fc400078ec0ff */
[----:B------:R-:W-:-:S07]  /*78a0*/  LOP3.LUT R17, R17, 0x3, RZ, 0xc0, !PT ;  /* 0x0000000311117812 */ /* 0x000fce00078ec0ff */
.L_x_1352:
[----:B------:R-:W-:Y:S01]  /*78b0*/  ISETP.LT.U32.AND P0, PT, R49, UR6, PT ;  /* 0x0000000631007c0c */ /* 0x000fe2000bf01070 */
[----:B------:R-:W-:Y:S01]  /*78c0*/  BSSY B0, `(.L_x_1336) ;  /* 0x00000a8000007945 */ /* 0x000fe20003800000 */
[----:B01234-:R-:W-:Y:S02]  /*78d0*/  MOV R18, UR7 ;  /* 0x0000000700127c02 */ /* 0x01ffe40008000f00 */
        /* <DEDUP_REMOVED lines=38> */
.L_x_1339:
[----:B------:R-:W-:Y:S05]  /*7b40*/  BSYNC B1 ;  /* 0x0000000000017941 */ /* 0x000fea0003800000 */
.L_x_1338:
        /* <DEDUP_REMOVED lines=20> */
.L_x_1342:
        /* <DEDUP_REMOVED lines=55> */
.L_x_1341:
[----:B------:R-:W-:Y:S05]  /*8000*/  BSYNC B1 ;  /* 0x0000000000017941 */ /* 0x000fea0003800000 */
.L_x_1340:
        /* <DEDUP_REMOVED lines=35> */
.L_x_1344:
[----:B------:R-:W-:Y:S05]  /*8240*/  BSYNC B1 ;  /* 0x0000000000017941 */ /* 0x000fea0003800000 */
.L_x_1343:
        /* <DEDUP_REMOVED lines=15> */
.L_x_1337:
[----:B------:R-:W-:Y:S05]  /*8340*/  BSYNC B0 ;  /* 0x0000000000007941 */ /* 0x000fea0003800000 */
.L_x_1336:
        /* <DEDUP_REMOVED lines=22> */
[----:B------:R-:W-:Y:S01]  /*84b0*/  MOV R28, 0xffff ;  /* 0x0000ffff001c7802 */ /* 0x000fe20000000f00 */
[----:B--2---:R-:W-:Y:S01]  /*84c0*/  FADD.FTZ R21, R21, R18 ;  /* 0x0000001215157221 */ /* 0x004fe20000010000 */
[----:B------:R-:W-:Y:S01]  /*84d0*/  MOV R18, 0xffff ;  /* 0x0000ffff00127802 */ /* 0x000fe20000000f00 */
[----:B---3--:R-:W-:-:S03]  /*84e0*/  FADD.FTZ R20, R20, R19 ;  /* 0x0000001314147221 */ /* 0x008fc60000010000 */
[----:B------:R-:W2:Y:S01]  /*84f0*/  SHFL.BFLY PT, R22, R21, 0x4, 0x101f ;  /* 0x0c901f0015167f89 */ /* 0x000ea200000e0000 */
[----:B------:R-:W-:-:S03]  /*8500*/  MOV R19, 0xffff ;  /* 0x0000ffff00137802 */ /* 0x000fc60000000f00 */
        /* <DEDUP_REMOVED lines=10> */
.L_x_1361:
        /* <DEDUP_REMOVED lines=19> */
[----:B------:R-:W-:Y:S02]  /*86e0*/  MOV R29, 0xffff ;  /* 0x0000ffff001d7802 */ /* 0x000fe40000000f00 */
[----:B------:R-:W-:Y:S02]  /*86f0*/  MOV R28, 0xffff ;  /* 0x0000ffff001c7802 */ /* 0x000fe40000000f00 */
[----:B------:R-:W-:Y:S01]  /*8700*/  MOV R30, 0xffff ;  /* 0x0000ffff001e7802 */ /* 0x000fe20000000f00 */
[----:B---3--:R-:W3:Y:S01]  /*8710*/  SHFL.BFLY PT, R25, R22, 0x8, 0x101f ;  /* 0x0d101f0016197f89 */ /* 0x008ee200000e0000 */
[----:B------:R-:W-:Y:S02]  /*8720*/  MOV R31, 0xffff ;  /* 0x0000ffff001f7802 */ /* 0x000fe40000000f00 */
[----:B------:R-:W-:Y:S01]  /*8730*/  MOV R33, 0xffff ;  /* 0x0000ffff00217802 */ /* 0x000fe20000000f00 */
[----:B----4-:R-:W4:Y:S01]  /*8740*/  SHFL.BFLY PT, R24, R23, 0x8, 0x101f ;  /* 0x0d101f0017187f89 */ /* 0x010f2200000e0000 */
[----:B------:R-:W-:-:S02]  /*8750*/  MOV R32, 0xffff ;  /* 0x0000ffff00207802 */ /* 0x000fc40000000f00 */
        /* <DEDUP_REMOVED lines=15> */
.L_x_1371:
        /* <DEDUP_REMOVED lines=36> */
.L_x_1381:
[----:B0-----:R-:W-:Y:S01]  /*8a90*/  FADD.FTZ R23, R22, R38 ;  /* 0x0000002616177221 */ /* 0x001fe20000010000 */
[----:B------:R-:W-:Y:S02]  /*8aa0*/  @!P1 F2FP.BF16.F32.PACK_AB R22, RZ, R28 ;  /* 0x0000001cff16923e */ /* 0x000fe400000010ff */
[----:B------:R-:W-:Y:S02]  /*8ab0*/  MOV R29, R55 ;  /* 0x00000037001d7202 */ /* 0x000fe40000000f00 */
[----:B------:R-:W-:Y:S01]  /*8ac0*/  @!P1 F2FP.BF16.F32.PACK_AB R23, RZ, R23 ;  /* 0x00000017ff17923e */ /* 0x000fe200000010ff */
[----:B------:R4:W-:Y:S04]  /*8ad0*/  @!P1 STG.E.U16 desc[UR12][R18.64+0x78], R22 ;  /* 0x0000781612009986 */ /* 0x0009e8000c10150c */
[----:B------:R4:W-:Y:S02]  /*8ae0*/  @!P1 STG.E.U16 desc[UR12][R20.64+0x78], R23 ;  /* 0x0000781714009986 */ /* 0x0009e4000c10150c */
.L_x_1347:
[----:B------:R-:W-:Y:S05]  /*8af0*/  BSYNC B0 ;  /* 0x0000000000007941 */ /* 0x000fea0003800000 */
.L_x_1346:
        /* <DEDUP_REMOVED lines=12> */
[----:B------:R-:W-:Y:S02]  /*8bc0*/  @P0 IADD3 R21, R29, 0x1e, RZ ;  /* 0x0000001e1d150810 */ /* 0x000fe40007ffe0ff */
[----:B--2---:R-:W-:Y:S02]  /*8bd0*/  @P0 LEA R18, R9, UR8, 0x7 ;  /* 0x0000000809120c11 */ /* 0x004fe4000f8e38ff */
[----:B------:R-:W-:Y:S02]  /*8be0*/  @P0 LOP3.LUT R21, R21, R48, RZ, 0x3c, !PT ;  /* 0x0000003015150212 */ /* 0x000fe400078e3cff */
[----:B------:R-:W-:Y:S02]  /*8bf0*/  @P0 IADD3 R23, R29, 0x3c, RZ ;  /* 0x0000003c1d170810 */ /* 0x000fe40007ffe0ff */
[----:B------:R-:W-:Y:S02]  /*8c00*/  @P0 LEA R21, R21, R18, 0x2 ;  /* 0x0000001215150211 */ /* 0x000fe400078e10ff */
[----:B------:R-:W-:-:S02]  /*8c10*/  @P0 LEA R28, R9, UR8, 0x7 ;  /* 0x00000008091c0c11 */ /* 0x000fc4000f8e38ff */
[----:B------:R-:W-:Y:S01]  /*8c20*/  @P0 LOP3.LUT R23, R23, R48, RZ, 0x3c, !PT ;  /* 0x0000003017170212 */ /* 0x000fe200078e3cff */
[----:B------:R-:W2:Y:S01]  /*8c30*/  @P0 LDS R20, [R21+0x780] ;  /* 0x0007800015140984 */ /* 0x000ea20000000800 */
[----:B0-----:R-:W-:Y:S02]  /*8c40*/  @P0 LEA R44, R9, UR8, 0x7 ;  /* 0x00000008092c0c11 */ /* 0x001fe4000f8e38ff */
[----:B------:R-:W-:Y:S01]  /*8c50*/  @P0 LEA R28, R23, R28, 0x2 ;  /* 0x0000001c171c0211 */ /* 0x000fe200078e10ff */
[----:B------:R-:W-:Y:S01]  /*8c60*/  @P0 LDS R18, [R21] ;  /* 0x0000000015120984 */ /* 0x000fe20000000800 */
[----:B------:R-:W-:Y:S02]  /*8c70*/  @P0 IADD3 R23, R29, 0x5a, RZ ;  /* 0x0000005a1d170810 */ /* 0x000fe40007ffe0ff */
[----:B------:R-:W-:Y:S01]  /*8c80*/  MOV R40, RZ ;  /* 0x000000ff00287202 */ /* 0x000fe20000000f00 */
[----:B------:R-:W-:Y:S01]  /*8c90*/  @P0 LDS R41, [R28] ;  /* 0x000000001c290984 */ /* 0x000fe20000000800 */
[----:B------:R-:W-:-:S02]  /*8ca0*/  @P0 LOP3.LUT R23, R23, R48, RZ, 0x3c, !PT ;  /* 0x0000003017170212 */ /* 0x000fc400078e3cff */
[----:B------:R-:W-:Y:S01]  /*8cb0*/  MOV R30, 0xffff ;  /* 0x0000ffff001e7802 */ /* 0x000fe20000000f00 */
[----:B------:R-:W-:Y:S01]  /*8cc0*/  @P0 LDS R42, [R28+0x780] ;  /* 0x000780001c2a0984 */ /* 0x000fe20000000800 */
[----:B------:R-:W-:Y:S02]  /*8cd0*/  @P0 LEA R44, R23, R44, 0x2 ;  /* 0x0000002c172c0211 */ /* 0x000fe400078e10ff */
[----:B------:R-:W-:Y:S02]  /*8ce0*/  CS2R R22, SRZ ;  /* 0x0000000000167805 */ /* 0x000fe4000001ff00 */
[----:B------:R-:W-:Y:S01]  /*8cf0*/  MOV R33, 0xffff ;  /* 0x0000ffff00217802 */ /* 0x000fe20000000f00 */
[----:B---3--:R-:W0:Y:S01]  /*8d00*/  SHFL.BFLY PT, R24, R19, 0x8, 0x101f ;  /* 0x0d101f0013187f89 */ /* 0x008e2200000e0000 */
[----:B------:R-:W-:Y:S02]  /*8d10*/  MOV R31, RZ ;  /* 0x000000ff001f7202 */ /* 0x000fe40000000f00 */
[----:B------:R-:W-:Y:S01]  /*8d20*/  MOV R38, 0xffff ;  /* 0x0000ffff00267802 */ /* 0x000fe20000000f00 */
[----:B------:R-:W-:Y:S01]  /*8d30*/  @P0 LDS R21, [R44] ;  /* 0x000000002c150984 */ /* 0x000fe20000000800 */
[----:B------:R-:W-:-:S02]  /*8d40*/  MOV R32, 0xffff ;  /* 0x0000ffff00207802 */ /* 0x000fc40000000f00 */
[----:B------:R-:W-:Y:S02]  /*8d50*/  MOV R36, 0xffff ;  /* 0x0000ffff00247802 */ /* 0x000fe40000000f00 */
[----:B----4-:R-:W3:Y:S01]  /*8d60*/  SHFL.BFLY PT, R38, R25, 0x8, 0x101f ;  /* 0x0d101f0019267f89 */ /* 0x010ee200000e0000 */
[----:B------:R-:W-:Y:S02]  /*8d70*/  MOV R35, 0xffff ;  /* 0x0000ffff00237802 */ /* 0x000fe40000000f00 */
[----:B------:R-:W-:Y:S02]  /*8d80*/  MOV R37, 0xffff ;  /* 0x0000ffff00257802 */ /* 0x000fe40000000f00 */
[----:B------:R-:W-:Y:S02]  /*8d90*/  MOV R39, 0xffff ;  /* 0x0000ffff00277802 */ /* 0x000fe40000000f00 */
[----:B------:R-:W-:Y:S02]  /*8da0*/  IADD3 R29, R29, R8, RZ ;  /* 0x000000081d1d7210 */ /* 0x000fe40007ffe0ff */
[----:B--2---:R-:W-:Y:S01]  /*8db0*/  @P0 MOV R40, R20 ;  /* 0x0000001400280202 */ /* 0x004fe20000000f00 */
[----:B0-----:R-:W-:Y:S01]  /*8dc0*/  FADD.FTZ R24, R24, R19 ;  /* 0x0000001318187221 */ /* 0x001fe20000010000 */
[----:B------:R-:W-:Y:S01]  /*8dd0*/  @P0 LDS R20, [R44+0x780] ;  /* 0x000780002c140984 */ /* 0x000fe20000000800 */
[----:B------:R-:W-:-:S02]  /*8de0*/  @P0 MOV R31, R18 ;  /* 0x00000012001f0202 */ /* 0x000fc40000000f00 */
[----:B------:R-:W-:Y:S01]  /*8df0*/  CS2R R18, SRZ ;  /* 0x0000000000127805 */ /* 0x000fe2000001ff00 */
[----:B------:R-:W0:Y:S01]  /*8e00*/  SHFL.BFLY PT, R27, R40, 0x8, 0x101f ;  /* 0x0d101f00281b7f89 */ /* 0x000e2200000e0000 */
[----:B------:R-:W-:Y:S01]  /*8e10*/  @P0 MOV R23, R41 ;  /* 0x0000002900170202 */ /* 0x000fe20000000f00 */
[----:B---3--:R-:W-:Y:S01]  /*8e20*/  FADD.FTZ R34, R38, R25 ;  /* 0x0000001926227221 */ /* 0x008fe20000010000 */
[----:B------:R-:W-:Y:S01]  /*8e30*/  MOV R41, 0xffff ;  /* 0x0000ffff00297802 */ /* 0x000fe20000000f00 */
[----:B------:R-:W2:Y:S01]  /*8e40*/  SHFL.BFLY PT, R26, R31, 0x8, 0x101f ;  /* 0x0d101f001f1a7f89 */ /* 0x000ea200000e0000 */
[----:B------:R-:W-:Y:S02]  /*8e50*/  @P0 MOV R22, R42 ;  /* 0x0000002a00160202 */ /* 0x000fe40000000f00 */
[----:B------:R-:W-:Y:S01]  /*8e60*/  MOV R38, 0xffff ;  /* 0x0000ffff00267802 */ /* 0x000fe20000000f00 */
[----:B------:R-:W3:Y:S04]  /*8e70*/  SHFL.BFLY PT, R28, R23, 0x8, 0x101f ;  /* 0x0d101f00171c7f89 */ /* 0x000ee800000e0000 */
[----:B------:R-:W4:Y:S01]  /*8e80*/  SHFL.BFLY PT, R41, R22, 0x8, 0x101f ;  /* 0x0d101f0016297f89 */ /* 0x000f2200000e0000 */
[----:B------:R-:W-:-:S03]  /*8e90*/  @P0 MOV R18, R21 ;  /* 0x0000001500120202 */ /* 0x000fc60000000f00 */
        /* <DEDUP_REMOVED lines=9> */
[----:B----4-:R-:W-:Y:S01]  /*8f30*/  FADD.FTZ R31, R41, R22 ;  /* 0x00000016291f7221 */ /* 0x010fe20000010000 */
[----:B------:R-:W-:Y:S01]  /*8f40*/  MOV R20, 0xffff ;  /* 0x0000ffff00147802 */ /* 0x000fe20000000f00 */
[----:B------:R-:W2:Y:S01]  /*8f50*/  SHFL.BFLY PT, R25, R26, 0x4, 0x101f ;  /* 0x0c901f001a197f89 */ /* 0x000ea200000e0000 */
[----:B------:R-:W-:Y:S02]  /*8f60*/  MOV R41, 0xffff ;  /* 0x0000ffff00297802 */ /* 0x000fe40000000f00 */
[----:B------:R-:W-:Y:S01]  /*8f70*/  ISETP.NE.AND P0, PT, R9, RZ, PT ;  /* 0x000000ff0900720c */ /* 0x000fe20003f05270 */
[----:B------:R-:W3:Y:S01]  /*8f80*/  SHFL.BFLY PT, R38, R31, 0x4, 0x101f ;  /* 0x0c901f001f267f89 */ /* 0x000ee200000e0000 */
[----:B-----5:R-:W-:Y:S01]  /*8f90*/  FADD.FTZ R21, R21, R18 ;  /* 0x0000001215157221 */ /* 0x020fe20000010000 */
[----:B------:R-:W-:-:S02]  /*8fa0*/  MOV R18, 0xffff ;  /* 0x0000ffff00127802 */ /* 0x000fc40000000f00 */
        /* <DEDUP_REMOVED lines=13> */
[----:B------:R-:W-:Y:S01]  /*9080*/  MOV R20, 0xffff ;  /* 0x0000ffff00147802 */ /* 0x000fe20000000f00 */
[----:B------:R-:W2:Y:S01]  /*9090*/  SHFL.BFLY PT, R39, R22, 0x2, 0x101f ;  /* 0x0c501f0016277f89 */ /* 0x000ea200000e0000 */
[----:B------:R-:W-:Y:S01]  /*90a0*/  MOV R19, 0xffff ;  /* 0x0000ffff00137802 */ /* 0x000fe20000000f00 */
[----:B-----5:R-:W-:Y:S01]  /*90b0*/  FADD.FTZ R42, R28, R41 ;  /* 0x000000291c2a7221 */ /* 0x020fe20000010000 */
[----:B------:R-:W-:Y:S01]  /*90c0*/  MOV R28, 0xffff ;  /* 0x0000ffff001c7802 */ /* 0x000fe20000000f00 */
[----:B------:R-:W3:Y:S01]  /*90d0*/  SHFL.BFLY PT, R26, R25, 0x2, 0x101f ;  /* 0x0c501f00191a7f89 */ /* 0x000ee200000e0000 */
[----:B------:R-:W-:-:S03]  /*90e0*/  MOV R41, 0xffff ;  /* 0x0000ffff00297802 */ /* 0x000fc60000000f00 */
[----:B------:R-:W4:Y:S04]  /*90f0*/  SHFL.BFLY PT, R38, R23, 0x2, 0x101f ;  /* 0x0c501f0017267f89 */ /* 0x000f2800000e0000 */
[----:B------:R-:W5:Y:S04]  /*9100*/  SHFL.BFLY PT, R28, R43, 0x2, 0x101f ;  /* 0x0c501f002b1c7f89 */ /* 0x000f6800000e0000 */
[----:B------:R-:W1:Y:S01]  /*9110*/  SHFL.BFLY PT, R19, R42, 0x2, 0x101f ;  /* 0x0c501f002a137f89 */ /* 0x000e6200000e0000 */
[----:B0-----:R-:W-:Y:S01]  /*9120*/  FADD.FTZ R27, R24, R27 ;  /* 0x0000001b181b7221 */ /* 0x001fe20000010000 */
[----:B------:R-:W-:-:S02]  /*9130*/  MOV R24, 0xffff ;  /* 0x0000ffff00187802 */ /* 0x000fc40000000f00 */
[----:B------:R-:W0:Y:S01]  /*9140*/  SHFL.BFLY PT, R41, R40, 0x4, 0x101f ;  /* 0x0c901f0028297f89 */ /* 0x000e2200000e0000 */
[----:B--2---:R-:W-:-:S03]  /*9150*/  FADD.FTZ R39, R22, R39 ;  /* 0x0000002716277221 */ /* 0x004fc60000010000 */
[----:B------:R-:W2:Y:S01]  /*9160*/  SHFL.BFLY PT, R24, R27, 0x1, 0x101f ;  /* 0x0c301f001b187f89 */ /* 0x000ea200000e0000 */
[----:B---3--:R-:W-:Y:S01]  /*9170*/  FADD.FTZ R26, R25, R26 ;  /* 0x0000001a191a7221 */ /* 0x008fe20000010000 */
[----:B------:R-:W-:Y:S02]  /*9180*/  MOV R25, 0xffff ;  /* 0x0000ffff00197802 */ /* 0x000fe40000000f00 */
[----:B------:R-:W3:Y:S01]  /*9190*/  SHFL.BFLY PT, R36, R39, 0x1, 0x101f ;  /* 0x0c301f0027247f89 */ /* 0x000ee200000e0000 */
[----:B----4-:R-:W-:-:S03]  /*91a0*/  FADD.FTZ R37, R23, R38 ;  /* 0x0000002617257221 */ /* 0x010fc60000010000 */
[----:B------:R-:W4:Y:S01]  /*91b0*/  SHFL.BFLY PT, R25, R26, 0x1, 0x101f ;  /* 0x0c301f001a197f89 */ /* 0x000f2200000e0000 */
[----:B-----5:R-:W-:Y:S01]  /*91c0*/  FADD.FTZ R22, R43, R28 ;  /* 0x0000001c2b167221 */ /* 0x020fe20000010000 */
[----:B------:R-:W-:Y:S01]  /*91d0*/  MOV R28, 0xffff ;  /* 0x0000ffff001c7802 */ /* 0x000fe20000000f00 */
[----:B------:R-:W-:Y:S01]  /*91e0*/  FADD.FTZ R43, R21, R18 ;  /* 0x00000012152b7221 */ /* 0x000fe20000010000 */
[----:B------:R-:W5:Y:S01]  /*91f0*/  SHFL.BFLY PT, R34, R37, 0x1, 0x101f ;  /* 0x0c301f0025227f89 */ /* 0x000f6200000e0000 */
[----:B-1----:R-:W-:Y:S01]  /*9200*/  FADD.FTZ R23, R42, R19 ;  /* 0x000000132a177221 */ /* 0x002fe20000010000 */
[----:B------:R-:W-:Y:S01]  /*9210*/  MOV R42, 0xffff ;  /* 0x0000ffff002a7802 */ /* 0x000fe20000000f00 */
[----:B------:R-:W1:Y:S01]  /*9220*/  LDC.64 R18, c[0x0][0x218] ;  /* 0x00008600ff127b82 */ /* 0x000e620000000a00 */
[----:B------:R-:W1:Y:S01]  /*9230*/  SHFL.BFLY PT, R31, R22, 0x1, 0x101f ;  /* 0x0c301f00161f7f89 */ /* 0x000e6200000e0000 */
[----:B0-----:R-:W-:Y:S01]  /*9240*/  FADD.FTZ R41, R40, R41 ;  /* 0x0000002928297221 */ /* 0x001fe20000010000 */
[----:B------:R-:W-:-:S02]  /*9250*/  MOV R40, 0xffff ;  /* 0x0000ffff00287802 */ /* 0x000fc40000000f00 */
[----:B------:R-:W0:Y:S01]  /*9260*/  SHFL.BFLY PT, R28, R23, 0x1, 0x101f ;  /* 0x0c301f00171c7f89 */ /* 0x000e2200000e0000 */
[----:B--2---:R-:W-:Y:S02]  /*9270*/  FADD.FTZ R24, R27, R24 ;  /* 0x000000181b187221 */ /* 0x004fe40000010000 */
[----:B------:R-:W2:Y:S01]  /*9280*/  LDC.64 R20, c[0x0][0x220] ;  /* 0x00008800ff147b82 */ /* 0x000ea20000000a00 */
[----:B------:R-:W2:Y:S01]  /*9290*/  SHFL.BFLY PT, R42, R43, 0x2, 0x101f ;  /* 0x0c501f002b2a7f89 */ /* 0x000ea200000e0000 */
[----:B------:R-:W-:Y:S01]  /*92a0*/  MOV R27, 0xffff ;  /* 0x0000ffff001b7802 */ /* 0x000fe20000000f00 */
[----:B---3--:R-:W-:Y:S02]  /*92b0*/  FADD.FTZ R36, R39, R36 ;  /* 0x0000002427247221 */ /* 0x008fe40000010000 */
[----:B------:R-:W3:Y:S01]  /*92c0*/  SHFL.BFLY PT, R40, R41, 0x2, 0x101f ;  /* 0x0c501f0029287f89 */ /* 0x000ee200000e0000 */
[----:B----4-:R-:W-:Y:S01]  /*92d0*/  FADD.FTZ R25, R26, R25 ;  /* 0x000000191a197221 */ /* 0x010fe20000010000 */
[----:B-----5:R-:W-:Y:S01]  /*92e0*/  FADD.FTZ R37, R37, R34 ;  /* 0x0000002225257221 */ /* 0x020fe20000010000 */
[----:B------:R-:W-:Y:S01]  /*92f0*/  @!P0 F2FP.BF16.F32.PACK_AB R34, RZ, R36 ;  /* 0x00000024ff22823e */ /* 0x000fe200000010ff */
[----:B-1----:R-:W-:-:S04]  /*9300*/  IMAD.WIDE R18, R29, 0x2, R18 ;  /* 0x000000021d127825 */ /* 0x002fc800078e0212 */
[----:B------:R-:W-:Y:S01]  /*9310*/  FADD.FTZ R31, R22, R31 ;  /* 0x0000001f161f7221 */ /* 0x000fe20000010000 */
[----:B------:R-:W-:Y:S02]  /*9320*/  @!P0 F2FP.BF16.F32.PACK_AB R22, RZ, R25 ;  /* 0x00000019ff16823e */ /* 0x000fe400000010ff */
[----:B------:R-:W-:Y:S01]  /*9330*/  @!P0 F2FP.BF16.F32.PACK_AB R36, RZ, R37 ;  /* 0x00000025ff24823e */ /* 0x000fe200000010ff */
[----:B0-----:R-:W-:Y:S01]  /*9340*/  FADD.FTZ R28, R23, R28 ;  /* 0x0000001c171c7221 */ /* 0x001fe20000010000 */
[----:B------:R-:W-:Y:S01]  /*9350*/  @!P0 F2FP.BF16.F32.PACK_AB R23, RZ, R24 ;  /* 0x00000018ff17823e */ /* 0x000fe200000010ff */
[----:B------:R-:W-:Y:S01]  /*9360*/  @!P0 STG.E.U16 desc[UR12][R18.64], R34 ;  /* 0x0000002212008986 */ /* 0x000fe2000c10150c */
[----:B--2---:R-:W-:-:S04]  /*9370*/  IMAD.WIDE R20, R29, 0x2, R20 ;  /* 0x000000021d147825 */ /* 0x004fc800078e0214 */
[----:B------:R-:W-:Y:S01]  /*9380*/  FADD.FTZ R42, R43, R42 ;  /* 0x0000002a2b2a7221 */ /* 0x000fe20000010000 */
[----:B------:R-:W-:Y:S02]  /*9390*/  @!P0 F2FP.BF16.F32.PACK_AB R24, RZ, R28 ;  /* 0x0000001cff18823e */ /* 0x000fe400000010ff */
[----:B------:R-:W-:Y:S01]  /*93a0*/  PRMT R26, R22, 0x7610, R26 ;  /* 0x00007610161a7816 */ /* 0x000fe2000000001a */
[----:B---3--:R-:W-:Y:S01]  /*93b0*/  FADD.FTZ R40, R41, R40 ;  /* 0x0000002829287221 */ /* 0x008fe20000010000 */
[----:B------:R-:W-:Y:S01]  /*93c0*/  PRMT R28, R23, 0x7610, R28 ;  /* 0x00007610171c7816 */ /* 0x000fe2000000001c */
[----:B------:R-:W-:Y:S01]  /*93d0*/  @!P0 STG.E.U16 desc[UR12][R20.64], R36 ;  /* 0x0000002414008986 */ /* 0x000fe2000c10150c */
[----:B------:R-:W-:Y:S02]  /*93e0*/  @!P0 F2FP.BF16.F32.PACK_AB R25, RZ, R31 ;  /* 0x0000001fff19823e */ /* 0x000fe400000010ff */
[----:B------:R-:W-:Y:S01]  /*93f0*/  MOV R23, 0xffff ;  /* 0x0000ffff00177802 */ /* 0x000fe20000000f00 */
[----:B------:R-:W0:Y:S04]  /*9400*/  SHFL.BFLY PT, R27, R42, 0x1, 0x101f ;  /* 0x0c301f002a1b7f89 */ /* 0x000e2800000e0000 */
[----:B------:R1:W-:Y:S04]  /*9410*/  @!P0 STG.E.U16 desc[UR12][R18.64+0x3c], R26 ;  /* 0x00003c1a12008986 */ /* 0x0003e8000c10150c */
[----:B------:R1:W-:Y:S04]  /*9420*/  @!P0 STG.E.U16 desc[UR12][R20.64+0x3c], R28 ;  /* 0x00003c1c14008986 */ /* 0x0003e8000c10150c */
[----:B------:R1:W-:Y:S04]  /*9430*/  @!P0 STG.E.U16 desc[UR12][R18.64+0x78], R24 ;  /* 0x0000781812008986 */ /* 0x0003e8000c10150c */
[----:B------:R1:W2:Y:S04]  /*9440*/  SHFL.BFLY PT, R38, R40, 0x1, 0x101f ;  /* 0x0c301f0028267f89 */ /* 0x0002a800000e0000 */
[----:B------:R1:W-:Y:S01]  /*9450*/  @!P0 STG.E.U16 desc[UR12][R20.64+0x78], R25 ;  /* 0x0000781914008986 */ /* 0x0003e2000c10150c */
[----:B0-----:R-:W-:-:S07]  /*9460*/  FADD.FTZ R22, R42, R27 ;  /* 0x0000001b2a167221 */ /* 0x001fce0000010000 */
.L_x_1415:
[----:B--2---:R-:W-:Y:S01]  /*9470*/  FADD.FTZ R23, R40, R38 ;  /* 0x0000002628177221 */ /* 0x004fe20000010000 */
[----:B------:R-:W-:-:S04]  /*9480*/  @!P0 F2FP.BF16.F32.PACK_AB R22, RZ, R22 ;  /* 0x00000016ff16823e */ /* 0x000fc800000010ff */
[----:B------:R-:W-:Y:S01]  /*9490*/  @!P0 F2FP.BF16.F32.PACK_AB R23, RZ, R23 ;  /* 0x00000017ff17823e */ /* 0x000fe200000010ff */
[----:B------:R0:W-:Y:S04]  /*94a0*/  @!P0 STG.E.U16 desc[UR12][R18.64+0xb4], R22 ;  /* 0x0000b41612008986 */ /* 0x0001e8000c10150c */
[----:B------:R0:W-:Y:S02]  /*94b0*/  @!P0 STG.E.U16 desc[UR12][R20.64+0xb4], R23 ;  /* 0x0000b41714008986 */ /* 0x0001e4000c10150c */
.L_x_1345:
[----:B------:R-:W-:Y:S05]  /*94c0*/  WARPSYNC.ALL ;  /* 0x0000000000007948 */ /* 0x000fea0003800000 */
[----:B------:R-:W-:Y:S01]  /*94d0*/  BAR.SYNC.DEFER_BLOCKING 0x0 ;  /* 0x0000000000007b1d */ /* 0x000fe20000010000 */
[C---:B------:R-:W-:Y:S02]  /*94e0*/  ISETP.GE.AND P0, PT, R8.reuse, -0x1c40, PT ;  /* 0xffffe3c00800780c */ /* 0x040fe40003f06270 */
[----:B------:R-:W-:-:S11]  /*94f0*/  IADD3 R8, R8, 0x2000, RZ ;  /* 0x0000200008087810 */ /* 0x000fd60007ffe0ff */
[----:B------:R-:W-:Y:S05]  /*9500*/  @!P0 BRA `(.L_x_1352) ;  /* 0xffffffe000e88947 */ /* 0x000fea000383ffff */
[----:B------:R-:W-:Y:S05]  /*9510*/  EXIT ;  /* 0x000000000000794d */ /* 0x000fea0003800000 */
.L_x_1348:
[----:B------:R-:W-:Y:S01]  /*9520*/  HFMA2.MMA R32, -RZ, RZ, 0, 4.76837158203125e-07 ;  /* 0x00000008ff207435 */ /* 0x000fe200000001ff */
[----:B--2---:R-:W-:Y:S02]  /*9530*/  MOV R35, R18 ;  /* 0x0000001200237202 */ /* 0x004fe40000000f00 */
[----:B------:R-:W-:Y:S02]  /*9540*/  MOV R33, 0x101f ;  /* 0x0000101f00217802 */ /* 0x000fe40000000f00 */
[----:B------:R-:W-:-:S07]  /*9550*/  MOV R30, 0xffff ;  /* 0x0000ffff001e7802 */ /* 0x000fce0000000f00 */
[----:B01-3--:R-:W-:Y:S05]  /*9560*/  WARPSYNC.COLLECTIVE R30, `(.L_x_1353) ;  /* 0x000000001e087348 */ /* 0x00bfea0003c00000 */
[----:B------:R2:W4:Y:S02]  /*9570*/  SHFL.BFLY P2, R38, R35, R32, R33 ;  /* 0x0c00002023267389 */ /* 0x0005240000040021 */
[----:B01234-:R-:W-:Y:S01]  /*9580*/  ENDCOLLECTIVE ;  /* 0x000000000000791b */ /* 0x01ffe20003800000 */
.L_x_1353:
[----:B------:R-:W-:Y:S02]  /*9590*/  MOV R35, R19 ;  /* 0x0000001300237202 */ /* 0x000fe40000000f00 */
[----:B------:R-:W-:-:S07]  /*95a0*/  MOV R21, R38 ;  /* 0x0000002600157202 */ /* 0x000fce0000000f00 */
[----:B------:R-:W-:Y:S05]  /*95b0*/  WARPSYNC.COLLECTIVE R30, `(.L_x_1354) ;  /* 0x000000001e087348 */ /* 0x000fea0003c00000 */
[----:B------:R0:W1:Y:S02]  /*95c0*/  SHFL.BFLY P2, R38, R35, R32, R33 ;  /* 0x0c00002023267389 */ /* 0x0000640000040021 */
[----:B01----:R-:W-:Y:S01]  /*95d0*/  ENDCOLLECTIVE ;  /* 0x000000000000791b */ /* 0x003fe20003800000 */
.L_x_1354:
[----:B------:R-:W-:Y:S01]  /*95e0*/  FADD.FTZ R21, R21, R18 ;  /* 0x0000001215157221 */ /* 0x000fe20000010000 */
[----:B------:R-:W-:-:S04]  /*95f0*/  HFMA2.MMA R32, -RZ, RZ, 0, 2.384185791015625e-07 ;  /* 0x00000004ff207435 */ /* 0x000fc800000001ff */
[----:B------:R-:W-:Y:S02]  /*9600*/  MOV R35, R21 ;  /* 0x0000001500237202 */ /* 0x000fe40000000f00 */
[----:B------:R-:W-:-:S07]  /*9610*/  MOV R20, R38 ;  /* 0x0000002600147202 */ /* 0x000fce0000000f00 */
[----:B------:R-:W-:Y:S05]  /*9620*/  WARPSYNC.COLLECTIVE R30, `(.L_x_1355) ;  /* 0x000000001e087348 */ /* 0x000fea0003c00000 */
[----:B------:R0:W1:Y:S02]  /*9630*/  SHFL.BFLY P2, R38, R35, R32, R33 ;  /* 0x0c00002023267389 */ /* 0x0000640000040021 */
[----:B01----:R-:W-:Y:S01]  /*9640*/  ENDCOLLECTIVE ;  /* 0x000000000000791b */ /* 0x003fe20003800000 */
.L_x_1355:
[----:B------:R-:W-:-:S05]  /*9650*/  FADD.FTZ R20, R20, R19 ;  /* 0x0000001314147221 */ /* 0x000fca0000010000 */
[----:B------:R-:W-:Y:S02]  /*9660*/  MOV R35, R20 ;  /* 0x0000001400237202 */ /* 0x000fe40000000f00 */
[----:B------:R-:W-:-:S07]  /*9670*/  MOV R22, R38 ;  /* 0x0000002600167202 */ /* 0x000fce0000000f00 */
[----:B------:R-:W-:Y:S05]  /*9680*/  WARPSYNC.COLLECTIVE R30, `(.L_x_1356) ;  /* 0x000000001e087348 */ /* 0x000fea0003c00000 */
[----:B------:R0:W1:Y:S02]  /*9690*/  SHFL.BFLY P2, R38, R35, R32, R33 ;  /* 0x0c00002023267389 */ /* 0x0000640000040021 */
[----:B01----:R-:W-:Y:S01]  /*96a0*/  ENDCOLLECTIVE ;  /* 0x000000000000791b */ /* 0x003fe20003800000 */
.L_x_1356:
[----:B------:R-:W-:Y:S01]  /*96b0*/  FADD.FTZ R22, R21, R22 ;  /* 0x0000001615167221 */ /* 0x000fe20000010000 */
[----:B------:R-:W-:-:S04]  /*96c0*/  HFMA2.MMA R32, -RZ, RZ, 0, 1.1920928955078125e-07 ;  /* 0x00000002ff207435 */ /* 0x000fc800000001ff */
[----:B------:R-:W-:Y:S02]  /*96d0*/  MOV R35, R22 ;  /* 0x0000001600237202 */ /* 0x000fe40000000f00 */
[----:B------:R-:W-:-:S07]  /*96e0*/  MOV R23, R38 ;  /* 0x0000002600177202 */ /* 0x000fce0000000f00 */
[----:B------:R-:W-:Y:S05]  /*96f0*/  WARPSYNC.COLLECTIVE R30, `(.L_x_1357) ;  /* 0x000000001e087348 */ /* 0x000fea0003c00000 */
[----:B------:R0:W1:Y:S02]  /*9700*/  SHFL.BFLY P2, R38, R35, R32, R33 ;  /* 0x0c00002023267389 */ /* 0x0000640000040021 */
[----:B01----:R-:W-:Y:S01]  /*9710*/  ENDCOLLECTIVE ;  /* 0x000000000000791b */ /* 0x003fe20003800000 */
.L_x_1357:
[----:B------:R-:W-:-:S05]  /*9720*/  FADD.FTZ R23, R20, R23 ;  /* 0x0000001714177221 */ /* 0x000fca0000010000 */
[----:B------:R-:W-:Y:S02]  /*9730*/  MOV R35, R23 ;  /* 0x0000001700237202 */ /* 0x000fe40000000f00 */
[----:B------:R-:W-:-:S07]  /*9740*/  MOV R25, R38 ;  /* 0x0000002600197202 */ /* 0x000fce0000000f00 */
[----:B------:R-:W-:Y:S05]  /*9750*/  WARPSYNC.COLLECTIVE R30, `(.L_x_1358) ;  /* 0x000000001e087348 */ /* 0x000fea0003c00000 */
[----:B------:R0:W1:Y:S02]  /*9760*/  SHFL.BFLY P2, R38, R35, R32, R33 ;  /* 0x0c00002023267389 */ /* 0x0000640000040021 */
[----:B01----:R-:W-:Y:S01]  /*9770*/  ENDCOLLECTIVE ;  /* 0x000000000000791b */ /* 0x003fe20003800000 */
.L_x_1358:
[----:B------:R-:W-:Y:S01]  /*9780*/  FADD.FTZ R25, R22, R25 ;  /* 0x0000001916197221 */ /* 0x000fe20000010000 */
[----:B------:R-:W-:-:S04]  /*9790*/  HFMA2.MMA R32, -RZ, RZ, 0, 5.9604644775390625e-08 ;  /* 0x00000001ff207435 */ /* 0x000fc800000001ff */
[----:B------:R-:W-:Y:S02]  /*97a0*/  MOV R35, R25 ;  /* 0x0000001900237202 */ /* 0x000fe40000000f00 */
[----:B------:R-:W-:-:S07]  /*97b0*/  MOV R18, R38 ;  /* 0x0000002600127202 */ /* 0x000fce0000000f00 */
[----:B------:R-:W-:Y:S05]  /*97c0*/  WARPSYNC.COLLECTIVE R30, `(.L_x_1359) ;  /* 0x000000001e087348 */ /* 0x000fea0003c00000 */
[----:B------:R0:W1:Y:S02]  /*97d0*/  SHFL.BFLY P2, R38, R35, R32, R33 ;  /* 0x0c00002023267389 */ /* 0x0000640000040021 */
[----:B01----:R-:W-:Y:S01]  /*97e0*/  ENDCOLLECTIVE ;  /* 0x000000000000791b */ /* 0x003fe20003800000 */
.L_x_1359:
[----:B------:R-:W-:-:S05]  /*97f0*/  FADD.FTZ R24, R23, R18 ;  /* 0x0000001217187221 */ /* 0x000fca0000010000 */
[----:B------:R-:W-:Y:S02]  /*9800*/  MOV R35, R24 ;  /* 0x0000001800237202 */ /* 0x000fe40000000f00 */
[----:B------:R-:W-:-:S07]  /*9810*/  MOV R26, R38 ;  /* 0x00000026001a7202 */ /* 0x000fce0000000f00 */
[----:B------:R-:W-:Y:S05]  /*9820*/  WARPSYNC.COLLECTIVE R30, `(.L_x_1360) ;  /* 0x000000001e087348 */ /* 0x000fea0003c00000 */
[----:B------:R0:W1:Y:S02]  /*9830*/  SHFL.BFLY P2, R38, R35, R32, R33 ;  /* 0x0c00002023267389 */ /* 0x0000640000040021 */
[----:B01----:R-:W-:Y:S01]  /*9840*/  ENDCOLLECTIVE ;  /* 0x000000000000791b */ /* 0x003fe20003800000 */
.L_x_1360:
[----:B------:R-:W-:Y:S01]  /*9850*/  FADD.FTZ R26, R25, R26 ;  /* 0x0000001a191a7221 */ /* 0x000fe20000010000 */
[----:B------:R-:W-:Y:S06]  /*9860*/  BRA `(.L_x_1361) ;  /* 0xffffffec00507947 */ /* 0x000fec000383ffff */
.L_x_1349:
[----:B------:R-:W-:Y:S01]  /*9870*/  HFMA2.MMA R32, -RZ, RZ, 0, 4.76837158203125e-07 ;  /* 0x00000008ff207435 */ /* 0x000fe200000001ff */
[----:B------:R-:W-:Y:S01]  /*9880*/  BSSY B1, `(.L_x_1362) ;  /* 0x0000007000017945 */ /* 0x000fe20003800000 */
[----:B---3--:R-:W-:Y:S02]  /*9890*/  MOV R35, R22 ;  /* 0x0000001600237202 */ /* 0x008fe40000000f00 */
[----:B------:R-:W-:Y:S02]  /*98a0*/  MOV R33, 0x101f ;  /* 0x0000101f00217802 */ /* 0x000fe40000000f00 */
[----:B------:R-:W-:-:S07]  /*98b0*/  MOV R30, 0xffff ;  /* 0x0000ffff001e7802 */ /* 0x000fce0000000f00 */
[----:B012-4-:R-:W-:Y:S05]  /*98c0*/  WARPSYNC.COLLECTIVE R30, `(.L_x_1363) ;  /* 0x000000001e087348 */ /* 0x017fea0003c00000 */
[----:B------:R3:W0:Y:S02]  /*98d0*/  SHFL.BFLY P2, R38, R35, R32, R33 ;  /* 0x0c00002023267389 */ /* 0x0006240000040021 */
[----:B01234-:R-:W-:Y:S01]  /*98e0*/  ENDCOLLECTIVE ;  /* 0x000000000000791b */ /* 0x01ffe20003800000 */
.L_x_1363:
[----:B------:R-:W-:Y:S05]  /*98f0*/  BSYNC B1 ;  /* 0x0000000000017941 */ /* 0x000fea0003800000 */
.L_x_1362:
        /* <DEDUP_REMOVED lines=8> */
.L_x_1364:
[----:B------:R-:W-:Y:S01]  /*9980*/  FADD.FTZ R25, R25, R22 ;  /* 0x0000001619197221 */ /* 0x000fe20000010000 */
[----:B------:R-:W-:-:S04]  /*9990*/  HFMA2.MMA R32, -RZ, RZ, 0, 2.384185791015625e-07 ;  /* 0x00000004ff207435 */ /* 0x000fc800000001ff */
[----:B------:R-:W-:Y:S02]  /*99a0*/  MOV R35, R25 ;  /* 0x0000001900237202 */ /* 0x000fe40000000f00 */
[----:B------:R-:W-:-:S07]  /*99b0*/  MOV R24, R38 ;  /* 0x0000002600187202 */ /* 0x000fce0000000f00 */
[----:B------:R-:W-:Y:S05]  /*99c0*/  WARPSYNC.COLLECTIVE R30, `(.L_x_1365) ;  /* 0x000000001e087348 */ /* 0x000fea0003c00000 */
[----:B------:R0:W1:Y:S02]  /*99d0*/  SHFL.BFLY P2, R38, R35, R32, R33 ;  /* 0x0c00002023267389 */ /* 0x0000640000040021 */
[----:B01----:R-:W-:Y:S01]  /*99e0*/  ENDCOLLECTIVE ;  /* 0x000000000000791b */ /* 0x003fe20003800000 */
.L_x_1365:
[----:B------:R-:W-:-:S05]  /*99f0*/  FADD.FTZ R24, R24, R23 ;  /* 0x0000001718187221 */ /* 0x000fca0000010000 */
[----:B------:R-:W-:Y:S02]  /*9a00*/  MOV R35, R24 ;  /* 0x0000001800237202 */ /* 0x000fe40000000f00 */
[----:B------:R-:W-:-:S07]  /*9a10*/  MOV R26, R38 ;  /* 0x00000026001a7202 */ /* 0x000fce0000000f00 */
[----:B------:R-:W-:Y:S05]  /*9a20*/  WARPSYNC.COLLECTIVE R30, `(.L_x_1366) ;  /* 0x000000001e087348 */ /* 0x000fea0003c00000 */
[----:B------:R0:W1:Y:S02]  /*9a30*/  SHFL.BFLY P2, R38, R35, R32, R33 ;  /* 0x0c00002023267389 */ /* 0x0000640000040021 */
[----:B01----:R-:W-:Y:S01]  /*9a40*/  ENDCOLLECTIVE ;  /* 0x000000000000791b */ /* 0x003fe20003800000 */
.L_x_1366:
[----:B------:R-:W-:Y:S01]  /*9a50*/  FADD.FTZ R26, R25, R26 ;  /* 0x0000001a191a7221 */ /* 0x000fe20000010000 */
[----:B------:R-:W-:-:S04]  /*9a60*/  HFMA2.MMA R32, -RZ, RZ, 0, 1.1920928955078125e-07 ;  /* 0x00000002ff207435 */ /* 0x000fc800000001ff */
[----:B------:R-:W-:Y:S02]  /*9a70*/  MOV R35, R26 ;  /* 0x0000001a00237202 */ /* 0x000fe40000000f00 */
[----:B------:R-:W-:-:S07]  /*9a80*/  MOV R27, R38 ;  /* 0x00000026001b7202 */ /* 0x000fce0000000f00 */
[----:B------:R-:W-:Y:S05]  /*9a90*/  WARPSYNC.COLLECTIVE R30, `(.L_x_1367) ;  /* 0x000000001e087348 */ /* 0x000fea0003c00000 */
[----:B------:R0:W1:Y:S02]  /*9aa0*/  SHFL.BFLY P2, R38, R35, R32, R33 ;  /* 0x0c00002023267389 */ /* 0x0000640000040021 */
[----:B01----:R-:W-:Y:S01]  /*9ab0*/  ENDCOLLECTIVE ;  /* 0x000000000000791b */ /* 0x003fe20003800000 */
.L_x_1367:
[----:B------:R-:W-:-:S05]  /*9ac0*/  FADD.FTZ R27, R24, R27 ;  /* 0x0000001b181b7221 */ /* 0x000fca0000010000 */
[----:B------:R-:W-:Y:S02]  /*9ad0*/  MOV R35, R27 ;  /* 0x0000001b00237202 */ /* 0x000fe40000000f00 */
[----:B------:R-:W-:-:S07]  /*9ae0*/  MOV R29, R38 ;  /* 0x00000026001d7202 */ /* 0x000fce0000000f00 */
[----:B------:R-:W-:Y:S05]  /*9af0*/  WARPSYNC.COLLECTIVE R30, `(.L_x_1368) ;  /* 0x000000001e087348 */ /* 0x000fea0003c00000 */
[----:B------:R0:W1:Y:S02]  /*9b00*/  SHFL.BFLY P2, R38, R35, R32, R33 ;  /* 0x0c00002023267389 */ /* 0x0000640000040021 */
[----:B01----:R-:W-:Y:S01]  /*9b10*/  ENDCOLLECTIVE ;  /* 0x000000000000791b */ /* 0x003fe20003800000 */
.L_x_1368:
[----:B------:R-:W-:Y:S01]  /*9b20*/  FADD.FTZ R29, R26, R29 ;  /* 0x0000001d1a1d7221 */ /* 0x000fe20000010000 */
[----:B------:R-:W-:-:S04]  /*9b30*/  HFMA2.MMA R32, -RZ, RZ, 0, 5.9604644775390625e-08 ;  /* 0x00000001ff207435 */ /* 0x000fc800000001ff */
[----:B------:R-:W-:Y:S02]  /*9b40*/  MOV R35, R29 ;  /* 0x0000001d00237202 */ /* 0x000fe40000000f00 */
[----:B------:R-:W-:-:S07]  /*9b50*/  MOV R22, R38 ;  /* 0x0000002600167202 */ /* 0x000fce0000000f00 */
[----:B------:R-:W-:Y:S05]  /*9b60*/  WARPSYNC.COLLECTIVE R30, `(.L_x_1369) ;  /* 0x000000001e087348 */ /* 0x000fea0003c00000 */
[----:B------:R0:W1:Y:S02]  /*9b70*/  SHFL.BFLY P2, R38, R35, R32, R33 ;  /* 0x0c00002023267389 */ /* 0x0000640000040021 */
[----:B01----:R-:W-:Y:S01]  /*9b80*/  ENDCOLLECTIVE ;  /* 0x000000000000791b */ /* 0x003fe20003800000 */
.L_x_1369:
[----:B------:R-:W-:-:S05]  /*9b90*/  FADD.FTZ R22, R27, R22 ;  /* 0x000000161b167221 */ /* 0x000fca0000010000 */
[----:B------:R-:W-:Y:S02]  /*9ba0*/  MOV R35, R22 ;  /* 0x0000001600237202 */ /* 0x000fe40000000f00 */
[----:B------:R-:W-:-:S07]  /*9bb0*/  MOV R28, R38 ;  /* 0x00000026001c7202 */ /* 0x000fce0000000f00 */
[----:B------:R-:W-:Y:S05]  /*9bc0*/  WARPSYNC.COLLECTIVE R30, `(.L_x_1370) ;  /* 0x000000001e087348 */ /* 0x000fea0003c00000 */
[----:B------:R0:W1:Y:S02]  /*9bd0*/  SHFL.BFLY P2, R38, R35, R32, R33 ;  /* 0x0c00002023267389 */ /* 0x0000640000040021 */
[----:B01----:R-:W-:Y:S01]  /*9be0*/  ENDCOLLECTIVE ;  /* 0x000000000000791b */ /* 0x003fe20003800000 */
.L_x_1370:
[----:B------:R-:W-:Y:S01]  /*9bf0*/  FADD.FTZ R28, R29, R28 ;  /* 0x0000001c1d1c7221 */ /* 0x000fe20000010000 */
[----:B------:R-:W-:Y:S06]  /*9c00*/  BRA `(.L_x_1371) ;  /* 0xffffffec00107947 */ /* 0x000fec000383ffff */
.L_x_1350:
        /* <DEDUP_REMOVED lines=8> */
.L_x_1373:
[----:B------:R-:W-:Y:S05]  /*9c90*/  BSYNC B1 ;  /* 0x0000000000017941 */ /* 0x000fea0003800000 */
.L_x_1372:
        /* <DEDUP_REMOVED lines=8> */
.L_x_1374:
[----:B------:R-:W-:Y:S01]  /*9d20*/  FADD.FTZ R25, R25, R22 ;  /* 0x0000001619197221 */ /* 0x000fe20000010000 */
[----:B------:R-:W-:-:S04]  /*9d30*/  HFMA2.MMA R32, -RZ, RZ, 0, 2.384185791015625e-07 ;  /* 0x00000004ff207435 */ /* 0x000fc800000001ff */
[----:B------:R-:W-:Y:S02]  /*9d40*/  MOV R35, R25 ;  /* 0x0000001900237202 */ /* 0x000fe40000000f00 */
[----:B------:R-:W-:-:S07]  /*9d50*/  MOV R24, R38 ;  /* 0x0000002600187202 */ /* 0x000fce0000000f00 */
[----:B------:R-:W-:Y:S05]  /*9d60*/  WARPSYNC.COLLECTIVE R30, `(.L_x_1375) ;  /* 0x000000001e087348 */ /* 0x000fea0003c00000 */
[----:B------:R0:W1:Y:S02]  /*9d70*/  SHFL.BFLY P2, R38, R35, R32, R33 ;  /* 0x0c00002023267389 */ /* 0x0000640000040021 */
[----:B01----:R-:W-:Y:S01]  /*9d80*/  ENDCOLLECTIVE ;  /* 0x000000000000791b */ /* 0x003fe20003800000 */
.L_x_1375:
[----:B------:R-:W-:-:S05]  /*9d90*/  FADD.FTZ R24, R24, R23 ;  /* 0x0000001718187221 */ /* 0x000fca0000010000 */
[----:B------:R-:W-:Y:S02]  /*9da0*/  MOV R35, R24 ;  /* 0x0000001800237202 */ /* 0x000fe40000000f00 */
[----:B------:R-:W-:-:S07]  /*9db0*/  MOV R26, R38 ;  /* 0x00000026001a7202 */ /* 0x000fce0000000f00 */
[----:B------:R-:W-:Y:S05]  /*9dc0*/  WARPSYNC.COLLECTIVE R30, `(.L_x_1376) ;  /* 0x000000001e087348 */ /* 0x000fea0003c00000 */
[----:B------:R0:W1:Y:S02]  /*9dd0*/  SHFL.BFLY P2, R38, R35, R32, R33 ;  /* 0x0c00002023267389 */ /* 0x0000640000040021 */
[----:B01----:R-:W-:Y:S01]  /*9de0*/  ENDCOLLECTIVE ;  /* 0x000000000000791b */ /* 0x003fe20003800000 */
.L_x_1376:
[----:B------:R-:W-:Y:S01]  /*9df0*/  FADD.FTZ R26, R25, R26 ;  /* 0x0000001a191a7221 */ /* 0x000fe20000010000 */
[----:B------:R-:W-:-:S04]  /*9e00*/  HFMA2.MMA R32, -RZ, RZ, 0, 1.1920928955078125e-07 ;  /* 0x00000002ff207435 */ /* 0x000fc800000001ff */
[----:B------:R-:W-:Y:S02]  /*9e10*/  MOV R35, R26 ;  /* 0x0000001a00237202 */ /* 0x000fe40000000f00 */
[----:B------:R-:W-:-:S07]  /*9e20*/  MOV R27, R38 ;  /* 0x00000026001b7202 */ /* 0x000fce0000000f00 */
[----:B------:R-:W-:Y:S05]  /*9e30*/  WARPSYNC.COLLECTIVE R30, `(.L_x_1377) ;  /* 0x000000001e087348 */ /* 0x000fea0003c00000 */
[----:B------:R0:W1:Y:S02]  /*9e40*/  SHFL.BFLY P2, R38, R35, R32, R33 ;  /* 0x0c00002023267389 */ /* 0x0000640000040021 */
[----:B01----:R-:W-:Y:S01]  /*9e50*/  ENDCOLLECTIVE ;  /* 0x000000000000791b */ /* 0x003fe20003800000 */
.L_x_1377:
[----:B------:R-:W-:-:S05]  /*9e60*/  FADD.FTZ R27, R24, R27 ;  /* 0x0000001b181b7221 */ /* 0x000fca0000010000 */
[----:B------:R-:W-:Y:S02]  /*9e70*/  MOV R35, R27 ;  /* 0x0000001b00237202 */ /* 0x000fe40000000f00 */
[----:B------:R-:W-:-:S07]  /*9e80*/  MOV R29, R38 ;  /* 0x00000026001d7202 */ /* 0x000fce0000000f00 */
[----:B------:R-:W-:Y:S05]  /*9e90*/  WARPSYNC.COLLECTIVE R30, `(.L_x_1378) ;  /* 0x000000001e087348 */ /* 0x000fea0003c00000 */
[----:B------:R0:W1:Y:S02]  /*9ea0*/  SHFL.BFLY P2, R38, R35, R32, R33 ;  /* 0x0c00002023267389 */ /* 0x0000640000040021 */
[----:B01----:R-:W-:Y:S01]  /*9eb0*/  ENDCOLLECTIVE ;  /* 0x000000000000791b */ /* 0x003fe20003800000 */
.L_x_1378:
[----:B------:R-:W-:Y:S01]  /*9ec0*/  FADD.FTZ R29, R26, R29 ;  /* 0x0000001d1a1d7221 */ /* 0x000fe20000010000 */
[----:B------:R-:W-:-:S04]  /*9ed0*/  HFMA2.MMA R32, -RZ, RZ, 0, 5.9604644775390625e-08 ;  /* 0x00000001ff207435 */ /* 0x000fc800000001ff */
[----:B------:R-:W-:Y:S02]  /*9ee0*/  MOV R35, R29 ;  /* 0x0000001d00237202 */ /* 0x000fe40000000f00 */
[----:B------:R-:W-:-:S07]  /*9ef0*/  MOV R22, R38 ;  /* 0x0000002600167202 */ /* 0x000fce0000000f00 */
[----:B------:R-:W-:Y:S05]  /*9f00*/  WARPSYNC.COLLECTIVE R30, `(.L_x_1379) ;  /* 0x000000001e087348 */ /* 0x000fea0003c00000 */
[----:B------:R0:W1:Y:S02]  /*9f10*/  SHFL.BFLY P2, R38, R35, R32, R33 ;  /* 0x0c00002023267389 */ /* 0x0000640000040021 */
[----:B01----:R-:W-:Y:S01]  /*9f20*/  ENDCOLLECTIVE ;  /* 0x000000000000791b */ /* 0x003fe20003800000 */
.L_x_1379:
[----:B------:R-:W-:-:S05]  /*9f30*/  FADD.FTZ R22, R27, R22 ;  /* 0x000000161b167221 */ /* 0x000fca0000010000 */
[----:B------:R-:W-:Y:S02]  /*9f40*/  MOV R35, R22 ;  /* 0x0000001600237202 */ /* 0x000fe40000000f00 */
[----:B------:R-:W-:-:S07]  /*9f50*/  MOV R28, R38 ;  /* 0x00000026001c7202 */ /* 0x000fce0000000f00 */
[----:B------:R-:W-:Y:S05]  /*9f60*/  WARPSYNC.COLLECTIVE R30, `(.L_x_1380) ;  /* 0x000000001e087348 */ /* 0x000fea0003c00000 */
[----:B------:R0:W1:Y:S02]  /*9f70*/  SHFL.BFLY P2, R38, R35, R32, R33 ;  /* 0x0c00002023267389 */ /* 0x0000640000040021 */
[----:B01----:R-:W-:Y:S01]  /*9f80*/  ENDCOLLECTIVE ;  /* 0x000000000000791b */ /* 0x003fe20003800000 */
.L_x_1380:
[----:B------:R-:W-:Y:S01]  /*9f90*/  FADD.FTZ R28, R29, R28 ;  /* 0x0000001c1d1c7221 */ /* 0x000fe20000010000 */
[----:B------:R-:W-:Y:S06]  /*9fa0*/  BRA `(.L_x_1381) ;  /* 0xffffffe800b87947 */ /* 0x000fec000383ffff */
.L_x_1351:
[----:B------:R-:W-:Y:S01]  /*9fb0*/  BSSY B0, `(.L_x_1382) ;  /* 0x0000008000007945 */ /* 0x000fe20003800000 */
[----:B---3--:R-:W-:Y:S02]  /*9fc0*/  MOV R35, R19 ;  /* 0x0000001300237202 */ /* 0x008fe40000000f00 */
[----:B------:R-:W-:Y:S02]  /*9fd0*/  MOV R32, 0x8 ;  /* 0x0000000800207802 */ /* 0x000fe40000000f00 */
[----:B------:R-:W-:Y:S02]  /*9fe0*/  MOV R33, 0x101f ;  /* 0x0000101f00217802 */ /* 0x000fe40000000f00 */
[----:B------:R-:W-:-:S07]  /*9ff0*/  MOV R30, 0xffff ;  /* 0x0000ffff001e7802 */ /* 0x000fce0000000f00 */
[----:B012-4-:R-:W-:Y:S05]  /*a000*/  WARPSYNC.COLLECTIVE R30, `(.L_x_1383) ;  /* 0x000000001e087348 */ /* 0x017fea0003c00000 */
[----:B------:R3:W0:Y:S02]  /*a010*/  SHFL.BFLY P2, R38, R35, R32, R33 ;  /* 0x0c00002023267389 */ /* 0x0006240000040021 */
[----:B01234-:R-:W-:Y:S01]  /*a020*/  ENDCOLLECTIVE ;  /* 0x000000000000791b */ /* 0x01ffe20003800000 */
.L_x_1383:
[----:B------:R-:W-:Y:S05]  /*a030*/  BSYNC B0 ;  /* 0x0000000000007941 */ /* 0x000fea0003800000 */
.L_x_1382:
[----:B------:R-:W-:Y:S01]  /*a040*/  HFMA2.MMA R32, -RZ, RZ, 0, 4.76837158203125e-07 ;  /* 0x00000008ff207435 */ /* 0x000fe200000001ff */
[----:B------:R-:W-:Y:S01]  /*a050*/  MOV R35, R25 ;  /* 0x0000001900237202 */ /* 0x000fe20000000f00 */
[----:B------:R-:W-:Y:S01]  /*a060*/  HFMA2.MMA R31, -RZ, RZ, 0, 0 ;  /* 0x00000000ff1f7435 */ /* 0x000fe200000001ff */
[----:B------:R-:W-:Y:S02]  /*a070*/  MOV R33, 0x101f ;  /* 0x0000101f00217802 */ /* 0x000fe40000000f00 */
[----:B------:R-:W-:Y:S02]  /*a080*/  MOV R30, 0xffff ;  /* 0x0000ffff001e7802 */ /* 0x000fe40000000f00 */
[----:B------:R-:W-:Y:S02]  /*a090*/  MOV R24, R38 ;  /* 0x0000002600187202 */ /* 0x000fe40000000f00 */
[----:B------:R-:W-:-:S07]  /*a0a0*/  @P0 IADD3 R21, R29, 0x1e, RZ ;  /* 0x0000001e1d150810 */ /* 0x000fce0007ffe0ff */
[----:B------:R-:W-:Y:S05]  /*a0b0*/  WARPSYNC.COLLECTIVE R30, `(.L_x_1384) ;  /* 0x000000001e087348 */ /* 0x000fea0003c00000 */
[----:B------:R0:W1:Y:S02]  /*a0c0*/  SHFL.BFLY P2, R38, R35, R32, R33 ;  /* 0x0c00002023267389 */ /* 0x0000640000040021 */
[----:B01----:R-:W-:Y:S01]  /*a0d0*/  ENDCOLLECTIVE ;  /* 0x000000000000791b */ /* 0x003fe20003800000 */
.L_x_1384:
        /* <DEDUP_REMOVED lines=15> */
.L_x_1385:
[----:B------:R-:W-:Y:S02]  /*a1d0*/  MOV R35, R34 ;  /* 0x0000002200237202 */ /* 0x000fe40000000f00 */
[----:B------:R-:W-:-:S07]  /*a1e0*/  MOV R23, R38 ;  /* 0x0000002600177202 */ /* 0x000fce0000000f00 */
[----:B------:R-:W-:Y:S05]  /*a1f0*/  WARPSYNC.COLLECTIVE R30, `(.L_x_1386) ;  /* 0x000000001e087348 */ /* 0x000fea0003c00000 */
[----:B------:R0:W1:Y:S02]  /*a200*/  SHFL.BFLY P2, R38, R35, R32, R33 ;  /* 0x0c00002023267389 */ /* 0x0000640000040021 */
[----:B01----:R-:W-:Y:S01]  /*a210*/  ENDCOLLECTIVE ;  /* 0x000000000000791b */ /* 0x003fe20003800000 */
.L_x_1386:
[----:B------:R-:W-:Y:S01]  /*a220*/  @P0 MOV R31, R18 ;  /* 0x00000012001f0202 */ /* 0x000fe20000000f00 */
[----:B------:R-:W-:Y:S01]  /*a230*/  HFMA2.MMA R18, -RZ, RZ, 0, 0 ;  /* 0x00000000ff127435 */ /* 0x000fe200000001ff */
[----:B------:R-:W-:Y:S01]  /*a240*/  FADD.FTZ R22, R24, R23 ;  /* 0x0000001718167221 */ /* 0x000fe20000010000 */
[----:B------:R-:W-:Y:S01]  /*a250*/  @P0 MOV R40, R20 ;  /* 0x0000001400280202 */ /* 0x000fe20000000f00 */
[----:B------:R-:W-:-:S03]  /*a260*/  HFMA2.MMA R32, -RZ, RZ, 0, 1.1920928955078125e-07 ;  /* 0x00000002ff207435 */ /* 0x000fc600000001ff */
[----:B------:R-:W-:Y:S02]  /*a270*/  MOV R35, R22 ;  /* 0x0000001600237202 */ /* 0x000fe40000000f00 */
[----:B------:R-:W-:-:S07]  /*a280*/  MOV R37, R38 ;  /* 0x0000002600257202 */ /* 0x000fce0000000f00 */
[----:B------:R-:W-:Y:S05]  /*a290*/  WARPSYNC.COLLECTIVE R30, `(.L_x_1387) ;  /* 0x000000001e087348 */ /* 0x000fea0003c00000 */
[----:B------:R0:W1:Y:S02]  /*a2a0*/  SHFL.BFLY P2, R38, R35, R32, R33 ;  /* 0x0c00002023267389 */ /* 0x0000640000040021 */
[----:B01----:R-:W-:Y:S01]  /*a2b0*/  ENDCOLLECTIVE ;  /* 0x000000000000791b */ /* 0x003fe20003800000 */
.L_x_1387:
[----:B------:R-:W-:-:S05]  /*a2c0*/  FADD.FTZ R23, R34, R37 ;  /* 0x0000002522177221 */ /* 0x000fca0000010000 */
[----:B------:R-:W-:Y:S02]  /*a2d0*/  MOV R35, R23 ;  /* 0x0000001700237202 */ /* 0x000fe40000000f00 */
[----:B------:R-:W-:-:S07]  /*a2e0*/  MOV R39, R38 ;  /* 0x0000002600277202 */ /* 0x000fce0000000f00 */
[----:B------:R-:W-:Y:S05]  /*a2f0*/  WARPSYNC.COLLECTIVE R30, `(.L_x_1388) ;  /* 0x000000001e087348 */ /* 0x000fea0003c00000 */
[----:B------:R0:W1:Y:S02]  /*a300*/  SHFL.BFLY P2, R38, R35, R32, R33 ;  /* 0x0c00002023267389 */ /* 0x0000640000040021 */
[----:B01----:R-:W-:Y:S01]  /*a310*/  ENDCOLLECTIVE ;  /* 0x000000000000791b */ /* 0x003fe20003800000 */
.L_x_1388:
        /* <DEDUP_REMOVED lines=8> */
.L_x_1389:
        /* <DEDUP_REMOVED lines=10> */
.L_x_1390:
[----:B------:R-:W-:Y:S01]  /*a440*/  FADD.FTZ R36, R39, R36 ;  /* 0x0000002427247221 */ /* 0x000fe20000010000 */
[----:B------:R-:W-:Y:S01]  /*a450*/  HFMA2.MMA R32, -RZ, RZ, 0, 4.76837158203125e-07 ;  /* 0x00000008ff207435 */ /* 0x000fe200000001ff */
[----:B------:R-:W-:Y:S02]  /*a460*/  MOV R35, R31 ;  /* 0x0000001f00237202 */ /* 0x000fe40000000f00 */
[----:B------:R-:W-:-:S08]  /*a470*/  MOV R34, R38 ;  /* 0x0000002600227202 */ /* 0x000fd00000000f00 */
[----:B------:R-:W-:Y:S05]  /*a480*/  WARPSYNC.COLLECTIVE R30, `(.L_x_1391) ;  /* 0x000000001e087348 */ /* 0x000fea0003c00000 */
[----:B------:R0:W1:Y:S02]  /*a490*/  SHFL.BFLY P2, R38, R35, R32, R33 ;  /* 0x0c00002023267389 */ /* 0x0000640000040021 */
[----:B01----:R-:W-:Y:S01]  /*a4a0*/  ENDCOLLECTIVE ;  /* 0x000000000000791b */ /* 0x003fe20003800000 */
.L_x_1391:
        /* <DEDUP_REMOVED lines=8> */
.L_x_1392:
[----:B------:R-:W-:Y:S01]  /*a530*/  FADD.FTZ R26, R26, R31 ;  /* 0x0000001f1a1a7221 */ /* 0x000fe20000010000 */
[----:B------:R-:W-:-:S04]  /*a540*/  HFMA2.MMA R32, -RZ, RZ, 0, 2.384185791015625e-07 ;  /* 0x00000004ff207435 */ /* 0x000fc800000001ff */
[----:B------:R-:W-:Y:S02]  /*a550*/  MOV R35, R26 ;  /* 0x0000001a00237202 */ /* 0x000fe40000000f00 */
[----:B------:R-:W-:-:S07]  /*a560*/  MOV R27, R38 ;  /* 0x00000026001b7202 */ /* 0x000fce0000000f00 */
[----:B------:R-:W-:Y:S05]  /*a570*/  WARPSYNC.COLLECTIVE R30, `(.L_x_1393) ;  /* 0x000000001e087348 */ /* 0x000fea0003c00000 */
[----:B------:R0:W1:Y:S02]  /*a580*/  SHFL.BFLY P2, R38, R35, R32, R33 ;  /* 0x0c00002023267389 */ /* 0x0000640000040021 */
[----:B01----:R-:W-:Y:S01]  /*a590*/  ENDCOLLECTIVE ;  /* 0x000000000000791b */ /* 0x003fe20003800000 */
.L_x_1393:
[----:B------:R-:W-:-:S05]  /*a5a0*/  FADD.FTZ R27, R27, R40 ;  /* 0x000000281b1b7221 */ /* 0x000fca0000010000 */
[----:B------:R-:W-:Y:S02]  /*a5b0*/  MOV R35, R27 ;  /* 0x0000001b00237202 */ /* 0x000fe40000000f00 */
[----:B------:R-:W-:-:S07]  /*a5c0*/  MOV R25, R38 ;  /* 0x0000002600197202 */ /* 0x000fce0000000f00 */
[----:B------:R-:W-:Y:S05]  /*a5d0*/  WARPSYNC.COLLECTIVE R30, `(.L_x_1394) ;  /* 0x000000001e087348 */ /* 0x000fea0003c00000 */
[----:B------:R0:W1:Y:S02]  /*a5e0*/  SHFL.BFLY P2, R38, R35, R32, R33 ;  /* 0x0c00002023267389 */ /* 0x0000640000040021 */
[----:B01----:R-:W-:Y:S01]  /*a5f0*/  ENDCOLLECTIVE ;  /* 0x000000000000791b */ /* 0x003fe20003800000 */
.L_x_1394:
[----:B------:R-:W-:Y:S01]  /*a600*/  FADD.FTZ R25, R26, R25 ;  /* 0x000000191a197221 */ /* 0x000fe20000010000 */
[----:B------:R-:W-:-:S04]  /*a610*/  HFMA2.MMA R32, -RZ, RZ, 0, 1.1920928955078125e-07 ;  /* 0x00000002ff207435 */ /* 0x000fc800000001ff */
[----:B------:R-:W-:Y:S02]  /*a620*/  MOV R35, R25 ;  /* 0x0000001900237202 */ /* 0x000fe40000000f00 */
[----:B------:R-:W-:-:S07]  /*a630*/  MOV R40, R38 ;  /* 0x0000002600287202 */ /* 0x000fce0000000f00 */
[----:B------:R-:W-:Y:S05]  /*a640*/  WARPSYNC.COLLECTIVE R30, `(.L_x_1395) ;  /* 0x000000001e087348 */ /* 0x000fea0003c00000 */
[----:B------:R0:W1:Y:S02]  /*a650*/  SHFL.BFLY P2, R38, R35, R32, R33 ;  /* 0x0c00002023267389 */ /* 0x0000640000040021 */
[----:B01----:R-:W-:Y:S01]  /*a660*/  ENDCOLLECTIVE ;  /* 0x000000000000791b */ /* 0x003fe20003800000 */
.L_x_1395:
[----:B------:R-:W-:-:S05]  /*a670*/  FADD.FTZ R24, R27, R40 ;  /* 0x000000281b187221 */ /* 0x000fca0000010000 */
[----:B------:R-:W-:Y:S02]  /*a680*/  MOV R35, R24 ;  /* 0x0000001800237202 */ /* 0x000fe40000000f00 */
[----:B------:R-:W-:-:S07]  /*a690*/  MOV R26, R38 ;  /* 0x00000026001a7202 */ /* 0x000fce0000000f00 */
[----:B------:R-:W-:Y:S05]  /*a6a0*/  WARPSYNC.COLLECTIVE R30, `(.L_x_1396) ;  /* 0x000000001e087348 */ /* 0x000fea0003c00000 */
[----:B------:R0:W1:Y:S02]  /*a6b0*/  SHFL.BFLY P2, R38, R35, R32, R33 ;  /* 0x0c00002023267389 */ /* 0x0000640000040021 */
[----:B01----:R-:W-:Y:S01]  /*a6c0*/  ENDCOLLECTIVE ;  /* 0x000000000000791b */ /* 0x003fe20003800000 */
.L_x_1396:
[----:B------:R-:W-:Y:S01]  /*a6d0*/  FADD.FTZ R26, R25, R26 ;  /* 0x0000001a191a7221 */ /* 0x000fe20000010000 */
[----:B------:R-:W-:-:S04]  /*a6e0*/  HFMA2.MMA R32, -RZ, RZ, 0, 5.9604644775390625e-08 ;  /* 0x00000001ff207435 */ /* 0x000fc800000001ff */
[----:B------:R-:W-:Y:S02]  /*a6f0*/  MOV R35, R26 ;  /* 0x0000001a00237202 */ /* 0x000fe40000000f00 */
[----:B------:R-:W-:-:S07]  /*a700*/  MOV R27, R38 ;  /* 0x00000026001b7202 */ /* 0x000fce0000000f00 */
[----:B------:R-:W-:Y:S05]  /*a710*/  WARPSYNC.COLLECTIVE R30, `(.L_x_1397) ;  /* 0x000000001e087348 */ /* 0x000fea0003c00000 */
[----:B------:R0:W1:Y:S02]  /*a720*/  SHFL.BFLY P2, R38, R35, R32, R33 ;  /* 0x0c00002023267389 */ /* 0x0000640000040021 */
[----:B01----:R-:W-:Y:S01]  /*a730*/  ENDCOLLECTIVE ;  /* 0x000000000000791b */ /* 0x003fe20003800000 */
.L_x_1397:
[----:B------:R-:W-:-:S05]  /*a740*/  FADD.FTZ R27, R24, R27 ;  /* 0x0000001b181b7221 */ /* 0x000fca0000010000 */
[----:B------:R-:W-:Y:S02]  /*a750*/  MOV R35, R27 ;  /* 0x0000001b00237202 */ /* 0x000fe40000000f00 */
[----:B------:R-:W-:-:S07]  /*a760*/  MOV R25, R38 ;  /* 0x0000002600197202 */ /* 0x000fce0000000f00 */
[----:B------:R-:W-:Y:S05]  /*a770*/  WARPSYNC.COLLECTIVE R30, `(.L_x_1398) ;  /* 0x000000001e087348 */ /* 0x000fea0003c00000 */
[----:B------:R0:W1:Y:S02]  /*a780*/  SHFL.BFLY P2, R38, R35, R32, R33 ;  /* 0x0c00002023267389 */ /* 0x0000640000040021 */
[----:B01----:R-:W-:Y:S01]  /*a790*/  ENDCOLLECTIVE ;  /* 0x000000000000791b */ /* 0x003fe20003800000 */
.L_x_1398:
[----:B------:R-:W-:Y:S01]  /*a7a0*/  FADD.FTZ R25, R26, R25 ;  /* 0x000000191a197221 */ /* 0x000fe20000010000 */
[----:B------:R-:W-:Y:S01]  /*a7b0*/  HFMA2.MMA R32, -RZ, RZ, 0, 4.76837158203125e-07 ;  /* 0x00000008ff207435 */ /* 0x000fe200000001ff */
[----:B------:R-:W-:Y:S02]  /*a7c0*/  MOV R35, R23 ;  /* 0x0000001700237202 */ /* 0x000fe40000000f00 */
[----:B------:R-:W-:-:S08]  /*a7d0*/  MOV R24, R38 ;  /* 0x0000002600187202 */ /* 0x000fd00000000f00 */
[----:B------:R-:W-:Y:S05]  /*a7e0*/  WARPSYNC.COLLECTIVE R30, `(.L_x_1399) ;  /* 0x000000001e087348 */ /* 0x000fea0003c00000 */
[----:B------:R0:W1:Y:S02]  /*a7f0*/  SHFL.BFLY P2, R38, R35, R32, R33 ;  /* 0x0c00002023267389 */ /* 0x0000640000040021 */
[----:B01----:R-:W-:Y:S01]  /*a800*/  ENDCOLLECTIVE ;  /* 0x000000000000791b */ /* 0x003fe20003800000 */
.L_x_1399:
[----:B------:R-:W-:Y:S01]  /*a810*/  FADD.FTZ R24, R27, R24 ;  /* 0x000000181b187221 */ /* 0x000fe20000010000 */
[----:B------:R-:W-:Y:S02]  /*a820*/  MOV R35, R22 ;  /* 0x0000001600237202 */ /* 0x000fe40000000f00 */
[----:B------:R-:W-:-:S07]  /*a830*/  MOV R28, R38 ;  /* 0x00000026001c7202 */ /* 0x000fce0000000f00 */
[----:B------:R-:W-:Y:S05]  /*a840*/  WARPSYNC.COLLECTIVE R30, `(.L_x_1400) ;  /* 0x000000001e087348 */ /* 0x000fea0003c00000 */
[----:B------:R0:W1:Y:S02]  /*a850*/  SHFL.BFLY P2, R38, R35, R32, R33 ;  /* 0x0c00002023267389 */ /* 0x0000640000040021 */
[----:B01----:R-:W-:Y:S01]  /*a860*/  ENDCOLLECTIVE ;  /* 0x000000000000791b */ /* 0x003fe20003800000 */
.L_x_1400:
[----:B------:R-:W-:Y:S01]  /*a870*/  FADD.FTZ R28, R28, R23 ;  /* 0x000000171c1c7221 */ /* 0x000fe20000010000 */
[C---:B------:R-:W-:Y:S02]  /*a880*/  @P0 IADD3 R23, R29.reuse, 0x5a, RZ ;  /* 0x0000005a1d170810 */ /* 0x040fe40007ffe0ff */
[----:B------:R-:W-:Y:S02]  /*a890*/  IADD3 R29, R29, R8, RZ ;  /* 0x000000081d1d7210 */ /* 0x000fe40007ffe0ff */
[----:B------:R-:W-:-:S04]  /*a8a0*/  @P0 LOP3.LUT R23, R23, R48, RZ, 0x3c, !PT ;  /* 0x0000003017170212 */ /* 0x000fc800078e3cff */
[----:B------:R-:W-:Y:S01]  /*a8b0*/  @P0 LEA R44, R23, R44, 0x2 ;  /* 0x0000002c172c0211 */ /* 0x000fe200078e10ff */
[----:B------:R-:W-:Y:S01]  /*a8c0*/  HFMA2.MMA R32, -RZ, RZ, 0, 2.384185791015625e-07 ;  /* 0x00000004ff207435 */ /* 0x000fe200000001ff */
[----:B------:R-:W-:-:S03]  /*a8d0*/  MOV R35, R28 ;  /* 0x0000001c00237202 */ /* 0x000fc60000000f00 */
[----:B------:R0:W1:Y:S04]  /*a8e0*/  @P0 LDS R21, [R44] ;  /* 0x000000002c150984 */ /* 0x0000680000000800 */
[----:B------:R0:W2:Y:S01]  /*a8f0*/  @P0 LDS R20, [R44+0x780] ;  /* 0x000780002c140984 */ /* 0x0000a20000000800 */
[----:B------:R-:W-:-:S07]  /*a900*/  MOV R41, R38 ;  /* 0x0000002600297202 */ /* 0x000fce0000000f00 */
[----:B012---:R-:W-:Y:S05]  /*a910*/  WARPSYNC.COLLECTIVE R30, `(.L_x_1401) ;  /* 0x000000001e087348 */ /* 0x007fea0003c00000 */
[----:B------:R3:W4:Y:S02]  /*a920*/  SHFL.BFLY P2, R38, R35, R32, R33 ;  /* 0x0c00002023267389 */ /* 0x0007240000040021 */
[----:B01234-:R-:W-:Y:S01]  /*a930*/  ENDCOLLECTIVE ;  /* 0x000000000000791b */ /* 0x01ffe20003800000 */
.L_x_1401:
[----:B------:R-:W-:-:S05]  /*a940*/  FADD.FTZ R31, R41, R22 ;  /* 0x00000016291f7221 */ /* 0x000fca0000010000 */
[----:B------:R-:W-:Y:S02]  /*a950*/  MOV R35, R31 ;  /* 0x0000001f00237202 */ /* 0x000fe40000000f00 */
[----:B------:R-:W-:-:S07]  /*a960*/  MOV R41, R38 ;  /* 0x0000002600297202 */ /* 0x000fce0000000f00 */
[----:B------:R-:W-:Y:S05]  /*a970*/  WARPSYNC.COLLECTIVE R30, `(.L_x_1402) ;  /* 0x000000001e087348 */ /* 0x000fea0003c00000 */
[----:B------:R0:W1:Y:S02]  /*a980*/  SHFL.BFLY P2, R38, R35, R32, R33 ;  /* 0x0c00002023267389 */ /* 0x0000640000040021 */
[----:B01----:R-:W-:Y:S01]  /*a990*/  ENDCOLLECTIVE ;  /* 0x000000000000791b */ /* 0x003fe20003800000 */
.L_x_1402:
        /* <DEDUP_REMOVED lines=8> */
.L_x_1403:
[----:B------:R-:W-:Y:S02]  /*aa20*/  MOV R35, R43 ;  /* 0x0000002b00237202 */ /* 0x000fe40000000f00 */
[----:B------:R-:W-:-:S07]  /*aa30*/  MOV R19, R38 ;  /* 0x0000002600137202 */ /* 0x000fce0000000f00 */
[----:B------:R-:W-:Y:S05]  /*aa40*/  WARPSYNC.COLLECTIVE R30, `(.L_x_1404) ;  /* 0x000000001e087348 */ /* 0x000fea0003c00000 */
[----:B------:R0:W1:Y:S02]  /*aa50*/  SHFL.BFLY P2, R38, R35, R32, R33 ;  /* 0x0c00002023267389 */ /* 0x0000640000040021 */
[----:B01----:R-:W-:Y:S01]  /*aa60*/  ENDCOLLECTIVE ;  /* 0x000000000000791b */ /* 0x003fe20003800000 */
.L_x_1404:
[----:B------:R-:W-:Y:S01]  /*aa70*/  FADD.FTZ R23, R42, R19 ;  /* 0x000000132a177221 */ /* 0x000fe20000010000 */
[----:B------:R-:W-:-:S06]  /*aa80*/  HFMA2.MMA R19, -RZ, RZ, 0, 0 ;  /* 0x00000000ff137435 */ /* 0x000fcc00000001ff */
[----:B------:R-:W-:Y:S02]  /*aa90*/  @P0 MOV R19, R20 ;  /* 0x0000001400130202 */ /* 0x000fe40000000f00 */
[----:B------:R-:W-:Y:S01]  /*aaa0*/  ISETP.NE.AND P0, PT, R9, RZ, PT ;  /* 0x000000ff0900720c */ /* 0x000fe20003f05270 */
[----:B------:R-:W-:Y:S01]  /*aab0*/  HFMA2.MMA R32, -RZ, RZ, 0, 5.9604644775390625e-08 ;  /* 0x00000001ff207435 */ /* 0x000fe200000001ff */
[----:B------:R-:W-:Y:S02]  /*aac0*/  MOV R35, R23 ;  /* 0x0000001700237202 */ /* 0x000fe40000000f00 */
[----:B------:R-:W-:-:S09]  /*aad0*/  MOV R28, R38 ;  /* 0x00000026001c7202 */ /* 0x000fd20000000f00 */
[----:B------:R-:W-:Y:S05]  /*aae0*/  WARPSYNC.COLLECTIVE R30, `(.L_x_1405) ;  /* 0x000000001e087348 */ /* 0x000fea0003c00000 */
[----:B------:R0:W1:Y:S02]  /*aaf0*/  SHFL.BFLY P2, R38, R35, R32, R33 ;  /* 0x0c00002023267389 */ /* 0x0000640000040021 */
[----:B01----:R-:W-:Y:S01]  /*ab00*/  ENDCOLLECTIVE ;  /* 0x000000000000791b */ /* 0x003fe20003800000 */
.L_x_1405:
[----:B------:R-:W-:Y:S01]  /*ab10*/  @!P0 F2FP.BF16.F32.PACK_AB R34, RZ, R36 ;  /* 0x00000024ff22823e */ /* 0x000fe200000010ff */
[----:B------:R-:W-:Y:S01]  /*ab20*/  FADD.FTZ R22, R43, R28 ;  /* 0x0000001c2b167221 */ /* 0x000fe20000010000 */
[----:B------:R-:W-:-:S04]  /*ab30*/  @!P0 F2FP.BF16.F32.PACK_AB R36, RZ, R37 ;  /* 0x00000025ff24823e */ /* 0x000fc800000010ff */
[----:B------:R-:W-:Y:S02]  /*ab40*/  MOV R35, R22 ;  /* 0x0000001600237202 */ /* 0x000fe40000000f00 */
[----:B------:R-:W-:-:S07]  /*ab50*/  MOV R28, R38 ;  /* 0x00000026001c7202 */ /* 0x000fce0000000f00 */
[----:B------:R-:W-:Y:S05]  /*ab60*/  WARPSYNC.COLLECTIVE R30, `(.L_x_1406) ;  /* 0x000000001e087348 */ /* 0x000fea0003c00000 */
[----:B------:R0:W1:Y:S02]  /*ab70*/  SHFL.BFLY P2, R38, R35, R32, R33 ;  /* 0x0c00002023267389 */ /* 0x0000640000040021 */
[----:B01----:R-:W-:Y:S01]  /*ab80*/  ENDCOLLECTIVE ;  /* 0x000000000000791b */ /* 0x003fe20003800000 */
.L_x_1406:
        /* <DEDUP_REMOVED lines=9> */
.L_x_1407:
[----:B------:R-:W-:Y:S01]  /*ac20*/  FADD.FTZ R31, R22, R31 ;  /* 0x0000001f161f7221 */ /* 0x000fe20000010000 */
[----:B------:R-:W-:-:S04]  /*ac30*/  @!P0 F2FP.BF16.F32.PACK_AB R22, RZ, R25 ;  /* 0x00000019ff16823e */ /* 0x000fc800000010ff */
[----:B------:R-:W-:Y:S02]  /*ac40*/  PRMT R26, R22, 0x7610, R26 ;  /* 0x00007610161a7816 */ /* 0x000fe4000000001a */
[----:B------:R-:W-:Y:S02]  /*ac50*/  @!P0 F2FP.BF16.F32.PACK_AB R25, RZ, R31 ;  /* 0x0000001fff19823e */ /* 0x000fe400000010ff */
[----:B------:R-:W-:Y:S02]  /*ac60*/  MOV R35, R19 ;  /* 0x0000001300237202 */ /* 0x000fe40000000f00 */
[----:B------:R-:W-:-:S07]  /*ac70*/  MOV R21, R38 ;  /* 0x0000002600157202 */ /* 0x000fce0000000f00 */
[----:B------:R-:W-:Y:S05]  /*ac80*/  WARPSYNC.COLLECTIVE R30, `(.L_x_1408) ;  /* 0x000000001e087348 */ /* 0x000fea0003c00000 */
[----:B------:R0:W1:Y:S02]  /*ac90*/  SHFL.BFLY P2, R38, R35, R32, R33 ;  /* 0x0c00002023267389 */ /* 0x0000640000040021 */
[----:B01----:R-:W-:Y:S01]  /*aca0*/  ENDCOLLECTIVE ;  /* 0x000000000000791b */ /* 0x003fe20003800000 */
.L_x_1408:
[----:B------:R-:W-:Y:S01]  /*acb0*/  FADD.FTZ R21, R21, R18 ;  /* 0x0000001215157221 */ /* 0x000fe20000010000 */
[----:B------:R-:W-:-:S04]  /*acc0*/  HFMA2.MMA R32, -RZ, RZ, 0, 2.384185791015625e-07 ;  /* 0x00000004ff207435 */ /* 0x000fc800000001ff */
[----:B------:R-:W-:Y:S02]  /*acd0*/  MOV R35, R21 ;  /* 0x0000001500237202 */ /* 0x000fe40000000f00 */
[----:B------:R-:W-:-:S07]  /*ace0*/  MOV R20, R38 ;  /* 0x0000002600147202 */ /* 0x000fce0000000f00 */
[----:B------:R-:W-:Y:S05]  /*acf0*/  WARPSYNC.COLLECTIVE R30, `(.L_x_1409) ;  /* 0x000000001e087348 */ /* 0x000fea0003c00000 */
[----:B------:R0:W1:Y:S02]  /*ad00*/  SHFL.BFLY P2, R38, R35, R32, R33 ;  /* 0x0c00002023267389 */ /* 0x0000640000040021 */
[----:B01----:R-:W-:Y:S01]  /*ad10*/  ENDCOLLECTIVE ;  /* 0x000000000000791b */ /* 0x003fe20003800000 */
.L_x_1409:
[----:B------:R-:W-:-:S05]  /*ad20*/  FADD.FTZ R40, R20, R19 ;  /* 0x0000001314287221 */ /* 0x000fca0000010000 */
[----:B------:R-:W-:Y:S02]  /*ad30*/  MOV R35, R40 ;  /* 0x0000002800237202 */ /* 0x000fe40000000f00 */
[----:B------:R-:W-:-:S07]  /*ad40*/  MOV R18, R38 ;  /* 0x0000002600127202 */ /* 0x000fce0000000f00 */
[----:B------:R-:W-:Y:S05]  /*ad50*/  WARPSYNC.COLLECTIVE R30, `(.L_x_1410) ;  /* 0x000000001e087348 */ /* 0x000fea0003c00000 */
[----:B------:R0:W1:Y:S02]  /*ad60*/  SHFL.BFLY P2, R38, R35, R32, R33 ;  /* 0x0c00002023267389 */ /* 0x0000640000040021 */
[----:B01----:R-:W-:Y:S01]  /*ad70*/  ENDCOLLECTIVE ;  /* 0x000000000000791b */ /* 0x003fe20003800000 */
.L_x_1410:
[----:B------:R-:W-:Y:S02]  /*ad80*/  FADD.FTZ R43, R21, R18 ;  /* 0x00000012152b7221 */ /* 0x000fe40000010000 */
[----:B------:R-:W0:Y:S08]  /*ad90*/  LDC.64 R18, c[0x0][0x218] ;  /* 0x00008600ff127b82 */ /* 0x000e300000000a00 */
[----:B------:R-:W1:Y:S01]  /*ada0*/  LDC.64 R20, c[0x0][0x220] ;  /* 0x00008800ff147b82 */ /* 0x000e620000000a00 */
[----:B------:R-:W-:Y:S01]  /*adb0*/  HFMA2.MMA R32, -RZ, RZ, 0, 1.1920928955078125e-07 ;  /* 0x00000002ff207435 */ /* 0x000fe200000001ff */
[----:B------:R-:W-:-:S02]  /*adc0*/  MOV R35, R43 ;  /* 0x0000002b00237202 */ /* 0x000fc40000000f00 */
[----:B------:R-:W-:-:S08]  /*add0*/  MOV R41, R38 ;  /* 0x0000002600297202 */ /* 0x000fd00000000f00 */
[----:B01----:R-:W-:Y:S05]  /*ade0*/  WARPSYNC.COLLECTIVE R30, `(.L_x_1411) ;  /* 0x000000001e087348 */ /* 0x003fea0003c00000 */
[----:B------:R2:W3:Y:S02]  /*adf0*/  SHFL.BFLY P2, R38, R35, R32, R33 ;  /* 0x0c00002023267389 */ /* 0x0004e40000040021 */
[----:B0123--:R-:W-:Y:S01]  /*ae00*/  ENDCOLLECTIVE ;  /* 0x000000000000791b */ /* 0x00ffe20003800000 */
.L_x_1411:
        /* <DEDUP_REMOVED lines=12> */
.L_x_1412:
[----:B------:R-:W-:Y:S01]  /*aed0*/  FADD.FTZ R42, R43, R42 ;  /* 0x0000002a2b2a7221 */ /* 0x000fe20000010000 */
[----:B------:R0:W-:Y:S04]  /*aee0*/  @!P0 STG.E.U16 desc[UR12][R18.64+0x78], R24 ;  /* 0x0000781812008986 */ /* 0x0001e8000c10150c */
[----:B------:R0:W-:Y:S01]  /*aef0*/  @!P0 STG.E.U16 desc[UR12][R20.64+0x78], R25 ;  /* 0x0000781914008986 */ /* 0x0001e2000c10150c */
[----:B------:R-:W-:Y:S01]  /*af00*/  HFMA2.MMA R32, -RZ, RZ, 0, 5.9604644775390625e-08 ;  /* 0x00000001ff207435 */ /* 0x000fe200000001ff */
[----:B------:R-:W-:Y:S02]  /*af10*/  MOV R35, R42 ;  /* 0x0000002a00237202 */ /* 0x000fe40000000f00 */
[----:B------:R-:W-:-:S08]  /*af20*/  MOV R40, R38 ;  /* 0x0000002600287202 */ /* 0x000fd00000000f00 */
[----:B0-----:R-:W-:Y:S05]  /*af30*/  WARPSYNC.COLLECTIVE R30, `(.L_x_1413) ;  /* 0x000000001e087348 */ /* 0x001fea0003c00000 */
[----:B------:R1:W2:Y:S02]  /*af40*/  SHFL.BFLY P2, R38, R35, R32, R33 ;  /* 0x0c00002023267389 */ /* 0x0002a40000040021 */
[----:B012---:R-:W-:Y:S01]  /*af50*/  ENDCOLLECTIVE ;  /* 0x000000000000791b */ /* 0x007fe20003800000 */
.L_x_1413:
[----:B------:R-:W-:-:S05]  /*af60*/  FADD.FTZ R40, R41, R40 ;  /* 0x0000002829287221 */ /* 0x000fca0000010000 */
[----:B------:R-:W-:Y:S02]  /*af70*/  MOV R35, R40 ;  /* 0x0000002800237202 */ /* 0x000fe40000000f00 */
[----:B------:R-:W-:-:S07]  /*af80*/  MOV R27, R38 ;  /* 0x00000026001b7202 */ /* 0x000fce0000000f00 */
[----:B------:R-:W-:Y:S05]  /*af90*/  WARPSYNC.COLLECTIVE R30, `(.L_x_1414) ;  /* 0x000000001e087348 */ /* 0x000fea0003c00000 */
[----:B------:R0:W1:Y:S02]  /*afa0*/  SHFL.BFLY P2, R38, R35, R32, R33 ;  /* 0x0c00002023267389 */ /* 0x0000640000040021 */
[----:B01----:R-:W-:Y:S01]  /*afb0*/  ENDCOLLECTIVE ;  /* 0x000000000000791b */ /* 0x003fe20003800000 */
.L_x_1414:
[----:B------:R-:W-:Y:S01]  /*afc0*/  FADD.FTZ R22, R42, R27 ;  /* 0x0000001b2a167221 */ /* 0x000fe20000010000 */
[----:B------:R-:W-:Y:S06]  /*afd0*/  BRA `(.L_x_1415) ;  /* 0xffffffe400247947 */ /* 0x000fec000383ffff */
.L_x_1416:
        /* <DEDUP_REMOVED lines=10> */
.L_x_3022:


//--------------------- .text._ZN13group_norm_v214gn_cuda_kernelI13__nv_bfloat16Li480ELi1ELi32ELi30ELi4096ELb0ELi32ELi960ELi960ELi4ELb1ELi1ELb0ELb0ENS_16CompileConditionILi900EEEEEvPT_PKS4_S7_S7_flPfS8_Pj --------------------------
	.section	.text._ZN13group_norm_v214gn_cuda_kernelI13__nv_bfloat16Li480ELi1ELi32ELi30ELi4096ELb0ELi32ELi960ELi960ELi4ELb1ELi1ELb0ELb0ENS_16CompileConditionILi900EEEEEvPT_PKS4_S7_S7_flPfS8_Pj,"ax",@progbits
	.align	128
        .global         _ZN13group_norm_v214gn_cuda_kernelI13__nv_bfloat16Li480ELi1ELi32ELi30ELi4096ELb0ELi32ELi960ELi960ELi4ELb1ELi1ELb0ELb0ENS_16CompileConditionILi900EEEEEvPT_PKS4_S7_S7_flPfS8_Pj
        .type           _ZN13group_norm_v214gn_cuda_kernelI13__nv_bfloat16Li480ELi1ELi32ELi30ELi4096ELb0ELi32ELi960ELi960ELi4ELb1ELi1ELb0ELb0ENS_16CompileConditionILi900EEEEEvPT_PKS4_S7_S7_flPfS8_Pj,@function
        .size           _ZN13group_norm_v214gn_cuda_kernelI13__nv_bfloat16Li480ELi1ELi32ELi30ELi4096ELb0ELi32ELi960ELi960ELi4ELb1ELi1ELb0ELb0ENS_16CompileConditionILi900EEEEEvPT_PKS4_S7_S7_flPfS8_Pj,(.L_x_3023 - _ZN13group_norm_v214gn_cuda_kernelI13__nv_bfloat16Li480ELi1ELi32ELi30ELi4096ELb0ELi32ELi960ELi960ELi4ELb1ELi1ELb0ELb0ENS_16CompileConditionILi900EEEEEvPT_PKS4_S7_S7_flPfS8_Pj)
        .other          _ZN13group_norm_v214gn_cuda_kernelI13__nv_bfloat16Li480ELi1ELi32ELi30ELi4096ELb0ELi32ELi960ELi960ELi4ELb1ELi1ELb0ELb0ENS_16CompileConditionILi900EEEEEvPT_PKS4_S7_S7_flPfS8_Pj,@"STO_CUDA_ENTRY STV_DEFAULT"
_ZN13group_norm_v214gn_cuda_kernelI13__nv_bfloat16Li480ELi1ELi32ELi30ELi4096ELb0ELi32ELi960ELi960ELi4ELb1ELi1ELb0ELb0ENS_16CompileConditionILi900EEEEEvPT_PKS4_S7_S7_flPfS8_Pj:
.text._ZN13group_norm_v214gn_cuda_kernelI13__nv_bfloat16Li480ELi1ELi32ELi30ELi4096ELb0ELi32ELi960ELi960ELi4ELb1ELi1ELb0ELb0ENS_16CompileConditionILi900EEEEEvPT_PKS4_S7_S7_flPfS8_Pj:
[----:B------:R-:W0:Y:S08]  /*0000*/  LDC R1, c[0x0][0x28] ;  /* 0x00000a00ff017b82 */ /* 0x000e300000000800 */
[----:B------:R-:W1:Y:S01]  /*0010*/  S2UR UR8, SR_CTAID.Y ;  /* 0x00000000000879c3 */ /* 0x000e620000002600 */
[----:B0-----:R-:W-:-:S07]  /*0020*/  IADD3 R1, R1, -0x38, RZ ;  /* 0xffffffc801017810 */ /* 0x001fce0007ffe0ff */
[----:B------:R-:W1:Y:S02]  /*0030*/  LDC.64 R2, c[0x0][0x238] ;  /* 0x00008e00ff027b82 */ /* 0x000e640000000a00 */
[----:B-1----:R-:W-:-:S04]  /*0040*/  ISETP.LE.U32.AND P0, PT, R2, UR8, PT ;  /* 0x0000000802007c0c */ /* 0x002fc8000bf03070 */
[----:B------:R-:W-:-:S13]  /*0050*/  ISETP.GE.AND.EX P0, PT, RZ, R3, PT, P0 ;  /* 0x00000003ff00720c */ /* 0x000fda0003f06300 */
[----:B------:R-:W-:Y:S05]  /*0060*/  @P0 EXIT ;  /* 0x000000000000094d */ /* 0x000fea0003800000 */
[----:B------:R-:W0:Y:S01]  /*0070*/  S2R R31, SR_TID.X ;  /* 0x00000000001f7919 */ /* 0x000e220000002100 */
[----:B------:R-:W1:Y:S01]  /*0080*/  S2UR UR5, SR_CgaCtaId ;  /* 0x00000000000579c3 */ /* 0x000e620000008800 */
[----:B------:R-:W-:Y:S01]  /*0090*/  UMOV UR4, 0x400 ;  /* 0x0000040000047882 */ /* 0x000fe20000000000 */
[----:B------:R-:W2:Y:S06]  /*00a0*/  S2R R8, SR_CTAID.X ;  /* 0x0000000000087919 */ /* 0x000eac0000002500 */
[----:B------:R-:W3:Y:S01]  /*00b0*/  LDC.64 R74, c[0x0][0x250] ;  /* 0x00009400ff4a7b82 */ /* 0x000ee20000000a00 */
[----:B-1----:R-:W-:-:S02]  /*00c0*/  ULEA UR6, UR5, UR4, 0x18 ;  /* 0x0000000405067291 */ /* 0x002fc4000f8ec03f */
[----:B------:R-:W-:-:S04]  /*00d0*/  UIADD3 UR4, UR4, 0x2d00, URZ ;  /* 0x00002d0004047890 */ /* 0x000fc8000fffe03f */
[----:B------:R-:W-:Y:S01]  /*00e0*/  MOV R32, UR6 ;  /* 0x0000000600207c02 */ /* 0x000fe20008000f00 */
[----:B0-----:R-:W-:Y:S01]  /*00f0*/  IMAD.WIDE.U32 R2, R31, -0x77777777, RZ ;  /* 0x888888891f027825 */ /* 0x001fe200078e00ff */
[----:B------:R-:W-:Y:S01]  /*0100*/  SHF.R.U32.HI R4, RZ, 0x1, R31 ;  /* 0x00000001ff047819 */ /* 0x000fe2000001161f */
[----:B------:R-:W-:Y:S01]  /*0110*/  ULDC.64 UR6, c[0x0][0x240] ;  /* 0x0000900000067ab9 */ /* 0x000fe20000000a00 */
[----:B------:R-:W-:Y:S01]  /*0120*/  ULEA UR4, UR5, UR4, 0x18 ;  /* 0x0000000405047291 */ /* 0x000fe2000f8ec03f */
[----:B--2---:R-:W-:Y:S02]  /*0130*/  LOP3.LUT R0, R8, 0x7f, RZ, 0xc0, !PT ;  /* 0x0000007f08007812 */ /* 0x004fe400078ec0ff */
[C---:B------:R-:W-:Y:S01]  /*0140*/  IMAD R5, R4.reuse, 0x1e, RZ ;  /* 0x0000001e04057824 */ /* 0x040fe200078e02ff */
[----:B------:R-:W-:Y:S02]  /*0150*/  SHF.R.U32.HI R9, RZ, 0x7, R3 ;  /* 0x00000007ff097819 */ /* 0x000fe40000011603 */
[----:B------:R-:W-:-:S02]  /*0160*/  SHF.L.U32 R11, R4, 0x7, RZ ;  /* 0x00000007040b7819 */ /* 0x000fc400000006ff */
[----:B------:R-:W-:Y:S01]  /*0170*/  IADD3 R6, R5, 0x2, RZ ;  /* 0x0000000205067810 */ /* 0x000fe20007ffe0ff */
[----:B------:R-:W-:Y:S01]  /*0180*/  IMAD R2, R9, -0xf0, R31 ;  /* 0xffffff1009027824 */ /* 0x000fe200078e021f */
[--C-:B------:R-:W-:Y:S02]  /*0190*/  SHF.R.U32.HI R3, RZ, 0x1, R5.reuse ;  /* 0x00000001ff037819 */ /* 0x100fe40000011605 */
[----:B------:R-:W-:Y:S01]  /*01a0*/  SHF.R.U32.HI R7, RZ, 0x1, R6 ;  /* 0x00000001ff077819 */ /* 0x000fe20000011606 */
[----:B------:R-:W-:Y:S01]  /*01b0*/  IMAD R120, R2, 0x18, R32 ;  /* 0x0000001802787824 */ /* 0x000fe200078e0220 */
[----:B------:R-:W-:Y:S02]  /*01c0*/  SHF.R.U32.HI R6, RZ, 0x2, R6 ;  /* 0x00000002ff067819 */ /* 0x000fe40000011606 */
[----:B------:R-:W-:Y:S02]  /*01d0*/  LOP3.LUT R7, R7, 0x1, RZ, 0xc0, !PT ;  /* 0x0000000107077812 */ /* 0x000fe400078ec0ff */
[----:B------:R-:W-:-:S02]  /*01e0*/  SHF.R.U32.HI R4, RZ, 0x2, R5 ;  /* 0x00000002ff047819 */ /* 0x000fc40000011605 */
[----:B------:R-:W-:Y:S01]  /*01f0*/  LOP3.LUT R3, R3, 0x1, RZ, 0xc0, !PT ;  /* 0x0000000103037812 */ /* 0x000fe200078ec0ff */
[----:B------:R-:W-:Y:S01]  /*0200*/  IMAD R6, R7, 0xf0, R6 ;  /* 0x000000f007067824 */ /* 0x000fe200078e0206 */
[----:B------:R-:W-:Y:S01]  /*0210*/  LOP3.LUT R0, R11, 0xffffff80, R0, 0xe2, !PT ;  /* 0xffffff800b007812 */ /* 0x000fe200078ee200 */
[C---:B------:R-:W-:Y:S01]  /*0220*/  VIADD R7, R5.reuse, 0x6 ;  /* 0x0000000605077836 */ /* 0x040fe20000000000 */
[----:B------:R-:W-:Y:S01]  /*0230*/  IADD3 R0, R5, 0x4, RZ ;  /* 0x0000000405007810 */ /* 0x000fe20007ffe0ff */
[----:B------:R-:W-:Y:S01]  /*0240*/  IMAD R4, R3, 0xf0, R4 ;  /* 0x000000f003047824 */ /* 0x000fe200078e0204 */
[----:B------:R-:W-:Y:S01]  /*0250*/  LOP3.LUT P2, RZ, R8, 0x7f, RZ, 0xc0, !PT ;  /* 0x0000007f08ff7812 */ /* 0x000fe2000784c0ff */
[----:B------:R-:W-:Y:S01]  /*0260*/  IMAD R6, R6, 0x18, R32 ;  /* 0x0000001806067824 */ /* 0x000fe200078e0220 */
[C---:B------:R-:W-:Y:S02]  /*0270*/  IADD3 R10, R5.reuse, 0x8, RZ ;  /* 0x00000008050a7810 */ /* 0x040fe40007ffe0ff */
[----:B------:R-:W-:-:S02]  /*0280*/  IADD3 R12, R5, 0xa, RZ ;  /* 0x0000000a050c7810 */ /* 0x000fc40007ffe0ff */
[--C-:B------:R-:W-:Y:S02]  /*0290*/  SHF.R.U32.HI R3, RZ, 0x1, R0.reuse ;  /* 0x00000001ff037819 */ /* 0x100fe40000011600 */
[--C-:B------:R-:W-:Y:S02]  /*02a0*/  SHF.R.U32.HI R8, RZ, 0x1, R7.reuse ;  /* 0x00000001ff087819 */ /* 0x100fe40000011607 */
[----:B------:R-:W-:Y:S02]  /*02b0*/  LEA R120, R9, R120, 0x3 ;  /* 0x0000007809787211 */ /* 0x000fe400078e18ff */
[----:B------:R-:W-:Y:S02]  /*02c0*/  IADD3 R14, R5, 0xc, RZ ;  /* 0x0000000c050e7810 */ /* 0x000fe40007ffe0ff */
[----:B------:R-:W-:Y:S02]  /*02d0*/  SHF.R.U32.HI R9, RZ, 0x2, R7 ;  /* 0x00000002ff097819 */ /* 0x000fe40000011607 */
[----:B------:R-:W-:-:S02]  /*02e0*/  SHF.R.U32.HI R0, RZ, 0x2, R0 ;  /* 0x00000002ff007819 */ /* 0x000fc40000011600 */
[----:B------:R-:W-:Y:S02]  /*02f0*/  SHF.R.U32.HI R7, RZ, 0x1, R10 ;  /* 0x00000001ff077819 */ /* 0x000fe4000001160a */
[----:B------:R-:W-:Y:S02]  /*0300*/  SHF.R.U32.HI R13, RZ, 0x1, R12 ;  /* 0x00000001ff0d7819 */ /* 0x000fe4000001160c */
[----:B------:R-:W-:Y:S02]  /*0310*/  LOP3.LUT R3, R3, 0x1, RZ, 0xc0, !PT ;  /* 0x0000000103037812 */ /* 0x000fe400078ec0ff */
[----:B------:R-:W-:Y:S02]  /*0320*/  LOP3.LUT R8, R8, 0x1, RZ, 0xc0, !PT ;  /* 0x0000000108087812 */ /* 0x000fe400078ec0ff */
[----:B------:R-:W-:Y:S02]  /*0330*/  SHF.R.U32.HI R11, RZ, 0x2, R10 ;  /* 0x00000002ff0b7819 */ /* 0x000fe4000001160a */
[----:B------:R-:W-:Y:S01]  /*0340*/  SHF.R.U32.HI R15, RZ, 0x1, R14 ;  /* 0x00000001ff0f7819 */ /* 0x000fe2000001160e */
[----:B------:R-:W-:Y:S01]  /*0350*/  IMAD R9, R8, 0xf0, R9 ;  /* 0x000000f008097824 */ /* 0x000fe200078e0209 */
[----:B------:R-:W-:-:S02]  /*0360*/  SHF.R.U32.HI R12, RZ, 0x2, R12 ;  /* 0x00000002ff0c7819 */ /* 0x000fc4000001160c */
[----:B------:R-:W-:Y:S01]  /*0370*/  LOP3.LUT R10, R7, 0x1, RZ, 0xc0, !PT ;  /* 0x00000001070a7812 */ /* 0x000fe200078ec0ff */
[----:B------:R-:W-:Y:S01]  /*0380*/  IMAD R7, R3, 0xf0, R0 ;  /* 0x000000f003077824 */ /* 0x000fe200078e0200 */
[----:B------:R-:W-:Y:S02]  /*0390*/  LOP3.LUT R13, R13, 0x1, RZ, 0xc0, !PT ;  /* 0x000000010d0d7812 */ /* 0x000fe400078ec0ff */
[----:B------:R-:W-:Y:S01]  /*03a0*/  IADD3 R0, R5, 0xe, RZ ;  /* 0x0000000e05007810 */ /* 0x000fe20007ffe0ff */
[----:B------:R-:W-:Y:S01]  /*03b0*/  IMAD R11, R10, 0xf0, R11 ;  /* 0x000000f00a0b7824 */ /* 0x000fe200078e020b */
[----:B------:R-:W-:Y:S01]  /*03c0*/  SHF.R.U32.HI R14, RZ, 0x2, R14 ;  /* 0x00000002ff0e7819 */ /* 0x000fe2000001160e */
[----:B------:R-:W-:Y:S01]  /*03d0*/  IMAD R13, R13, 0xf0, R12 ;  /* 0x000000f00d0d7824 */ /* 0x000fe200078e020c */
[----:B------:R-:W-:Y:S02]  /*03e0*/  LOP3.LUT R15, R15, 0x1, RZ, 0xc0, !PT ;  /* 0x000000010f0f7812 */ /* 0x000fe400078ec0ff */
[----:B------:R-:W-:-:S02]  /*03f0*/  IADD3 R8, R5, 0x10, RZ ;  /* 0x0000001005087810 */ /* 0x000fc40007ffe0ff */
[----:B------:R-:W-:Y:S01]  /*0400*/  IADD3 R12, R5, 0x12, RZ ;  /* 0x00000012050c7810 */ /* 0x000fe20007ffe0ff */
[----:B------:R-:W-:Y:S01]  /*0410*/  IMAD R15, R15, 0xf0, R14 ;  /* 0x000000f00f0f7824 */ /* 0x000fe200078e020e */
[----:B------:R-:W-:Y:S01]  /*0420*/  SHF.R.U32.HI R3, RZ, 0x1, R0 ;  /* 0x00000001ff037819 */ /* 0x000fe20000011600 */
[----:B------:R-:W-:Y:S01]  /*0430*/  VIADD R14, R5, 0x14 ;  /* 0x00000014050e7836 */ /* 0x000fe20000000000 */
[--C-:B------:R-:W-:Y:S02]  /*0440*/  SHF.R.U32.HI R10, RZ, 0x1, R8.reuse ;  /* 0x00000001ff0a7819 */ /* 0x100fe40000011608 */
[----:B------:R-:W-:Y:S02]  /*0450*/  SHF.R.U32.HI R19, RZ, 0x2, R8 ;  /* 0x00000002ff137819 */ /* 0x000fe40000011608 */
[----:B------:R-:W-:Y:S02]  /*0460*/  SHF.R.U32.HI R0, RZ, 0x2, R0 ;  /* 0x00000002ff007819 */ /* 0x000fe40000011600 */
[----:B------:R-:W-:-:S02]  /*0470*/  SHF.R.U32.HI R8, RZ, 0x1, R12 ;  /* 0x00000001ff087819 */ /* 0x000fc4000001160c */
[----:B------:R-:W-:Y:S02]  /*0480*/  LOP3.LUT R3, R3, 0x1, RZ, 0xc0, !PT ;  /* 0x0000000103037812 */ /* 0x000fe400078ec0ff */
[----:B------:R-:W-:Y:S02]  /*0490*/  LOP3.LUT R10, R10, 0x1, RZ, 0xc0, !PT ;  /* 0x000000010a0a7812 */ /* 0x000fe400078ec0ff */
[----:B------:R-:W-:Y:S01]  /*04a0*/  SHF.R.U32.HI R21, RZ, 0x2, R12 ;  /* 0x00000002ff157819 */ /* 0x000fe2000001160c */
[----:B------:R-:W-:Y:S01]  /*04b0*/  IMAD R17, R3, 0xf0, R0 ;  /* 0x000000f003117824 */ /* 0x000fe200078e0200 */
[----:B------:R-:W-:Y:S01]  /*04c0*/  SHF.R.U32.HI R12, RZ, 0x1, R14 ;  /* 0x00000001ff0c7819 */ /* 0x000fe2000001160e */
[----:B------:R-:W-:Y:S01]  /*04d0*/  IMAD R19, R10, 0xf0, R19 ;  /* 0x000000f00a137824 */ /* 0x000fe200078e0213 */
[----:B------:R-:W-:Y:S01]  /*04e0*/  LOP3.LUT R8, R8, 0x1, RZ, 0xc0, !PT ;  /* 0x0000000108087812 */ /* 0x000fe200078ec0ff */
[--C-:B------:R-:W-:Y:S01]  /*04f0*/  IMAD R18, R17, 0x18, R32.reuse ;  /* 0x0000001811127824 */ /* 0x100fe200078e0220 */
[----:B------:R-:W-:Y:S01]  /*0500*/  IADD3 R3, R5, 0x18, RZ ;  /* 0x0000001805037810 */ /* 0x000fe20007ffe0ff */
[----:B------:R-:W-:Y:S01]  /*0510*/  IMAD R20, R19, 0x18, R32 ;  /* 0x0000001813147824 */ /* 0x000fe200078e0220 */
[----:B------:R-:W-:Y:S01]  /*0520*/  IADD3 R10, R5, 0x1a, RZ ;  /* 0x0000001a050a7810 */ /* 0x000fe20007ffe0ff */
[----:B------:R-:W-:Y:S01]  /*0530*/  IMAD R21, R8, 0xf0, R21 ;  /* 0x000000f008157824 */ /* 0x000fe200078e0215 */
[----:B------:R-:W-:-:S02]  /*0540*/  SHF.R.U32.HI R23, RZ, 0x2, R14 ;  /* 0x00000002ff177819 */ /* 0x000fc4000001160e */
[----:B------:R-:W-:Y:S01]  /*0550*/  LOP3.LUT R12, R12, 0x1, RZ, 0xc0, !PT ;  /* 0x000000010c0c7812 */ /* 0x000fe200078ec0ff */
[----:B------:R-:W-:Y:S01]  /*0560*/  IMAD R22, R21, 0x18, R32 ;  /* 0x0000001815167824 */ /* 0x000fe200078e0220 */
[----:B------:R-:W-:Y:S02]  /*0570*/  SHF.L.U32 R0, R2, 0x2, RZ ;  /* 0x0000000202007819 */ /* 0x000fe400000006ff */
[----:B------:R-:W-:Y:S01]  /*0580*/  SHF.R.U32.HI R2, RZ, 0x1, R3 ;  /* 0x00000001ff027819 */ /* 0x000fe20000011603 */
[----:B------:R-:W-:Y:S01]  /*0590*/  IMAD R23, R12, 0xf0, R23 ;  /* 0x000000f00c177824 */ /* 0x000fe200078e0217 */
[----:B------:R-:W-:Y:S02]  /*05a0*/  SHF.R.U32.HI R8, RZ, 0x2, R3 ;  /* 0x00000002ff087819 */ /* 0x000fe40000011603 */
[----:B------:R-:W-:Y:S01]  /*05b0*/  SHF.R.U32.HI R3, RZ, 0x1, R10 ;  /* 0x00000001ff037819 */ /* 0x000fe2000001160a */
[----:B------:R-:W-:Y:S01]  /*05c0*/  IMAD R24, R23, 0x18, R32 ;  /* 0x0000001817187824 */ /* 0x000fe200078e0220 */
[----:B------:R-:W-:-:S02]  /*05d0*/  IADD3 R16, R5, 0x16, RZ ;  /* 0x0000001605107810 */ /* 0x000fc40007ffe0ff */
[----:B------:R-:W-:Y:S02]  /*05e0*/  IADD3 R12, R5, 0x1c, RZ ;  /* 0x0000001c050c7810 */ /* 0x000fe40007ffe0ff */
[----:B------:R-:W-:Y:S02]  /*05f0*/  SHF.R.U32.HI R27, RZ, 0x2, R10 ;  /* 0x00000002ff1b7819 */ /* 0x000fe4000001160a */
[----:B------:R-:W-:Y:S02]  /*0600*/  LOP3.LUT R5, R2, 0x1, RZ, 0xc0, !PT ;  /* 0x0000000102057812 */ /* 0x000fe400078ec0ff */
[----:B------:R-:W-:Y:S01]  /*0610*/  LOP3.LUT R10, R3, 0x1, RZ, 0xc0, !PT ;  /* 0x00000001030a7812 */ /* 0x000fe200078ec0ff */
[C---:B------:R-:W-:Y:S01]  /*0620*/  IMAD.WIDE.U32 R2, R0.reuse, -0x77777777, RZ ;  /* 0x8888888900027825 */ /* 0x040fe200078e00ff */
[----:B------:R-:W-:Y:S02]  /*0630*/  SHF.R.U32.HI R14, RZ, 0x1, R16 ;  /* 0x00000001ff0e7819 */ /* 0x000fe40000011610 */
[----:B------:R-:W-:Y:S01]  /*0640*/  IADD3 R2, R0, 0x2, RZ ;  /* 0x0000000200027810 */ /* 0x000fe20007ffe0ff */
[----:B------:R-:W-:Y:S01]  /*0650*/  IMAD R0, R4, 0x18, R32 ;  /* 0x0000001804007824 */ /* 0x000fe200078e0220 */
[----:B------:R-:W-:Y:S01]  /*0660*/  SHF.R.U32.HI R25, RZ, 0x2, R16 ;  /* 0x00000002ff197819 */ /* 0x000fe20000011610 */
[----:B------:R-:W-:Y:S01]  /*0670*/  IMAD R5, R5, 0xf0, R8 ;  /* 0x000000f005057824 */ /* 0x000fe200078e0208 */
[----:B------:R-:W-:Y:S01]  /*0680*/  LOP3.LUT R14, R14, 0x1, RZ, 0xc0, !PT ;  /* 0x000000010e0e7812 */ /* 0x000fe200078ec0ff */
[----:B------:R-:W-:Y:S01]  /*0690*/  IMAD R27, R10, 0xf0, R27 ;  /* 0x000000f00a1b7824 */ /* 0x000fe200078e021b */
[----:B------:R-:W-:Y:S01]  /*06a0*/  SHF.R.U32.HI R124, RZ, 0x1, R3 ;  /* 0x00000001ff7c7819 */ /* 0x000fe20000011603 */
[----:B------:R-:W-:Y:S01]  /*06b0*/  IMAD.WIDE.U32 R2, R2, -0x77777777, RZ ;  /* 0x8888888902027825 */ /* 0x000fe200078e00ff */
[----:B------:R-:W-:Y:S01]  /*06c0*/  SHF.L.U32 R2, R31, 0x3, RZ ;  /* 0x000000031f027819 */ /* 0x000fe200000006ff */
[----:B------:R-:W-:Y:S01]  /*06d0*/  HFMA2.MMA R4, -RZ, RZ, 0, 0 ;  /* 0x00000000ff047435 */ /* 0x000fe200000001ff */
[--C-:B------:R-:W-:Y:S01]  /*06e0*/  SHF.R.U32.HI R29, RZ, 0x2, R12.reuse ;  /* 0x00000002ff1d7819 */ /* 0x100fe2000001160c */
[----:B------:R-:W-:Y:S01]  /*06f0*/  IMAD R25, R14, 0xf0, R25 ;  /* 0x000000f00e197824 */ /* 0x000fe200078e0219 */
[----:B------:R-:W-:Y:S01]  /*0700*/  SHF.R.U32.HI R14, RZ, 0x1, R12 ;  /* 0x00000001ff0e7819 */ /* 0x000fe2000001160c */
[--C-:B------:R-:W-:Y:S01]  /*0710*/  IMAD R8, R7, 0x18, R32.reuse ;  /* 0x0000001807087824 */ /* 0x100fe200078e0220 */
[----:B------:R-:W-:Y:S01]  /*0720*/  LOP3.LUT R125, R2, 0x8, RZ, 0xc0, !PT ;  /* 0x00000008027d7812 */ /* 0x000fe200078ec0ff */
[--C-:B------:R-:W-:Y:S01]  /*0730*/  IMAD R10, R9, 0x18, R32.reuse ;  /* 0x00000018090a7824 */ /* 0x100fe200078e0220 */
[----:B------:R-:W-:Y:S01]  /*0740*/  LOP3.LUT R14, R14, 0x1, RZ, 0xc0, !PT ;  /* 0x000000010e0e7812 */ /* 0x000fe200078ec0ff */
[--C-:B------:R-:W-:Y:S01]  /*0750*/  IMAD R12, R11, 0x18, R32.reuse ;  /* 0x000000180b0c7824 */ /* 0x100fe200078e0220 */
[----:B------:R-:W-:Y:S01]  /*0760*/  IADD3 R2, R0, R125, RZ ;  /* 0x0000007d00027210 */ /* 0x000fe20007ffe0ff */
[--C-:B------:R-:W-:Y:S01]  /*0770*/  IMAD R28, R5, 0x18, R32.reuse ;  /* 0x00000018051c7824 */ /* 0x100fe200078e0220 */
[C---:B------:R-:W-:Y:S01]  /*0780*/  IADD3 R0, R125.reuse, R6, RZ ;  /* 0x000000067d007210 */ /* 0x040fe20007ffe0ff */
[----:B------:R-:W-:Y:S01]  /*0790*/  IMAD R29, R14, 0xf0, R29 ;  /* 0x000000f00e1d7824 */ /* 0x000fe200078e021d */
[----:B------:R-:W-:Y:S01]  /*07a0*/  IADD3 R5, R125, R8, RZ ;  /* 0x000000087d057210 */ /* 0x000fe20007ffe0ff */
[----:B------:R0:W-:Y:S01]  /*07b0*/  STL [R1+0x34], R2 ;  /* 0x0000340201007387 */ /* 0x0001e20000100800 */
[--C-:B------:R-:W-:Y:S01]  /*07c0*/  IMAD R14, R13, 0x18, R32.reuse ;  /* 0x000000180d0e7824 */ /* 0x100fe200078e0220 */
[----:B------:R-:W-:Y:S01]  /*07d0*/  SHF.R.U32.HI R121, RZ, 0x1, R3 ;  /* 0x00000001ff797819 */ /* 0x000fe20000011603 */
[--C-:B------:R-:W-:Y:S01]  /*07e0*/  IMAD R16, R15, 0x18, R32.reuse ;  /* 0x000000180f107824 */ /* 0x100fe200078e0220 */
[----:B------:R1:W-:Y:S01]  /*07f0*/  STL [R1+0x30], R0 ;  /* 0x0000300001007387 */ /* 0x0003e20000100800 */
[--C-:B------:R-:W-:Y:S01]  /*0800*/  IMAD R26, R25, 0x18, R32.reuse ;  /* 0x00000018191a7824 */ /* 0x100fe200078e0220 */
[----:B------:R-:W-:Y:S01]  /*0810*/  ISETP.EQ.U32.AND P0, PT, RZ, UR6, PT ;  /* 0x00000006ff007c0c */ /* 0x000fe2000bf02070 */
[--C-:B------:R-:W-:Y:S01]  /*0820*/  IMAD R30, R27, 0x18, R32.reuse ;  /* 0x000000181b1e7824 */ /* 0x100fe200078e0220 */
[----:B------:R2:W-:Y:S01]  /*0830*/  STL [R1+0x2c], R5 ;  /* 0x00002c0501007387 */ /* 0x0005e20000100800 */
[----:B------:R-:W-:Y:S01]  /*0840*/  IMAD.U32 R3, RZ, RZ, UR8 ;  /* 0x00000008ff037e24 */ /* 0x000fe2000f8e00ff */
[----:B0-----:R-:W-:Y:S01]  /*0850*/  IADD3 R2, R125, R10, RZ ;  /* 0x0000000a7d027210 */ /* 0x001fe20007ffe0ff */
[----:B------:R-:W-:Y:S01]  /*0860*/  IMAD R32, R29, 0x18, R32 ;  /* 0x000000181d207824 */ /* 0x000fe200078e0220 */
[----:B------:R-:W-:Y:S01]  /*0870*/  ISETP.GT.U32.OR P2, PT, R31, 0x1f, P2 ;  /* 0x0000001f1f00780c */ /* 0x000fe20001744470 */
[----:B-1----:R-:W-:-:S02]  /*0880*/  IMAD.IADD R0, R125, 0x1, R12 ;  /* 0x000000017d007824 */ /* 0x002fc400078e020c */
[----:B------:R0:W-:Y:S01]  /*0890*/  STL [R1+0x28], R2 ;  /* 0x0000280201007387 */ /* 0x0001e20000100800 */
[----:B---3--:R-:W-:Y:S02]  /*08a0*/  LEA R74, P1, R3, R74, 0x2 ;  /* 0x0000004a034a7211 */ /* 0x008fe400078210ff */
[----:B--2---:R-:W-:Y:S01]  /*08b0*/  IADD3 R5, R125, R14, RZ ;  /* 0x0000000e7d057210 */ /* 0x004fe20007ffe0ff */
[----:B------:R1:W-:Y:S01]  /*08c0*/  STL [R1+0x24], R0 ;  /* 0x0000240001007387 */ /* 0x0003e20000100800 */
[----:B------:R-:W-:Y:S02]  /*08d0*/  LEA.HI.X R75, R3, R75, R4, 0x2, P1 ;  /* 0x0000004b034b7211 */ /* 0x000fe400008f1404 */
[----:B------:R-:W-:Y:S01]  /*08e0*/  LOP3.LUT R124, R124, 0x7ffffff8, RZ, 0xc0, !PT ;  /* 0x7ffffff87c7c7812 */ /* 0x000fe200078ec0ff */
[----:B------:R2:W-:Y:S01]  /*08f0*/  STL [R1+0x20], R5 ;  /* 0x0000200501007387 */ /* 0x0005e20000100800 */
[----:B------:R-:W-:Y:S02]  /*0900*/  LOP3.LUT R121, R121, 0x7ffffff8, RZ, 0xc0, !PT ;  /* 0x7ffffff879797812 */ /* 0x000fe400078ec0ff */
[----:B0-----:R-:W-:-:S02]  /*0910*/  IADD3 R2, R125, R16, RZ ;  /* 0x000000107d027210 */ /* 0x001fc40007ffe0ff */
[----:B------:R-:W-:Y:S01]  /*0920*/  ISETP.EQ.OR.EX P0, PT, RZ, UR7, P2, P0 ;  /* 0x00000007ff007c0c */ /* 0x000fe20009702700 */
[----:B------:R-:W-:Y:S01]  /*0930*/  ULDC.64 UR6, c[0x0][0x208] ;  /* 0x0000820000067ab9 */ /* 0x000fe20000000a00 */
[C---:B-1----:R-:W-:Y:S01]  /*0940*/  IADD3 R0, R125.reuse, R18, RZ ;  /* 0x000000127d007210 */ /* 0x042fe20007ffe0ff */
[----:B------:R0:W-:Y:S01]  /*0950*/  STL [R1+0x1c], R2 ;  /* 0x00001c0201007387 */ /* 0x0001e20000100800 */
[----:B--2---:R-:W-:-:S03]  /*0960*/  IADD3 R5, R125, R20, RZ ;  /* 0x000000147d057210 */ /* 0x004fc60007ffe0ff */
[----:B------:R1:W-:Y:S04]  /*0970*/  STL [R1+0x18], R0 ;  /* 0x0000180001007387 */ /* 0x0003e80000100800 */
[----:B------:R2:W-:Y:S01]  /*0980*/  STL [R1+0x14], R5 ;  /* 0x0000140501007387 */ /* 0x0005e20000100800 */
[C---:B0-----:R-:W-:Y:S02]  /*0990*/  IADD3 R2, R125.reuse, R22, RZ ;  /* 0x000000167d027210 */ /* 0x041fe40007ffe0ff */
[----:B-1----:R-:W-:-:S03]  /*09a0*/  IADD3 R0, R125, R24, RZ ;  /* 0x000000187d007210 */ /* 0x002fc60007ffe0ff */
[----:B------:R0:W-:Y:S01]  /*09b0*/  STL [R1+0x10], R2 ;  /* 0x0000100201007387 */ /* 0x0001e20000100800 */
[----:B--2---:R-:W-:-:S03]  /*09c0*/  IMAD.IADD R5, R125, 0x1, R26 ;  /* 0x000000017d057824 */ /* 0x004fc600078e021a */
[----:B------:R1:W-:Y:S04]  /*09d0*/  STL [R1+0xc], R0 ;  /* 0x00000c0001007387 */ /* 0x0003e80000100800 */
[----:B------:R2:W-:Y:S01]  /*09e0*/  STL [R1+0x8], R5 ;  /* 0x0000080501007387 */ /* 0x0005e20000100800 */
[C---:B0-----:R-:W-:Y:S02]  /*09f0*/  IADD3 R2, R125.reuse, R28, RZ ;  /* 0x0000001c7d027210 */ /* 0x041fe40007ffe0ff */
[----:B-1----:R-:W-:-:S03]  /*0a00*/  IADD3 R0, R125, R30, RZ ;  /* 0x0000001e7d007210 */ /* 0x002fc60007ffe0ff */
[----:B------:R0:W-:Y:S01]  /*0a10*/  STL [R1+0x4], R2 ;  /* 0x0000040201007387 */ /* 0x0001e20000100800 */
[----:B------:R-:W-:Y:S02]  /*0a20*/  IADD3 R125, R125, R32, RZ ;  /* 0x000000207d7d7210 */ /* 0x000fe40007ffe0ff */
[----:B--2---:R-:W-:Y:S01]  /*0a30*/  MOV R5, RZ ;  /* 0x000000ff00057202 */ /* 0x004fe20000000f00 */
[----:B------:R0:W-:Y:S06]  /*0a40*/  STL [R1], R0 ;  /* 0x0000000001007387 */ /* 0x0001ec0000100800 */
.L_x_1425:
[----:B-1----:R-:W1:Y:S01]  /*0a50*/  S2R R84, SR_TID.X ;  /* 0x0000000000547919 */ /* 0x002e620000002100 */
[----:B------:R-:W2:Y:S01]  /*0a60*/  S2UR UR14, SR_CTAID.X ;  /* 0x00000000000e79c3 */ /* 0x000ea20000002500 */
[----:B------:R-:W-:Y:S01]  /*0a70*/  IMAD.MOV.U32 R23, RZ, RZ, RZ ;  /* 0x000000ffff177224 */ /* 0x000fe200078e00ff */
[----:B------:R-:W-:Y:S01]  /*0a80*/  ULDC.64 UR10, c[0x0][0x218] ;  /* 0x00008600000a7ab9 */ /* 0x000fe20000000a00 */
[----:B------:R-:W-:Y:S01]  /*0a90*/  IMAD R119, R4, 0x3c0000, RZ ;  /* 0x003c000004777824 */ /* 0x000fe200078e02ff */
[----:B------:R-:W-:Y:S01]  /*0aa0*/  ULDC.64 UR12, c[0x0][0x228] ;  /* 0x00008a00000c7ab9 */ /* 0x000fe20000000a00 */
[----:B--2---:R-:W-:-:S04]  /*0ab0*/  USHF.L.U32 UR5, UR14, 0x5, URZ ;  /* 0x000000050e057899 */ /* 0x004fc8000800063f */
[----:B------:R-:W-:Y:S01]  /*0ac0*/  ULOP3.LUT UR5, UR5, 0xfe0, URZ, 0xc0, !UPT ;  /* 0x00000fe005057892 */ /* 0x000fe2000f8ec03f */
[----:B-1----:R-:W-:-:S05]  /*0ad0*/  IMAD.WIDE.U32 R6, R84, -0x77777777, RZ ;  /* 0x8888888954067825 */ /* 0x002fca00078e00ff */
[----:B------:R-:W-:-:S04]  /*0ae0*/  SHF.R.U32.HI R6, RZ, 0x7, R7 ;  /* 0x00000007ff067819 */ /* 0x000fc80000011607 */
[C---:B------:R-:W-:Y:S01]  /*0af0*/  IADD3 R21, R6.reuse, UR5, RZ ;  /* 0x0000000506157c10 */ /* 0x040fe2000fffe0ff */
[----:B------:R-:W-:-:S04]  /*0b00*/  IMAD R22, R6, -0xf0, R84 ;  /* 0xffffff1006167824 */ /* 0x000fc800078e0254 */
[----:B------:R-:W-:Y:S01]  /*0b10*/  IMAD R21, R21, 0x3c0, RZ ;  /* 0x000003c015157824 */ /* 0x000fe200078e02ff */
[----:B------:R-:W-:-:S04]  /*0b20*/  SHF.L.U32 R22, R22, 0x2, RZ ;  /* 0x0000000216167819 */ /* 0x000fc800000006ff */
[----:B------:R-:W-:Y:S01]  /*0b30*/  IADD3 R7, R21, 0x780, RZ ;  /* 0x0000078015077810 */ /* 0x000fe20007ffe0ff */
[----:B------:R-:W-:-:S05]  /*0b40*/  IMAD.WIDE.U32 R24, R3, 0x3c0000, R22 ;  /* 0x003c000003187825 */ /* 0x000fca00078e0016 */
[----:B------:R-:W-:Y:S02]  /*0b50*/  IADD3 R119, R25, R119, RZ ;  /* 0x0000007719777210 */ /* 0x000fe40007ffe0ff */
[-C--:B------:R-:W-:Y:S02]  /*0b60*/  IADD3 R6, P2, R21, R24.reuse, RZ ;  /* 0x0000001815067210 */ /* 0x080fe40007f5e0ff */
[----:B------:R-:W-:Y:S02]  /*0b70*/  IADD3 R7, P1, R7, R24, RZ ;  /* 0x0000001807077210 */ /* 0x000fe40007f3e0ff */
[-C--:B------:R-:W-:Y:S02]  /*0b80*/  IADD3.X R102, RZ, R119.reuse, RZ, P2, !PT ;  /* 0x00000077ff667210 */ /* 0x080fe400017fe4ff */
[----:B------:R-:W-:Y:S02]  /*0b90*/  LEA R72, P2, R6, UR10, 0x1 ;  /* 0x0000000a06487c11 */ /* 0x000fe4000f8408ff */
[----:B------:R-:W-:-:S02]  /*0ba0*/  IADD3.X R103, RZ, R119, RZ, P1, !PT ;  /* 0x00000077ff677210 */ /* 0x000fc40000ffe4ff */
[----:B------:R-:W-:Y:S02]  /*0bb0*/  LEA.HI.X R73, R6, UR11, R102, 0x1, P2 ;  /* 0x0000000b06497c11 */ /* 0x000fe400090f0c66 */
[----:B------:R-:W-:Y:S02]  /*0bc0*/  LEA R70, P1, R7, UR10, 0x1 ;  /* 0x0000000a07467c11 */ /* 0x000fe4000f8208ff */
[----:B------:R-:W-:Y:S02]  /*0bd0*/  IADD3 R9, R21, 0xf00, RZ ;  /* 0x00000f0015097810 */ /* 0x000fe40007ffe0ff */
[----:B------:R-:W2:Y:S01]  /*0be0*/  LDG.E.64.CONSTANT R72, desc[UR6][R72.64] ;  /* 0x0000000648487981 */ /* 0x000ea2000c1e9b00 */
[----:B------:R-:W-:Y:S02]  /*0bf0*/  LEA.HI.X R71, R7, UR11, R103, 0x1, P1 ;  /* 0x0000000b07477c11 */ /* 0x000fe400088f0c67 */
[----:B------:R-:W-:-:S04]  /*0c00*/  IADD3 R8, P1, R9, R24, RZ ;  /* 0x0000001809087210 */ /* 0x000fc80007f3e0ff */
[----:B------:R-:W3:Y:S01]  /*0c10*/  LDG.E.64.CONSTANT R70, desc[UR6][R70.64] ;  /* 0x0000000646467981 */ /* 0x000ee2000c1e9b00 */
[----:B------:R-:W-:Y:S01]  /*0c20*/  IADD3.X R104, RZ, R119, RZ, P1, !PT ;  /* 0x00000077ff687210 */ /* 0x000fe20000ffe4ff */
[----:B------:R-:W-:Y:S01]  /*0c30*/  VIADD R9, R21, 0x1680 ;  /* 0x0000168015097836 */ /* 0x000fe20000000000 */
[----:B------:R-:W-:-:S04]  /*0c40*/  LEA R68, P1, R8, UR10, 0x1 ;  /* 0x0000000a08447c11 */ /* 0x000fc8000f8208ff */
[----:B------:R-:W-:Y:S02]  /*0c50*/  LEA.HI.X R69, R8, UR11, R104, 0x1, P1 ;  /* 0x0000000b08457c11 */ /* 0x000fe400088f0c68 */
[-C--:B------:R-:W-:Y:S02]  /*0c60*/  IADD3 R9, P2, R9, R24.reuse, RZ ;  /* 0x0000001809097210 */ /* 0x080fe40007f5e0ff */
[----:B------:R-:W-:Y:S02]  /*0c70*/  IADD3 R11, R21, 0x1e00, RZ ;  /* 0x00001e00150b7810 */ /* 0x000fe40007ffe0ff */
[----:B------:R-:W4:Y:S01]  /*0c80*/  LDG.E.64.CONSTANT R68, desc[UR6][R68.64] ;  /* 0x0000000644447981 */ /* 0x000f22000c1e9b00 */
[----:B------:R-:W-:Y:S02]  /*0c90*/  IADD3.X R105, RZ, R119, RZ, P2, !PT ;  /* 0x00000077ff697210 */ /* 0x000fe400017fe4ff */
[----:B------:R-:W-:Y:S02]  /*0ca0*/  LEA R66, P2, R9, UR10, 0x1 ;  /* 0x0000000a09427c11 */ /* 0x000fe4000f8408ff */
[----:B------:R-:W-:-:S02]  /*0cb0*/  IADD3 R10, P1, R11, R24, RZ ;  /* 0x000000180b0a7210 */ /* 0x000fc40007f3e0ff */
[----:B------:R-:W-:Y:S02]  /*0cc0*/  LEA.HI.X R67, R9, UR11, R105, 0x1, P2 ;  /* 0x0000000b09437c11 */ /* 0x000fe400090f0c69 */
[----:B------:R-:W-:Y:S02]  /*0cd0*/  IADD3.X R106, RZ, R119, RZ, P1, !PT ;  /* 0x00000077ff6a7210 */ /* 0x000fe40000ffe4ff */
[C---:B------:R-:W-:Y:S02]  /*0ce0*/  LEA R64, P1, R10.reuse, UR10, 0x1 ;  /* 0x0000000a0a407c11 */ /* 0x040fe4000f8208ff */
[----:B------:R-:W4:Y:S01]  /*0cf0*/  LDG.E.64.CONSTANT R66, desc[UR6][R66.64] ;  /* 0x0000000642427981 */ /* 0x000f22000c1e9b00 */
[----:B------:R-:W-:Y:S02]  /*0d00*/  IADD3 R11, R21, 0x2580, RZ ;  /* 0x00002580150b7810 */ /* 0x000fe40007ffe0ff */
[----:B------:R-:W-:Y:S02]  /*0d10*/  LEA.HI.X R65, R10, UR11, R106, 0x1, P1 ;  /* 0x0000000b0a417c11 */ /* 0x000fe400088f0c6a */
[----:B------:R-:W-:-:S04]  /*0d20*/  IADD3 R11, P1, R11, R24, RZ ;  /* 0x000000180b0b7210 */ /* 0x000fc80007f3e0ff */
[----:B------:R-:W4:Y:S01]  /*0d30*/  LDG.E.64.CONSTANT R64, desc[UR6][R64.64] ;  /* 0x0000000640407981 */ /* 0x000f22000c1e9b00 */
[----:B------:R-:W-:Y:S02]  /*0d40*/  IADD3.X R107, RZ, R119, RZ, P1, !PT ;  /* 0x00000077ff6b7210 */ /* 0x000fe40000ffe4ff */
[----:B------:R-:W-:Y:S02]  /*0d50*/  LEA R62, P1, R11, UR10, 0x1 ;  /* 0x0000000a0b3e7c11 */ /* 0x000fe4000f8208ff */
[----:B------:R-:W-:Y:S02]  /*0d60*/  IADD3 R13, R21, 0x2d00, RZ ;  /* 0x00002d00150d7810 */ /* 0x000fe40007ffe0ff */
[----:B------:R-:W-:Y:S02]  /*0d70*/  LEA.HI.X R63, R11, UR11, R107, 0x1, P1 ;  /* 0x0000000b0b3f7c11 */ /* 0x000fe400088f0c6b */
[----:B------:R-:W-:Y:S01]  /*0d80*/  IADD3 R12, P2, R13, R24, RZ ;  /* 0x000000180d0c7210 */ /* 0x000fe20007f5e0ff */
[----:B------:R-:W-:-:S03]  /*0d90*/  VIADD R15, R21, 0x3480 ;  /* 0x00003480150f7836 */ /* 0x000fc60000000000 */
[----:B------:R-:W4:Y:S01]  /*0da0*/  LDG.E.64.CONSTANT R62, desc[UR6][R62.64] ;  /* 0x000000063e3e7981 */ /* 0x000f22000c1e9b00 */
[-C--:B------:R-:W-:Y:S02]  /*0db0*/  IADD3.X R108, RZ, R119.reuse, RZ, P2, !PT ;  /* 0x00000077ff6c7210 */ /* 0x080fe400017fe4ff */
[C---:B------:R-:W-:Y:S02]  /*0dc0*/  LEA R60, P2, R12.reuse, UR10, 0x1 ;  /* 0x0000000a0c3c7c11 */ /* 0x040fe4000f8408ff */
[----:B------:R-:W-:Y:S02]  /*0dd0*/  IADD3 R13, P1, R15, R24, RZ ;  /* 0x000000180f0d7210 */ /* 0x000fe40007f3e0ff */
[----:B------:R-:W-:Y:S02]  /*0de0*/  LEA.HI.X R61, R12, UR11, R108, 0x1, P2 ;  /* 0x0000000b0c3d7c11 */ /* 0x000fe400090f0c6c */
[----:B------:R-:W-:Y:S02]  /*0df0*/  IADD3.X R109, RZ, R119, RZ, P1, !PT ;  /* 0x00000077ff6d7210 */ /* 0x000fe40000ffe4ff */
[----:B------:R-:W-:-:S02]  /*0e00*/  LEA R58, P1, R13, UR10, 0x1 ;  /* 0x0000000a0d3a7c11 */ /* 0x000fc4000f8208ff */
[----:B------:R-:W4:Y:S01]  /*0e10*/  LDG.E.64.CONSTANT R60, desc[UR6][R60.64] ;  /* 0x000000063c3c7981 */ /* 0x000f22000c1e9b00 */
[----:B------:R-:W-:Y:S02]  /*0e20*/  IADD3 R15, R21, 0x3c00, RZ ;  /* 0x00003c00150f7810 */ /* 0x000fe40007ffe0ff */
[----:B------:R-:W-:Y:S02]  /*0e30*/  LEA.HI.X R59, R13, UR11, R109, 0x1, P1 ;  /* 0x0000000b0d3b7c11 */ /* 0x000fe400088f0c6d */
[----:B------:R-:W-:-:S04]  /*0e40*/  IADD3 R14, P1, R15, R24, RZ ;  /* 0x000000180f0e7210 */ /* 0x000fc80007f3e0ff */
[----:B------:R-:W4:Y:S01]  /*0e50*/  LDG.E.64.CONSTANT R58, desc[UR6][R58.64] ;  /* 0x000000063a3a7981 */ /* 0x000f22000c1e9b00 */
[----:B------:R-:W-:Y:S02]  /*0e60*/  IADD3.X R110, RZ, R119, RZ, P1, !PT ;  /* 0x00000077ff6e7210 */ /* 0x000fe40000ffe4ff */
[C---:B------:R-:W-:Y:S02]  /*0e70*/  LEA R56, P1, R14.reuse, UR10, 0x1 ;  /* 0x0000000a0e387c11 */ /* 0x040fe4000f8208ff */
[----:B------:R-:W-:Y:S02]  /*0e80*/  IADD3 R15, R21, 0x4380, RZ ;  /* 0x00004380150f7810 */ /* 0x000fe40007ffe0ff */
[----:B------:R-:W-:Y:S02]  /*0e90*/  LEA.HI.X R57, R14, UR11, R110, 0x1, P1 ;  /* 0x0000000b0e397c11 */ /* 0x000fe400088f0c6e */
[----:B------:R-:W-:Y:S02]  /*0ea0*/  IADD3 R15, P2, R15, R24, RZ ;  /* 0x000000180f0f7210 */ /* 0x000fe40007f5e0ff */
[----:B------:R-:W-:-:S02]  /*0eb0*/  IADD3 R17, R21, 0x4b00, RZ ;  /* 0x00004b0015117810 */ /* 0x000fc40007ffe0ff */
[----:B------:R-:W4:Y:S01]  /*0ec0*/  LDG.E.64.CONSTANT R56, desc[UR6][R56.64] ;  /* 0x0000000638387981 */ /* 0x000f22000c1e9b00 */
[----:B------:R-:W-:Y:S01]  /*0ed0*/  IMAD.X R111, RZ, RZ, R119, P2 ;  /* 0x000000ffff6f7224 */ /* 0x000fe200010e0677 */
[----:B------:R-:W-:Y:S02]  /*0ee0*/  LEA R54, P2, R15, UR10, 0x1 ;  /* 0x0000000a0f367c11 */ /* 0x000fe4000f8408ff */
[----:B------:R-:W-:Y:S02]  /*0ef0*/  IADD3 R16, P1, R17, R24, RZ ;  /* 0x0000001811107210 */ /* 0x000fe40007f3e0ff */
[----:B------:R-:W-:Y:S02]  /*0f00*/  LEA.HI.X R55, R15, UR11, R111, 0x1, P2 ;  /* 0x0000000b0f377c11 */ /* 0x000fe400090f0c6f */
[----:B------:R-:W-:Y:S02]  /*0f10*/  IADD3.X R112, RZ, R119, RZ, P1, !PT ;  /* 0x00000077ff707210 */ /* 0x000fe40000ffe4ff */
[----:B------:R-:W-:-:S02]  /*0f20*/  LEA R52, P1, R16, UR10, 0x1 ;  /* 0x0000000a10347c11 */ /* 0x000fc4000f8208ff */
[----:B------:R-:W4:Y:S02]  /*0f30*/  LDG.E.64.CONSTANT R54, desc[UR6][R54.64] ;  /* 0x0000000636367981 */ /* 0x000f24000c1e9b00 */
[----:B------:R-:W-:Y:S02]  /*0f40*/  LEA.HI.X R53, R16, UR11, R112, 0x1, P1 ;  /* 0x0000000b10357c11 */ /* 0x000fe400088f0c70 */
[----:B------:R-:W-:-:S04]  /*0f50*/  IADD3 R17, R21, 0x5280, RZ ;  /* 0x0000528015117810 */ /* 0x000fc80007ffe0ff */
[----:B------:R-:W4:Y:S01]  /*0f60*/  LDG.E.64.CONSTANT R52, desc[UR6][R52.64] ;  /* 0x0000000634347981 */ /* 0x000f22000c1e9b00 */
[----:B------:R-:W-:-:S04]  /*0f70*/  IADD3 R17, P1, R17, R24, RZ ;  /* 0x0000001811117210 */ /* 0x000fc80007f3e0ff */
[----:B------:R-:W-:Y:S02]  /*0f80*/  IADD3.X R113, RZ, R119, RZ, P1, !PT ;  /* 0x00000077ff717210 */ /* 0x000fe40000ffe4ff */
[----:B------:R-:W-:Y:S02]  /*0f90*/  LEA R50, P1, R17, UR10, 0x1 ;  /* 0x0000000a11327c11 */ /* 0x000fe4000f8208ff */
[----:B------:R-:W-:Y:S02]  /*0fa0*/  IADD3 R19, R21, 0x5a00, RZ ;  /* 0x00005a0015137810 */ /* 0x000fe40007ffe0ff */
[----:B------:R-:W-:Y:S02]  /*0fb0*/  LEA.HI.X R51, R17, UR11, R113, 0x1, P1 ;  /* 0x0000000b11337c11 */ /* 0x000fe400088f0c71 */
[----:B------:R-:W-:Y:S02]  /*0fc0*/  IADD3 R18, P1, R19, R24, RZ ;  /* 0x0000001813127210 */ /* 0x000fe40007f3e0ff */
[----:B------:R-:W-:-:S02]  /*0fd0*/  IADD3 R19, R21, 0x6180, RZ ;  /* 0x0000618015137810 */ /* 0x000fc40007ffe0ff */
[----:B------:R-:W4:Y:S01]  /*0fe0*/  LDG.E.64.CONSTANT R50, desc[UR6][R50.64] ;  /* 0x0000000632327981 */ /* 0x000f22000c1e9b00 */
[----:B------:R-:W-:Y:S02]  /*0ff0*/  IADD3.X R115, RZ, R119, RZ, P1, !PT ;  /* 0x00000077ff737210 */ /* 0x000fe40000ffe4ff */
[----:B------:R-:W-:-:S04]  /*1000*/  LEA R48, P1, R18, UR10, 0x1 ;  /* 0x0000000a12307c11 */ /* 0x000fc8000f8208ff */
[----:B------:R-:W-:Y:S02]  /*1010*/  LEA.HI.X R49, R18, UR11, R115, 0x1, P1 ;  /* 0x0000000b12317c11 */ /* 0x000fe400088f0c73 */
[----:B------:R-:W-:-:S04]  /*1020*/  IADD3 R19, P1, R19, R24, RZ ;  /* 0x0000001813137210 */ /* 0x000fc80007f3e0ff */
[----:B------:R-:W4:Y:S01]  /*1030*/  LDG.E.64.CONSTANT R48, desc[UR6][R48.64] ;  /* 0x0000000630307981 */ /* 0x000f22000c1e9b00 */
[----:B------:R-:W-:Y:S01]  /*1040*/  IMAD.X R117, RZ, RZ, R119, P1 ;  /* 0x000000ffff757224 */ /* 0x000fe200008e0677 */
[----:B------:R-:W-:-:S04]  /*1050*/  LEA R46, P1, R19, UR10, 0x1 ;  /* 0x0000000a132e7c11 */ /* 0x000fc8000f8208ff */
[----:B------:R-:W-:Y:S02]  /*1060*/  LEA.HI.X R47, R19, UR11, R117, 0x1, P1 ;  /* 0x0000000b132f7c11 */ /* 0x000fe400088f0c75 */
[----:B------:R-:W-:-:S04]  /*1070*/  IADD3 R23, R21, 0x6900, RZ ;  /* 0x0000690015177810 */ /* 0x000fc80007ffe0ff */
[----:B------:R-:W4:Y:S01]  /*1080*/  LDG.E.64.CONSTANT R46, desc[UR6][R46.64] ;  /* 0x000000062e2e7981 */ /* 0x000f22000c1e9b00 */
[----:B------:R-:W-:-:S04]  /*1090*/  IADD3 R20, P1, R23, R24, RZ ;  /* 0x0000001817147210 */ /* 0x000fc80007f3e0ff */
[----:B------:R-:W-:Y:S02]  /*10a0*/  IADD3.X R118, RZ, R119, RZ, P1, !PT ;  /* 0x00000077ff767210 */ /* 0x000fe40000ffe4ff */
[----:B------:R-:W-:-:S04]  /*10b0*/  LEA R44, P1, R20, UR10, 0x1 ;  /* 0x0000000a142c7c11 */ /* 0x000fc8000f8208ff */
[----:B------:R-:W-:Y:S02]  /*10c0*/  LEA.HI.X R45, R20, UR11, R118, 0x1, P1 ;  /* 0x0000000b142d7c11 */ /* 0x000fe400088f0c76 */
[----:B------:R-:W-:-:S04]  /*10d0*/  IADD3 R21, R21, 0x7080, RZ ;  /* 0x0000708015157810 */ /* 0x000fc80007ffe0ff */
[----:B------:R-:W4:Y:S01]  /*10e0*/  LDG.E.64.CONSTANT R44, desc[UR6][R44.64] ;  /* 0x000000062c2c7981 */ /* 0x000f22000c1e9b00 */
[----:B------:R-:W-:-:S04]  /*10f0*/  IADD3 R21, P1, R21, R24, RZ ;  /* 0x0000001815157210 */ /* 0x000fc80007f3e0ff */
[----:B------:R-:W-:Y:S02]  /*1100*/  IADD3.X R119, RZ, R119, RZ, P1, !PT ;  /* 0x00000077ff777210 */ /* 0x000fe40000ffe4ff */
[----:B------:R-:W-:-:S04]  /*1110*/  LEA R42, P1, R21, UR10, 0x1 ;  /* 0x0000000a152a7c11 */ /* 0x000fc8000f8208ff */
[----:B------:R-:W-:Y:S01]  /*1120*/  LEA.HI.X R43, R21, UR11, R119, 0x1, P1 ;  /* 0x0000000b152b7c11 */ /* 0x000fe200088f0c77 */
[----:B------:R-:W-:-:S05]  /*1130*/  ULDC.64 UR10, c[0x0][0x220] ;  /* 0x00008800000a7ab9 */ /* 0x000fca0000000a00 */
[----:B------:R-:W4:Y:S01]  /*1140*/  LDG.E.64.CONSTANT R42, desc[UR6][R42.64] ;  /* 0x000000062a2a7981 */ /* 0x000f22000c1e9b00 */
[----:B------:R-:W-:Y:S02]  /*1150*/  SHF.L.U32 R38, R22, 0x1, RZ ;  /* 0x0000000116267819 */ /* 0x000fe400000006ff */
[----:B------:R-:W-:Y:S02]  /*1160*/  SHF.R.U32.HI R22, RZ, 0x1f, R22 ;  /* 0x0000001fff167819 */ /* 0x000fe40000011616 */
[C---:B------:R-:W-:Y:S02]  /*1170*/  IADD3 R40, P1, R38.reuse, UR10, RZ ;  /* 0x0000000a26287c10 */ /* 0x040fe4000ff3e0ff */
[----:B------:R-:W-:Y:S02]  /*1180*/  IADD3 R38, P2, R38, UR12, RZ ;  /* 0x0000000c26267c10 */ /* 0x000fe4000ff5e0ff */
[C---:B------:R-:W-:Y:S02]  /*1190*/  IADD3.X R41, R22.reuse, UR11, RZ, P1, !PT ;  /* 0x0000000b16297c10 */ /* 0x040fe40008ffe4ff */
[----:B------:R-:W-:-:S04]  /*11a0*/  IADD3.X R39, R22, UR13, RZ, P2, !PT ;  /* 0x0000000d16277c10 */ /* 0x000fc800097fe4ff */
[----:B------:R-:W5:Y:S04]  /*11b0*/  LDG.E.64.CONSTANT R40, desc[UR6][R40.64] ;  /* 0x0000000628287981 */ /* 0x000f68000c1e9b00 */
[----:B------:R-:W5:Y:S01]  /*11c0*/  LDG.E.64.CONSTANT R38, desc[UR6][R38.64] ;  /* 0x0000000626267981 */ /* 0x000f62000c1e9b00 */
[C---:B--2---:R-:W-:Y:S02]  /*11d0*/  PRMT R22, R72.reuse, 0x7632, R22 ;  /* 0x0000763248167816 */ /* 0x044fe40000000016 */
[----:B0-----:R-:W-:Y:S02]  /*11e0*/  SHF.L.U32 R0, R72, 0x10, RZ ;  /* 0x0000001048007819 */ /* 0x001fe400000006ff */
[C---:B------:R-:W-:Y:S01]  /*11f0*/  PRMT R23, R73.reuse, 0x7632, R23 ;  /* 0x0000763249177816 */ /* 0x040fe20000000017 */
[----:B------:R-:W-:Y:S01]  /*1200*/  IMAD.U32 R2, R73, 0x10000, RZ ;  /* 0x0001000049027824 */ /* 0x000fe200078e00ff */
[----:B------:R-:W-:Y:S01]  /*1210*/  SHF.L.U32 R26, R22, 0x10, RZ ;  /* 0x00000010161a7819 */ /* 0x000fe200000006ff */
[----:B------:R-:W-:Y:S01]  /*1220*/  FADD.FTZ R22, RZ, R0 ;  /* 0x00000000ff167221 */ /* 0x000fe20000010000 */
[----:B------:R-:W-:Y:S01]  /*1230*/  SHF.L.U32 R28, R23, 0x10, RZ ;  /* 0x00000010171c7819 */ /* 0x000fe200000006ff */
[----:B------:R-:W-:Y:S01]  /*1240*/  FFMA.FTZ R23, R0, R0, RZ ;  /* 0x0000000000177223 */ /* 0x000fe200000100ff */
[----:B------:R-:W-:Y:S01]  /*1250*/  FADD.FTZ R25, RZ, R2 ;  /* 0x00000002ff197221 */ /* 0x000fe20000010000 */
[----:B---3--:R-:W-:Y:S01]  /*1260*/  SHF.L.U32 R101, R70, 0x10, RZ ;  /* 0x0000001046657819 */ /* 0x008fe200000006ff */
[----:B------:R-:W-:Y:S01]  /*1270*/  FADD.FTZ R22, R22, R26 ;  /* 0x0000001a16167221 */ /* 0x000fe20000010000 */
[----:B------:R-:W-:Y:S01]  /*1280*/  PRMT R24, R70, 0x7632, R24 ;  /* 0x0000763246187816 */ /* 0x000fe20000000018 */
[----:B------:R-:W-:Y:S01]  /*1290*/  FFMA.FTZ R26, R26, R26, R23 ;  /* 0x0000001a1a1a7223 */ /* 0x000fe20000010017 */
[----:B------:R-:W-:-:S02]  /*12a0*/  FADD.FTZ R31, R25, R28 ;  /* 0x0000001c191f7221 */ /* 0x000fc40000010000 */
[----:B------:R-:W-:Y:S01]  /*12b0*/  SHF.L.U32 R25, R24, 0x10, RZ ;  /* 0x0000001018197819 */ /* 0x000fe200000006ff */
[----:B------:R-:W-:Y:S01]  /*12c0*/  FADD.FTZ R24, R22, R101 ;  /* 0x0000006516187221 */ /* 0x000fe20000010000 */
[----:B------:R-:W-:Y:S01]  /*12d0*/  FFMA.FTZ R27, R2, R2, RZ ;  /* 0x00000002021b7223 */ /* 0x000fe200000100ff */
[----:B------:R-:W-:Y:S01]  /*12e0*/  FFMA.FTZ R26, R101, R101, R26 ;  /* 0x00000065651a7223 */ /* 0x000fe2000001001a */
[C---:B------:R-:W-:Y:S02]  /*12f0*/  SHF.L.U32 R22, R71.reuse, 0x10, RZ ;  /* 0x0000001047167819 */ /* 0x040fe400000006ff */
[----:B------:R-:W-:Y:S01]  /*1300*/  PRMT R23, R71, 0x7632, R23 ;  /* 0x0000763247177816 */ /* 0x000fe20000000017 */
[----:B------:R-:W-:Y:S01]  /*1310*/  FFMA.FTZ R33, R28, R28, R27 ;  /* 0x0000001c1c217223 */ /* 0x000fe2000001001b */
[----:B------:R-:W-:Y:S01]  /*1320*/  FFMA.FTZ R29, R25, R25, R26 ;  /* 0x00000019191d7223 */ /* 0x000fe2000001001a */
[----:B------:R-:W-:Y:S01]  /*1330*/  FADD.FTZ R31, R31, R22 ;  /* 0x000000161f1f7221 */ /* 0x000fe20000010000 */
[----:B------:R-:W-:Y:S01]  /*1340*/  FADD.FTZ R27, R24, R25 ;  /* 0x00000019181b7221 */ /* 0x000fe20000010000 */
[----:B------:R-:W-:Y:S01]  /*1350*/  IMAD.U32 R26, R23, 0x10000, RZ ;  /* 0x00010000171a7824 */ /* 0x000fe200078e00ff */
[----:B----4-:R-:W-:Y:S01]  /*1360*/  SHF.L.U32 R100, R68, 0x10, RZ ;  /* 0x0000001044647819 */ /* 0x010fe200000006ff */
[----:B------:R-:W-:Y:S01]  /*1370*/  FFMA.FTZ R33, R22, R22, R33 ;  /* 0x0000001616217223 */ /* 0x000fe20000010021 */
[----:B------:R-:W-:Y:S01]  /*1380*/  PRMT R24, R68, 0x7632, R24 ;  /* 0x0000763244187816 */ /* 0x000fe20000000018 */
[----:B------:R-:W-:Y:S01]  /*1390*/  FADD.FTZ R28, R31, R26 ;  /* 0x0000001a1f1c7221 */ /* 0x000fe20000010000 */
[----:B------:R-:W-:-:S02]  /*13a0*/  PRMT R25, R69, 0x7632, R25 ;  /* 0x0000763245197816 */ /* 0x000fc40000000019 */
[----:B------:R-:W-:Y:S01]  /*13b0*/  SHF.L.U32 R23, R69, 0x10, RZ ;  /* 0x0000001045177819 */ /* 0x000fe200000006ff */
[----:B------:R-:W-:Y:S01]  /*13c0*/  FFMA.FTZ R26, R26, R26, R33 ;  /* 0x0000001a1a1a7223 */ /* 0x000fe20000010021 */
[----:B------:R-:W-:Y:S01]  /*13d0*/  SHF.L.U32 R24, R24, 0x10, RZ ;  /* 0x0000001018187819 */ /* 0x000fe200000006ff */
[----:B------:R-:W-:Y:S01]  /*13e0*/  FFMA.FTZ R29, R100, R100, R29 ;  /* 0x00000064641d7223 */ /* 0x000fe2000001001d */
[----:B------:R-:W-:Y:S01]  /*13f0*/  SHF.L.U32 R31, R25, 0x10, RZ ;  /* 0x00000010191f7819 */ /* 0x000fe200000006ff */
[----:B------:R-:W-:Y:S01]  /*1400*/  FADD.FTZ R25, R28, R23 ;  /* 0x000000171c197221 */ /* 0x000fe20000010000 */
[----:B------:R-:W-:Y:S01]  /*1410*/  FADD.FTZ R27, R27, R100 ;  /* 0x000000641b1b7221 */ /* 0x000fe20000010000 */
[----:B------:R-:W-:Y:S01]  /*1420*/  FFMA.FTZ R26, R23, R23, R26 ;  /* 0x00000017171a7223 */ /* 0x000fe2000001001a */
[----:B------:R-:W-:Y:S01]  /*1430*/  FFMA.FTZ R30, R24, R24, R29 ;  /* 0x00000018181e7223 */ /* 0x000fe2000001001d */
[----:B------:R-:W-:Y:S01]  /*1440*/  FADD.FTZ R29, R25, R31 ;  /* 0x0000001f191d7221 */ /* 0x000fe20000010000 */
[C---:B------:R-:W-:Y:S01]  /*1450*/  SHF.L.U32 R99, R66.reuse, 0x10, RZ ;  /* 0x0000001042637819 */ /* 0x040fe200000006ff */
[----:B------:R-:W-:Y:S01]  /*1460*/  FADD.FTZ R28, R27, R24 ;  /* 0x000000181b1c7221 */ /* 0x000fe20000010000 */
[----:B------:R-:W-:Y:S01]  /*1470*/  PRMT R25, R66, 0x7632, R25 ;  /* 0x0000763242197816 */ /* 0x000fe20000000019 */
[----:B------:R-:W-:Y:S01]  /*1480*/  FFMA.FTZ R31, R31, R31, R26 ;  /* 0x0000001f1f1f7223 */ /* 0x000fe2000001001a */
[----:B------:R-:W-:-:S02]  /*1490*/  SHF.L.U32 R24, R67, 0x10, RZ ;  /* 0x0000001043187819 */ /* 0x000fc400000006ff */
[----:B------:R-:W-:Y:S01]  /*14a0*/  PRMT R26, R67, 0x7632, R26 ;  /* 0x00007632431a7816 */ /* 0x000fe2000000001a */
[----:B------:R-:W-:Y:S02]  /*14b0*/  IMAD.U32 R25, R25, 0x10000, RZ ;  /* 0x0001000019197824 */ /* 0x000fe400078e00ff */
[----:B------:R-:W-:Y:S01]  /*14c0*/  FADD.FTZ R28, R28, R99 ;  /* 0x000000631c1c7221 */ /* 0x000fe20000010000 */
[----:B------:R-:W-:Y:S01]  /*14d0*/  FFMA.FTZ R30, R99, R99, R30 ;  /* 0x00000063631e7223 */ /* 0x000fe2000001001e */
[----:B------:R-:W-:Y:S01]  /*14e0*/  SHF.L.U32 R32, R26, 0x10, RZ ;  /* 0x000000101a207819 */ /* 0x000fe200000006ff */
[----:B------:R-:W-:Y:S01]  /*14f0*/  FADD.FTZ R26, R29, R24 ;  /* 0x000000181d1a7221 */ /* 0x000fe20000010000 */
[----:B------:R-:W-:Y:S01]  /*1500*/  SHF.L.U32 R98, R64, 0x10, RZ ;  /* 0x0000001040627819 */ /* 0x000fe200000006ff */
[----:B------:R-:W-:Y:S01]  /*1510*/  FADD.FTZ R29, R28, R25 ;  /* 0x000000191c1d7221 */ /* 0x000fe20000010000 */
[----:B------:R-:W-:Y:S01]  /*1520*/  PRMT R27, R64, 0x7632, R27 ;  /* 0x00007632401b7816 */ /* 0x000fe2000000001b */
[----:B------:R-:W-:Y:S01]  /*1530*/  FFMA.FTZ R25, R25, R25, R30 ;  /* 0x0000001919197223 */ /* 0x000fe2000001001e */
[----:B------:R-:W-:Y:S01]  /*1540*/  FFMA.FTZ R31, R24, R24, R31 ;  /* 0x00000018181f7223 */ /* 0x000fe2000001001f */
[----:B------:R-:W-:Y:S01]  /*1550*/  FADD.FTZ R34, R26, R32 ;  /* 0x000000201a227221 */ /* 0x000fe20000010000 */
[----:B------:R-:W-:Y:S01]  /*1560*/  SHF.L.U32 R28, R27, 0x10, RZ ;  /* 0x000000101b1c7819 */ /* 0x000fe200000006ff */
[----:B------:R-:W-:Y:S01]  /*1570*/  FADD.FTZ R29, R29, R98 ;  /* 0x000000621d1d7221 */ /* 0x000fe20000010000 */
[----:B------:R-:W-:Y:S01]  /*1580*/  FFMA.FTZ R27, R98, R98, R25 ;  /* 0x00000062621b7223 */ /* 0x000fe20000010019 */
[----:B------:R-:W-:-:S02]  /*1590*/  SHF.L.U32 R25, R65, 0x10, RZ ;  /* 0x0000001041197819 */ /* 0x000fc400000006ff */
[----:B------:R-:W-:Y:S01]  /*15a0*/  PRMT R26, R65, 0x7632, R26 ;  /* 0x00007632411a7816 */ /* 0x000fe2000000001a */
[----:B------:R-:W-:Y:S01]  /*15b0*/  FFMA.FTZ R36, R32, R32, R31 ;  /* 0x0000002020247223 */ /* 0x000fe2000001001f */
[----:B------:R-:W-:Y:S01]  /*15c0*/  FADD.FTZ R30, R29, R28 ;  /* 0x0000001c1d1e7221 */ /* 0x000fe20000010000 */
[----:B------:R-:W-:Y:S01]  /*15d0*/  FADD.FTZ R34, R34, R25 ;  /* 0x0000001922227221 */ /* 0x000fe20000010000 */
[----:B------:R-:W-:Y:S01]  /*15e0*/  SHF.L.U32 R29, R26, 0x10, RZ ;  /* 0x000000101a1d7819 */ /* 0x000fe200000006ff */
[----:B------:R-:W-:Y:S01]  /*15f0*/  FFMA.FTZ R32, R28, R28, R27 ;  /* 0x0000001c1c207223 */ /* 0x000fe2000001001b */
[----:B------:R-:W-:Y:S01]  /*1600*/  FFMA.FTZ R36, R25, R25, R36 ;  /* 0x0000001919247223 */ /* 0x000fe20000010024 */
[C---:B------:R-:W-:Y:S02]  /*1610*/  PRMT R28, R63.reuse, 0x7632, R28 ;  /* 0x000076323f1c7816 */ /* 0x040fe4000000001c */
[----:B------:R-:W-:Y:S01]  /*1620*/  SHF.L.U32 R26, R63, 0x10, RZ ;  /* 0x000000103f1a7819 */ /* 0x000fe200000006ff */
[----:B------:R-:W-:Y:S01]  /*1630*/  FADD.FTZ R31, R34, R29 ;  /* 0x0000001d221f7221 */ /* 0x000fe20000010000 */
[----:B------:R-:W-:Y:S01]  /*1640*/  FFMA.FTZ R29, R29, R29, R36 ;  /* 0x0000001d1d1d7223 */ /* 0x000fe20000010024 */
[----:B------:R-:W-:Y:S01]  /*1650*/  SHF.L.U32 R97, R62, 0x10, RZ ;  /* 0x000000103e617819 */ /* 0x000fe200000006ff */
[----:B------:R-:W-:Y:S01]  /*1660*/  IMAD.U32 R34, R28, 0x10000, RZ ;  /* 0x000100001c227824 */ /* 0x000fe200078e00ff */
[----:B------:R-:W-:Y:S01]  /*1670*/  PRMT R27, R62, 0x7632, R27 ;  /* 0x000076323e1b7816 */ /* 0x000fe2000000001b */
[----:B------:R-:W-:Y:S01]  /*1680*/  FADD.FTZ R28, R31, R26 ;  /* 0x0000001a1f1c7221 */ /* 0x000fe20000010000 */
[----:B------:R-:W-:Y:S01]  /*1690*/  FFMA.FTZ R29, R26, R26, R29 ;  /* 0x0000001a1a1d7223 */ /* 0x000fe2000001001d */
[----:B------:R-:W-:Y:S01]  /*16a0*/  FADD.FTZ R30, R30, R97 ;  /* 0x000000611e1e7221 */ /* 0x000fe20000010000 */
[----:B------:R-:W-:Y:S01]  /*16b0*/  SHF.L.U32 R27, R27, 0x10, RZ ;  /* 0x000000101b1b7819 */ /* 0x000fe200000006ff */
[----:B------:R-:W-:Y:S01]  /*16c0*/  FFMA.FTZ R32, R97, R97, R32 ;  /* 0x0000006161207223 */ /* 0x000fe20000010020 */
[----:B------:R-:W-:Y:S01]  /*16d0*/  FADD.FTZ R36, R28, R34 ;  /* 0x000000221c247221 */ /* 0x000fe20000010000 */
[----:B------:R-:W-:Y:S01]  /*16e0*/  FFMA.FTZ R34, R34, R34, R29 ;  /* 0x0000002222227223 */ /* 0x000fe2000001001d */
[----:B------:R-:W-:Y:S01]  /*16f0*/  SHF.L.U32 R96, R60, 0x10, RZ ;  /* 0x000000103c607819 */ /* 0x000fe200000006ff */
[----:B------:R-:W-:Y:S01]  /*1700*/  FADD.FTZ R31, R30, R27 ;  /* 0x0000001b1e1f7221 */ /* 0x000fe20000010000 */
[----:B------:R-:W-:Y:S01]  /*1710*/  PRMT R29, R60, 0x7632, R29 ;  /* 0x000076323c1d7816 */ /* 0x000fe2000000001d */
[----:B------:R-:W-:Y:S01]  /*1720*/  FFMA.FTZ R33, R27, R27, R32 ;  /* 0x0000001b1b217223 */ /* 0x000fe20000010020 */
[----:B------:R-:W-:-:S02]  /*1730*/  SHF.L.U32 R27, R61, 0x10, RZ ;  /* 0x000000103d1b7819 */ /* 0x000fc400000006ff */
[----:B------:R-:W-:Y:S01]  /*1740*/  PRMT R30, R61, 0x7632, R30 ;  /* 0x000076323d1e7816 */ /* 0x000fe2000000001e */
[----:B------:R-:W-:Y:S01]  /*1750*/  FADD.FTZ R31, R31, R96 ;  /* 0x000000601f1f7221 */ /* 0x000fe20000010000 */
[----:B------:R-:W-:Y:S01]  /*1760*/  SHF.L.U32 R32, R29, 0x10, RZ ;  /* 0x000000101d207819 */ /* 0x000fe200000006ff */
[----:B------:R-:W-:Y:S01]  /*1770*/  FFMA.FTZ R33, R96, R96, R33 ;  /* 0x0000006060217223 */ /* 0x000fe20000010021 */
[----:B------:R-:W-:Y:S01]  /*1780*/  SHF.L.U32 R29, R30, 0x10, RZ ;  /* 0x000000101e1d7819 */ /* 0x000fe200000006ff */
[----:B------:R-:W-:Y:S01]  /*1790*/  FADD.FTZ R36, R36, R27 ;  /* 0x0000001b24247221 */ /* 0x000fe20000010000 */
[C---:B------:R-:W-:Y:S01]  /*17a0*/  PRMT R28, R58.reuse, 0x7632, R28 ;  /* 0x000076323a1c7816 */ /* 0x040fe2000000001c */
[----:B------:R-:W-:Y:S01]  /*17b0*/  FFMA.FTZ R34, R27, R27, R34 ;  /* 0x0000001b1b227223 */ /* 0x000fe20000010022 */
[----:B------:R-:W-:Y:S01]  /*17c0*/  FADD.FTZ R30, R31, R32 ;  /* 0x000000201f1e7221 */ /* 0x000fe20000010000 */
[----:B------:R-:W-:Y:S01]  /*17d0*/  SHF.L.U32 R95, R58, 0x10, RZ ;  /* 0x000000103a5f7819 */ /* 0x000fe200000006ff */
[----:B------:R-:W-:Y:S01]  /*17e0*/  FFMA.FTZ R32, R32, R32, R33 ;  /* 0x0000002020207223 */ /* 0x000fe20000010021 */
[----:B------:R-:W-:Y:S01]  /*17f0*/  FADD.FTZ R35, R36, R29 ;  /* 0x0000001d24237221 */ /* 0x000fe20000010000 */
[----:B------:R-:W-:Y:S01]  /*1800*/  FFMA.FTZ R37, R29, R29, R34 ;  /* 0x0000001d1d257223 */ /* 0x000fe20000010022 */
[----:B------:R-:W-:-:S02]  /*1810*/  SHF.L.U32 R33, R28, 0x10, RZ ;  /* 0x000000101c217819 */ /* 0x000fc400000006ff */
[C---:B------:R-:W-:Y:S02]  /*1820*/  SHF.L.U32 R28, R59.reuse, 0x10, RZ ;  /* 0x000000103b1c7819 */ /* 0x040fe400000006ff */
        /* <DEDUP_REMOVED lines=8> */
[C---:B------:R-:W-:Y:S01]  /*18b0*/  PRMT R30, R56.reuse, 0x7632, R30 ;  /* 0x00007632381e7816 */ /* 0x040fe2000000001e */
[----:B------:R-:W-:Y:S01]  /*18c0*/  IMAD.U32 R94, R56, 0x10000, RZ ;  /* 0x00010000385e7824 */ /* 0x000fe200078e00ff */
[----:B------:R-:W-:Y:S01]  /*18d0*/  PRMT R32, R57, 0x7632, R32 ;  /* 0x0000763239207816 */ /* 0x000fe20000000020 */
[----:B------:R-:W-:Y:S01]  /*18e0*/  FADD.FTZ R36, R35, R34 ;  /* 0x0000002223247221 */ /* 0x000fe20000010000 */
[----:B------:R-:W-:Y:S01]  /*18f0*/  SHF.L.U32 R29, R57, 0x10, RZ ;  /* 0x00000010391d7819 */ /* 0x000fe200000006ff */
[----:B------:R-:W-:Y:S01]  /*1900*/  FFMA.FTZ R34, R34, R34, R37 ;  /* 0x0000002222227223 */ /* 0x000fe20000010025 */
[----:B------:R-:W-:Y:S01]  /*1910*/  SHF.L.U32 R30, R30, 0x10, RZ ;  /* 0x000000101e1e7819 */ /* 0x000fe200000006ff */
[----:B------:R-:W-:Y:S01]  /*1920*/  FFMA.FTZ R33, R94, R94, R33 ;  /* 0x0000005e5e217223 */ /* 0x000fe20000010021 */
[----:B------:R-:W-:Y:S01]  /*1930*/  SHF.L.U32 R35, R32, 0x10, RZ ;  /* 0x0000001020237819 */ /* 0x000fe200000006ff */
[----:B------:R-:W-:Y:S01]  /*1940*/  FFMA.FTZ R34, R29, R29, R34 ;  /* 0x0000001d1d227223 */ /* 0x000fe20000010022 */
[----:B------:R-:W-:Y:S01]  /*1950*/  FADD.FTZ R31, R31, R94 ;  /* 0x0000005e1f1f7221 */ /* 0x000fe20000010000 */
[----:B------:R-:W-:Y:S01]  /*1960*/  FADD.FTZ R37, R36, R29 ;  /* 0x0000001d24257221 */ /* 0x000fe20000010000 */
[----:B------:R-:W-:Y:S01]  /*1970*/  FFMA.FTZ R36, R30, R30, R33 ;  /* 0x0000001e1e247223 */ /* 0x000fe20000010021 */
[----:B------:R-:W-:Y:S01]  /*1980*/  FFMA.FTZ R33, R35, R35, R34 ;  /* 0x0000002323217223 */ /* 0x000fe20000010022 */
[C---:B------:R-:W-:Y:S01]  /*1990*/  SHF.L.U32 R93, R54.reuse, 0x10, RZ ;  /* 0x00000010365d7819 */ /* 0x040fe200000006ff */
[----:B------:R-:W-:Y:S01]  /*19a0*/  FADD.FTZ R32, R31, R30 ;  /* 0x0000001e1f207221 */ /* 0x000fe20000010000 */
[----:B------:R-:W-:Y:S01]  /*19b0*/  PRMT R34, R54, 0x7632, R34 ;  /* 0x0000763236227816 */ /* 0x000fe20000000022 */
[----:B------:R-:W-:Y:S01]  /*19c0*/  FADD.FTZ R37, R37, R35 ;  /* 0x0000002325257221 */ /* 0x000fe20000010000 */
        /* <DEDUP_REMOVED lines=8> */
[----:B------:R-:W-:Y:S01]  /*1a50*/  FFMA.FTZ R36, R30, R30, R33 ;  /* 0x0000001e1e247223 */ /* 0x000fe20000010021 */
[----:B------:R-:W-:Y:S01]  /*1a60*/  PRMT R31, R52, 0x7632, R31 ;  /* 0x00007632341f7816 */ /* 0x000fe2000000001f */
[----:B------:R-:W-:Y:S01]  /*1a70*/  FADD.FTZ R33, R77, R34 ;  /* 0x000000224d217221 */ /* 0x000fe20000010000 */
[----:B------:R-:W-:Y:S01]  /*1a80*/  FFMA.FTZ R79, R34, R34, R79 ;  /* 0x00000022224f7223 */ /* 0x000fe2000001004f */
[----:B------:R-:W-:Y:S01]  /*1a90*/  FADD.FTZ R34, R32, R35 ;  /* 0x0000002320227221 */ /* 0x000fe20000010000 */
[----:B------:R-:W-:Y:S01]  /*1aa0*/  SHF.L.U32 R76, R31, 0x10, RZ ;  /* 0x000000101f4c7819 */ /* 0x000fe200000006ff */
[----:B------:R-:W-:Y:S01]  /*1ab0*/  FADD.FTZ R32, R33, R92 ;  /* 0x0000005c21207221 */ /* 0x000fe20000010000 */
[----:B------:R-:W-:-:S02]  /*1ac0*/  SHF.L.U32 R31, R53, 0x10, RZ ;  /* 0x00000010351f7819 */ /* 0x000fc400000006ff */
[----:B------:R-:W-:Y:S01]  /*1ad0*/  PRMT R33, R53, 0x7632, R33 ;  /* 0x0000763235217816 */ /* 0x000fe20000000021 */
[----:B------:R-:W-:Y:S01]  /*1ae0*/  FFMA.FTZ R36, R35, R35, R36 ;  /* 0x0000002323247223 */ /* 0x000fe20000010024 */
[----:B------:R-:W-:Y:S01]  /*1af0*/  FFMA.FTZ R77, R92, R92, R79 ;  /* 0x0000005c5c4d7223 */ /* 0x000fe2000001004f */
[----:B------:R-:W-:Y:S01]  /*1b00*/  FADD.FTZ R34, R34, R31 ;  /* 0x0000001f22227221 */ /* 0x000fe20000010000 */
[----:B------:R-:W-:Y:S01]  /*1b10*/  SHF.L.U32 R33, R33, 0x10, RZ ;  /* 0x0000001021217819 */ /* 0x000fe200000006ff */
[----:B------:R-:W-:Y:S01]  /*1b20*/  FFMA.FTZ R80, R31, R31, R36 ;  /* 0x0000001f1f507223 */ /* 0x000fe20000010024 */
[----:B------:R-:W-:Y:S01]  /*1b30*/  FADD.FTZ R79, R32, R76 ;  /* 0x0000004c204f7221 */ /* 0x000fe20000010000 */
[----:B------:R-:W-:Y:S02]  /*1b40*/  FFMA.FTZ R77, R76, R76, R77 ;  /* 0x0000004c4c4d7223 */ /* 0x000fe4000001004d */
[----:B------:R-:W-:Y:S01]  /*1b50*/  FADD.FTZ R78, R34, R33 ;  /* 0x00000021224e7221 */ /* 0x000fe20000010000 */
[----:B------:R-:W-:Y:S01]  /*1b60*/  FFMA.FTZ R34, R33, R33, R80 ;  /* 0x0000002121227223 */ /* 0x000fe20000010050 */
[----:B------:R-:W-:-:S02]  /*1b70*/  SHF.L.U32 R32, R50, 0x10, RZ ;  /* 0x0000001032207819 */ /* 0x000fc400000006ff */
[----:B------:R-:W-:Y:S02]  /*1b80*/  PRMT R76, R50, 0x7632, R76 ;  /* 0x00007632324c7816 */ /* 0x000fe4000000004c */
[C---:B------:R-:W-:Y:S02]  /*1b90*/  PRMT R36, R51.reuse, 0x7632, R36 ;  /* 0x0000763233247816 */ /* 0x040fe40000000024 */
[----:B------:R-:W-:Y:S01]  /*1ba0*/  SHF.L.U32 R33, R51, 0x10, RZ ;  /* 0x0000001033217819 */ /* 0x000fe200000006ff */
[----:B------:R-:W-:Y:S01]  /*1bb0*/  FADD.FTZ R79, R79, R32 ;  /* 0x000000204f4f7221 */ /* 0x000fe20000010000 */
[----:B------:R-:W-:Y:S01]  /*1bc0*/  SHF.L.U32 R76, R76, 0x10, RZ ;  /* 0x000000104c4c7819 */ /* 0x000fe200000006ff */
[----:B------:R-:W-:Y:S02]  /*1bd0*/  IMAD.U32 R36, R36, 0x10000, RZ ;  /* 0x0001000024247824 */ /* 0x000fe400078e00ff */
[----:B------:R-:W-:Y:S01]  /*1be0*/  FFMA.FTZ R77, R32, R32, R77 ;  /* 0x00000020204d7223 */ /* 0x000fe2000001004d */
[----:B------:R-:W-:Y:S01]  /*1bf0*/  FADD.FTZ R37, R78, R33 ;  /* 0x000000214e257221 */ /* 0x000fe20000010000 */
[----:B------:R-:W-:Y:S01]  /*1c00*/  FFMA.FTZ R35, R33, R33, R34 ;  /* 0x0000002121237223 */ /* 0x000fe20000010022 */
[----:B------:R-:W-:Y:S01]  /*1c10*/  FADD.FTZ R78, R79, R76 ;  /* 0x0000004c4f4e7221 */ /* 0x000fe20000010000 */
[----:B------:R-:W-:Y:S01]  /*1c20*/  FFMA.FTZ R76, R76, R76, R77 ;  /* 0x0000004c4c4c7223 */ /* 0x000fe2000001004d */
[----:B------:R-:W-:Y:S01]  /*1c30*/  FADD.FTZ R80, R37, R36 ;  /* 0x0000002425507221 */ /* 0x000fe20000010000 */
[----:B------:R-:W-:Y:S01]  /*1c40*/  FFMA.FTZ R36, R36, R36, R35 ;  /* 0x0000002424247223 */ /* 0x000fe20000010023 */
[----:B------:R-:W-:-:S02]  /*1c50*/  PRMT R77, R49, 0x7632, R77 ;  /* 0x00007632314d7816 */ /* 0x000fc4000000004d */
[----:B------:R-:W-:Y:S02]  /*1c60*/  SHF.L.U32 R35, R49, 0x10, RZ ;  /* 0x0000001031237819 */ /* 0x000fe400000006ff */
[C---:B------:R-:W-:Y:S02]  /*1c70*/  SHF.L.U32 R34, R48.reuse, 0x10, RZ ;  /* 0x0000001030227819 */ /* 0x040fe400000006ff */
[----:B------:R-:W-:Y:S01]  /*1c80*/  PRMT R37, R48, 0x7632, R37 ;  /* 0x0000763230257816 */ /* 0x000fe20000000025 */
[----:B------:R-:W-:Y:S01]  /*1c90*/  FADD.FTZ R80, R80, R35 ;  /* 0x0000002350507221 */ /* 0x000fe20000010000 */
[----:B------:R-:W-:Y:S01]  /*1ca0*/  SHF.L.U32 R77, R77, 0x10, RZ ;  /* 0x000000104d4d7819 */ /* 0x000fe200000006ff */
[----:B------:R-:W-:Y:S01]  /*1cb0*/  FFMA.FTZ R36, R35, R35, R36 ;  /* 0x0000002323247223 */ /* 0x000fe20000010024 */
[----:B------:R-:W-:Y:S01]  /*1cc0*/  SHF.L.U32 R37, R37, 0x10, RZ ;  /* 0x0000001025257819 */ /* 0x000fe200000006ff */
[----:B------:R-:W-:Y:S01]  /*1cd0*/  FADD.FTZ R78, R78, R34 ;  /* 0x000000224e4e7221 */ /* 0x000fe20000010000 */
[----:B------:R-:W-:Y:S01]  /*1ce0*/  FFMA.FTZ R76, R34, R34, R76 ;  /* 0x00000022224c7223 */ /* 0x000fe2000001004c */
[----:B------:R-:W-:Y:S01]  /*1cf0*/  FADD.FTZ R80, R80, R77 ;  /* 0x0000004d50507221 */ /* 0x000fe20000010000 */
[----:B------:R-:W-:Y:S01]  /*1d00*/  FFMA.FTZ R77, R77, R77, R36 ;  /* 0x0000004d4d4d7223 */ /* 0x000fe20000010024 */
[----:B------:R-:W-:Y:S01]  /*1d10*/  SHF.L.U32 R36, R46, 0x10, RZ ;  /* 0x000000102e247819 */ /* 0x000fe200000006ff */
[----:B------:R-:W-:Y:S01]  /*1d20*/  FADD.FTZ R78, R78, R37 ;  /* 0x000000254e4e7221 */ /* 0x000fe20000010000 */
[----:B------:R-:W-:Y:S01]  /*1d30*/  PRMT R79, R46, 0x7632, R79 ;  /* 0x000076322e4f7816 */ /* 0x000fe2000000004f */
[----:B------:R-:W-:-:S02]  /*1d40*/  FFMA.FTZ R37, R37, R37, R76 ;  /* 0x0000002525257223 */ /* 0x000fc4000001004c */
[----:B------:R-:W-:Y:S01]  /*1d50*/  FADD.FTZ R78, R78, R36 ;  /* 0x000000244e4e7221 */ /* 0x000fe20000010000 */
[----:B------:R-:W-:Y:S01]  /*1d60*/  SHF.L.U32 R79, R79, 0x10, RZ ;  /* 0x000000104f4f7819 */ /* 0x000fe200000006ff */
[----:B------:R-:W-:Y:S01]  /*1d70*/  FFMA.FTZ R37, R36, R36, R37 ;  /* 0x0000002424257223 */ /* 0x000fe20000010025 */
[----:B------:R-:W-:-:S03]  /*1d80*/  PRMT R76, R47, 0x7632, R76 ;  /* 0x000076322f4c7816 */ /* 0x000fc6000000004c */
[----:B------:R-:W-:Y:S01]  /*1d90*/  FADD.FTZ R78, R78, R79 ;  /* 0x0000004f4e4e7221 */ /* 0x000fe20000010000 */
[----:B------:R-:W-:Y:S01]  /*1da0*/  FFMA.FTZ R79, R79, R79, R37 ;  /* 0x0000004f4f4f7223 */ /* 0x000fe20000010025 */
[----:B------:R-:W-:Y:S01]  /*1db0*/  SHF.L.U32 R37, R47, 0x10, RZ ;  /* 0x000000102f257819 */ /* 0x000fe200000006ff */
[----:B------:R-:W-:-:S04]  /*1dc0*/  IMAD.U32 R76, R76, 0x10000, RZ ;  /* 0x000100004c4c7824 */ /* 0x000fc800078e00ff */
[----:B------:R-:W-:Y:S01]  /*1dd0*/  FADD.FTZ R80, R80, R37 ;  /* 0x0000002550507221 */ /* 0x000fe20000010000 */
[----:B------:R-:W-:Y:S01]  /*1de0*/  FFMA.FTZ R77, R37, R37, R77 ;  /* 0x00000025254d7223 */ /* 0x000fe2000001004d */
[----:B------:R-:W-:Y:S02]  /*1df0*/  SHF.L.U32 R88, R44, 0x10, RZ ;  /* 0x000000102c587819 */ /* 0x000fe400000006ff */
[----:B------:R-:W-:Y:S01]  /*1e00*/  FADD.FTZ R80, R80, R76 ;  /* 0x0000004c50507221 */ /* 0x000fe20000010000 */
[--C-:B------:R-:W-:Y:S01]  /*1e10*/  FFMA.FTZ R76, R76, R76, R77.reuse ;  /* 0x0000004c4c4c7223 */ /* 0x100fe2000001004d */
[----:B------:R-:W-:Y:S01]  /*1e20*/  PRMT R77, R44, 0x7632, R77 ;  /* 0x000076322c4d7816 */ /* 0x000fe2000000004d */
[----:B------:R-:W-:Y:S01]  /*1e30*/  FADD.FTZ R78, R78, R88 ;  /* 0x000000584e4e7221 */ /* 0x000fe20000010000 */
[----:B------:R-:W-:Y:S02]  /*1e40*/  FFMA.FTZ R79, R88, R88, R79 ;  /* 0x00000058584f7223 */ /* 0x000fe4000001004f */
[----:B------:R-:W-:-:S02]  /*1e50*/  SHF.L.U32 R77, R77, 0x10, RZ ;  /* 0x000000104d4d7819 */ /* 0x000fc400000006ff */
[----:B------:R-:W-:-:S03]  /*1e60*/  SHF.L.U32 R89, R45, 0x10, RZ ;  /* 0x000000102d597819 */ /* 0x000fc600000006ff */
[----:B------:R-:W-:Y:S01]  /*1e70*/  FADD.FTZ R78, R78, R77 ;  /* 0x0000004d4e4e7221 */ /* 0x000fe20000010000 */
[--C-:B------:R-:W-:Y:S01]  /*1e80*/  FFMA.FTZ R77, R77, R77, R79.reuse ;  /* 0x0000004d4d4d7223 */ /* 0x100fe2000001004f */
[----:B------:R-:W-:Y:S01]  /*1e90*/  PRMT R79, R45, 0x7632, R79 ;  /* 0x000076322d4f7816 */ /* 0x000fe2000000004f */
[----:B------:R-:W-:Y:S01]  /*1ea0*/  FADD.FTZ R80, R80, R89 ;  /* 0x0000005950507221 */ /* 0x000fe20000010000 */
[----:B------:R-:W-:Y:S02]  /*1eb0*/  FFMA.FTZ R76, R89, R89, R76 ;  /* 0x00000059594c7223 */ /* 0x000fe4000001004c */
[----:B------:R-:W-:Y:S02]  /*1ec0*/  SHF.L.U32 R79, R79, 0x10, RZ ;  /* 0x000000104f4f7819 */ /* 0x000fe400000006ff */
[----:B------:R-:W-:-:S03]  /*1ed0*/  SHF.L.U32 R90, R42, 0x10, RZ ;  /* 0x000000102a5a7819 */ /* 0x000fc600000006ff */
[----:B------:R-:W-:Y:S01]  /*1ee0*/  FADD.FTZ R80, R80, R79 ;  /* 0x0000004f50507221 */ /* 0x000fe20000010000 */
[--C-:B------:R-:W-:Y:S01]  /*1ef0*/  FFMA.FTZ R79, R79, R79, R76.reuse ;  /* 0x0000004f4f4f7223 */ /* 0x100fe2000001004c */
[----:B------:R-:W-:Y:S01]  /*1f00*/  PRMT R76, R42, 0x7632, R76 ;  /* 0x000076322a4c7816 */ /* 0x000fe2000000004c */
[----:B------:R-:W-:Y:S01]  /*1f10*/  FFMA.FTZ R77, R90, R90, R77 ;  /* 0x0000005a5a4d7223 */ /* 0x000fe2000001004d */
[----:B------:R-:W-:Y:S02]  /*1f20*/  FADD.FTZ R78, R78, R90 ;  /* 0x0000005a4e4e7221 */ /* 0x000fe40000010000 */
[----:B------:R-:W-:Y:S02]  /*1f30*/  SHF.L.U32 R76, R76, 0x10, RZ ;  /* 0x000000104c4c7819 */ /* 0x000fe400000006ff */
[----:B------:R-:W-:-:S03]  /*1f40*/  SHF.L.U32 R91, R43, 0x10, RZ ;  /* 0x000000102b5b7819 */ /* 0x000fc600000006ff */
[----:B------:R-:W-:Y:S01]  /*1f50*/  FFMA.FTZ R77, R76, R76, R77 ;  /* 0x0000004c4c4d7223 */ /* 0x000fe2000001004d */
[----:B------:R-:W-:Y:S01]  /*1f60*/  FADD.FTZ R76, R78, R76 ;  /* 0x0000004c4e4c7221 */ /* 0x000fe20000010000 */
[----:B------:R-:W-:Y:S01]  /*1f70*/  PRMT R78, R43, 0x7632, R78 ;  /* 0x000076322b4e7816 */ /* 0x000fe2000000004e */
[----:B------:R-:W-:Y:S01]  /*1f80*/  FFMA.FTZ R79, R91, R91, R79 ;  /* 0x0000005b5b4f7223 */ /* 0x000fe2000001004f */
[----:B------:R-:W-:Y:S01]  /*1f90*/  ISETP.GT.U32.AND P2, PT, R84, 0x3f, PT ;  /* 0x0000003f5400780c */ /* 0x000fe20003f44070 */
[----:B------:R-:W-:Y:S02]  /*1fa0*/  FADD.FTZ R80, R80, R91 ;  /* 0x0000005b50507221 */ /* 0x000fe40000010000 */
[----:B------:R-:W-:-:S04]  /*1fb0*/  IMAD.U32 R78, R78, 0x10000, RZ ;  /* 0x000100004e4e7824 */ /* 0x000fc800078e00ff */
[----:B------:R-:W-:Y:S01]  /*1fc0*/  FFMA.FTZ R79, R78, R78, R79 ;  /* 0x0000004e4e4f7223 */ /* 0x000fe2000001004f */
[----:B------:R-:W-:Y:S01]  /*1fd0*/  FADD.FTZ R78, R80, R78 ;  /* 0x0000004e504e7221 */ /* 0x000fe20000010000 */
[----:B------:R-:W-:Y:S01]  /*1fe0*/  STS.64 [R120], R76 ;  /* 0x0000004c78007388 */ /* 0x000fe20000000a00 */
[----:B------:R-:W-:Y:S03]  /*1ff0*/  BSSY B0, `(.L_x_1417) ;  /* 0x0000041000007945 */ /* 0x000fe60003800000 */
[----:B------:R0:W-:Y:S01]  /*2000*/  STS.64 [R120+0x1680], R78 ;  /* 0x0016804e78007388 */ /* 0x0001e20000000a00 */
[----:B------:R-:W-:Y:S01]  /*2010*/  BAR.SYNC.DEFER_BLOCKING 0x0 ;  /* 0x0000000000007b1d */ /* 0x000fe20000010000 */
[----:B------:R-:W-:Y:S02]  /*2020*/  LOP3.LUT P1, RZ, R84, 0xffffffc1, RZ, 0xc0, !PT ;  /* 0xffffffc154ff7812 */ /* 0x000fe4000782c0ff */
[----:B0-----:R-:W-:-:S03]  /*2030*/  CS2R R78, SRZ ;  /* 0x00000000004e7805 */ /* 0x001fc6000001ff00 */
[----:B------:R-:W-:Y:S08]  /*2040*/  @P2 BRA `(.L_x_1418) ;  /* 0x0000000000ec2947 */ /* 0x000ff00003800000 */
[----:B------:R-:W2:Y:S04]  /*2050*/  LDL R83, [R1+0x34] ;  /* 0x0000340001537983 */ /* 0x000ea80000100800 */
[----:B------:R-:W3:Y:S04]  /*2060*/  LDL R82, [R1+0x30] ;  /* 0x0000300001527983 */ /* 0x000ee80000100800 */
[----:B------:R-:W4:Y:S04]  /*2070*/  LDL R81, [R1+0x2c] ;  /* 0x00002c0001517983 */ /* 0x000f280000100800 */
[----:B------:R-:W4:Y:S04]  /*2080*/  LDL R123, [R1+0x28] ;  /* 0x00002800017b7983 */ /* 0x000f280000100800 */
[----:B------:R-:W4:Y:S04]  /*2090*/  LDL R122, [R1+0x24] ;  /* 0x00002400017a7983 */ /* 0x000f280000100800 */
[----:B------:R-:W4:Y:S04]  /*20a0*/  LDL R116, [R1+0x20] ;  /* 0x0000200001747983 */ /* 0x000f280000100800 */
[----:B------:R-:W4:Y:S04]  /*20b0*/  LDL R114, [R1+0x1c] ;  /* 0x00001c0001727983 */ /* 0x000f280000100800 */
[----:B------:R-:W4:Y:S04]  /*20c0*/  LDL R87, [R1+0x18] ;  /* 0x0000180001577983 */ /* 0x000f280000100800 */
[----:B------:R-:W4:Y:S04]  /*20d0*/  LDL R86, [R1+0x14] ;  /* 0x0000140001567983 */ /* 0x000f280000100800 */
[----:B------:R-:W4:Y:S04]  /*20e0*/  LDL R85, [R1+0x10] ;  /* 0x0000100001557983 */ /* 0x000f280000100800 */
[----:B------:R-:W4:Y:S04]  /*20f0*/  LDL R80, [R1] ;  /* 0x0000000001507983 */ /* 0x000f280000100800 */
[----:B--2---:R0:W1:Y:S04]  /*2100*/  LDS.64 R76, [R83] ;  /* 0x00000000534c7984 */ /* 0x0040680000000a00 */
[----:B---3--:R2:W3:Y:S04]  /*2110*/  LDS.64 R78, [R82] ;  /* 0x00000000524e7984 */ /* 0x0084e80000000a00 */
[----:B0-----:R-:W4:Y:S04]  /*2120*/  LDL R83, [R1+0xc] ;  /* 0x00000c0001537983 */ /* 0x001f280000100800 */
[----:B--2---:R-:W2:Y:S01]  /*2130*/  LDL R82, [R1+0x8] ;  /* 0x0000080001527983 */ /* 0x004ea20000100800 */
[----:B-1----:R-:W-:Y:S01]  /*2140*/  FADD.FTZ R76, RZ, R76 ;  /* 0x0000004cff4c7221 */ /* 0x002fe20000010000 */
[----:B------:R-:W-:-:S03]  /*2150*/  FADD.FTZ R77, RZ, R77 ;  /* 0x0000004dff4d7221 */ /* 0x000fc60000010000 */
[----:B---3--:R-:W-:Y:S01]  /*2160*/  FADD.FTZ R78, R76, R78 ;  /* 0x0000004e4c4e7221 */ /* 0x008fe20000010000 */
[----:B------:R-:W-:Y:S02]  /*2170*/  FADD.FTZ R79, R77, R79 ;  /* 0x0000004f4d4f7221 */ /* 0x000fe40000010000 */
[----:B----4-:R0:W1:Y:S04]  /*2180*/  LDS.64 R76, [R81] ;  /* 0x00000000514c7984 */ /* 0x0100680000000a00 */
[----:B0-----:R-:W3:Y:S01]  /*2190*/  LDL R81, [R1+0x4] ;  /* 0x0000040001517983 */ /* 0x001ee20000100800 */
[----:B-1----:R-:W-:Y:S01]  /*21a0*/  FADD.FTZ R78, R78, R76 ;  /* 0x0000004c4e4e7221 */ /* 0x002fe20000010000 */
[----:B------:R-:W-:Y:S02]  /*21b0*/  FADD.FTZ R79, R79, R77 ;  /* 0x0000004d4f4f7221 */ /* 0x000fe40000010000 */
[----:B------:R-:W0:Y:S02]  /*21c0*/  LDS.64 R76, [R123] ;  /* 0x000000007b4c7984 */ /* 0x000e240000000a00 */
[----:B0-----:R-:W-:Y:S01]  /*21d0*/  FADD.FTZ R78, R78, R76 ;  /* 0x0000004c4e4e7221 */ /* 0x001fe20000010000 */
[----:B------:R-:W-:-:S02]  /*21e0*/  FADD.FTZ R79, R79, R77 ;  /* 0x0000004d4f4f7221 */ /* 0x000fc40000010000 */
[----:B------:R-:W0:Y:S02]  /*21f0*/  LDS.64 R76, [R122] ;  /* 0x000000007a4c7984 */ /* 0x000e240000000a00 */
[----:B0-----:R-:W-:Y:S01]  /*2200*/  FADD.FTZ R78, R78, R76 ;  /* 0x0000004c4e4e7221 */ /* 0x001fe20000010000 */
[----:B------:R-:W-:Y:S02]  /*2210*/  FADD.FTZ R79, R79, R77 ;  /* 0x0000004d4f4f7221 */ /* 0x000fe40000010000 */
[----:B------:R-:W0:Y:S02]  /*2220*/  LDS.64 R76, [R116] ;  /* 0x00000000744c7984 */ /* 0x000e240000000a00 */
[----:B0-----:R-:W-:Y:S01]  /*2230*/  FADD.FTZ R78, R78, R76 ;  /* 0x0000004c4e4e7221 */ /* 0x001fe20000010000 */
        /* <DEDUP_REMOVED lines=16> */
[----:B--2---:R-:W0:Y:S02]  /*2340*/  LDS.64 R76, [R82] ;  /* 0x00000000524c7984 */ /* 0x004e240000000a00 */
[----:B0-----:R-:W-:Y:S01]  /*2350*/  FADD.FTZ R78, R78, R76 ;  /* 0x0000004c4e4e7221 */ /* 0x001fe20000010000 */
[----:B------:R-:W-:Y:S02]  /*2360*/  FADD.FTZ R79, R79, R77 ;  /* 0x0000004d4f4f7221 */ /* 0x000fe40000010000 */
[----:B---3--:R-:W0:Y:S02]  /*2370*/  LDS.64 R76, [R81] ;  /* 0x00000000514c7984 */ /* 0x008e240000000a00 */
[----:B0-----:R-:W-:Y:S01]  /*2380*/  FADD.FTZ R78, R78, R76 ;  /* 0x0000004c4e4e7221 */ /* 0x001fe20000010000 */
[----:B------:R-:W-:-:S02]  /*2390*/  FADD.FTZ R79, R79, R77 ;  /* 0x0000004d4f4f7221 */ /* 0x000fc40000010000 */
[----:B------:R-:W0:Y:S02]  /*23a0*/  LDS.64 R76, [R80] ;  /* 0x00000000504c7984 */ /* 0x000e240000000a00 */
[----:B0-----:R-:W-:Y:S01]  /*23b0*/  FADD.FTZ R78, R78, R76 ;  /* 0x0000004c4e4e7221 */ /* 0x001fe20000010000 */
[----:B------:R-:W-:Y:S02]  /*23c0*/  FADD.FTZ R79, R79, R77 ;  /* 0x0000004d4f4f7221 */ /* 0x000fe40000010000 */
[----:B------:R-:W0:Y:S02]  /*23d0*/  LDS.64 R76, [R125] ;  /* 0x000000007d4c7984 */ /* 0x000e240000000a00 */
[----:B0-----:R-:W-:Y:S01]  /*23e0*/  FADD.FTZ R78, R78, R76 ;  /* 0x0000004c4e4e7221 */ /* 0x001fe20000010000 */
[----:B------:R-:W-:-:S07]  /*23f0*/  FADD.FTZ R79, R79, R77 ;  /* 0x0000004d4f4f7221 */ /* 0x000fce0000010000 */
.L_x_1418:
[----:B------:R-:W-:Y:S05]  /*2400*/  BSYNC B0 ;  /* 0x0000000000007941 */ /* 0x000fea0003800000 */
.L_x_1417:
[----:B------:R-:W0:Y:S01]  /*2410*/  S2R R77, SR_TID.X ;  /* 0x00000000004d7919 */ /* 0x000e220000002100 */
[----:B------:R-:W1:Y:S01]  /*2420*/  @!P1 LDC R76, c[0x0][0x10] ;  /* 0x00000400ff4c9b82 */ /* 0x000e620000000800 */
[----:B------:R-:W-:Y:S01]  /*2430*/  ISETP.NE.AND P2, PT, R84, RZ, PT ;  /* 0x000000ff5400720c */ /* 0x000fe20003f45270 */
[----:B------:R-:W2:Y:S01]  /*2440*/  S2R R85, SR_CTAID.X ;  /* 0x0000000000557919 */ /* 0x000ea20000002500 */
[----:B------:R-:W3:Y:S05]  /*2450*/  SHFL.BFLY PT, R81, R78, 0x1, 0x1f ;  /* 0x0c201f004e517f89 */ /* 0x000eea00000e0000 */
[----:B------:R-:W4:Y:S01]  /*2460*/  @!P1 LDC.64 R82, c[0x0][0x248] ;  /* 0x00009200ff529b82 */ /* 0x000f220000000a00 */
[----:B------:R-:W2:Y:S01]  /*2470*/  SHFL.BFLY PT, R80, R79, 0x1, 0x1f ;  /* 0x0c201f004f507f89 */ /* 0x000ea200000e0000 */
[----:B-1----:R-:W-:Y:S01]  /*2480*/  @!P1 IMAD R76, R76, R5, UR8 ;  /* 0x000000084c4c9e24 */ /* 0x002fe2000f8e0205 */
[----:B0-----:R-:W-:Y:S01]  /*2490*/  SHF.R.U32.HI R77, RZ, 0x1, R77 ;  /* 0x00000001ff4d7819 */ /* 0x001fe2000001164d */
[----:B---3--:R-:W-:Y:S01]  /*24a0*/  FADD.FTZ R78, R81, R78 ;  /* 0x0000004e514e7221 */ /* 0x008fe20000010000 */
[----:B--2---:R-:W-:Y:S01]  /*24b0*/  LOP3.LUT R85, R85, 0x7f, RZ, 0xc0, !PT ;  /* 0x0000007f55557812 */ /* 0x004fe200078ec0ff */
[----:B------:R-:W-:Y:S01]  /*24c0*/  FADD.FTZ R79, R80, R79 ;  /* 0x0000004f504f7221 */ /* 0x000fe20000010000 */
[----:B------:R-:W-:-:S04]  /*24d0*/  SHF.L.U32 R77, R77, 0x7, RZ ;  /* 0x000000074d4d7819 */ /* 0x000fc800000006ff */
[----:B------:R-:W-:-:S04]  /*24e0*/  LOP3.LUT R77, R77, 0xffffff80, R85, 0xe2, !PT ;  /* 0xffffff804d4d7812 */ /* 0x000fc800078ee255 */
[----:B------:R-:W-:-:S04]  /*24f0*/  @!P1 LEA R76, R76, R77, 0xc ;  /* 0x0000004d4c4c9211 */ /* 0x000fc800078e60ff */
[----:B------:R-:W-:-:S05]  /*2500*/  @!P1 SHF.L.U32 R76, R76, 0x1, RZ ;  /* 0x000000014c4c9819 */ /* 0x000fca00000006ff */
[----:B----4-:R-:W-:-:S05]  /*2510*/  @!P1 IMAD.WIDE.U32 R76, R76, 0x4, R82 ;  /* 0x000000044c4c9825 */ /* 0x010fca00078e0052 */
[----:B------:R0:W-:Y:S01]  /*2520*/  @!P1 STG.E.64 desc[UR6][R76.64], R78 ;  /* 0x0000004e4c009986 */ /* 0x0001e2000c101b06 */
[----:B------:R-:W-:Y:S01]  /*2530*/  BAR.SYNC.DEFER_BLOCKING 0x0 ;  /* 0x0000000000007b1d */ /* 0x000fe20000010000 */
[----:B------:R-:W-:-:S05]  /*2540*/  ISETP.GT.U32.AND P1, PT, R84, 0xff, PT ;  /* 0x000000ff5400780c */ /* 0x000fca0003f24070 */
[----:B------:R-:W-:Y:S08]  /*2550*/  @P2 BRA `(.L_x_1419) ;  /* 0x0000000000602947 */ /* 0x000ff00003800000 */
[----:B0-----:R-:W0:Y:S01]  /*2560*/  S2R R77, SR_LANEID ;  /* 0x00000000004d7919 */ /* 0x001e220000000000 */
[----:B------:R-:W-:Y:S01]  /*2570*/  VOTEU.ANY UR9, UPT, PT ;  /* 0x0000000000097886 */ /* 0x000fe200038e0100 */
[----:B------:R-:W-:Y:S01]  /*2580*/  UISETP.NE.AND UP0, UPT, UR14, URZ, UPT ;  /* 0x0000003f0e00728c */ /* 0x000fe2000bf05270 */
[----:B------:R-:W0:Y:S01]  /*2590*/  FLO.U32 R76, UR9 ;  /* 0x00000009004c7d00 */ /* 0x000e2200080e0000 */
[----:B------:R-:W-:Y:S02]  /*25a0*/  UMOV UR5, 0x7fffff81 ;  /* 0x7fffff8100057882 */ /* 0x000fe40000000000 */
[----:B------:R-:W-:Y:S01]  /*25b0*/  USEL UR5, UR5, 0x1, !UP0 ;  /* 0x0000000105057887 */ /* 0x000fe2000c000000 */
[----:B0-----:R-:W-:-:S04]  /*25c0*/  ISETP.EQ.U32.AND P2, PT, R76, R77, PT ;  /* 0x0000004d4c00720c */ /* 0x001fc80003f42070 */
[----:B------:R-:W0:Y:S02]  /*25d0*/  POPC R77, UR9 ;  /* 0x00000009004d7d09 */ /* 0x000e240008000000 */
[----:B0-----:R-:W-:-:S07]  /*25e0*/  IMAD R77, R77, UR5, RZ ;  /* 0x000000054d4d7c24 */ /* 0x001fce000f8e02ff */
[----:B------:R-:W-:Y:S06]  /*25f0*/  @P2 MEMBAR.ALL.GPU ;  /* 0x0000000000002992 */ /* 0x000fec000000a000 */
[----:B------:R-:W-:-:S00]  /*2600*/  @P2 ERRBAR ;  /* 0x00000000000029ab */ /* 0x000fc00000000000 */
[----:B------:R-:W-:Y:S06]  /*2610*/  @P2 CGAERRBAR ;  /* 0x00000000000025ab */ /* 0x000fec0000000000 */
[----:B------:R-:W2:Y:S04]  /*2620*/  @P2 ATOM.E.ADD.STRONG.GPU PT, R77, desc[UR6][R74.64], R77 ;  /* 0x0000004d4a4d298a */ /* 0x000ea800081ee1c6 */
[----:B--2---:R0:W1:Y:S02]  /*2630*/  SHFL.IDX PT, R77, R77, R76, 0x1f ;  /* 0x00001f4c4d4d7589 */ /* 0x00406400000e0000 */
[----:B0-----:R-:W0:Y:S02]  /*2640*/  S2R R76, SR_LTMASK ;  /* 0x00000000004c7919 */ /* 0x001e240000003900 */
[----:B0-----:R-:W-:-:S06]  /*2650*/  LOP3.LUT R76, R76, UR9, RZ, 0xc0, !PT ;  /* 0x000000094c4c7c12 */ /* 0x001fcc000f8ec0ff */
[----:B------:R-:W1:Y:S02]  /*2660*/  POPC R76, R76 ;  /* 0x0000004c004c7309 */ /* 0x000e640000000000 */
[----:B-1----:R-:W-:-:S07]  /*2670*/  IMAD R76, R76, UR5, R77 ;  /* 0x000000054c4c7c24 */ /* 0x002fce000f8e024d */
.L_x_1420:
[----:B------:R-:W2:Y:S04]  /*2680*/  LD.E.STRONG.GPU R77, desc[UR6][R74.64] ;  /* 0x000000064a4d7980 */ /* 0x000ea8000c10f900 */
[----:B--2---:R-:W-:Y:S01]  /*2690*/  CCTL.IVALL ;  /* 0x00000000ff00798f */ /* 0x004fe20002000000 */
[----:B------:R-:W-:Y:S05]  /*26a0*/  YIELD ;  /* 0x0000000000007946 */ /* 0x000fea0003800000 */
[----:B------:R-:W-:-:S04]  /*26b0*/  LOP3.LUT R77, R77, R76, RZ, 0x3c, !PT ;  /* 0x0000004c4d4d7212 */ /* 0x000fc800078e3cff */
[----:B------:R-:W-:-:S13]  /*26c0*/  ISETP.GT.AND P2, PT, R77, -0x1, PT ;  /* 0xffffffff4d00780c */ /* 0x000fda0003f44270 */
[----:B------:R-:W-:Y:S05]  /*26d0*/  @P2 BRA `(.L_x_1420) ;  /* 0xfffffffc00e82947 */ /* 0x000fea000383ffff */
.L_x_1419:
[----:B------:R-:W1:Y:S01]  /*26e0*/  S2R R116, SR_TID.X ;  /* 0x0000000000747919 */ /* 0x000e620000002100 */
[----:B------:R-:W-:Y:S05]  /*26f0*/  WARPSYNC.ALL ;  /* 0x0000000000007948 */ /* 0x000fea0003800000 */
[----:B------:R-:W-:Y:S01]  /*2700*/  BAR.SYNC.DEFER_BLOCKING 0x0 ;  /* 0x0000000000007b1d */ /* 0x000fe20000010000 */
[----:B0-----:R-:W-:-:S05]  /*2710*/  CS2R R76, SRZ ;  /* 0x00000000004c7805 */ /* 0x001fca000001ff00 */
[----:B------:R-:W-:Y:S04]  /*2720*/  BSSY B0, `(.L_x_1421) ;  /* 0x000005a000007945 */ /* 0x000fe80003800000 */
[----:B------:R-:W-:Y:S05]  /*2730*/  @P1 BRA `(.L_x_1422) ;  /* 0x0000000400601947 */ /* 0x000fea0003800000 */
[----:B------:R-:W0:Y:S01]  /*2740*/  LDC R76, c[0x0][0x10] ;  /* 0x00000400ff4c7b82 */ /* 0x000e220000000800 */
[C---:B-1----:R-:W-:Y:S02]  /*2750*/  SHF.L.U32 R77, R116.reuse, 0x4, RZ ;  /* 0x00000004744d7819 */ /* 0x042fe400000006ff */
[----:B------:R-:W-:Y:S02]  /*2760*/  LOP3.LUT R78, R116, 0x7, RZ, 0xc0, !PT ;  /* 0x00000007744e7812 */ /* 0x000fe400078ec0ff */
[----:B------:R-:W-:-:S03]  /*2770*/  LOP3.LUT R77, R77, 0x7fffff80, RZ, 0xc0, !PT ;  /* 0x7fffff804d4d7812 */ /* 0x000fc600078ec0ff */
[----:B------:R-:W1:Y:S01]  /*2780*/  LDC.64 R122, c[0x0][0x248] ;  /* 0x00009200ff7a7b82 */ /* 0x000e620000000a00 */
[----:B0-----:R-:W-:-:S05]  /*2790*/  IMAD R76, R76, R5, UR8 ;  /* 0x000000084c4c7e24 */ /* 0x001fca000f8e0205 */
[----:B------:R-:W-:-:S04]  /*27a0*/  LEA R76, R76, R77, 0xc ;  /* 0x0000004d4c4c7211 */ /* 0x000fc800078e60ff */
[----:B------:R-:W-:-:S04]  /*27b0*/  IADD3 R76, R76, R78, RZ ;  /* 0x0000004e4c4c7210 */ /* 0x000fc80007ffe0ff */
[----:B------:R-:W-:-:S05]  /*27c0*/  SHF.L.U32 R86, R76, 0x1, RZ ;  /* 0x000000014c567819 */ /* 0x000fca00000006ff */
[----:B-1----:R-:W-:-:S04]  /*27d0*/  IMAD.WIDE.U32 R78, R86, 0x4, R122 ;  /* 0x00000004564e7825 */ /* 0x002fc800078e007a */
[C---:B------:R-:W-:Y:S02]  /*27e0*/  VIADD R80, R86.reuse, 0x10 ;  /* 0x0000001056507836 */ /* 0x040fe40000000000 */
[----:B------:R-:W2:Y:S01]  /*27f0*/  LDG.E.64 R78, desc[UR6][R78.64] ;  /* 0x000000064e4e7981 */ /* 0x000ea2000c1e1b00 */
[----:B------:R-:W-:Y:S01]  /*2800*/  IADD3 R76, R86, 0x20, RZ ;  /* 0x00000020564c7810 */ /* 0x000fe20007ffe0ff */
[----:B------:R-:W-:-:S06]  /*2810*/  IMAD.WIDE.U32 R80, R80, 0x4, R122 ;  /* 0x0000000450507825 */ /* 0x000fcc00078e007a */
[----:B------:R-:W3:Y:S01]  /*2820*/  LDG.E.64 R80, desc[UR6][R80.64] ;  /* 0x0000000650507981 */ /* 0x000ee2000c1e1b00 */
[----:B------:R-:W-:-:S06]  /*2830*/  IMAD.WIDE.U32 R76, R76, 0x4, R122 ;  /* 0x000000044c4c7825 */ /* 0x000fcc00078e007a */
[----:B------:R-:W4:Y:S01]  /*2840*/  LDG.E.64 R76, desc[UR6][R76.64] ;  /* 0x000000064c4c7981 */ /* 0x000f22000c1e1b00 */
[C---:B------:R-:W-:Y:S02]  /*2850*/  IADD3 R82, R86.reuse, 0x40, RZ ;  /* 0x0000004056527810 */ /* 0x040fe40007ffe0ff */
        /* <DEDUP_REMOVED lines=9> */
[----:B------:R-:W-:-:S04]  /*28f0*/  FADD.FTZ R87, R81, R79 ;  /* 0x0000004f51577221 */ /* 0x000fc80000010000 */
[----:B------:R-:W-:-:S04]  /*2900*/  IMAD.WIDE.U32 R80, R80, 0x4, R122 ;  /* 0x0000000450507825 */ /* 0x000fc800078e007a */
[----:B----4-:R-:W-:Y:S01]  /*2910*/  FADD.FTZ R76, R76, R78 ;  /* 0x0000004e4c4c7221 */ /* 0x010fe20000010000 */
[----:B------:R-:W-:Y:S01]  /*2920*/  IADD3 R78, R86, 0x60, RZ ;  /* 0x00000060564e7810 */ /* 0x000fe20007ffe0ff */
[----:B------:R-:W2:Y:S04]  /*2930*/  LDG.E.64 R80, desc[UR6][R80.64] ;  /* 0x0000000650507981 */ /* 0x000ea8000c1e1b00 */
[----:B------:R-:W-:-:S06]  /*2940*/  IMAD.WIDE.U32 R78, R78, 0x4, R122 ;  /* 0x000000044e4e7825 */ /* 0x000fcc00078e007a */
[----:B------:R-:W3:Y:S01]  /*2950*/  LDG.E.64 R78, desc[UR6][R78.64] ;  /* 0x000000064e4e7981 */ /* 0x000ee2000c1e1b00 */
[----:B------:R-:W-:Y:S01]  /*2960*/  FADD.FTZ R77, R77, R87 ;  /* 0x000000574d4d7221 */ /* 0x000fe20000010000 */
[----:B--2---:R-:W-:Y:S01]  /*2970*/  FADD.FTZ R76, R80, R76 ;  /* 0x0000004c504c7221 */ /* 0x004fe20000010000 */
[----:B------:R-:W-:Y:S02]  /*2980*/  IADD3 R80, R86, 0x70, RZ ;  /* 0x0000007056507810 */ /* 0x000fe40007ffe0ff */
[----:B------:R-:W-:Y:S01]  /*2990*/  FADD.FTZ R77, R81, R77 ;  /* 0x0000004d514d7221 */ /* 0x000fe20000010000 */
[----:B------:R-:W-:Y:S01]  /*29a0*/  FADD.FTZ R76, R82, R76 ;  /* 0x0000004c524c7221 */ /* 0x000fe20000010000 */
[----:B------:R-:W-:Y:S01]  /*29b0*/  IADD3 R82, R86, 0x80, RZ ;  /* 0x0000008056527810 */ /* 0x000fe20007ffe0ff */
[----:B------:R-:W-:-:S04]  /*29c0*/  IMAD.WIDE.U32 R80, R80, 0x4, R122 ;  /* 0x0000000450507825 */ /* 0x000fc800078e007a */
[----:B------:R-:W-:Y:S01]  /*29d0*/  FADD.FTZ R77, R83, R77 ;  /* 0x0000004d534d7221 */ /* 0x000fe20000010000 */
[----:B------:R-:W-:Y:S01]  /*29e0*/  FADD.FTZ R76, R84, R76 ;  /* 0x0000004c544c7221 */ /* 0x000fe20000010000 */
[----:B------:R-:W-:Y:S02]  /*29f0*/  VIADD R84, R86, 0x90 ;  /* 0x0000009056547836 */ /* 0x000fe40000000000 */
[----:B------:R-:W-:-:S04]  /*2a00*/  IMAD.WIDE.U32 R82, R82, 0x4, R122 ;  /* 0x0000000452527825 */ /* 0x000fc800078e007a */
[----:B---3--:R-:W-:Y:S01]  /*2a10*/  FADD.FTZ R78, R78, R76 ;  /* 0x0000004c4e4e7221 */ /* 0x008fe20000010000 */
[----:B------:R-:W2:Y:S01]  /*2a20*/  LDG.E.64 R80, desc[UR6][R80.64] ;  /* 0x0000000650507981 */ /* 0x000ea2000c1e1b00 */
[----:B------:R-:W-:Y:S01]  /*2a30*/  FADD.FTZ R87, R85, R77 ;  /* 0x0000004d55577221 */ /* 0x000fe20000010000 */
[----:B------:R-:W-:Y:S01]  /*2a40*/  IADD3 R76, R86, 0xa0, RZ ;  /* 0x000000a0564c7810 */ /* 0x000fe20007ffe0ff */
[--C-:B------:R-:W-:Y:S01]  /*2a50*/  IMAD.WIDE.U32 R84, R84, 0x4, R122.reuse ;  /* 0x0000000454547825 */ /* 0x100fe200078e007a */
[----:B------:R-:W3:Y:S03]  /*2a60*/  LDG.E.64 R82, desc[UR6][R82.64] ;  /* 0x0000000652527981 */ /* 0x000ee6000c1e1b00 */
[----:B------:R-:W-:Y:S02]  /*2a70*/  IMAD.WIDE.U32 R76, R76, 0x4, R122 ;  /* 0x000000044c4c7825 */ /* 0x000fe400078e007a */
[----:B------:R-:W4:Y:S04]  /*2a80*/  LDG.E.64 R84, desc[UR6][R84.64] ;  /* 0x0000000654547981 */ /* 0x000f28000c1e1b00 */
[----:B------:R-:W4:Y:S01]  /*2a90*/  LDG.E.64 R76, desc[UR6][R76.64] ;  /* 0x000000064c4c7981 */ /* 0x000f22000c1e1b00 */
[----:B------:R-:W-:Y:S01]  /*2aa0*/  FADD.FTZ R79, R79, R87 ;  /* 0x000000574f4f7221 */ /* 0x000fe20000010000 */
[----:B--2---:R-:W-:-:S04]  /*2ab0*/  FADD.FTZ R78, R80, R78 ;  /* 0x0000004e504e7221 */ /* 0x004fc80000010000 */
[----:B---3--:R-:W-:Y:S01]  /*2ac0*/  FADD.FTZ R78, R82, R78 ;  /* 0x0000004e524e7221 */ /* 0x008fe20000010000 */
[----:B------:R-:W-:-:S03]  /*2ad0*/  FADD.FTZ R79, R81, R79 ;  /* 0x0000004f514f7221 */ /* 0x000fc60000010000 */
[----:B----4-:R-:W-:Y:S01]  /*2ae0*/  FADD.FTZ R78, R84, R78 ;  /* 0x0000004e544e7221 */ /* 0x010fe20000010000 */
[----:B------:R-:W-:-:S03]  /*2af0*/  FADD.FTZ R79, R83, R79 ;  /* 0x0000004f534f7221 */ /* 0x000fc60000010000 */
[----:B------:R-:W-:Y:S01]  /*2b00*/  FADD.FTZ R76, R76, R78 ;  /* 0x0000004e4c4c7221 */ /* 0x000fe20000010000 */
[C---:B------:R-:W-:Y:S01]  /*2b10*/  IADD3 R78, R86.reuse, 0xb0, RZ ;  /* 0x000000b0564e7810 */ /* 0x040fe20007ffe0ff */
[----:B------:R-:W-:Y:S01]  /*2b20*/  FADD.FTZ R114, R85, R79 ;  /* 0x0000004f55727221 */ /* 0x000fe20000010000 */
[----:B------:R-:W-:-:S03]  /*2b30*/  IADD3 R80, R86, 0xc0, RZ ;  /* 0x000000c056507810 */ /* 0x000fc60007ffe0ff */
[----:B------:R-:W-:Y:S01]  /*2b40*/  IMAD.WIDE.U32 R78, R78, 0x4, R122 ;  /* 0x000000044e4e7825 */ /* 0x000fe200078e007a */
[----:B------:R-:W-:-:S03]  /*2b50*/  IADD3 R82, R86, 0xd0, RZ ;  /* 0x000000d056527810 */ /* 0x000fc60007ffe0ff */
[--C-:B------:R-:W-:Y:S01]  /*2b60*/  IMAD.WIDE.U32 R80, R80, 0x4, R122.reuse ;  /* 0x0000000450507825 */ /* 0x100fe200078e007a */
[----:B------:R-:W-:Y:S01]  /*2b70*/  IADD3 R84, R86, 0xe0, RZ ;  /* 0x000000e056547810 */ /* 0x000fe20007ffe0ff */
[----:B------:R-:W2:Y:S02]  /*2b80*/  LDG.E.64 R78, desc[UR6][R78.64] ;  /* 0x000000064e4e7981 */ /* 0x000ea4000c1e1b00 */
[--C-:B------:R-:W-:Y:S01]  /*2b90*/  IMAD.WIDE.U32 R82, R82, 0x4, R122.reuse ;  /* 0x0000000452527825 */ /* 0x100fe200078e007a */
[----:B------:R-:W-:Y:S01]  /*2ba0*/  IADD3 R86, R86, 0xf0, RZ ;  /* 0x000000f056567810 */ /* 0x000fe20007ffe0ff */
[----:B------:R-:W3:Y:S02]  /*2bb0*/  LDG.E.64 R80, desc[UR6][R80.64] ;  /* 0x0000000650507981 */ /* 0x000ee4000c1e1b00 */
[--C-:B------:R-:W-:Y:S02]  /*2bc0*/  IMAD.WIDE.U32 R84, R84, 0x4, R122.reuse ;  /* 0x0000000454547825 */ /* 0x100fe400078e007a */
[----:B------:R-:W4:Y:S02]  /*2bd0*/  LDG.E.64 R82, desc[UR6][R82.64] ;  /* 0x0000000652527981 */ /* 0x000f24000c1e1b00 */
[----:B------:R-:W-:-:S02]  /*2be0*/  IMAD.WIDE.U32 R86, R86, 0x4, R122 ;  /* 0x0000000456567825 */ /* 0x000fc400078e007a */
[----:B------:R-:W4:Y:S04]  /*2bf0*/  LDG.E.64 R84, desc[UR6][R84.64] ;  /* 0x0000000654547981 */ /* 0x000f28000c1e1b00 */
[----:B------:R-:W4:Y:S01]  /*2c00*/  LDG.E.64 R86, desc[UR6][R86.64] ;  /* 0x0000000656567981 */ /* 0x000f22000c1e1b00 */
        /* <DEDUP_REMOVED lines=10> */
[----:B------:R-:W-:-:S07]  /*2cb0*/  FADD.FTZ R77, R87, R77 ;  /* 0x0000004d574d7221 */ /* 0x000fce0000010000 */
.L_x_1422:
[----:B------:R-:W-:Y:S05]  /*2cc0*/  BSYNC B0 ;  /* 0x0000000000007941 */ /* 0x000fea0003800000 */
.L_x_1421:
[----:B------:R-:W0:Y:S01]  /*2cd0*/  SHFL.BFLY PT, R79, R76, 0x4, 0x1f ;  /* 0x0c801f004c4f7f89 */ /* 0x000e2200000e0000 */
[----:B-1----:R-:W-:Y:S01]  /*2ce0*/  LOP3.LUT P1, RZ, R116, 0xffffff07, RZ, 0xc0, !PT ;  /* 0xffffff0774ff7812 */ /* 0x002fe2000782c0ff */
[----:B------:R-:W-:Y:S01]  /*2cf0*/  BSSY B0, `(.L_x_1423) ;  /* 0x0000042000007945 */ /* 0x000fe20003800000 */
[----:B------:R-:W-:Y:S01]  /*2d00*/  PRMT R83, R72, 0x7632, R83 ;  /* 0x0000763248537816 */ /* 0x000fe20000000053 */
[----:B------:R-:W1:Y:S01]  /*2d10*/  SHFL.BFLY PT, R78, R77, 0x4, 0x1f ;  /* 0x0c801f004d4e7f89 */ /* 0x000e6200000e0000 */
        /* <DEDUP_REMOVED lines=10> */
[----:B0-----:R-:W-:Y:S01]  /*2dc0*/  FADD.FTZ R76, R79, R76 ;  /* 0x0000004c4f4c7221 */ /* 0x001fe20000010000 */
[----:B------:R-:W-:-:S02]  /*2dd0*/  PRMT R66, R66, 0x7632, R66 ;  /* 0x0000763242427816 */ /* 0x000fc40000000042 */
[----:B------:R-:W-:Y:S01]  /*2de0*/  PRMT R67, R67, 0x7632, R67 ;  /* 0x0000763243437816 */ /* 0x000fe20000000043 */
[----:B-1----:R-:W-:Y:S01]  /*2df0*/  FADD.FTZ R78, R78, R77 ;  /* 0x0000004d4e4e7221 */ /* 0x002fe20000010000 */
[----:B------:R-:W0:Y:S01]  /*2e00*/  SHFL.BFLY PT, R79, R76, 0x2, 0x1f ;  /* 0x0c401f004c4f7f89 */ /* 0x000e2200000e0000 */
[----:B------:R-:W-:Y:S02]  /*2e10*/  PRMT R65, R65, 0x7632, R65 ;  /* 0x0000763241417816 */ /* 0x000fe40000000041 */
[----:B------:R-:W-:Y:S01]  /*2e20*/  PRMT R62, R62, 0x7632, R62 ;  /* 0x000076323e3e7816 */ /* 0x000fe2000000003e */
[----:B------:R-:W1:Y:S01]  /*2e30*/  SHFL.BFLY PT, R77, R78, 0x2, 0x1f ;  /* 0x0c401f004e4d7f89 */ /* 0x000e6200000e0000 */
[----:B------:R-:W-:Y:S02]  /*2e40*/  PRMT R49, R45, 0x7632, R49 ;  /* 0x000076322d317816 */ /* 0x000fe40000000031 */
[----:B------:R-:W-:Y:S02]  /*2e50*/  PRMT R50, R42, 0x7632, R50 ;  /* 0x000076322a327816 */ /* 0x000fe40000000032 */
[----:B-----5:R-:W-:-:S02]  /*2e60*/  PRMT R81, R41, 0x7632, R81 ;  /* 0x0000763229517816 */ /* 0x020fc40000000051 */
[----:B------:R-:W-:Y:S01]  /*2e70*/  PRMT R80, R39, 0x7632, R80 ;  /* 0x0000763227507816 */ /* 0x000fe20000000050 */
[----:B0-----:R-:W-:Y:S01]  /*2e80*/  FADD.FTZ R76, R76, R79 ;  /* 0x0000004f4c4c7221 */ /* 0x001fe20000010000 */
[----:B-1----:R-:W-:-:S04]  /*2e90*/  FADD.FTZ R77, R78, R77 ;  /* 0x0000004d4e4d7221 */ /* 0x002fc80000010000 */
[----:B------:R-:W0:Y:S04]  /*2ea0*/  SHFL.BFLY PT, R79, R76, 0x1, 0x1f ;  /* 0x0c201f004c4f7f89 */ /* 0x000e2800000e0000 */
[----:B------:R-:W1:Y:S01]  /*2eb0*/  SHFL.BFLY PT, R78, R77, 0x1, 0x1f ;  /* 0x0c201f004d4e7f89 */ /* 0x000e6200000e0000 */
[--C-:B0-----:R-:W-:Y:S01]  /*2ec0*/  FADD.FTZ R76, R76, R79.reuse ;  /* 0x0000004f4c4c7221 */ /* 0x101fe20000010000 */
[----:B------:R-:W-:Y:S02]  /*2ed0*/  PRMT R79, R64, 0x7632, R79 ;  /* 0x00007632404f7816 */ /* 0x000fe4000000004f */
[----:B------:R-:W-:Y:S01]  /*2ee0*/  PRMT R64, R59, 0x7632, R64 ;  /* 0x000076323b407816 */ /* 0x000fe20000000040 */
[----:B------:R-:W-:Y:S01]  /*2ef0*/  @!P1 FMUL.FTZ R76, R76, 8.1380212577641941607e-06 ;  /* 0x370888894c4c9820 */ /* 0x000fe20000410000 */
[----:B-1----:R-:W-:Y:S01]  /*2f00*/  FADD.FTZ R78, R77, R78 ;  /* 0x0000004e4d4e7221 */ /* 0x002fe20000010000 */
[----:B------:R-:W-:-:S02]  /*2f10*/  PRMT R59, R55, 0x7632, R59 ;  /* 0x00007632373b7816 */ /* 0x000fc4000000003b */
[----:B------:R-:W-:Y:S01]  /*2f20*/  @!P1 FMUL.FTZ R77, R76, R76 ;  /* 0x0000004c4c4d9220 */ /* 0x000fe20000410000 */
[----:B------:R-:W-:Y:S02]  /*2f30*/  PRMT R55, R51, 0x7632, R55 ;  /* 0x0000763233377816 */ /* 0x000fe40000000037 */
[----:B------:R-:W-:Y:S01]  /*2f40*/  PRMT R51, R47, 0x7632, R51 ;  /* 0x000076322f337816 */ /* 0x000fe20000000033 */
[----:B------:R-:W-:Y:S01]  /*2f50*/  @!P1 FFMA.FTZ R77, R78, 8.1380212577641941607e-06, -R77 ;  /* 0x370888894e4d9823 */ /* 0x000fe2000001084d */
[----:B------:R-:W-:Y:S02]  /*2f60*/  @!P1 LOP3.LUT R78, R116, 0xfffffff8, RZ, 0xc0, !PT ;  /* 0xfffffff8744e9812 */ /* 0x000fe400078ec0ff */
[----:B------:R-:W-:Y:S02]  /*2f70*/  PRMT R47, R40, 0x7632, R47 ;  /* 0x00007632282f7816 */ /* 0x000fe4000000002f */
[----:B------:R-:W-:-:S05]  /*2f80*/  @!P1 FMNMX.FTZ R77, RZ, R77, !PT ;  /* 0x0000004dff4d9209 */ /* 0x000fca0007810000 */
[----:B------:R0:W-:Y:S02]  /*2f90*/  @!P1 STS.64 [R78+UR4], R76 ;  /* 0x0000004c4e009988 */ /* 0x0001e40008000a04 */
[----:B0-----:R-:W-:Y:S02]  /*2fa0*/  PRMT R78, R69, 0x7632, R78 ;  /* 0x00007632454e7816 */ /* 0x001fe4000000004e */
        /* <DEDUP_REMOVED lines=10> */
[----:B------:R-:W-:Y:S06]  /*3050*/  BAR.SYNC.DEFER_BLOCKING 0x0 ;  /* 0x0000000000007b1d */ /* 0x000fec0000010000 */
[----:B------:R-:W-:Y:S05]  /*3060*/  @P0 BRA `(.L_x_1424) ;  /* 0x0000000000280947 */ /* 0x000fea0003800000 */
[----:B------:R-:W0:Y:S01]  /*3070*/  S2R R84, SR_TID.X ;  /* 0x0000000000547919 */ /* 0x000e220000002100 */
[----:B------:R-:W-:Y:S01]  /*3080*/  LEA R43, P1, R3, R116, 0x5 ;  /* 0x00000074032b7211 */ /* 0x000fe200078228ff */
[----:B------:R-:W-:Y:S01]  /*3090*/  ULDC.64 UR10, c[0x0][0x240] ;  /* 0x00009000000a7ab9 */ /* 0x000fe20000000a00 */
[----:B0-----:R-:W-:-:S04]  /*30a0*/  SHF.R.S32.HI R84, RZ, 0x1f, R84 ;  /* 0x0000001fff547819 */ /* 0x001fc80000011454 */
[----:B------:R-:W-:Y:S02]  /*30b0*/  LEA.HI.X R44, R3, R84, R4, 0x5, P1 ;  /* 0x00000054032c7211 */ /* 0x000fe400008f2c04 */
[----:B------:R-:W-:-:S04]  /*30c0*/  LEA R42, P1, R43, UR10, 0x3 ;  /* 0x0000000a2b2a7c11 */ /* 0x000fc8000f8218ff */
[----:B------:R-:W-:Y:S02]  /*30d0*/  LEA.HI.X R43, R43, UR11, R44, 0x3, P1 ;  /* 0x0000000b2b2b7c11 */ /* 0x000fe400088f1c2c */
[----:B------:R-:W-:-:S06]  /*30e0*/  LEA R44, R116, UR4, 0x3 ;  /* 0x00000004742c7c11 */ /* 0x000fcc000f8e18ff */
[----:B------:R-:W0:Y:S04]  /*30f0*/  LDS.64 R44, [R44] ;  /* 0x000000002c2c7984 */ /* 0x000e280000000a00 */
[----:B0-----:R0:W-:Y:S02]  /*3100*/  STG.E.64 desc[UR6][R42.64], R44 ;  /* 0x0000002c2a007986 */ /* 0x0011e4000c101b06 */
.L_x_1424:
[----:B------:R-:W-:Y:S05]  /*3110*/  BSYNC B0 ;  /* 0x0000000000007941 */ /* 0x000fea0003800000 */
.L_x_1423:
[----:B0-----:R-:W0:Y:S01]  /*3120*/  LDS.64 R44, [R124+UR4] ;  /* 0x000000047c2c7984 */ /* 0x001e220008000a00 */
[----:B------:R-:W-:Y:S01]  /*3130*/  ULDC.64 UR10, c[0x0][0x210] ;  /* 0x00008400000a7ab9 */ /* 0x000fe20000000a00 */
[----:B------:R-:W-:Y:S01]  /*3140*/  ULDC UR5, c[0x0][0x230] ;  /* 0x00008c0000057ab9 */ /* 0x000fe20000000800 */
[----:B------:R-:W-:Y:S01]  /*3150*/  LEA R42, P1, R6, UR10, 0x1 ;  /* 0x0000000a062a7c11 */ /* 0x000fe2000f8208ff */
[----:B------:R-:W-:Y:S01]  /*3160*/  IMAD.U32 R114, R40, 0x10000, RZ ;  /* 0x0001000028727824 */ /* 0x000fe200078e00ff */
[----:B------:R-:W-:Y:S01]  /*3170*/  SHF.L.U32 R116, R38, 0x10, RZ ;  /* 0x0000001026747819 */ /* 0x000fe200000006ff */
[----:B------:R-:W-:Y:S01]  /*3180*/  IMAD.U32 R69, R69, 0x10000, RZ ;  /* 0x0001000045457824 */ /* 0x000fe200078e00ff */
[----:B------:R-:W-:Y:S02]  /*3190*/  LEA.HI.X R43, R6, UR11, R102, 0x1, P1 ;  /* 0x0000000b062b7c11 */ /* 0x000fe400088f0c66 */
        /* <DEDUP_REMOVED lines=15> */
[----:B------:R-:W-:Y:S01]  /*3290*/  SHF.L.U32 R60, R60, 0x10, RZ ;  /* 0x000000103c3c7819 */ /* 0x000fe200000006ff */
[----:B0-----:R-:W-:Y:S01]  /*32a0*/  FADD.FTZ R45, R45, UR5 ;  /* 0x000000052d2d7e21 */ /* 0x001fe20008010000 */
[--C-:B------:R-:W-:Y:S01]  /*32b0*/  FADD.FTZ R38, R0, -R44.reuse ;  /* 0x8000002c00267221 */ /* 0x100fe20000010000 */
[----:B------:R-:W-:Y:S01]  /*32c0*/  SHF.L.U32 R0, R46, 0x10, RZ ;  /* 0x000000102e007819 */ /* 0x000fe200000006ff */
[----:B------:R-:W-:Y:S01]  /*32d0*/  FADD.FTZ R83, -R44, R83 ;  /* 0x000000532c537221 */ /* 0x000fe20000010100 */
[----:B------:R-:W0:Y:S01]  /*32e0*/  LDS.64 R46, [R121+UR4] ;  /* 0x00000004792e7984 */ /* 0x000e220008000a00 */
[----:B------:R-:W1:Y:S01]  /*32f0*/  MUFU.RSQ R102, R45 ;  /* 0x0000002d00667308 */ /* 0x000e620000001400 */
[--C-:B------:R-:W-:Y:S01]  /*3300*/  FADD.FTZ R32, R32, -R44.reuse ;  /* 0x8000002c20207221 */ /* 0x100fe20000010000 */
[--C-:B------:R-:W-:Y:S01]  /*3310*/  FADD.FTZ R34, R34, -R44.reuse ;  /* 0x8000002c22227221 */ /* 0x100fe20000010000 */
[--C-:B------:R-:W-:Y:S01]  /*3320*/  FADD.FTZ R88, R88, -R44.reuse ;  /* 0x8000002c58587221 */ /* 0x100fe20000010000 */
[--C-:B------:R-:W-:Y:S01]  /*3330*/  FADD.FTZ R90, R90, -R44.reuse ;  /* 0x8000002c5a5a7221 */ /* 0x100fe20000010000 */
[----:B------:R-:W-:Y:S01]  /*3340*/  SHF.L.U32 R58, R58, 0x10, RZ ;  /* 0x000000103a3a7819 */ /* 0x000fe200000006ff */
[----:B------:R-:W-:Y:S01]  /*3350*/  FADD.FTZ R96, R96, -R44 ;  /* 0x8000002c60607221 */ /* 0x000fe20000010000 */
[----:B------:R-:W-:Y:S01]  /*3360*/  SHF.L.U32 R56, R56, 0x10, RZ ;  /* 0x0000001038387819 */ /* 0x000fe200000006ff */
[----:B------:R-:W-:Y:S01]  /*3370*/  FADD.FTZ R70, -R44, R70 ;  /* 0x000000462c467221 */ /* 0x000fe20000010100 */
[----:B------:R-:W-:Y:S01]  /*3380*/  SHF.L.U32 R52, R52, 0x10, RZ ;  /* 0x0000001034347819 */ /* 0x000fe200000006ff */
[----:B------:R-:W-:Y:S01]  /*3390*/  FADD.FTZ R79, -R44, R79 ;  /* 0x0000004f2c4f7221 */ /* 0x000fe20000010100 */
[----:B------:R-:W-:Y:S01]  /*33a0*/  SHF.L.U32 R50, R50, 0x10, RZ ;  /* 0x0000001032327819 */ /* 0x000fe200000006ff */
[----:B------:R-:W-:Y:S01]  /*33b0*/  FADD.FTZ R95, R95, -R44 ;  /* 0x8000002c5f5f7221 */ /* 0x000fe20000010000 */
[C---:B------:R-:W-:Y:S01]  /*33c0*/  FADD.FTZ R68, -R44.reuse, R68 ;  /* 0x000000442c447221 */ /* 0x040fe20000010100 */
[C---:B------:R-:W-:Y:S01]  /*33d0*/  FADD.FTZ R66, -R44.reuse, R66 ;  /* 0x000000422c427221 */ /* 0x040fe20000010100 */
[----:B------:R-:W-:Y:S01]  /*33e0*/  FADD.FTZ R54, -R44, R54 ;  /* 0x000000362c367221 */ /* 0x000fe20000010100 */
[----:B------:R-:W-:Y:S01]  /*33f0*/  FADD.FTZ R94, R94, -R44 ;  /* 0x8000002c5e5e7221 */ /* 0x000fe20000010000 */
[----:B-1----:R-:W-:Y:S01]  /*3400*/  FMUL.FTZ R38, R38, R102 ;  /* 0x0000006626267220 */ /* 0x002fe20000410000 */
[C---:B------:R-:W-:Y:S01]  /*3410*/  FMUL.FTZ R83, R102.reuse, R83 ;  /* 0x0000005366537220 */ /* 0x040fe20000410000 */
[C---:B------:R-:W-:Y:S01]  /*3420*/  FMUL.FTZ R32, R102.reuse, R32 ;  /* 0x0000002066207220 */ /* 0x040fe20000410000 */
[----:B------:R-:W-:Y:S01]  /*3430*/  FMUL.FTZ R34, R102, R34 ;  /* 0x0000002266227220 */ /* 0x000fe20000410000 */
[----:B------:R-:W-:Y:S01]  /*3440*/  FFMA.FTZ R38, R38, R114, R116 ;  /* 0x0000007226267223 */ /* 0x000fe20000010074 */
[----:B------:R-:W-:Y:S01]  /*3450*/  FFMA.FTZ R83, R83, R6, R0 ;  /* 0x0000000653537223 */ /* 0x000fe20000010000 */
[--C-:B------:R-:W-:Y:S01]  /*3460*/  FADD.FTZ R93, R93, -R44.reuse ;  /* 0x8000002c5d5d7221 */ /* 0x100fe20000010000 */
[----:B------:R-:W-:Y:S01]  /*3470*/  FADD.FTZ R92, R92, -R44 ;  /* 0x8000002c5c5c7221 */ /* 0x000fe20000010000 */
[C---:B------:R-:W-:Y:S01]  /*3480*/  FMUL.FTZ R88, R102.reuse, R88 ;  /* 0x0000005866587220 */ /* 0x040fe20000410000 */
[----:B------:R-:W-:Y:S01]  /*3490*/  FMUL.FTZ R90, R102, R90 ;  /* 0x0000005a665a7220 */ /* 0x000fe20000410000 */
[----:B------:R-:W-:Y:S01]  /*34a0*/  F2FP.BF16.F32.PACK_AB R38, R83, R38 ;  /* 0x000000265326723e */ /* 0x000fe200000010ff */
[C---:B------:R-:W-:Y:S01]  /*34b0*/  FADD.FTZ R62, -R44.reuse, R62 ;  /* 0x0000003e2c3e7221 */ /* 0x040fe20000010100 */
[----:B------:R-:W-:Y:S01]  /*34c0*/  FADD.FTZ R77, -R44, R77 ;  /* 0x0000004d2c4d7221 */ /* 0x000fe20000010100 */
[--C-:B------:R-:W-:Y:S01]  /*34d0*/  FADD.FTZ R101, R101, -R44.reuse ;  /* 0x8000002c65657221 */ /* 0x100fe20000010000 */
[--C-:B------:R-:W-:Y:S01]  /*34e0*/  FADD.FTZ R100, R100, -R44.reuse ;  /* 0x8000002c64647221 */ /* 0x100fe20000010000 */
[----:B------:R1:W-:Y:S01]  /*34f0*/  STG.E.U16 desc[UR6][R42.64], R38 ;  /* 0x000000262a007986 */ /* 0x0003e2000c101506 */
[--C-:B------:R-:W-:Y:S01]  /*3500*/  FADD.FTZ R99, R99, -R44.reuse ;  /* 0x8000002c63637221 */ /* 0x100fe20000010000 */
[--C-:B------:R-:W-:Y:S01]  /*3510*/  FADD.FTZ R98, R98, -R44.reuse ;  /* 0x8000002c62627221 */ /* 0x100fe20000010000 */
[--C-:B------:R-:W-:Y:S01]  /*3520*/  FADD.FTZ R97, R97, -R44.reuse ;  /* 0x8000002c61617221 */ /* 0x100fe20000010000 */
[----:B------:R-:W-:Y:S01]  /*3530*/  FADD.FTZ R36, R36, -R44 ;  /* 0x8000002c24247221 */ /* 0x000fe20000010000 */
[C---:B------:R-:W-:Y:S01]  /*3540*/  FADD.FTZ R73, -R44.reuse, R73 ;  /* 0x000000492c497221 */ /* 0x040fe20000010100 */
[----:B------:R-:W-:Y:S01]  /*3550*/  FADD.FTZ R69, -R44, R69 ;  /* 0x000000452c457221 */ /* 0x000fe20000010100 */
[----:B0-----:R-:W-:Y:S01]  /*3560*/  FADD.FTZ R45, R2, -R46 ;  /* 0x8000002e022d7221 */ /* 0x001fe20000010000 */
[----:B------:R-:W-:Y:S01]  /*3570*/  FADD.FTZ R82, -R46, R82 ;  /* 0x000000522e527221 */ /* 0x000fe20000010100 */
[----:B------:R-:W-:-:S02]  /*3580*/  IMAD.U32 R2, R80, 0x10000, RZ ;  /* 0x0001000050027824 */ /* 0x000fc400078e00ff */
[C---:B------:R-:W-:Y:S01]  /*3590*/  FADD.FTZ R63, -R44.reuse, R63 ;  /* 0x0000003f2c3f7221 */ /* 0x040fe20000010100 */
[----:B------:R-:W-:Y:S01]  /*35a0*/  FADD.FTZ R60, -R44, R60 ;  /* 0x0000003c2c3c7221 */ /* 0x000fe20000010100 */
[----:B-1----:R-:W-:Y:S01]  /*35b0*/  PRMT R38, R38, 0x7632, R38 ;  /* 0x0000763226267816 */ /* 0x002fe20000000026 */
[C---:B------:R-:W-:Y:S01]  /*35c0*/  FADD.FTZ R58, -R44.reuse, R58 ;  /* 0x0000003a2c3a7221 */ /* 0x040fe20000010100 */
[C---:B------:R-:W-:Y:S01]  /*35d0*/  FADD.FTZ R56, -R44.reuse, R56 ;  /* 0x000000382c387221 */ /* 0x040fe20000010100 */
[C---:B------:R-:W-:Y:S01]  /*35e0*/  FADD.FTZ R52, -R44.reuse, R52 ;  /* 0x000000342c347221 */ /* 0x040fe20000010100 */
[----:B------:R-:W-:Y:S01]  /*35f0*/  FADD.FTZ R50, -R44, R50 ;  /* 0x000000322c327221 */ /* 0x000fe20000010100 */
        /* <DEDUP_REMOVED lines=12> */
[----:B0-----:R-:W-:Y:S01]  /*36c0*/  FADD.FTZ R38, R47, UR5 ;  /* 0x000000052f267e21 */ /* 0x001fe20008010000 */
[C---:B------:R-:W-:Y:S01]  /*36d0*/  FMUL.FTZ R47, R102.reuse, R93 ;  /* 0x0000005d662f7220 */ /* 0x040fe20000410000 */
[C---:B------:R-:W-:Y:S01]  /*36e0*/  FMUL.FTZ R83, R102.reuse, R97 ;  /* 0x0000006166537220 */ /* 0x040fe20000410000 */
[C---:B------:R-:W-:Y:S01]  /*36f0*/  FMUL.FTZ R36, R102.reuse, R36 ;  /* 0x0000002466247220 */ /* 0x040fe20000410000 */
[C---:B------:R-:W-:Y:S01]  /*3700*/  FMUL.FTZ R94, R102.reuse, R73 ;  /* 0x00000049665e7220 */ /* 0x040fe20000410000 */
[C---:B------:R-:W-:Y:S01]  /*3710*/  FMUL.FTZ R62, R102.reuse, R69 ;  /* 0x00000045663e7220 */ /* 0x040fe20000410000 */
[----:B------:R-:W0:Y:S01]  /*3720*/  MUFU.RSQ R38, R38 ;  /* 0x0000002600267308 */ /* 0x000e220000001400 */
[C---:B------:R-:W-:Y:S01]  /*3730*/  FMUL.FTZ R93, R102.reuse, R63 ;  /* 0x0000003f665d7220 */ /* 0x040fe20000410000 */
[----:B------:R-:W-:Y:S01]  /*3740*/  FMUL.FTZ R77, R102, R52 ;  /* 0x00000034664d7220 */ /* 0x000fe20000410000 */
[C-C-:B------:R-:W-:Y:S01]  /*3750*/  FFMA.FTZ R73, R6.reuse, R68, R0.reuse ;  /* 0x0000004406497223 */ /* 0x140fe20000010000 */
[C-C-:B------:R-:W-:Y:S01]  /*3760*/  FFMA.FTZ R68, R6.reuse, R95, R0.reuse ;  /* 0x0000005f06447223 */ /* 0x140fe20000010000 */
[----:B------:R-:W-:Y:S01]  /*3770*/  SHF.L.U32 R99, R67, 0x10, RZ ;  /* 0x0000001043637819 */ /* 0x000fe200000006ff */
[--C-:B------:R-:W-:Y:S01]  /*3780*/  FFMA.FTZ R44, R6, R44, R0.reuse ;  /* 0x0000002c062c7223 */ /* 0x100fe20000010000 */
[----:B------:R-:W-:Y:S01]  /*3790*/  SHF.L.U32 R72, R72, 0x10, RZ ;  /* 0x0000001048487819 */ /* 0x000fe200000006ff */
[C-C-:B------:R-:W-:Y:S01]  /*37a0*/  FFMA.FTZ R70, R6.reuse, R70, R0.reuse ;  /* 0x0000004606467223 */ /* 0x140fe20000010000 */
[C-C-:B------:R-:W-:Y:S01]  /*37b0*/  FFMA.FTZ R66, R6.reuse, R66, R0.reuse ;  /* 0x0000004206427223 */ /* 0x140fe20000010000 */
[C-C-:B------:R-:W-:Y:S01]  /*37c0*/  FFMA.FTZ R63, R6.reuse, R94, R0.reuse ;  /* 0x0000005e063f7223 */ /* 0x140fe20000010000 */
[----:B------:R-:W-:Y:S01]  /*37d0*/  FFMA.FTZ R62, R6, R62, R0 ;  /* 0x0000003e063e7223 */ /* 0x000fe20000010000 */
[----:B------:R-:W-:Y:S01]  /*37e0*/  SHF.L.U32 R97, R65, 0x10, RZ ;  /* 0x0000001041617819 */ /* 0x000fe200000006ff */
[----:B------:R-:W-:Y:S01]  /*37f0*/  IMAD.U32 R67, R59, 0x10000, RZ ;  /* 0x000100003b437824 */ /* 0x000fe200078e00ff */
[----:B------:R-:W-:Y:S01]  /*3800*/  SHF.L.U32 R95, R76, 0x10, RZ ;  /* 0x000000104c5f7819 */ /* 0x000fe200000006ff */
[--C-:B------:R-:W-:Y:S01]  /*3810*/  FADD.FTZ R101, R22, -R46.reuse ;  /* 0x8000002e16657221 */ /* 0x100fe20000010000 */
[----:B------:R-:W-:Y:S01]  /*3820*/  SHF.L.U32 R61, R61, 0x10, RZ ;  /* 0x000000103d3d7819 */ /* 0x000fe200000006ff */
[----:B0-----:R-:W-:Y:S01]  /*3830*/  FMUL.FTZ R45, R45, R38 ;  /* 0x000000262d2d7220 */ /* 0x001fe20000410000 */
[----:B------:R-:W-:Y:S01]  /*3840*/  FMUL.FTZ R82, R38, R82 ;  /* 0x0000005226527220 */ /* 0x000fe20000410000 */
[----:B------:R-:W-:Y:S01]  /*3850*/  SHF.L.U32 R78, R78, 0x10, RZ ;  /* 0x000000104e4e7819 */ /* 0x000fe200000006ff */
[----:B------:R-:W-:Y:S01]  /*3860*/  FADD.FTZ R22, R35, -R46 ;  /* 0x8000002e23167221 */ /* 0x000fe20000010000 */
[----:B------:R-:W-:Y:S01]  /*3870*/  FFMA.FTZ R45, R45, R41, R39 ;  /* 0x000000292d2d7223 */ /* 0x000fe20000010027 */
[----:B------:R-:W-:Y:S01]  /*3880*/  FFMA.FTZ R82, R82, R40, R2 ;  /* 0x0000002852527223 */ /* 0x000fe20000010002 */
[----:B------:R-:W-:Y:S01]  /*3890*/  SHF.L.U32 R59, R57, 0x10, RZ ;  /* 0x00000010393b7819 */ /* 0x000fe200000006ff */
[--C-:B------:R-:W-:Y:S01]  /*38a0*/  FADD.FTZ R57, R31, -R46.reuse ;  /* 0x8000002e1f397221 */ /* 0x100fe20000010000 */
[----:B------:R-:W-:Y:S01]  /*38b0*/  SHF.L.U32 R55, R55, 0x10, RZ ;  /* 0x0000001037377819 */ /* 0x000fe200000006ff */
[----:B------:R-:W-:Y:S01]  /*38c0*/  FADD.FTZ R35, R37, -R46 ;  /* 0x8000002e25237221 */ /* 0x000fe20000010000 */
[----:B------:R-:W-:Y:S01]  /*38d0*/  F2FP.BF16.F32.PACK_AB R45, R82, R45 ;  /* 0x0000002d522d723e */ /* 0x000fe200000010ff */
[C---:B------:R-:W-:Y:S01]  /*38e0*/  FMUL.FTZ R82, R102.reuse, R96 ;  /* 0x0000006066527220 */ /* 0x040fe20000410000 */
[C---:B------:R-:W-:Y:S01]  /*38f0*/  FMUL.FTZ R96, R102.reuse, R79 ;  /* 0x0000004f66607220 */ /* 0x040fe20000410000 */
[----:B------:R-:W-:Y:S01]  /*3900*/  FMUL.FTZ R79, R102, R54 ;  /* 0x00000036664f7220 */ /* 0x000fe20000410000 */
[----:B------:R-:W-:Y:S01]  /*3910*/  SHF.L.U32 R76, R51, 0x10, RZ ;  /* 0x00000010334c7819 */ /* 0x000fe200000006ff */
[----:B------:R0:W-:Y:S01]  /*3920*/  STG.E.U16 desc[UR6][R42.64+0x4], R45 ;  /* 0x0000042d2a007986 */ /* 0x0001e2000c101506 */
[C-C-:B------:R-:W-:Y:S01]  /*3930*/  FFMA.FTZ R69, R6.reuse, R96, R0.reuse ;  /* 0x0000006006457223 */ /* 0x140fe20000010000 */
[----:B------:R-:W-:Y:S01]  /*3940*/  FFMA.FTZ R52, R6, R79, R0 ;  /* 0x0000004f06347223 */ /* 0x000fe20000010000 */
[----:B------:R-:W-:Y:S01]  /*3950*/  IMAD.U32 R79, R71, 0x10000, RZ ;  /* 0x00010000474f7824 */ /* 0x000fe200078e00ff */
[----:B------:R-:W-:Y:S01]  /*3960*/  SHF.L.U32 R71, R64, 0x10, RZ ;  /* 0x0000001040477819 */ /* 0x000fe200000006ff */
[--C-:B------:R-:W-:Y:S01]  /*3970*/  FADD.FTZ R64, R23, -R46.reuse ;  /* 0x8000002e17407221 */ /* 0x100fe20000010000 */
[----:B------:R-:W-:Y:S01]  /*3980*/  SHF.L.U32 R65, R49, 0x10, RZ ;  /* 0x0000001031417819 */ /* 0x000fe200000006ff */
[----:B------:R-:W-:Y:S01]  /*3990*/  FADD.FTZ R49, -R46, R79 ;  /* 0x0000004f2e317221 */ /* 0x000fe20000010100 */
[--C-:B------:R-:W-:Y:S01]  /*39a0*/  FADD.FTZ R98, R24, -R46.reuse ;  /* 0x8000002e18627221 */ /* 0x100fe20000010000 */
[C---:B------:R-:W-:Y:S01]  /*39b0*/  FADD.FTZ R23, -R46.reuse, R71 ;  /* 0x000000472e177221 */ /* 0x040fe20000010100 */
[C---:B------:R-:W-:Y:S01]  /*39c0*/  FADD.FTZ R99, -R46.reuse, R99 ;  /* 0x000000632e637221 */ /* 0x040fe20000010100 */
[--C-:B------:R-:W-:Y:S01]  /*39d0*/  FADD.FTZ R96, R25, -R46.reuse ;  /* 0x8000002e19607221 */ /* 0x100fe20000010000 */
[----:B0-----:R-:W-:Y:S01]  /*39e0*/  PRMT R45, R45, 0x7632, R45 ;  /* 0x000076322d2d7816 */ /* 0x001fe2000000002d */
[----:B------:R-:W-:Y:S01]  /*39f0*/  FADD.FTZ R97, -R46, R97 ;  /* 0x000000612e617221 */ /* 0x000fe20000010100 */
[--C-:B------:R-:W-:Y:S01]  /*3a00*/  FADD.FTZ R94, R26, -R46.reuse ;  /* 0x8000002e1a5e7221 */ /* 0x100fe20000010000 */
[C---:B------:R-:W-:Y:S01]  /*3a10*/  FADD.FTZ R95, -R46.reuse, R95 ;  /* 0x0000005f2e5f7221 */ /* 0x040fe20000010100 */
[----:B------:R-:W-:Y:S01]  /*3a20*/  FADD.FTZ R71, R29, -R46 ;  /* 0x8000002e1d477221 */ /* 0x000fe20000010000 */
[----:B------:R0:W-:Y:S01]  /*3a30*/  STG.E.U16 desc[UR6][R42.64+0x6], R45 ;  /* 0x0000062d2a007986 */ /* 0x0001e2000c101506 */
[C---:B------:R-:W-:Y:S01]  /*3a40*/  FADD.FTZ R67, -R46.reuse, R67 ;  /* 0x000000432e437221 */ /* 0x040fe20000010100 */
[C---:B------:R-:W-:Y:S01]  /*3a50*/  FADD.FTZ R59, -R46.reuse, R59 ;  /* 0x0000003b2e3b7221 */ /* 0x040fe20000010100 */
[C---:B------:R-:W-:Y:S01]  /*3a60*/  FADD.FTZ R55, -R46.reuse, R55 ;  /* 0x000000372e377221 */ /* 0x040fe20000010100 */
[----:B------:R-:W-:Y:S01]  /*3a70*/  FADD.FTZ R37, -R46, R76 ;  /* 0x0000004c2e257221 */ /* 0x000fe20000010100 */
[--C-:B------:R-:W-:Y:S01]  /*3a80*/  FADD.FTZ R31, R89, -R46.reuse ;  /* 0x8000002e591f7221 */ /* 0x100fe20000010000 */
[----:B------:R-:W-:Y:S01]  /*3a90*/  FADD.FTZ R100, R91, -R46 ;  /* 0x8000002e5b647221 */ /* 0x000fe20000010000 */
[C---:B------:R-:W-:Y:S01]  /*3aa0*/  FMUL.FTZ R101, R38.reuse, R101 ;  /* 0x0000006526657220 */ /* 0x040fe20000410000 */
[C---:B------:R-:W-:Y:S01]  /*3ab0*/  FMUL.FTZ R26, R38.reuse, R49 ;  /* 0x00000031261a7220 */ /* 0x040fe20000410000 */
[C---:B------:R-:W-:Y:S01]  /*3ac0*/  FMUL.FTZ R98, R38.reuse, R98 ;  /* 0x0000006226627220 */ /* 0x040fe20000410000 */
[C---:B------:R-:W-:Y:S01]  /*3ad0*/  FMUL.FTZ R99, R38.reuse, R99 ;  /* 0x0000006326637220 */ /* 0x040fe20000410000 */
[----:B------:R-:W-:Y:S01]  /*3ae0*/  FMUL.FTZ R96, R38, R96 ;  /* 0x0000006026607220 */ /* 0x000fe20000410000 */
[C-C-:B0-----:R-:W-:Y:S01]  /*3af0*/  FFMA.FTZ R43, R114.reuse, R32, R116.reuse ;  /* 0x00000020722b7223 */ /* 0x141fe20000010074 */
[--C-:B------:R-:W-:Y:S01]  /*3b00*/  FFMA.FTZ R42, R114, R34, R116.reuse ;  /* 0x00000022722a7223 */ /* 0x100fe20000010074 */
[----:B------:R-:W-:Y:S01]  /*3b10*/  FMUL.FTZ R45, R102, R92 ;  /* 0x0000005c662d7220 */ /* 0x000fe20000410000 */
[C-C-:B------:R-:W-:Y:S01]  /*3b20*/  FFMA.FTZ R34, R114.reuse, R88, R116.reuse ;  /* 0x0000005872227223 */ /* 0x140fe20000010074 */
[----:B------:R-:W-:Y:S01]  /*3b30*/  FFMA.FTZ R32, R114, R90, R116 ;  /* 0x0000005a72207223 */ /* 0x000fe20000010074 */
[C---:B------:R-:W-:Y:S01]  /*3b40*/  FMUL.FTZ R92, R102.reuse, R60 ;  /* 0x0000003c665c7220 */ /* 0x040fe20000410000 */
[C---:B------:R-:W-:Y:S01]  /*3b50*/  FMUL.FTZ R90, R102.reuse, R58 ;  /* 0x0000003a665a7220 */ /* 0x040fe20000410000 */
[C---:B------:R-:W-:Y:S01]  /*3b60*/  FMUL.FTZ R88, R102.reuse, R56 ;  /* 0x0000003866587220 */ /* 0x040fe20000410000 */
[----:B------:R-:W-:Y:S01]  /*3b70*/  FMUL.FTZ R102, R102, R50 ;  /* 0x0000003266667220 */ /* 0x000fe20000410000 */
[C-C-:B------:R-:W-:Y:S01]  /*3b80*/  FFMA.FTZ R60, R6.reuse, R93, R0.reuse ;  /* 0x0000005d063c7223 */ /* 0x140fe20000010000 */
[C-C-:B------:R-:W-:Y:S01]  /*3b90*/  FFMA.FTZ R58, R6.reuse, R92, R0.reuse ;  /* 0x0000005c063a7223 */ /* 0x140fe20000010000 */
[C-C-:B------:R-:W-:Y:S01]  /*3ba0*/  FFMA.FTZ R56, R6.reuse, R90, R0.reuse ;  /* 0x0000005a06387223 */ /* 0x140fe20000010000 */
[C-C-:B------:R-:W-:Y:S01]  /*3bb0*/  FFMA.FTZ R54, R6.reuse, R88, R0.reuse ;  /* 0x0000005806367223 */ /* 0x140fe20000010000 */
[C-C-:B------:R-:W-:Y:S01]  /*3bc0*/  FFMA.FTZ R50, R6.reuse, R77, R0.reuse ;  /* 0x0000004d06327223 */ /* 0x140fe20000010000 */
[----:B------:R-:W-:Y:S01]  /*3bd0*/  FFMA.FTZ R0, R6, R102, R0 ;  /* 0x0000006606007223 */ /* 0x000fe20000010000 */
[----:B------:R-:W-:Y:S01]  /*3be0*/  SHF.L.U32 R77, R53, 0x10, RZ ;  /* 0x00000010354d7819 */ /* 0x000fe200000006ff */
[----:B------:R-:W-:Y:S01]  /*3bf0*/  FADD.FTZ R93, -R46, R72 ;  /* 0x000000482e5d7221 */ /* 0x000fe20000010100 */
[----:B------:R-:W-:Y:S01]  /*3c00*/  SHF.L.U32 R6, R48, 0x10, RZ ;  /* 0x0000001030067819 */ /* 0x000fe200000006ff */
[C---:B------:R-:W-:Y:S01]  /*3c10*/  FADD.FTZ R72, -R46.reuse, R61 ;  /* 0x0000003d2e487221 */ /* 0x040fe20000010100 */
[----:B------:R-:W-:Y:S01]  /*3c20*/  FADD.FTZ R53, R33, -R46 ;  /* 0x8000002e21357221 */ /* 0x000fe20000010000 */
[----:B------:R-:W-:Y:S01]  /*3c30*/  FADD.FTZ R48, -R46, R78 ;  /* 0x0000004e2e307221 */ /* 0x000fe20000010100 */
[--C-:B------:R-:W-:Y:S01]  /*3c40*/  FADD.FTZ R92, R27, -R46.reuse ;  /* 0x8000002e1b5c7221 */ /* 0x100fe20000010000 */
[--C-:B------:R-:W-:Y:S01]  /*3c50*/  FADD.FTZ R90, R28, -R46.reuse ;  /* 0x8000002e1c5a7221 */ /* 0x100fe20000010000 */
[----:B------:R-:W-:Y:S01]  /*3c60*/  FADD.FTZ R61, R30, -R46 ;  /* 0x8000002e1e3d7221 */ /* 0x000fe20000010000 */
[C---:B------:R-:W-:Y:S01]  /*3c70*/  FADD.FTZ R51, -R46.reuse, R77 ;  /* 0x0000004d2e337221 */ /* 0x040fe20000010100 */
[C---:B------:R-:W-:Y:S01]  /*3c80*/  FADD.FTZ R33, -R46.reuse, R65 ;  /* 0x000000412e217221 */ /* 0x040fe20000010100 */
[----:B------:R-:W-:Y:S01]  /*3c90*/  FADD.FTZ R6, -R46, R6 ;  /* 0x000000062e067221 */ /* 0x000fe20000010100 */
        /* <DEDUP_REMOVED lines=25> */
[----:B------:R-:W-:Y:S01]  /*3e30*/  LEA R6, P1, R7, UR10, 0x1 ;  /* 0x0000000a07067c11 */ /* 0x000fe2000f8208ff */
[----:B------:R-:W-:Y:S01]  /*3e40*/  FFMA.FTZ R87, R114, R87, R116 ;  /* 0x0000005772577223 */ /* 0x000fe20000010074 */
[----:B------:R-:W-:Y:S01]  /*3e50*/  FFMA.FTZ R101, R41, R101, R39 ;  /* 0x0000006529657223 */ /* 0x000fe20000010027 */
[----:B------:R-:W-:Y:S01]  /*3e60*/  FFMA.FTZ R26, R40, R26, R2 ;  /* 0x0000001a281a7223 */ /* 0x000fe20000010002 */
[----:B------:R-:W-:Y:S01]  /*3e70*/  LEA.HI.X R7, R7, UR11, R103, 0x1, P1 ;  /* 0x0000000b07077c11 */ /* 0x000fe200088f0c67 */
[----:B------:R-:W-:Y:S01]  /*3e80*/  FFMA.FTZ R86, R114, R86, R116 ;  /* 0x0000005672567223 */ /* 0x000fe20000010074 */
[----:B------:R-:W-:Y:S01]  /*3e90*/  LEA R22, P1, R8, UR10, 0x1 ;  /* 0x0000000a08167c11 */ /* 0x000fe2000f8208ff */
[--C-:B------:R-:W-:Y:S01]  /*3ea0*/  FFMA.FTZ R30, R41, R30, R39.reuse ;  /* 0x0000001e291e7223 */ /* 0x100fe20000010027 */
[----:B------:R-:W-:Y:S01]  /*3eb0*/  LEA R88, P2, R21, UR10, 0x1 ;  /* 0x0000000a15587c11 */ /* 0x000fe2000f8408ff */
[----:B------:R-:W-:Y:S01]  /*3ec0*/  FFMA.FTZ R27, R40, R27, R2 ;  /* 0x0000001b281b7223 */ /* 0x000fe20000010002 */
[----:B------:R-:W-:Y:S01]  /*3ed0*/  LEA.HI.X R23, R8, UR11, R104, 0x1, P1 ;  /* 0x0000000b08177c11 */ /* 0x000fe200088f0c68 */
[----:B------:R-:W-:Y:S01]  /*3ee0*/  FFMA.FTZ R85, R114, R85, R116 ;  /* 0x0000005572557223 */ /* 0x000fe20000010074 */
[----:B------:R-:W-:Y:S01]  /*3ef0*/  LEA R8, P1, R9, UR10, 0x1 ;  /* 0x0000000a09087c11 */ /* 0x000fe2000f8208ff */
[----:B------:R-:W-:Y:S01]  /*3f00*/  FFMA.FTZ R98, R41, R98, R39 ;  /* 0x0000006229627223 */ /* 0x000fe20000010027 */
[----:B------:R-:W-:Y:S01]  /*3f10*/  F2FP.BF16.F32.PACK_AB R44, R44, R87 ;  /* 0x000000572c2c723e */ /* 0x000fe200000010ff */
[C-C-:B------:R-:W-:Y:S01]  /*3f20*/  FFMA.FTZ R99, R40.reuse, R99, R2.reuse ;  /* 0x0000006328637223 */ /* 0x140fe20000010002 */
[----:B------:R-:W-:Y:S01]  /*3f30*/  LEA.HI.X R9, R9, UR11, R105, 0x1, P1 ;  /* 0x0000000b09097c11 */ /* 0x000fe200088f0c69 */
[--C-:B------:R-:W-:Y:S01]  /*3f40*/  FFMA.FTZ R97, R40, R97, R2.reuse ;  /* 0x0000006128617223 */ /* 0x100fe20000010002 */
[----:B------:R-:W-:Y:S01]  /*3f50*/  LEA R24, P1, R10, UR10, 0x1 ;  /* 0x0000000a0a187c11 */ /* 0x000fe2000f8208ff */
[--C-:B------:R-:W-:Y:S01]  /*3f60*/  FFMA.FTZ R95, R40, R95, R2.reuse ;  /* 0x0000005f285f7223 */ /* 0x100fe20000010002 */
[----:B------:R-:W-:Y:S01]  /*3f70*/  F2FP.BF16.F32.PACK_AB R26, R26, R101 ;  /* 0x000000651a1a723e */ /* 0x000fe200000010ff */
[----:B------:R-:W-:Y:S01]  /*3f80*/  FFMA.FTZ R93, R40, R93, R2 ;  /* 0x0000005d285d7223 */ /* 0x000fe20000010002 */
[----:B------:R-:W-:Y:S01]  /*3f90*/  LEA.HI.X R25, R10, UR11, R106, 0x1, P1 ;  /* 0x0000000b0a197c11 */ /* 0x000fe200088f0c6a */
[C-C-:B------:R-:W-:Y:S01]  /*3fa0*/  FFMA.FTZ R91, R40.reuse, R91, R2.reuse ;  /* 0x0000005b285b7223 */ /* 0x140fe20000010002 */
[----:B------:R-:W-:Y:S01]  /*3fb0*/  LEA R10, P1, R11, UR10, 0x1 ;  /* 0x0000000a0b0a7c11 */ /* 0x000fe2000f8208ff */
[C-C-:B------:R-:W-:Y:S01]  /*3fc0*/  FFMA.FTZ R72, R40.reuse, R72, R2.reuse ;  /* 0x0000004828487223 */ /* 0x140fe20000010002 */
[----:B------:R-:W-:Y:S01]  /*3fd0*/  LEA.HI.X R89, R21, UR11, R119, 0x1, P2 ;  /* 0x0000000b15597c11 */ /* 0x000fe200090f0c77 */
[C-C-:B------:R-:W-:Y:S01]  /*3fe0*/  FFMA.FTZ R102, R40.reuse, R59, R2.reuse ;  /* 0x0000003b28667223 */ /* 0x140fe20000010002 */
[----:B------:R-:W-:Y:S01]  /*3ff0*/  LEA.HI.X R11, R11, UR11, R107, 0x1, P1 ;  /* 0x0000000b0b0b7c11 */ /* 0x000fe200088f0c6b */
[--C-:B------:R-:W-:Y:S01]  /*4000*/  FFMA.FTZ R104, R40, R55, R2.reuse ;  /* 0x0000003728687223 */ /* 0x100fe20000010002 */
[----:B------:R-:W-:Y:S01]  /*4010*/  LEA R28, P1, R12, UR10, 0x1 ;  /* 0x0000000a0c1c7c11 */ /* 0x000fe2000f8208ff */
[C-C-:B------:R-:W-:Y:S01]  /*4020*/  FFMA.FTZ R51, R40.reuse, R51, R2.reuse ;  /* 0x0000003328337223 */ /* 0x140fe20000010002 */
[C-C-:B------:R-:W-:Y:S01]  /*4030*/  FFMA.FTZ R106, R40.reuse, R37, R2.reuse ;  /* 0x00000025286a7223 */ /* 0x140fe20000010002 */
[----:B------:R-:W-:Y:S01]  /*4040*/  FFMA.FTZ R21, R40, R38, R2 ;  /* 0x0000002628157223 */ /* 0x000fe20000010002 */
[----:B------:R-:W-:Y:S01]  /*4050*/  LEA.HI.X R29, R12, UR11, R108, 0x1, P1 ;  /* 0x0000000b0c1d7c11 */ /* 0x000fe200088f0c6c */
[----:B------:R-:W-:Y:S01]  /*4060*/  FFMA.FTZ R108, R40, R33, R2 ;  /* 0x00000021286c7223 */ /* 0x000fe20000010002 */
[----:B------:R-:W-:Y:S01]  /*4070*/  LEA R12, P1, R13, UR10, 0x1 ;  /* 0x0000000a0d0c7c11 */ /* 0x000fe2000f8208ff */
[--C-:B------:R-:W-:Y:S01]  /*4080*/  FFMA.FTZ R84, R114, R84, R116.reuse ;  /* 0x0000005472547223 */ /* 0x100fe20000010074 */
[----:B------:R-:W-:Y:S01]  /*4090*/  PRMT R33, R26, 0x7632, R33 ;  /* 0x000076321a217816 */ /* 0x000fe20000000021 */
[----:B------:R-:W-:Y:S01]  /*40a0*/  FFMA.FTZ R96, R41, R96, R39 ;  /* 0x0000006029607223 */ /* 0x000fe20000010027 */
[----:B------:R-:W-:Y:S01]  /*40b0*/  LEA.HI.X R13, R13, UR11, R109, 0x1, P1 ;  /* 0x0000000b0d0d7c11 */ /* 0x000fe200088f0c6d */
[----:B------:R-:W-:Y:S01]  /*40c0*/  FFMA.FTZ R83, R114, R83, R116 ;  /* 0x0000005372537223 */ /* 0x000fe20000010074 */
[C---:B------:R-:W-:Y:S01]  /*40d0*/  LEA R48, P1, R14.reuse, UR10, 0x1 ;  /* 0x0000000a0e307c11 */ /* 0x040fe2000f8208ff */
[----:B------:R-:W-:Y:S01]  /*40e0*/  STG.E.U16 desc[UR6][R6.64], R44 ;  /* 0x0000002c06007986 */ /* 0x000fe2000c101506 */
[----:B------:R-:W-:Y:S01]  /*40f0*/  F2FP.BF16.F32.PACK_AB R73, R73, R86 ;  /* 0x000000564949723e */ /* 0x000fe200000010ff */
[----:B------:R-:W-:Y:S01]  /*4100*/  FFMA.FTZ R94, R41, R94, R39 ;  /* 0x0000005e295e7223 */ /* 0x000fe20000010027 */
[----:B------:R-:W-:Y:S01]  /*4110*/  LEA.HI.X R49, R14, UR11, R110, 0x1, P1 ;  /* 0x0000000b0e317c11 */ /* 0x000fe200088f0c6e */
[----:B------:R-:W-:Y:S01]  /*4120*/  STG.E.U16 desc[UR6][R6.64+0x4], R26 ;  /* 0x0000041a06007986 */ /* 0x000fe2000c101506 */
[----:B------:R-:W-:Y:S01]  /*4130*/  LEA R14, P1, R15, UR10, 0x1 ;  /* 0x0000000a0f0e7c11 */ /* 0x000fe2000f8208ff */
[--C-:B------:R-:W-:Y:S01]  /*4140*/  FFMA.FTZ R82, R114, R82, R116.reuse ;  /* 0x0000005272527223 */ /* 0x100fe20000010074 */
[----:B------:R-:W-:Y:S01]  /*4150*/  F2FP.BF16.F32.PACK_AB R27, R27, R30 ;  /* 0x0000001e1b1b723e */ /* 0x000fe200000010ff */
[----:B------:R-:W-:Y:S01]  /*4160*/  STG.E.U16 desc[UR6][R6.64+0x6], R33 ;  /* 0x0000062106007986 */ /* 0x000fe2000c101506 */
[----:B------:R-:W-:Y:S01]  /*4170*/  LEA.HI.X R15, R15, UR11, R111, 0x1, P1 ;  /* 0x0000000b0f0f7c11 */ /* 0x000fe200088f0c6f */
[C-C-:B------:R-:W-:Y:S01]  /*4180*/  FFMA.FTZ R92, R41.reuse, R92, R39.reuse ;  /* 0x0000005c295c7223 */ /* 0x140fe20000010027 */
[----:B------:R-:W-:Y:S01]  /*4190*/  LEA R64, P1, R16, UR10, 0x1 ;  /* 0x0000000a10407c11 */ /* 0x000fe2000f8208ff */
[--C-:B------:R-:W-:Y:S01]  /*41a0*/  FFMA.FTZ R90, R41, R90, R39.reuse ;  /* 0x0000005a295a7223 */ /* 0x100fe20000010027 */
[----:B------:R-:W-:Y:S01]  /*41b0*/  F2FP.BF16.F32.PACK_AB R70, R70, R85 ;  /* 0x000000554646723e */ /* 0x000fe200000010ff */
[----:B------:R-:W-:Y:S01]  /*41c0*/  FFMA.FTZ R81, R114, R81, R116 ;  /* 0x0000005172517223 */ /* 0x000fe20000010074 */
[----:B------:R-:W-:Y:S01]  /*41d0*/  LEA.HI.X R65, R16, UR11, R112, 0x1, P1 ;  /* 0x0000000b10417c11 */ /* 0x000fe200088f0c70 */
[C-C-:B------:R-:W-:Y:S01]  /*41e0*/  FFMA.FTZ R80, R114.reuse, R80, R116.reuse ;  /* 0x0000005072507223 */ /* 0x140fe20000010074 */
[----:B------:R-:W-:Y:S01]  /*41f0*/  LEA R16, P1, R17, UR10, 0x1 ;  /* 0x0000000a11107c11 */ /* 0x000fe2000f8208ff */
[----:B------:R-:W-:Y:S01]  /*4200*/  FFMA.FTZ R71, R41, R71, R39 ;  /* 0x0000004729477223 */ /* 0x000fe20000010027 */
[----:B------:R-:W-:Y:S01]  /*4210*/  F2FP.BF16.F32.PACK_AB R98, R99, R98 ;  /* 0x000000626362723e */ /* 0x000fe200000010ff */
[--C-:B------:R-:W-:Y:S01]  /*4220*/  FFMA.FTZ R47, R114, R47, R116.reuse ;  /* 0x0000002f722f7223 */ /* 0x100fe20000010074 */
[----:B------:R-:W-:Y:S01]  /*4230*/  LEA.HI.X R17, R17, UR11, R113, 0x1, P1 ;  /* 0x0000000b11117c11 */ /* 0x000fe200088f0c71 */
[--C-:B------:R-:W-:Y:S01]  /*4240*/  FFMA.FTZ R61, R41, R61, R39.reuse ;  /* 0x0000003d293d7223 */ /* 0x100fe20000010027 */
[----:B------:R-:W-:Y:S01]  /*4250*/  LEA R76, P1, R18, UR10, 0x1 ;  /* 0x0000000a124c7c11 */ /* 0x000fe2000f8208ff */
[----:B------:R-:W-:Y:S01]  /*4260*/  FFMA.FTZ R45, R114, R45, R116 ;  /* 0x0000002d722d7223 */ /* 0x000fe20000010074 */
[----:B------:R-:W-:Y:S01]  /*4270*/  PRMT R30, R27, 0x7632, R30 ;  /* 0x000076321b1e7816 */ /* 0x000fe2000000001e */
[C---:B------:R-:W-:Y:S01]  /*4280*/  FFMA.FTZ R57, R41.reuse, R57, R39 ;  /* 0x0000003929397223 */ /* 0x040fe20000010027 */
[----:B------:R-:W-:Y:S01]  /*4290*/  LEA.HI.X R77, R18, UR11, R115, 0x1, P1 ;  /* 0x0000000b124d7c11 */ /* 0x000fe200088f0c73 */
[--C-:B------:R-:W-:Y:S01]  /*42a0*/  FFMA.FTZ R53, R41, R53, R39.reuse ;  /* 0x0000003529357223 */ /* 0x100fe20000010027 */
[----:B------:R-:W-:Y:S01]  /*42b0*/  LEA R18, P1, R19, UR10, 0x1 ;  /* 0x0000000a13127c11 */ /* 0x000fe2000f8208ff */
[--C-:B------:R-:W-:Y:S01]  /*42c0*/  FFMA.FTZ R46, R41, R46, R39.reuse ;  /* 0x0000002e292e7223 */ /* 0x100fe20000010027 */
[----:B------:R-:W-:Y:S01]  /*42d0*/  F2FP.BF16.F32.PACK_AB R69, R69, R84 ;  /* 0x000000544545723e */ /* 0x000fe200000010ff */
[----:B------:R-:W-:Y:S01]  /*42e0*/  FFMA.FTZ R35, R41, R35, R39 ;  /* 0x0000002329237223 */ /* 0x000fe20000010027 */
[----:B------:R-:W-:Y:S01]  /*42f0*/  LEA.HI.X R19, R19, UR11, R117, 0x1, P1 ;  /* 0x0000000b13137c11 */ /* 0x000fe200088f0c75 */
[----:B------:R-:W-:Y:S01]  /*4300*/  FFMA.FTZ R36, R114, R36, R116 ;  /* 0x0000002472247223 */ /* 0x000fe20000010074 */
[C---:B------:R-:W-:Y:S01]  /*4310*/  LEA R78, P1, R20.reuse, UR10, 0x1 ;  /* 0x0000000a144e7c11 */ /* 0x040fe2000f8208ff */
[--C-:B------:R-:W-:Y:S01]  /*4320*/  FFMA.FTZ R31, R41, R31, R39.reuse ;  /* 0x0000001f291f7223 */ /* 0x100fe20000010027 */
[----:B------:R-:W-:Y:S01]  /*4330*/  F2FP.BF16.F32.PACK_AB R96, R97, R96 ;  /* 0x000000606160723e */ /* 0x000fe200000010ff */
[----:B------:R-:W-:Y:S01]  /*4340*/  FFMA.FTZ R100, R41, R100, R39 ;  /* 0x0000006429647223 */ /* 0x000fe20000010027 */
[----:B------:R-:W-:Y:S01]  /*4350*/  LEA.HI.X R79, R20, UR11, R118, 0x1, P1 ;  /* 0x0000000b144f7c11 */ /* 0x000fe200088f0c76 */
[--C-:B------:R-:W-:Y:S01]  /*4360*/  FFMA.FTZ R20, R40, R67, R2.reuse ;  /* 0x0000004328147223 */ /* 0x100fe20000010002 */
[----:B------:R-:W-:Y:S01]  /*4370*/  PRMT R2, R44, 0x7632, R2 ;  /* 0x000076322c027816 */ /* 0x000fe20000000002 */
[----:B------:R-:W-:Y:S01]  /*4380*/  ULDC.64 UR10, c[0x0][0x238] ;  /* 0x00008e00000a7ab9 */ /* 0x000fe20000000a00 */
[----:B------:R-:W-:-:S02]  /*4390*/  F2FP.BF16.F32.PACK_AB R68, R68, R83 ;  /* 0x000000534444723e */ /* 0x000fc400000010ff */
[----:B------:R-:W-:Y:S01]  /*43a0*/  F2FP.BF16.F32.PACK_AB R94, R95, R94 ;  /* 0x0000005e5f5e723e */ /* 0x000fe200000010ff */
[----:B------:R0:W-:Y:S01]  /*43b0*/  STG.E.U16 desc[UR6][R6.64+0x2], R2 ;  /* 0x0000020206007986 */ /* 0x0001e2000c101506 */
[----:B------:R-:W-:Y:S02]  /*43c0*/  F2FP.BF16.F32.PACK_AB R66, R66, R82 ;  /* 0x000000524242723e */ /* 0x000fe400000010ff */
[----:B------:R-:W-:Y:S01]  /*43d0*/  F2FP.BF16.F32.PACK_AB R92, R93, R92 ;  /* 0x0000005c5d5c723e */ /* 0x000fe200000010ff */
[----:B------:R-:W-:Y:S01]  /*43e0*/  STG.E.U16 desc[UR6][R22.64], R73 ;  /* 0x0000004916007986 */ /* 0x000fe2000c101506 */
[----:B------:R-:W-:Y:S02]  /*43f0*/  F2FP.BF16.F32.PACK_AB R90, R91, R90 ;  /* 0x0000005a5b5a723e */ /* 0x000fe400000010ff */
[----:B------:R-:W-:Y:S01]  /*4400*/  F2FP.BF16.F32.PACK_AB R63, R63, R81 ;  /* 0x000000513f3f723e */ /* 0x000fe200000010ff */
[----:B------:R-:W-:Y:S01]  /*4410*/  STG.E.U16 desc[UR6][R22.64+0x4], R27 ;  /* 0x0000041b16007986 */ /* 0x000fe2000c101506 */
[----:B------:R-:W-:-:S02]  /*4420*/  F2FP.BF16.F32.PACK_AB R62, R62, R80 ;  /* 0x000000503e3e723e */ /* 0x000fc400000010ff */
[----:B------:R-:W-:Y:S01]  /*4430*/  F2FP.BF16.F32.PACK_AB R71, R72, R71 ;  /* 0x000000474847723e */ /* 0x000fe200000010ff */
[----:B------:R-:W-:Y:S01]  /*4440*/  STG.E.U16 desc[UR6][R22.64+0x6], R30 ;  /* 0x0000061e16007986 */ /* 0x000fe2000c101506 */
[----:B0-----:R-:W-:Y:S02]  /*4450*/  PRMT R7, R73, 0x7632, R7 ;  /* 0x0000763249077816 */ /* 0x001fe40000000007 */
[----:B------:R-:W-:Y:S02]  /*4460*/  PRMT R2, R70, 0x7632, R2 ;  /* 0x0000763246027816 */ /* 0x000fe40000000002 */
[----:B------:R-:W-:Y:S01]  /*4470*/  PRMT R6, R98, 0x7632, R6 ;  /* 0x0000763262067816 */ /* 0x000fe20000000006 */
[----:B------:R0:W-:Y:S01]  /*4480*/  STG.E.U16 desc[UR6][R22.64+0x2], R7 ;  /* 0x0000020716007986 */ /* 0x0001e2000c101506 */
[----:B------:R-:W-:Y:S02]  /*4490*/  F2FP.BF16.F32.PACK_AB R47, R60, R47 ;  /* 0x0000002f3c2f723e */ /* 0x000fe400000010ff */
[----:B------:R-:W-:Y:S01]  /*44a0*/  F2FP.BF16.F32.PACK_AB R20, R20, R61 ;  /* 0x0000003d1414723e */ /* 0x000fe200000010ff */
[----:B------:R-:W-:Y:S01]  /*44b0*/  STG.E.U16 desc[UR6][R8.64], R70 ;  /* 0x0000004608007986 */ /* 0x000fe2000c101506 */
[----:B------:R-:W-:-:S02]  /*44c0*/  F2FP.BF16.F32.PACK_AB R45, R58, R45 ;  /* 0x0000002d3a2d723e */ /* 0x000fc400000010ff */
[----:B------:R-:W-:Y:S01]  /*44d0*/  F2FP.BF16.F32.PACK_AB R57, R102, R57 ;  /* 0x000000396639723e */ /* 0x000fe200000010ff */
[----:B------:R1:W-:Y:S01]  /*44e0*/  STG.E.U16 desc[UR6][R8.64+0x2], R2 ;  /* 0x0000020208007986 */ /* 0x0003e2000c101506 */
[----:B------:R-:W-:Y:S02]  /*44f0*/  F2FP.BF16.F32.PACK_AB R43, R56, R43 ;  /* 0x0000002b382b723e */ /* 0x000fe400000010ff */
[----:B------:R-:W-:Y:S01]  /*4500*/  F2FP.BF16.F32.PACK_AB R53, R104, R53 ;  /* 0x000000356835723e */ /* 0x000fe200000010ff */
[----:B------:R-:W-:Y:S01]  /*4510*/  STG.E.U16 desc[UR6][R8.64+0x4], R98 ;  /* 0x0000046208007986 */ /* 0x000fe2000c101506 */
[----:B0-----:R-:W-:Y:S02]  /*4520*/  PRMT R7, R69, 0x7632, R7 ;  /* 0x0000763245077816 */ /* 0x001fe40000000007 */
[----:B------:R-:W-:Y:S01]  /*4530*/  F2FP.BF16.F32.PACK_AB R42, R54, R42 ;  /* 0x0000002a362a723e */ /* 0x000fe200000010ff */
[----:B------:R0:W-:Y:S01]  /*4540*/  STG.E.U16 desc[UR6][R8.64+0x6], R6 ;  /* 0x0000060608007986 */ /* 0x0001e2000c101506 */
[----:B------:R-:W-:-:S02]  /*4550*/  F2FP.BF16.F32.PACK_AB R46, R51, R46 ;  /* 0x0000002e332e723e */ /* 0x000fc400000010ff */
[----:B------:R-:W-:Y:S01]  /*4560*/  F2FP.BF16.F32.PACK_AB R35, R106, R35 ;  /* 0x000000236a23723e */ /* 0x000fe200000010ff */
[----:B------:R-:W-:Y:S01]  /*4570*/  STG.E.U16 desc[UR6][R24.64], R69 ;  /* 0x0000004518007986 */ /* 0x000fe2000c101506 */
[----:B-1----:R-:W-:Y:S02]  /*4580*/  PRMT R2, R68, 0x7632, R2 ;  /* 0x0000763244027816 */ /* 0x002fe40000000002 */
[----:B------:R-:W-:Y:S01]  /*4590*/  PRMT R38, R42, 0x7632, R38 ;  /* 0x000076322a267816 */ /* 0x000fe20000000026 */
[----:B------:R1:W-:Y:S01]  /*45a0*/  STG.E.U16 desc[UR6][R24.64+0x2], R7 ;  /* 0x0000020718007986 */ /* 0x0003e2000c101506 */
[----:B------:R-:W-:Y:S02]  /*45b0*/  F2FP.BF16.F32.PACK_AB R36, R52, R36 ;  /* 0x000000243424723e */ /* 0x000fe400000010ff */
[----:B------:R-:W-:Y:S01]  /*45c0*/  F2FP.BF16.F32.PACK_AB R34, R50, R34 ;  /* 0x000000223222723e */ /* 0x000fe200000010ff */
[----:B------:R-:W-:Y:S01]  /*45d0*/  STG.E.U16 desc[UR6][R24.64+0x4], R96 ;  /* 0x0000046018007986 */ /* 0x000fe2000c101506 */
[----:B0-----:R-:W-:-:S02]  /*45e0*/  PRMT R9, R96, 0x7632, R9 ;  /* 0x0000763260097816 */ /* 0x001fc40000000009 */
[----:B------:R-:W-:Y:S02]  /*45f0*/  PRMT R6, R94, 0x7632, R6 ;  /* 0x000076325e067816 */ /* 0x000fe40000000006 */
[----:B------:R-:W-:Y:S01]  /*4600*/  PRMT R8, R92, 0x7632, R8 ;  /* 0x000076325c087816 */ /* 0x000fe20000000008 */
[----:B------:R0:W-:Y:S01]  /*4610*/  STG.E.U16 desc[UR6][R24.64+0x6], R9 ;  /* 0x0000060918007986 */ /* 0x0001e2000c101506 */
[----:B------:R-:W-:Y:S02]  /*4620*/  F2FP.BF16.F32.PACK_AB R31, R108, R31 ;  /* 0x0000001f6c1f723e */ /* 0x000fe400000010ff */
[----:B-1----:R-:W-:Y:S01]  /*4630*/  PRMT R7, R66, 0x7632, R7 ;  /* 0x0000763242077816 */ /* 0x002fe20000000007 */
[----:B------:R1:W-:Y:S01]  /*4640*/  STG.E.U16 desc[UR6][R10.64+0x2], R2 ;  /* 0x000002020a007986 */ /* 0x0003e2000c101506 */
[----:B------:R-:W-:Y:S02]  /*4650*/  F2FP.BF16.F32.PACK_AB R0, R0, R32 ;  /* 0x000000200000723e */ /* 0x000fe400000010ff */
[----:B------:R-:W-:Y:S01]  /*4660*/  F2FP.BF16.F32.PACK_AB R21, R21, R100 ;  /* 0x000000641515723e */ /* 0x000fe200000010ff */
[----:B------:R-:W-:Y:S01]  /*4670*/  STG.E.U16 desc[UR6][R10.64], R68 ;  /* 0x000000440a007986 */ /* 0x000fe2000c101506 */
[----:B------:R-:W-:-:S02]  /*4680*/  PRMT R39, R34, 0x7632, R39 ;  /* 0x0000763222277816 */ /* 0x000fc40000000027 */
[----:B------:R-:W-:Y:S01]  /*4690*/  PRMT R44, R0, 0x7632, R44 ;  /* 0x00007632002c7816 */ /* 0x000fe2000000002c */
[----:B------:R-:W-:Y:S01]  /*46a0*/  STG.E.U16 desc[UR6][R10.64+0x4], R94 ;  /* 0x0000045e0a007986 */ /* 0x000fe2000c101506 */
[----:B0-----:R-:W-:Y:S02]  /*46b0*/  PRMT R24, R62, 0x7632, R24 ;  /* 0x000076323e187816 */ /* 0x001fe40000000018 */
[----:B------:R-:W-:Y:S01]  /*46c0*/  PRMT R9, R36, 0x7632, R9 ;  /* 0x0000763224097816 */ /* 0x000fe20000000009 */
[----:B------:R0:W-:Y:S01]  /*46d0*/  STG.E.U16 desc[UR6][R10.64+0x6], R6 ;  /* 0x000006060a007986 */ /* 0x0001e2000c101506 */
[----:B-1----:R-:W-:Y:S02]  /*46e0*/  PRMT R2, R90, 0x7632, R2 ;  /* 0x000076325a027816 */ /* 0x002fe40000000002 */
[----:B------:R-:W-:Y:S01]  /*46f0*/  IADD3 R3, P1, R3, 0x1, RZ ;  /* 0x0000000103037810 */ /* 0x000fe20007f3e0ff */
[----:B------:R-:W-:Y:S01]  /*4700*/  STG.E.U16 desc[UR6][R28.64], R66 ;  /* 0x000000421c007986 */ /* 0x000fe2000c101506 */
[----:B------:R-:W-:-:S02]  /*4710*/  LOP3.LUT R5, R5, 0x1, RZ, 0x3c, !PT ;  /* 0x0000000105057812 */ /* 0x000fc400078e3cff */
[----:B------:R-:W-:Y:S01]  /*4720*/  IADD3.X R4, RZ, R4, RZ, P1, !PT ;  /* 0x00000004ff047210 */ /* 0x000fe20000ffe4ff */
[----:B------:R1:W-:Y:S01]  /*4730*/  STG.E.U16 desc[UR6][R28.64+0x2], R7 ;  /* 0x000002071c007986 */ /* 0x0003e2000c101506 */
[----:B------:R-:W-:-:S03]  /*4740*/  ISETP.GE.U32.AND P1, PT, R3, UR10, PT ;  /* 0x0000000a03007c0c */ /* 0x000fc6000bf26070 */
[----:B------:R-:W-:Y:S01]  /*4750*/  STG.E.U16 desc[UR6][R28.64+0x4], R92 ;  /* 0x0000045c1c007986 */ /* 0x000fe2000c101506 */
[----:B0-----:R-:W-:Y:S02]  /*4760*/  PRMT R6, R63, 0x7632, R6 ;  /* 0x000076323f067816 */ /* 0x001fe40000000006 */
[----:B------:R-:W-:Y:S01]  /*4770*/  ISETP.GE.AND.EX P1, PT, R4, UR11, PT, P1 ;  /* 0x0000000b04007c0c */ /* 0x000fe2000bf26310 */
[----:B------:R0:W-:Y:S04]  /*4780*/  STG.E.U16 desc[UR6][R28.64+0x6], R8 ;  /* 0x000006081c007986 */ /* 0x0001e8000c101506 */
[----:B------:R2:W-:Y:S01]  /*4790*/  STG.E.U16 desc[UR6][R12.64+0x6], R2 ;  /* 0x000006020c007986 */ /* 0x0005e2000c101506 */
[----:B-1----:R-:W-:-:S03]  /*47a0*/  PRMT R7, R71, 0x7632, R7 ;  /* 0x0000763247077816 */ /* 0x002fc60000000007 */
[----:B------:R-:W-:Y:S04]  /*47b0*/  STG.E.U16 desc[UR6][R12.64], R63 ;  /* 0x0000003f0c007986 */ /* 0x000fe8000c101506 */
[----:B------:R1:W-:Y:S01]  /*47c0*/  STG.E.U16 desc[UR6][R12.64+0x2], R6 ;  /* 0x000002060c007986 */ /* 0x0003e2000c101506 */
[----:B0-----:R-:W-:Y:S02]  /*47d0*/  PRMT R8, R57, 0x7632, R8 ;  /* 0x0000763239087816 */ /* 0x001fe40000000008 */
[----:B--2---:R-:W-:Y:S01]  /*47e0*/  PRMT R2, R47, 0x7632, R2 ;  /* 0x000076322f027816 */ /* 0x004fe20000000002 */
[----:B------:R-:W-:Y:S04]  /*47f0*/  STG.E.U16 desc[UR6][R12.64+0x4], R90 ;  /* 0x0000045a0c007986 */ /* 0x000fe8000c101506 */
[----:B------:R-:W-:Y:S01]  /*4800*/  STG.E.U16 desc[UR6][R48.64], R62 ;  /* 0x0000003e30007986 */ /* 0x000fe2000c101506 */
[----:B-1----:R-:W-:-:S03]  /*4810*/  PRMT R6, R20, 0x7632, R6 ;  /* 0x0000763214067816 */ /* 0x002fc60000000006 */
[----:B------:R-:W-:Y:S04]  /*4820*/  STG.E.U16 desc[UR6][R48.64+0x2], R24 ;  /* 0x0000021830007986 */ /* 0x000fe8000c101506 */
[----:B------:R-:W-:Y:S04]  /*4830*/  STG.E.U16 desc[UR6][R48.64+0x4], R71 ;  /* 0x0000044730007986 */ /* 0x000fe8000c101506 */
[----:B------:R0:W-:Y:S04]  /*4840*/  STG.E.U16 desc[UR6][R48.64+0x6], R7 ;  /* 0x0000060730007986 */ /* 0x0001e8000c101506 */
[----:B------:R1:W-:Y:S04]  /*4850*/  STG.E.U16 desc[UR6][R14.64+0x2], R2 ;  /* 0x000002020e007986 */ /* 0x0003e8000c101506 */
[----:B------:R-:W-:Y:S01]  /*4860*/  STG.E.U16 desc[UR6][R14.64], R47 ;  /* 0x0000002f0e007986 */ /* 0x000fe2000c101506 */
[----:B0-----:R-:W-:-:S03]  /*4870*/  PRMT R7, R45, 0x7632, R7 ;  /* 0x000076322d077816 */ /* 0x001fc60000000007 */
[----:B------:R-:W-:Y:S01]  /*4880*/  STG.E.U16 desc[UR6][R14.64+0x4], R20 ;  /* 0x000004140e007986 */ /* 0x000fe2000c101506 */
[----:B-1----:R-:W-:-:S03]  /*4890*/  PRMT R2, R43, 0x7632, R2 ;  /* 0x000076322b027816 */ /* 0x002fc60000000002 */
[----:B------:R0:W-:Y:S04]  /*48a0*/  STG.E.U16 desc[UR6][R14.64+0x6], R6 ;  /* 0x000006060e007986 */ /* 0x0001e8000c101506 */
[----:B------:R-:W-:Y:S04]  /*48b0*/  STG.E.U16 desc[UR6][R64.64], R45 ;  /* 0x0000002d40007986 */ /* 0x000fe8000c101506 */
[----:B------:R1:W-:Y:S04]  /*48c0*/  STG.E.U16 desc[UR6][R64.64+0x2], R7 ;  /* 0x0000020740007986 */ /* 0x0003e8000c101506 */
[----:B------:R-:W-:Y:S01]  /*48d0*/  STG.E.U16 desc[UR6][R64.64+0x4], R57 ;  /* 0x0000043940007986 */ /* 0x000fe2000c101506 */
[----:B0-----:R-:W-:-:S03]  /*48e0*/  PRMT R6, R53, 0x7632, R6 ;  /* 0x0000763235067816 */ /* 0x001fc60000000006 */
[----:B------:R-:W-:Y:S04]  /*48f0*/  STG.E.U16 desc[UR6][R64.64+0x6], R8 ;  /* 0x0000060840007986 */ /* 0x000fe8000c101506 */
[----:B------:R0:W-:Y:S01]  /*4900*/  STG.E.U16 desc[UR6][R16.64+0x2], R2 ;  /* 0x0000020210007986 */ /* 0x0001e2000c101506 */
[----:B-1----:R-:W-:-:S03]  /*4910*/  PRMT R7, R46, 0x7632, R7 ;  /* 0x000076322e077816 */ /* 0x002fc60000000007 */
[----:B------:R-:W-:Y:S04]  /*4920*/  STG.E.U16 desc[UR6][R16.64], R43 ;  /* 0x0000002b10007986 */ /* 0x000fe8000c101506 */
[----:B------:R-:W-:Y:S01]  /*4930*/  STG.E.U16 desc[UR6][R16.64+0x4], R53 ;  /* 0x0000043510007986 */ /* 0x000fe2000c101506 */
[----:B0-----:R-:W-:-:S03]  /*4940*/  PRMT R2, R35, 0x7632, R2 ;  /* 0x0000763223027816 */ /* 0x001fc60000000002 */
[----:B------:R0:W-:Y:S04]  /*4950*/  STG.E.U16 desc[UR6][R16.64+0x6], R6 ;  /* 0x0000060610007986 */ /* 0x0001e8000c101506 */
[----:B------:R-:W-:Y:S04]  /*4960*/  STG.E.U16 desc[UR6][R76.64], R42 ;  /* 0x0000002a4c007986 */ /* 0x000fe8000c101506 */
[----:B------:R-:W-:Y:S04]  /*4970*/  STG.E.U16 desc[UR6][R76.64+0x2], R38 ;  /* 0x000002264c007986 */ /* 0x000fe8000c101506 */
[----:B------:R-:W-:Y:S01]  /*4980*/  STG.E.U16 desc[UR6][R76.64+0x4], R46 ;  /* 0x0000042e4c007986 */ /* 0x000fe2000c101506 */
[----:B0-----:R-:W-:-:S03]  /*4990*/  PRMT R6, R31, 0x7632, R6 ;  /* 0x000076321f067816 */ /* 0x001fc60000000006 */
[----:B------:R-:W-:Y:S04]  /*49a0*/  STG.E.U16 desc[UR6][R76.64+0x6], R7 ;  /* 0x000006074c007986 */ /* 0x000fe8000c101506 */
[----:B------:R0:W-:Y:S04]  /*49b0*/  STG.E.U16 desc[UR6][R18.64+0x6], R2 ;  /* 0x0000060212007986 */ /* 0x0001e8000c101506 */
[----:B------:R1:W-:Y:S04]  /*49c0*/  STG.E.U16 desc[UR6][R18.64], R36 ;  /* 0x0000002412007986 */ /* 0x0003e8000c101506 */
[----:B------:R1:W-:Y:S01]  /*49d0*/  STG.E.U16 desc[UR6][R18.64+0x2], R9 ;  /* 0x0000020912007986 */ /* 0x0003e2000c101506 */
[----:B0-----:R-:W-:-:S03]  /*49e0*/  PRMT R2, R21, 0x7632, R2 ;  /* 0x0000763215027816 */ /* 0x001fc60000000002 */
[----:B------:R1:W-:Y:S04]  /*49f0*/  STG.E.U16 desc[UR6][R18.64+0x4], R35 ;  /* 0x0000042312007986 */ /* 0x0003e8000c101506 */
[----:B------:R1:W-:Y:S04]  /*4a00*/  STG.E.U16 desc[UR6][R78.64], R34 ;  /* 0x000000224e007986 */ /* 0x0003e8000c101506 */
        /* <DEDUP_REMOVED lines=8> */
[----:B------:R-:W-:Y:S05]  /*4a90*/  EXIT ;  /* 0x000000000000794d */ /* 0x000fea0003800000 */
.L_x_1426:
        /* <DEDUP_REMOVED lines=14> */
.L_x_3023:


//--------------------- .text._ZN13group_norm_v214gn_cuda_kernelI13__nv_bfloat16Li480ELi1ELi32ELi30ELi4096ELb0ELi64ELi960ELi960ELi4ELb1ELi2ELb0ELb0ENS_16CompileConditionILi900EEEEEvPT_PKS4_S7_S7_flPfS8_Pj --------------------------
	.section	.text._ZN13group_norm_v214gn_cuda_kernelI13__nv_bfloat16Li480ELi1ELi32ELi30ELi4096ELb0ELi64ELi960ELi960ELi4ELb1ELi2ELb0ELb0ENS_16CompileConditionILi900EEEEEvPT_PKS4_S7_S7_flPfS8_Pj,"ax",@progbits
	.align	128
        .global         _ZN13group_norm_v214gn_cuda_kernelI13__nv_bfloat16Li480ELi1ELi32ELi30ELi4096ELb0ELi64ELi960ELi960ELi4ELb1ELi2ELb0ELb0ENS_16CompileConditionILi900EEEEEvPT_PKS4_S7_S7_flPfS8_Pj
        .type           _ZN13group_norm_v214gn_cuda_kernelI13__nv_bfloat16Li480ELi1ELi32ELi30ELi4096ELb0ELi64ELi960ELi960ELi4ELb1ELi2ELb0ELb0ENS_16CompileConditionILi900EEEEEvPT_PKS4_S7_S7_flPfS8_Pj,@function
        .size           _ZN13group_norm_v214gn_cuda_kernelI13__nv_bfloat16Li480ELi1ELi32ELi30ELi4096ELb0ELi64ELi960ELi960ELi4ELb1ELi2ELb0ELb0ENS_16CompileConditionILi900EEEEEvPT_PKS4_S7_S7_flPfS8_Pj,(.L_x_3024 - _ZN13group_norm_v214gn_cuda_kernelI13__nv_bfloat16Li480ELi1ELi32ELi30ELi4096ELb0ELi64ELi960ELi960ELi4ELb1ELi2ELb0ELb0ENS_16CompileConditionILi900EEEEEvPT_PKS4_S7_S7_flPfS8_Pj)
        .other          _ZN13group_norm_v214gn_cuda_kernelI13__nv_bfloat16Li480ELi1ELi32ELi30ELi4096ELb0ELi64ELi960ELi960ELi4ELb1ELi2ELb0ELb0ENS_16CompileConditionILi900EEEEEvPT_PKS4_S7_S7_flPfS8_Pj,@"STO_CUDA_ENTRY STV_DEFAULT"
_ZN13group_norm_v214gn_cuda_kernelI13__nv_bfloat16Li480ELi1ELi32ELi30ELi4096ELb0ELi64ELi960ELi960ELi4ELb1ELi2ELb0ELb0ENS_16CompileConditionILi900EEEEEvPT_PKS4_S7_S7_flPfS8_Pj:
.text._ZN13group_norm_v214gn_cuda_kernelI13__nv_bfloat16Li480ELi1ELi32ELi30ELi4096ELb0ELi64ELi960ELi960ELi4ELb1ELi2ELb0ELb0ENS_16CompileConditionILi900EEEEEvPT_PKS4_S7_S7_flPfS8_Pj:
        /* <DEDUP_REMOVED lines=14> */
[----:B------:R-:W-:Y:S01]  /*00e0*/  IMAD.U32 R33, RZ, RZ, UR6 ;  /* 0x00000006ff217e24 */ /* 0x000fe2000f8e00ff */
[----:B0-----:R-:W-:Y:S01]  /*00f0*/  SHF.R.U32.HI R4, RZ, 0x1, R34 ;  /* 0x00000001ff047819 */ /* 0x001fe20000011622 */
[C---:B------:R-:W-:Y:S01]  /*0100*/  IMAD.WIDE.U32 R2, R34.reuse, -0x77777777, RZ ;  /* 0x8888888922027825 */ /* 0x040fe200078e00ff */
[----:B------:R-:W-:Y:S01]  /*0110*/  SHF.L.U32 R35, R34, 0x3, RZ ;  /* 0x0000000322237819 */ /* 0x000fe200000006ff */
[----:B------:R-:W-:Y:S01]  /*0120*/  ULDC.64 UR6, c[0x0][0x240] ;  /* 0x0000900000067ab9 */ /* 0x000fe20000000a00 */
[----:B--2---:R-:W-:Y:S01]  /*0130*/  LOP3.LUT R0, R8, 0x3f, RZ, 0xc0, !PT ;  /* 0x0000003f08007812 */ /* 0x004fe200078ec0ff */
[C---:B------:R-:W-:Y:S01]  /*0140*/  IMAD R5, R4.reuse, 0x1e, RZ ;  /* 0x0000001e04057824 */ /* 0x040fe200078e02ff */
[----:B------:R-:W-:Y:S01]  /*0150*/  SHF.L.U32 R11, R4, 0x6, RZ ;  /* 0x00000006040b7819 */ /* 0x000fe200000006ff */
[----:B------:R-:W-:Y:S01]  /*0160*/  ULEA UR4, UR5, UR4, 0x18 ;  /* 0x0000000405047291 */ /* 0x000fe2000f8ec03f */
[----:B------:R-:W-:Y:S01]  /*0170*/  LOP3.LUT P0, RZ, R8, 0x3f, RZ, 0xc0, !PT ;  /* 0x0000003f08ff7812 */ /* 0x000fe2000780c0ff */
[C---:B------:R-:W-:Y:S01]  /*0180*/  VIADD R8, R5.reuse, 0x8 ;  /* 0x0000000805087836 */ /* 0x040fe20000000000 */
[----:B------:R-:W-:-:S02]  /*0190*/  IADD3 R6, R5, 0x2, RZ ;  /* 0x0000000205067810 */ /* 0x000fc40007ffe0ff */
[--C-:B------:R-:W-:Y:S02]  /*01a0*/  SHF.R.U32.HI R2, RZ, 0x1, R5.reuse ;  /* 0x00000001ff027819 */ /* 0x100fe40000011605 */
[----:B------:R-:W-:Y:S02]  /*01b0*/  SHF.R.U32.HI R4, RZ, 0x1, R6 ;  /* 0x00000001ff047819 */ /* 0x000fe40000011606 */
[----:B------:R-:W-:Y:S02]  /*01c0*/  SHF.R.U32.HI R7, RZ, 0x2, R5 ;  /* 0x00000002ff077819 */ /* 0x000fe40000011605 */
[----:B------:R-:W-:Y:S02]  /*01d0*/  LOP3.LUT R2, R2, 0x1, RZ, 0xc0, !PT ;  /* 0x0000000102027812 */ /* 0x000fe400078ec0ff */
[----:B------:R-:W-:Y:S02]  /*01e0*/  LOP3.LUT R0, R11, 0xffffffc0, R0, 0xe2, !PT ;  /* 0xffffffc00b007812 */ /* 0x000fe400078ee200 */
[----:B------:R-:W-:Y:S01]  /*01f0*/  SHF.R.U32.HI R9, RZ, 0x2, R6 ;  /* 0x00000002ff097819 */ /* 0x000fe20000011606 */
[----:B------:R-:W-:Y:S01]  /*0200*/  IMAD R7, R2, 0xf0, R7 ;  /* 0x000000f002077824 */ /* 0x000fe200078e0207 */
[----:B------:R-:W-:-:S02]  /*0210*/  IADD3 R0, R5, 0x4, RZ ;  /* 0x0000000405007810 */ /* 0x000fc40007ffe0ff */
[----:B------:R-:W-:Y:S01]  /*0220*/  LOP3.LUT R4, R4, 0x1, RZ, 0xc0, !PT ;  /* 0x0000000104047812 */ /* 0x000fe200078ec0ff */
[----:B------:R-:W-:Y:S01]  /*0230*/  IMAD R7, R7, 0x18, R33 ;  /* 0x0000001807077824 */ /* 0x000fe200078e0221 */
[C---:B------:R-:W-:Y:S02]  /*0240*/  IADD3 R6, R5.reuse, 0x6, RZ ;  /* 0x0000000605067810 */ /* 0x040fe40007ffe0ff */
[----:B------:R-:W-:Y:S01]  /*0250*/  SHF.R.U32.HI R17, RZ, 0x7, R3 ;  /* 0x00000007ff117819 */ /* 0x000fe20000011603 */
[----:B------:R-:W-:Y:S01]  /*0260*/  IMAD R4, R4, 0xf0, R9 ;  /* 0x000000f004047824 */ /* 0x000fe200078e0209 */
[--C-:B------:R-:W-:Y:S02]  /*0270*/  SHF.R.U32.HI R2, RZ, 0x1, R0.reuse ;  /* 0x00000001ff027819 */ /* 0x100fe40000011600 */
[----:B------:R-:W-:Y:S02]  /*0280*/  SHF.R.U32.HI R3, RZ, 0x2, R0 ;  /* 0x00000002ff037819 */ /* 0x000fe40000011600 */
[----:B------:R-:W-:-:S02]  /*0290*/  IADD3 R10, R5, 0xa, RZ ;  /* 0x0000000a050a7810 */ /* 0x000fc40007ffe0ff */
[----:B------:R-:W-:Y:S02]  /*02a0*/  IADD3 R12, R5, 0xc, RZ ;  /* 0x0000000c050c7810 */ /* 0x000fe40007ffe0ff */
[--C-:B------:R-:W-:Y:S02]  /*02b0*/  SHF.R.U32.HI R0, RZ, 0x1, R6.reuse ;  /* 0x00000001ff007819 */ /* 0x100fe40000011606 */
[----:B------:R-:W-:Y:S02]  /*02c0*/  SHF.R.U32.HI R9, RZ, 0x2, R6 ;  /* 0x00000002ff097819 */ /* 0x000fe40000011606 */
[--C-:B------:R-:W-:Y:S02]  /*02d0*/  SHF.R.U32.HI R6, RZ, 0x1, R8.reuse ;  /* 0x00000001ff067819 */ /* 0x100fe40000011608 */
[----:B------:R-:W-:Y:S02]  /*02e0*/  SHF.R.U32.HI R11, RZ, 0x2, R8 ;  /* 0x00000002ff0b7819 */ /* 0x000fe40000011608 */
[----:B------:R-:W-:-:S02]  /*02f0*/  SHF.R.U32.HI R8, RZ, 0x1, R10 ;  /* 0x00000001ff087819 */ /* 0x000fc4000001160a */
[----:B------:R-:W-:Y:S02]  /*0300*/  SHF.R.U32.HI R14, RZ, 0x1, R12 ;  /* 0x00000001ff0e7819 */ /* 0x000fe4000001160c */
[----:B------:R-:W-:Y:S02]  /*0310*/  LOP3.LUT R0, R0, 0x1, RZ, 0xc0, !PT ;  /* 0x0000000100007812 */ /* 0x000fe400078ec0ff */
[----:B------:R-:W-:Y:S02]  /*0320*/  SHF.R.U32.HI R13, RZ, 0x2, R10 ;  /* 0x00000002ff0d7819 */ /* 0x000fe4000001160a */
[----:B------:R-:W-:Y:S02]  /*0330*/  SHF.R.U32.HI R15, RZ, 0x2, R12 ;  /* 0x00000002ff0f7819 */ /* 0x000fe4000001160c */
[----:B------:R-:W-:Y:S02]  /*0340*/  LOP3.LUT R2, R2, 0x1, RZ, 0xc0, !PT ;  /* 0x0000000102027812 */ /* 0x000fe400078ec0ff */
[----:B------:R-:W-:-:S02]  /*0350*/  LOP3.LUT R10, R6, 0x1, RZ, 0xc0, !PT ;  /* 0x00000001060a7812 */ /* 0x000fc400078ec0ff */
[----:B------:R-:W-:Y:S01]  /*0360*/  LOP3.LUT R12, R8, 0x1, RZ, 0xc0, !PT ;  /* 0x00000001080c7812 */ /* 0x000fe200078ec0ff */
[----:B------:R-:W-:Y:S01]  /*0370*/  IMAD R8, R0, 0xf0, R9 ;  /* 0x000000f000087824 */ /* 0x000fe200078e0209 */
[----:B------:R-:W-:Y:S01]  /*0380*/  LOP3.LUT R14, R14, 0x1, RZ, 0xc0, !PT ;  /* 0x000000010e0e7812 */ /* 0x000fe200078ec0ff */
[----:B------:R-:W-:Y:S01]  /*0390*/  IMAD R6, R2, 0xf0, R3 ;  /* 0x000000f002067824 */ /* 0x000fe200078e0203 */
[C---:B------:R-:W-:Y:S01]  /*03a0*/  IADD3 R0, R5.reuse, 0xe, RZ ;  /* 0x0000000e05007810 */ /* 0x040fe20007ffe0ff */
[----:B------:R-:W-:Y:S01]  /*03b0*/  IMAD R10, R10, 0xf0, R11 ;  /* 0x000000f00a0a7824 */ /* 0x000fe200078e020b */
[C---:B------:R-:W-:Y:S01]  /*03c0*/  IADD3 R9, R5.reuse, 0x10, RZ ;  /* 0x0000001005097810 */ /* 0x040fe20007ffe0ff */
[----:B------:R-:W-:Y:S01]  /*03d0*/  IMAD R14, R14, 0xf0, R15 ;  /* 0x000000f00e0e7824 */ /* 0x000fe200078e020f */
[C---:B------:R-:W-:Y:S01]  /*03e0*/  IADD3 R11, R5.reuse, 0x12, RZ ;  /* 0x00000012050b7810 */ /* 0x040fe20007ffe0ff */
[----:B------:R-:W-:Y:S01]  /*03f0*/  VIADD R15, R5, 0x14 ;  /* 0x00000014050f7836 */ /* 0x000fe20000000000 */
[--C-:B------:R-:W-:Y:S01]  /*0400*/  SHF.R.U32.HI R2, RZ, 0x1, R0.reuse ;  /* 0x00000001ff027819 */ /* 0x100fe20000011600 */
[----:B------:R-:W-:Y:S01]  /*0410*/  IMAD R12, R12, 0xf0, R13 ;  /* 0x000000f00c0c7824 */ /* 0x000fe200078e020d */
[----:B------:R-:W-:-:S02]  /*0420*/  SHF.R.U32.HI R3, RZ, 0x2, R0 ;  /* 0x00000002ff037819 */ /* 0x000fc40000011600 */
[----:B------:R-:W-:Y:S02]  /*0430*/  SHF.R.U32.HI R0, RZ, 0x1, R9 ;  /* 0x00000001ff007819 */ /* 0x000fe40000011609 */
[----:B------:R-:W-:Y:S02]  /*0440*/  IADD3 R16, R5, 0x16, RZ ;  /* 0x0000001605107810 */ /* 0x000fe40007ffe0ff */
[--C-:B------:R-:W-:Y:S02]  /*0450*/  SHF.R.U32.HI R13, RZ, 0x1, R11.reuse ;  /* 0x00000001ff0d7819 */ /* 0x100fe4000001160b */
[----:B------:R-:W-:Y:S02]  /*0460*/  SHF.R.U32.HI R20, RZ, 0x2, R11 ;  /* 0x00000002ff147819 */ /* 0x000fe4000001160b */
[----:B------:R-:W-:Y:S02]  /*0470*/  LOP3.LUT R2, R2, 0x1, RZ, 0xc0, !PT ;  /* 0x0000000102027812 */ /* 0x000fe400078ec0ff */
[----:B------:R-:W-:-:S02]  /*0480*/  SHF.R.U32.HI R11, RZ, 0x1, R15 ;  /* 0x00000001ff0b7819 */ /* 0x000fc4000001160f */
[----:B------:R-:W-:Y:S02]  /*0490*/  SHF.R.U32.HI R9, RZ, 0x2, R9 ;  /* 0x00000002ff097819 */ /* 0x000fe40000011609 */
[----:B------:R-:W-:Y:S02]  /*04a0*/  SHF.R.U32.HI R22, RZ, 0x2, R15 ;  /* 0x00000002ff167819 */ /* 0x000fe4000001160f */
[----:B------:R-:W-:Y:S02]  /*04b0*/  LOP3.LUT R0, R0, 0x1, RZ, 0xc0, !PT ;  /* 0x0000000100007812 */ /* 0x000fe400078ec0ff */
[--C-:B------:R-:W-:Y:S02]  /*04c0*/  SHF.R.U32.HI R15, RZ, 0x1, R16.reuse ;  /* 0x00000001ff0f7819 */ /* 0x100fe40000011610 */
[----:B------:R-:W-:Y:S01]  /*04d0*/  SHF.R.U32.HI R24, RZ, 0x2, R16 ;  /* 0x00000002ff187819 */ /* 0x000fe20000011610 */
[----:B------:R-:W-:Y:S01]  /*04e0*/  IMAD R16, R2, 0xf0, R3 ;  /* 0x000000f002107824 */ /* 0x000fe200078e0203 */
[----:B------:R-:W-:Y:S01]  /*04f0*/  LOP3.LUT R11, R11, 0x1, RZ, 0xc0, !PT ;  /* 0x000000010b0b7812 */ /* 0x000fe200078ec0ff */
[----:B------:R-:W-:Y:S01]  /*0500*/  IMAD R18, R0, 0xf0, R9 ;  /* 0x000000f000127824 */ /* 0x000fe200078e0209 */
[----:B------:R-:W-:Y:S01]  /*0510*/  IADD3 R2, R5, 0x18, RZ ;  /* 0x0000001805027810 */ /* 0x000fe20007ffe0ff */
[----:B------:R-:W-:Y:S01]  /*0520*/  IMAD R0, R17, -0xf0, R34 ;  /* 0xffffff1011007824 */ /* 0x000fe200078e0222 */
[----:B------:R-:W-:Y:S01]  /*0530*/  IADD3 R9, R5, 0x1a, RZ ;  /* 0x0000001a05097810 */ /* 0x000fe20007ffe0ff */
[----:B------:R-:W-:Y:S01]  /*0540*/  IMAD R22, R11, 0xf0, R22 ;  /* 0x000000f00b167824 */ /* 0x000fe200078e0216 */
[--C-:B------:R-:W-:Y:S01]  /*0550*/  SHF.R.U32.HI R3, RZ, 0x1, R2.reuse ;  /* 0x00000001ff037819 */ /* 0x100fe20000011602 */
[--C-:B------:R-:W-:Y:S01]  /*0560*/  IMAD R17, R14, 0x18, R33.reuse ;  /* 0x000000180e117824 */ /* 0x100fe200078e0221 */
[----:B------:R-:W-:Y:S01]  /*0570*/  IADD3 R11, R5, 0x1c, RZ ;  /* 0x0000001c050b7810 */ /* 0x000fe20007ffe0ff */
[----:B------:R-:W-:Y:S01]  /*0580*/  IMAD R19, R16, 0x18, R33 ;  /* 0x0000001810137824 */ /* 0x000fe200078e0221 */
[----:B------:R-:W-:Y:S01]  /*0590*/  SHF.R.U32.HI R5, RZ, 0x1, R9 ;  /* 0x00000001ff057819 */ /* 0x000fe20000011609 */
[--C-:B------:R-:W-:Y:S01]  /*05a0*/  IMAD R21, R18, 0x18, R33.reuse ;  /* 0x0000001812157824 */ /* 0x100fe200078e0221 */
[----:B------:R-:W-:Y:S01]  /*05b0*/  SHF.R.U32.HI R2, RZ, 0x2, R2 ;  /* 0x00000002ff027819 */ /* 0x000fe20000011602 */
[----:B------:R-:W-:Y:S01]  /*05c0*/  IMAD R25, R22, 0x18, R33 ;  /* 0x0000001816197824 */ /* 0x000fe200078e0221 */
[----:B------:R-:W-:-:S02]  /*05d0*/  LOP3.LUT R3, R3, 0x1, RZ, 0xc0, !PT ;  /* 0x0000000103037812 */ /* 0x000fc400078ec0ff */
[----:B------:R-:W-:Y:S02]  /*05e0*/  SHF.R.U32.HI R28, RZ, 0x2, R9 ;  /* 0x00000002ff1c7819 */ /* 0x000fe40000011609 */
[----:B------:R-:W-:Y:S01]  /*05f0*/  SHF.L.U32 R0, R0, 0x2, RZ ;  /* 0x0000000200007819 */ /* 0x000fe200000006ff */
[----:B------:R-:W-:Y:S01]  /*0600*/  IMAD R26, R3, 0xf0, R2 ;  /* 0x000000f0031a7824 */ /* 0x000fe200078e0202 */
[--C-:B------:R-:W-:Y:S02]  /*0610*/  SHF.R.U32.HI R9, RZ, 0x1, R11.reuse ;  /* 0x00000001ff097819 */ /* 0x100fe4000001160b */
[----:B------:R-:W-:Y:S01]  /*0620*/  LOP3.LUT R5, R5, 0x1, RZ, 0xc0, !PT ;  /* 0x0000000105057812 */ /* 0x000fe200078ec0ff */
[C---:B------:R-:W-:Y:S01]  /*0630*/  IMAD.WIDE.U32 R2, R0.reuse, -0x77777777, RZ ;  /* 0x8888888900027825 */ /* 0x040fe200078e00ff */
[----:B------:R-:W-:Y:S02]  /*0640*/  SHF.R.U32.HI R30, RZ, 0x2, R11 ;  /* 0x00000002ff1e7819 */ /* 0x000fe4000001160b */
[----:B------:R-:W-:Y:S01]  /*0650*/  LOP3.LUT R9, R9, 0x1, RZ, 0xc0, !PT ;  /* 0x0000000109097812 */ /* 0x000fe200078ec0ff */
[----:B------:R-:W-:Y:S01]  /*0660*/  IMAD R28, R5, 0xf0, R28 ;  /* 0x000000f0051c7824 */ /* 0x000fe200078e021c */
[----:B------:R-:W-:Y:S01]  /*0670*/  IADD3 R2, R0, 0x2, RZ ;  /* 0x0000000200027810 */ /* 0x000fe20007ffe0ff */
[--C-:B------:R-:W-:Y:S01]  /*0680*/  IMAD R5, R4, 0x18, R33.reuse ;  /* 0x0000001804057824 */ /* 0x100fe200078e0221 */
[----:B------:R-:W-:Y:S01]  /*0690*/  LOP3.LUT R13, R13, 0x1, RZ, 0xc0, !PT ;  /* 0x000000010d0d7812 */ /* 0x000fe200078ec0ff */
[----:B------:R-:W-:Y:S01]  /*06a0*/  IMAD R30, R9, 0xf0, R30 ;  /* 0x000000f0091e7824 */ /* 0x000fe200078e021e */
[----:B------:R-:W-:Y:S01]  /*06b0*/  LOP3.LUT R0, R35, 0x8, RZ, 0xc0, !PT ;  /* 0x0000000823007812 */ /* 0x000fe200078ec0ff */
[--C-:B------:R-:W-:Y:S01]  /*06c0*/  IMAD R9, R6, 0x18, R33.reuse ;  /* 0x0000001806097824 */ /* 0x100fe200078e0221 */
[----:B------:R-:W-:Y:S01]  /*06d0*/  LOP3.LUT R15, R15, 0x1, RZ, 0xc0, !PT ;  /* 0x000000010f0f7812 */ /* 0x000fe200078ec0ff */
[----:B------:R-:W-:Y:S01]  /*06e0*/  IMAD R20, R13, 0xf0, R20 ;  /* 0x000000f00d147824 */ /* 0x000fe200078e0214 */
[----:B------:R-:W-:Y:S01]  /*06f0*/  IADD3 R6, R7, R0, RZ ;  /* 0x0000000007067210 */ /* 0x000fe20007ffe0ff */
[----:B------:R-:W-:Y:S01]  /*0700*/  IMAD R11, R8, 0x18, R33 ;  /* 0x00000018080b7824 */ /* 0x000fe200078e0221 */
[C---:B------:R-:W-:Y:S01]  /*0710*/  IADD3 R7, R0.reuse, R9, RZ ;  /* 0x0000000900077210 */ /* 0x040fe20007ffe0ff */
[----:B------:R-:W-:Y:S01]  /*0720*/  IMAD.IADD R5, R0, 0x1, R5 ;  /* 0x0000000100057824 */ /* 0x000fe200078e0205 */
[----:B------:R-:W-:Y:S01]  /*0730*/  SHF.R.U32.HI R32, RZ, 0x1, R3 ;  /* 0x00000001ff207819 */ /* 0x000fe20000011603 */
[--C-:B------:R-:W-:Y:S01]  /*0740*/  IMAD R13, R10, 0x18, R33.reuse ;  /* 0x000000180a0d7824 */ /* 0x100fe200078e0221 */
[----:B------:R0:W-:Y:S01]  /*0750*/  STL [R1+0x274], R6 ;  /* 0x0002740601007387 */ /* 0x0001e20000100800 */
[----:B------:R-:W-:Y:S01]  /*0760*/  IMAD R24, R15, 0xf0, R24 ;  /* 0x000000f00f187824 */ /* 0x000fe200078e0218 */
[----:B------:R-:W-:Y:S01]  /*0770*/  HFMA2.MMA R4, -RZ, RZ, 0, 0 ;  /* 0x00000000ff047435 */ /* 0x000fe200000001ff */
[--C-:B------:R-:W-:Y:S01]  /*0780*/  IMAD R15, R12, 0x18, R33.reuse ;  /* 0x000000180c0f7824 */ /* 0x100fe200078e0221 */
[----:B------:R1:W-:Y:S01]  /*0790*/  STL [R1+0x270], R5 ;  /* 0x0002700501007387 */ /* 0x0003e20000100800 */
[--C-:B------:R-:W-:Y:S01]  /*07a0*/  IMAD R23, R20, 0x18, R33.reuse ;  /* 0x0000001814177824 */ /* 0x100fe200078e0221 */
[----:B------:R-:W-:Y:S01]  /*07b0*/  ISETP.EQ.U32.AND P1, PT, RZ, UR6, PT ;  /* 0x00000006ff007c0c */ /* 0x000fe2000bf22070 */
[--C-:B------:R-:W-:Y:S01]  /*07c0*/  IMAD R27, R24, 0x18, R33.reuse ;  /* 0x00000018181b7824 */ /* 0x100fe200078e0221 */
[----:B------:R2:W-:Y:S01]  /*07d0*/  STL [R1+0x26c], R7 ;  /* 0x00026c0701007387 */ /* 0x0005e20000100800 */
[--C-:B------:R-:W-:Y:S01]  /*07e0*/  IMAD R29, R26, 0x18, R33.reuse ;  /* 0x000000181a1d7824 */ /* 0x100fe200078e0221 */
[----:B0-----:R-:W-:Y:S01]  /*07f0*/  IADD3 R6, R0, R11, RZ ;  /* 0x0000000b00067210 */ /* 0x001fe20007ffe0ff */
[--C-:B------:R-:W-:Y:S01]  /*0800*/  IMAD R31, R28, 0x18, R33.reuse ;  /* 0x000000181c1f7824 */ /* 0x100fe200078e0221 */
[----:B------:R-:W-:Y:S01]  /*0810*/  ISETP.GT.U32.OR P0, PT, R34, 0x1f, P0 ;  /* 0x0000001f2200780c */ /* 0x000fe20000704470 */
[----:B------:R-:W-:Y:S01]  /*0820*/  IMAD R33, R30, 0x18, R33 ;  /* 0x000000181e217824 */ /* 0x000fe200078e0221 */
[----:B-1----:R-:W-:Y:S01]  /*0830*/  IADD3 R5, R0, R13, RZ ;  /* 0x0000000d00057210 */ /* 0x002fe20007ffe0ff */
[----:B------:R0:W-:Y:S01]  /*0840*/  STL [R1+0x268], R6 ;  /* 0x0002680601007387 */ /* 0x0001e20000100800 */
[----:B------:R-:W-:Y:S01]  /*0850*/  IMAD.WIDE.U32 R2, R2, -0x77777777, RZ ;  /* 0x8888888902027825 */ /* 0x000fe200078e00ff */
[----:B------:R-:W-:Y:S01]  /*0860*/  ISETP.EQ.OR.EX P0, PT, RZ, UR7, P0, P1 ;  /* 0x00000007ff007c0c */ /* 0x000fe20008702710 */
[----:B------:R-:W-:Y:S01]  /*0870*/  ULDC.64 UR6, c[0x0][0x208] ;  /* 0x0000820000067ab9 */ /* 0x000fe20000000a00 */
[----:B--2---:R-:W-:Y:S01]  /*0880*/  IADD3 R7, R0, R15, RZ ;  /* 0x0000000f00077210 */ /* 0x004fe20007ffe0ff */
[----:B------:R1:W-:Y:S01]  /*0890*/  STL [R1+0x264], R5 ;  /* 0x0002640501007387 */ /* 0x0003e20000100800 */
[----:B------:R-:W-:-:S02]  /*08a0*/  SHF.R.U32.HI R2, RZ, 0x1, R3 ;  /* 0x00000001ff027819 */ /* 0x000fc40000011603 */
[----:B------:R-:W-:Y:S01]  /*08b0*/  MOV R3, UR8 ;  /* 0x0000000800037c02 */ /* 0x000fe20008000f00 */
[----:B------:R2:W-:Y:S01]  /*08c0*/  STL [R1+0x260], R7 ;  /* 0x0002600701007387 */ /* 0x0005e20000100800 */
[C---:B0-----:R-:W-:Y:S02]  /*08d0*/  IADD3 R6, R0.reuse, R17, RZ ;  /* 0x0000001100067210 */ /* 0x041fe40007ffe0ff */
[C---:B---3--:R-:W-:Y:S01]  /*08e0*/  LEA R54, P2, R3.reuse, R54, 0x2 ;  /* 0x0000003603367211 */ /* 0x048fe200078410ff */
[C---:B-1----:R-:W-:Y:S02]  /*08f0*/  IMAD.IADD R5, R0.reuse, 0x1, R19 ;  /* 0x0000000100057824 */ /* 0x042fe400078e0213 */
[----:B------:R0:W-:Y:S01]  /*0900*/  STL [R1+0x25c], R6 ;  /* 0x00025c0601007387 */ /* 0x0001e20000100800 */
[----:B------:R-:W-:Y:S02]  /*0910*/  LEA.HI.X R55, R3, R55, R4, 0x2, P2 ;  /* 0x0000003703377211 */ /* 0x000fe400010f1404 */
[C---:B--2---:R-:W-:Y:S01]  /*0920*/  IADD3 R7, R0.reuse, R21, RZ ;  /* 0x0000001500077210 */ /* 0x044fe20007ffe0ff */
[----:B------:R1:W-:Y:S04]  /*0930*/  STL [R1+0x258], R5 ;  /* 0x0002580501007387 */ /* 0x0003e80000100800 */
[----:B------:R2:W-:Y:S01]  /*0940*/  STL [R1+0x254], R7 ;  /* 0x0002540701007387 */ /* 0x0005e20000100800 */
[----:B0-----:R-:W-:-:S02]  /*0950*/  IADD3 R6, R0, R23, RZ ;  /* 0x0000001700067210 */ /* 0x001fc40007ffe0ff */
[----:B-1----:R-:W-:-:S03]  /*0960*/  IADD3 R5, R0, R25, RZ ;  /* 0x0000001900057210 */ /* 0x002fc60007ffe0ff */
[----:B------:R0:W-:Y:S01]  /*0970*/  STL [R1+0x250], R6 ;  /* 0x0002500601007387 */ /* 0x0001e20000100800 */
[----:B--2---:R-:W-:-:S03]  /*0980*/  IADD3 R7, R0, R27, RZ ;  /* 0x0000001b00077210 */ /* 0x004fc60007ffe0ff */
[----:B------:R1:W-:Y:S04]  /*0990*/  STL [R1+0x24c], R5 ;  /* 0x00024c0501007387 */ /* 0x0003e80000100800 */
[----:B------:R-:W-:Y:S01]  /*09a0*/  STL [R1+0x248], R7 ;  /* 0x0002480701007387 */ /* 0x000fe20000100800 */
[C---:B0-----:R-:W-:Y:S01]  /*09b0*/  IADD3 R6, R0.reuse, R29, RZ ;  /* 0x0000001d00067210 */ /* 0x041fe20007ffe0ff */
[C---:B-1----:R-:W-:Y:S01]  /*09c0*/  IMAD.IADD R5, R0.reuse, 0x1, R31 ;  /* 0x0000000100057824 */ /* 0x042fe200078e021f */
[----:B------:R-:W-:-:S03]  /*09d0*/  IADD3 R0, R0, R33, RZ ;  /* 0x0000002100007210 */ /* 0x000fc60007ffe0ff */
[----:B------:R-:W-:Y:S04]  /*09e0*/  STL [R1+0x244], R6 ;  /* 0x0002440601007387 */ /* 0x000fe80000100800 */
[----:B------:R0:W-:Y:S04]  /*09f0*/  STL [R1+0x240], R5 ;  /* 0x0002400501007387 */ /* 0x0001e80000100800 */
[----:B------:R1:W-:Y:S04]  /*0a00*/  STL [R1+0x23c], R0 ;  /* 0x00023c0001007387 */ /* 0x0003e80000100800 */
[----:B------:R2:W-:Y:S01]  /*0a10*/  STL [R1+0x10c], RZ ;  /* 0x00010cff01007387 */ /* 0x0005e20000100800 */
[----:B0-----:R-:W-:-:S02]  /*0a20*/  LOP3.LUT R5, R32, 0x7ffffff8, RZ, 0xc0, !PT ;  /* 0x7ffffff820057812 */ /* 0x001fc400078ec0ff */
[----:B-1----:R-:W-:-:S03]  /*0a30*/  LOP3.LUT R0, R2, 0x7ffffff8, RZ, 0xc0, !PT ;  /* 0x7ffffff802007812 */ /* 0x002fc600078ec0ff */
[----:B------:R2:W-:Y:S04]  /*0a40*/  STL [R1+0x238], R5 ;  /* 0x0002380501007387 */ /* 0x0005e80000100800 */
[----:B------:R2:W-:Y:S02]  /*0a50*/  STL [R1+0x234], R0 ;  /* 0x0002340001007387 */ /* 0x0005e40000100800 */
.L_x_1435:
[----:B------:R-:W0:Y:S01]  /*0a60*/  S2R R102, SR_TID.X ;  /* 0x0000000000667919 */ /* 0x000e220000002100 */
[----:B------:R-:W1:Y:S01]  /*0a70*/  S2UR UR12, SR_CTAID.X ;  /* 0x00000000000c79c3 */ /* 0x000e620000002500 */
[----:B------:R-:W-:Y:S01]  /*0a80*/  MOV R91, RZ ;  /* 0x000000ff005b7202 */ /* 0x000fe20000000f00 */
[----:B--2---:R-:W-:Y:S01]  /*0a90*/  IMAD R5, R4, 0x3c0000, RZ ;  /* 0x003c000004057824 */ /* 0x004fe200078e02ff */
[----:B------:R-:W-:Y:S01]  /*0aa0*/  ULDC.64 UR10, c[0x0][0x218] ;  /* 0x00008600000a7ab9 */ /* 0x000fe20000000a00 */
[----:B-1----:R-:W-:-:S04]  /*0ab0*/  USHF.L.U32 UR5, UR12, 0x6, URZ ;  /* 0x000000060c057899 */ /* 0x002fc8000800063f */
[----:B------:R-:W-:Y:S01]  /*0ac0*/  ULOP3.LUT UR5, UR5, 0xfc0, URZ, 0xc0, !UPT ;  /* 0x00000fc005057892 */ /* 0x000fe2000f8ec03f */
[----:B0-----:R-:W-:-:S05]  /*0ad0*/  IMAD.WIDE.U32 R6, R102, -0x77777777, RZ ;  /* 0x8888888966067825 */ /* 0x001fca00078e00ff */
        /* <DEDUP_REMOVED lines=8> */
[----:B------:R-:W-:-:S05]  /*0b60*/  IADD3 R5, P1, R21, R78, RZ ;  /* 0x0000004e15057210 */ /* 0x000fca0007f3e0ff */
[----:B------:R-:W-:Y:S01]  /*0b70*/  IMAD.X R0, RZ, RZ, R88, P1 ;  /* 0x000000ffff007224 */ /* 0x000fe200008e0658 */
[----:B------:R-:W-:-:S04]  /*0b80*/  LEA R52, P1, R5, UR10, 0x1 ;  /* 0x0000000a05347c11 */ /* 0x000fc8000f8208ff */
[----:B------:R-:W-:Y:S01]  /*0b90*/  LEA.HI.X R53, R5, UR11, R0, 0x1, P1 ;  /* 0x0000000b05357c11 */ /* 0x000fe200088f0c00 */
[----:B------:R0:W-:Y:S01]  /*0ba0*/  STL [R1+0xdc], R0 ;  /* 0x0000dc0001007387 */ /* 0x0001e20000100800 */
[----:B------:R-:W-:Y:S02]  /*0bb0*/  IADD3 R6, P1, R7, R78, RZ ;  /* 0x0000004e07067210 */ /* 0x000fe40007f3e0ff */
[----:B------:R-:W-:Y:S02]  /*0bc0*/  IADD3 R7, R21, 0xf00, RZ ;  /* 0x00000f0015077810 */ /* 0x000fe40007ffe0ff */
[----:B------:R-:W2:Y:S01]  /*0bd0*/  LDG.E.64.CONSTANT R52, desc[UR6][R52.64] ;  /* 0x0000000634347981 */ /* 0x000ea2000c1e9b00 */
[----:B0-----:R-:W-:Y:S02]  /*0be0*/  IADD3.X R0, RZ, R88, RZ, P1, !PT ;  /* 0x00000058ff007210 */ /* 0x001fe40000ffe4ff */
[----:B------:R-:W-:-:S03]  /*0bf0*/  LEA R50, P1, R6, UR10, 0x1 ;  /* 0x0000000a06327c11 */ /* 0x000fc6000f8208ff */
[----:B------:R0:W-:Y:S01]  /*0c00*/  STL [R1+0x198], R0 ;  /* 0x0001980001007387 */ /* 0x0001e20000100800 */
[----:B------:R-:W-:Y:S02]  /*0c10*/  LEA.HI.X R51, R6, UR11, R0, 0x1, P1 ;  /* 0x0000000b06337c11 */ /* 0x000fe400088f0c00 */
[----:B------:R-:W-:Y:S02]  /*0c20*/  IADD3 R7, P1, R7, R78, RZ ;  /* 0x0000004e07077210 */ /* 0x000fe40007f3e0ff */
[----:B------:R-:W-:Y:S02]  /*0c30*/  IADD3 R9, R21, 0x1680, RZ ;  /* 0x0000168015097810 */ /* 0x000fe40007ffe0ff */
[----:B------:R-:W3:Y:S01]  /*0c40*/  LDG.E.64.CONSTANT R50, desc[UR6][R50.64] ;  /* 0x0000000632327981 */ /* 0x000ee2000c1e9b00 */
[----:B0-----:R-:W-:Y:S02]  /*0c50*/  IADD3.X R0, RZ, R88, RZ, P1, !PT ;  /* 0x00000058ff007210 */ /* 0x001fe40000ffe4ff */
[----:B------:R-:W-:-:S03]  /*0c60*/  LEA R48, P1, R7, UR10, 0x1 ;  /* 0x0000000a07307c11 */ /* 0x000fc6000f8208ff */
[----:B------:R0:W-:Y:S01]  /*0c70*/  STL [R1+0x1a0], R0 ;  /* 0x0001a00001007387 */ /* 0x0001e20000100800 */
[----:B------:R-:W-:Y:S02]  /*0c80*/  LEA.HI.X R49, R7, UR11, R0, 0x1, P1 ;  /* 0x0000000b07317c11 */ /* 0x000fe400088f0c00 */
[----:B------:R-:W-:-:S04]  /*0c90*/  IADD3 R8, P1, R9, R78, RZ ;  /* 0x0000004e09087210 */ /* 0x000fc80007f3e0ff */
[----:B------:R-:W4:Y:S01]  /*0ca0*/  LDG.E.64.CONSTANT R48, desc[UR6][R48.64] ;  /* 0x0000000630307981 */ /* 0x000f22000c1e9b00 */
[----:B------:R-:W-:Y:S01]  /*0cb0*/  IADD3 R9, R21, 0x1e00, RZ ;  /* 0x00001e0015097810 */ /* 0x000fe20007ffe0ff */
[----:B0-----:R-:W-:Y:S01]  /*0cc0*/  IMAD.X R0, RZ, RZ, R88, P1 ;  /* 0x000000ffff007224 */ /* 0x001fe200008e0658 */
[----:B------:R-:W-:-:S04]  /*0cd0*/  LEA R46, P1, R8, UR10, 0x1 ;  /* 0x0000000a082e7c11 */ /* 0x000fc8000f8208ff */
[----:B------:R-:W-:Y:S01]  /*0ce0*/  LEA.HI.X R47, R8, UR11, R0, 0x1, P1 ;  /* 0x0000000b082f7c11 */ /* 0x000fe200088f0c00 */
[----:B------:R0:W-:Y:S01]  /*0cf0*/  STL [R1+0x1b4], R0 ;  /* 0x0001b40001007387 */ /* 0x0001e20000100800 */
[----:B------:R-:W-:-:S04]  /*0d00*/  IADD3 R9, P1, R9, R78, RZ ;  /* 0x0000004e09097210 */ /* 0x000fc80007f3e0ff */
[----:B------:R-:W4:Y:S01]  /*0d10*/  LDG.E.64.CONSTANT R46, desc[UR6][R46.64] ;  /* 0x000000062e2e7981 */ /* 0x000f22000c1e9b00 */
[----:B------:R-:W-:Y:S02]  /*0d20*/  IADD3 R11, R21, 0x2580, RZ ;  /* 0x00002580150b7810 */ /* 0x000fe40007ffe0ff */
[----:B0-----:R-:W-:Y:S02]  /*0d30*/  IADD3.X R0, RZ, R88, RZ, P1, !PT ;  /* 0x00000058ff007210 */ /* 0x001fe40000ffe4ff */
[----:B------:R-:W-:-:S03]  /*0d40*/  LEA R44, P1, R9, UR10, 0x1 ;  /* 0x0000000a092c7c11 */ /* 0x000fc6000f8208ff */
[----:B------:R0:W-:Y:S01]  /*0d50*/  STL [R1+0x1b8], R0 ;  /* 0x0001b80001007387 */ /* 0x0001e20000100800 */
[----:B------:R-:W-:Y:S02]  /*0d60*/  LEA.HI.X R45, R9, UR11, R0, 0x1, P1 ;  /* 0x0000000b092d7c11 */ /* 0x000fe400088f0c00 */
        /* <DEDUP_REMOVED lines=16> */
[----:B0-----:R-:W-:Y:S02]  /*0e70*/  IADD3.X R0, RZ, R88, RZ, P1, !PT ;  /* 0x00000058ff007210 */ /* 0x001fe40000ffe4ff */
[C---:B------:R-:W-:Y:S02]  /*0e80*/  LEA R38, P1, R12.reuse, UR10, 0x1 ;  /* 0x0000000a0c267c11 */ /* 0x040fe4000f8208ff */
[----:B------:R-:W-:Y:S01]  /*0e90*/  IADD3 R13, R21, 0x3c00, RZ ;  /* 0x00003c00150d7810 */ /* 0x000fe20007ffe0ff */
        /* <DEDUP_REMOVED lines=15> */
[----:B------:R0:W-:Y:S05]  /*0f90*/  STL [R1+0x1e4], R0 ;  /* 0x0001e40001007387 */ /* 0x0001ea0000100800 */
[----:B------:R-:W4:Y:S01]  /*0fa0*/  LDG.E.64.CONSTANT R34, desc[UR6][R34.64] ;  /* 0x0000000622227981 */ /* 0x000f22000c1e9b00 */
[----:B------:R-:W-:Y:S02]  /*0fb0*/  IADD3 R15, P1, R15, R78, RZ ;  /* 0x0000004e0f0f7210 */ /* 0x000fe40007f3e0ff */
[----:B------:R-:W-:Y:S02]  /*0fc0*/  IADD3 R17, R21, 0x5280, RZ ;  /* 0x0000528015117810 */ /* 0x000fe40007ffe0ff */
[----:B0-----:R-:W-:-:S02]  /*0fd0*/  IADD3.X R0, RZ, R88, RZ, P1, !PT ;  /* 0x00000058ff007210 */ /* 0x001fc40000ffe4ff */
[----:B------:R-:W-:-:S03]  /*0fe0*/  LEA R32, P1, R15, UR10, 0x1 ;  /* 0x0000000a0f207c11 */ /* 0x000fc6000f8208ff */
[----:B------:R0:W-:Y:S01]  /*0ff0*/  STL [R1+0x1e8], R0 ;  /* 0x0001e80001007387 */ /* 0x0001e20000100800 */
[----:B------:R-:W-:-:S06]  /*1000*/  LEA.HI.X R33, R15, UR11, R0, 0x1, P1 ;  /* 0x0000000b0f217c11 */ /* 0x000fcc00088f0c00 */
[----:B------:R-:W4:Y:S01]  /*1010*/  LDG.E.64.CONSTANT R32, desc[UR6][R32.64] ;  /* 0x0000000620207981 */ /* 0x000f22000c1e9b00 */
[----:B------:R-:W-:Y:S01]  /*1020*/  IADD3 R16, P1, R17, R78, RZ ;  /* 0x0000004e11107210 */ /* 0x000fe20007f3e0ff */
[----:B------:R-:W1:Y:S03]  /*1030*/  S2R R25, SR_CgaCtaId ;  /* 0x0000000000197919 */ /* 0x000e660000008800 */
[----:B0-----:R-:W-:Y:S02]  /*1040*/  IADD3.X R0, RZ, R88, RZ, P1, !PT ;  /* 0x00000058ff007210 */ /* 0x001fe40000ffe4ff */
[C---:B------:R-:W-:Y:S02]  /*1050*/  LEA R30, P1, R16.reuse, UR10, 0x1 ;  /* 0x0000000a101e7c11 */ /* 0x040fe4000f8208ff */
[----:B------:R-:W-:Y:S01]  /*1060*/  IADD3 R17, R21, 0x5a00, RZ ;  /* 0x00005a0015117810 */ /* 0x000fe20007ffe0ff */
[----:B------:R0:W-:Y:S01]  /*1070*/  STL [R1+0x1f8], R0 ;  /* 0x0001f80001007387 */ /* 0x0001e20000100800 */
[----:B------:R-:W-:-:S02]  /*1080*/  LEA.HI.X R31, R16, UR11, R0, 0x1, P1 ;  /* 0x0000000b101f7c11 */ /* 0x000fc400088f0c00 */
[----:B------:R-:W-:-:S04]  /*1090*/  IADD3 R17, P1, R17, R78, RZ ;  /* 0x0000004e11117210 */ /* 0x000fc80007f3e0ff */
[----:B------:R-:W4:Y:S01]  /*10a0*/  LDG.E.64.CONSTANT R30, desc[UR6][R30.64] ;  /* 0x000000061e1e7981 */ /* 0x000f22000c1e9b00 */
[----:B------:R-:W-:Y:S01]  /*10b0*/  IADD3 R23, R21, 0x6180, RZ ;  /* 0x0000618015177810 */ /* 0x000fe20007ffe0ff */
[----:B------:R-:W-:-:S04]  /*10c0*/  IMAD.WIDE.U32 R18, R102, -0x77777777, RZ ;  /* 0x8888888966127825 */ /* 0x000fc800078e00ff */
[----:B0-----:R-:W-:Y:S01]  /*10d0*/  IMAD.X R0, RZ, RZ, R88, P1 ;  /* 0x000000ffff007224 */ /* 0x001fe200008e0658 */
[----:B------:R-:W-:-:S04]  /*10e0*/  LEA R28, P1, R17, UR10, 0x1 ;  /* 0x0000000a111c7c11 */ /* 0x000fc8000f8208ff */
[----:B------:R-:W-:Y:S01]  /*10f0*/  LEA.HI.X R29, R17, UR11, R0, 0x1, P1 ;  /* 0x0000000b111d7c11 */ /* 0x000fe200088f0c00 */
[----:B------:R0:W-:Y:S01]  /*1100*/  STL [R1+0x1fc], R0 ;  /* 0x0001fc0001007387 */ /* 0x0001e20000100800 */
[----:B------:R-:W-:-:S04]  /*1110*/  IADD3 R18, P1, R23, R78, RZ ;  /* 0x0000004e17127210 */ /* 0x000fc80007f3e0ff */
[----:B------:R-:W4:Y:S01]  /*1120*/  LDG.E.64.CONSTANT R28, desc[UR6][R28.64] ;  /* 0x000000061c1c7981 */ /* 0x000f22000c1e9b00 */
[----:B------:R-:W-:Y:S02]  /*1130*/  IADD3.X R2, RZ, R88, RZ, P1, !PT ;  /* 0x00000058ff027210 */ /* 0x000fe40000ffe4ff */
[C---:B------:R-:W-:Y:S02]  /*1140*/  LEA R26, P1, R18.reuse, UR10, 0x1 ;  /* 0x0000000a121a7c11 */ /* 0x040fe4000f8208ff */
[----:B------:R-:W-:Y:S01]  /*1150*/  SHF.R.U32.HI R98, RZ, 0x7, R19 ;  /* 0x00000007ff627819 */ /* 0x000fe20000011613 */
[----:B------:R1:W-:Y:S01]  /*1160*/  STL [R1+0x200], R2 ;  /* 0x0002000201007387 */ /* 0x0003e20000100800 */
[----:B------:R-:W-:Y:S02]  /*1170*/  LEA.HI.X R27, R18, UR11, R2, 0x1, P1 ;  /* 0x0000000b121b7c11 */ /* 0x000fe400088f0c02 */
[----:B0-----:R-:W-:Y:S02]  /*1180*/  MOV R0, 0x400 ;  /* 0x0000040000007802 */ /* 0x001fe40000000f00 */
[----:B------:R-:W-:-:S02]  /*1190*/  IADD3 R19, R21, 0x6900, RZ ;  /* 0x0000690015137810 */ /* 0x000fc40007ffe0ff */
[----:B-1----:R-:W-:Y:S01]  /*11a0*/  LEA R25, R25, R0, 0x18 ;  /* 0x0000000019197211 */ /* 0x002fe200078ec0ff */
[----:B------:R-:W4:Y:S01]  /*11b0*/  LDG.E.64.CONSTANT R26, desc[UR6][R26.64] ;  /* 0x000000061a1a7981 */ /* 0x000f22000c1e9b00 */
[----:B------:R-:W-:Y:S01]  /*11c0*/  IMAD R0, R98, -0xf0, R102 ;  /* 0xffffff1062007824 */ /* 0x000fe200078e0266 */
[----:B------:R-:W-:-:S03]  /*11d0*/  IADD3 R19, P1, R19, R78, RZ ;  /* 0x0000004e13137210 */ /* 0x000fc60007f3e0ff */
[----:B------:R-:W-:Y:S02]  /*11e0*/  IMAD R25, R0, 0x18, R25 ;  /* 0x0000001800197824 */ /* 0x000fe400078e0219 */
[----:B------:R-:W-:Y:S01]  /*11f0*/  IMAD.X R2, RZ, RZ, R88, P1 ;  /* 0x000000ffff027224 */ /* 0x000fe200008e0658 */
[----:B------:R-:W-:Y:S02]  /*1200*/  LEA R24, P1, R19, UR10, 0x1 ;  /* 0x0000000a13187c11 */ /* 0x000fe4000f8208ff */
[----:B------:R-:W-:Y:S02]  /*1210*/  IADD3 R23, R21, 0x7080, RZ ;  /* 0x0000708015177810 */ /* 0x000fe40007ffe0ff */
[----:B------:R-:W-:Y:S02]  /*1220*/  LEA R98, R98, R25, 0x3 ;  /* 0x0000001962627211 */ /* 0x000fe400078e18ff */
[----:B------:R-:W-:Y:S02]  /*1230*/  LEA.HI.X R25, R19, UR11, R2, 0x1, P1 ;  /* 0x0000000b13197c11 */ /* 0x000fe400088f0c02 */
[----:B------:R-:W-:-:S02]  /*1240*/  IADD3 R20, P1, R23, R78, RZ ;  /* 0x0000004e17147210 */ /* 0x000fc40007f3e0ff */
[C---:B------:R-:W-:Y:S02]  /*1250*/  IADD3 R57, R21.reuse, 0x7800, RZ ;  /* 0x0000780015397810 */ /* 0x040fe40007ffe0ff */
[----:B------:R-:W-:Y:S01]  /*1260*/  IADD3.X R22, RZ, R88, RZ, P1, !PT ;  /* 0x00000058ff167210 */ /* 0x000fe20000ffe4ff */
[----:B------:R0:W-:Y:S01]  /*1270*/  STL [R1+0x204], R2 ;  /* 0x0002040201007387 */ /* 0x0001e20000100800 */
[----:B------:R-:W-:Y:S01]  /*1280*/  LEA R56, P1, R20, UR10, 0x1 ;  /* 0x0000000a14387c11 */ /* 0x000fe2000f8208ff */
[C---:B------:R-:W-:Y:S01]  /*1290*/  VIADD R79, R21.reuse, 0x9d80 ;  /* 0x00009d80154f7836 */ /* 0x040fe20000000000 */
[C---:B------:R-:W-:Y:S01]  /*12a0*/  IADD3 R69, R21.reuse, 0x7f80, RZ ;  /* 0x00007f8015457810 */ /* 0x040fe20007ffe0ff */
[----:B------:R-:W4:Y:S01]  /*12b0*/  LDG.E.64.CONSTANT R24, desc[UR6][R24.64] ;  /* 0x0000000618187981 */ /* 0x000f22000c1e9b00 */
[C---:B------:R-:W-:Y:S01]  /*12c0*/  IADD3 R73, R21.reuse, 0x8700, RZ ;  /* 0x0000870015497810 */ /* 0x040fe20007ffe0ff */
[C---:B------:R-:W-:Y:S01]  /*12d0*/  VIADD R63, R21.reuse, 0xca80 ;  /* 0x0000ca80153f7836 */ /* 0x040fe20000000000 */
[----:B------:R-:W-:-:S02]  /*12e0*/  IADD3 R75, R21, 0x8e80, RZ ;  /* 0x00008e80154b7810 */ /* 0x000fc40007ffe0ff */
[C---:B------:R-:W-:Y:S02]  /*12f0*/  IADD3 R77, R21.reuse, 0x9600, RZ ;  /* 0x00009600154d7810 */ /* 0x040fe40007ffe0ff */
[C---:B------:R-:W-:Y:S02]  /*1300*/  IADD3 R81, R21.reuse, 0xa500, RZ ;  /* 0x0000a50015517810 */ /* 0x040fe40007ffe0ff */
[C---:B------:R-:W-:Y:S02]  /*1310*/  IADD3 R83, R21.reuse, 0xac80, RZ ;  /* 0x0000ac8015537810 */ /* 0x040fe40007ffe0ff */
[C---:B------:R-:W-:Y:S02]  /*1320*/  IADD3 R59, R21.reuse, 0xb400, RZ ;  /* 0x0000b400153b7810 */ /* 0x040fe40007ffe0ff */
[C---:B------:R-:W-:Y:S02]  /*1330*/  IADD3 R67, R21.reuse, 0xbb80, RZ ;  /* 0x0000bb8015437810 */ /* 0x040fe40007ffe0ff */
[----:B------:R-:W-:-:S02]  /*1340*/  IADD3 R65, R21, 0xc300, RZ ;  /* 0x0000c30015417810 */ /* 0x000fc40007ffe0ff */
[C---:B------:R-:W-:Y:S02]  /*1350*/  IADD3 R61, R21.reuse, 0xd200, RZ ;  /* 0x0000d200153d7810 */ /* 0x040fe40007ffe0ff */
[C---:B------:R-:W-:Y:S02]  /*1360*/  IADD3 R71, R21.reuse, 0xd980, RZ ;  /* 0x0000d98015477810 */ /* 0x040fe40007ffe0ff */
[C---:B------:R-:W-:Y:S02]  /*1370*/  IADD3 R0, R21.reuse, 0xe100, RZ ;  /* 0x0000e10015007810 */ /* 0x040fe40007ffe0ff */
[----:B0-----:R-:W-:Y:S02]  /*1380*/  IADD3 R2, R21, 0xe880, RZ ;  /* 0x0000e88015027810 */ /* 0x001fe40007ffe0ff */
[----:B------:R-:W-:Y:S02]  /*1390*/  IADD3 R21, P3, R57, R78, RZ ;  /* 0x0000004e39157210 */ /* 0x000fe40007f7e0ff */
[----:B------:R-:W-:-:S06]  /*13a0*/  LEA.HI.X R57, R20, UR11, R22, 0x1, P1 ;  /* 0x0000000b14397c11 */ /* 0x000fcc00088f0c16 */
[----:B------:R-:W4:Y:S01]  /*13b0*/  LDG.E.64.CONSTANT R56, desc[UR6][R56.64] ;  /* 0x0000000638387981 */ /* 0x000f22000c1e9b00 */
[-C--:B------:R-:W-:Y:S01]  /*13c0*/  IADD3 R23, P5, R73, R78.reuse, RZ ;  /* 0x0000004e49177210 */ /* 0x080fe20007fbe0ff */
[----:B------:R-:W-:Y:S01]  /*13d0*/  IMAD.X R60, RZ, RZ, R88, P3 ;  /* 0x000000ffff3c7224 */ /* 0x000fe200018e0658 */
[----:B------:R-:W-:Y:S02]  /*13e0*/  IADD3 R104, P6, R75, R78, RZ ;  /* 0x0000004e4b687210 */ /* 0x000fe40007fde0ff */
[-C--:B------:R-:W-:Y:S02]  /*13f0*/  IADD3.X R68, RZ, R88.reuse, RZ, P5, !PT ;  /* 0x00000058ff447210 */ /* 0x080fe40002ffe4ff */
[----:B------:R-:W-:Y:S01]  /*1400*/  LEA R58, P5, R21, UR10, 0x1 ;  /* 0x0000000a153a7c11 */ /* 0x000fe2000f8a08ff */
[----:B------:R0:W-:Y:S01]  /*1410*/  STL [R1+0x208], R22 ;  /* 0x0002081601007387 */ /* 0x0001e20000100800 */
[----:B------:R-:W-:Y:S02]  /*1420*/  IADD3.X R70, RZ, R88, RZ, P6, !PT ;  /* 0x00000058ff467210 */ /* 0x000fe400037fe4ff */
[----:B------:R-:W-:-:S02]  /*1430*/  IADD3 R76, P6, R59, R78, RZ ;  /* 0x0000004e3b4c7210 */ /* 0x000fc40007fde0ff */
[----:B------:R-:W-:Y:S02]  /*1440*/  LEA.HI.X R59, R21, UR11, R60, 0x1, P5 ;  /* 0x0000000b153b7c11 */ /* 0x000fe4000a8f0c3c */
[-C--:B------:R-:W-:Y:S02]  /*1450*/  IADD3 R72, P4, R77, R78.reuse, RZ ;  /* 0x0000004e4d487210 */ /* 0x080fe40007f9e0ff */
[----:B0-----:R-:W-:Y:S02]  /*1460*/  IADD3 R22, P2, R69, R78, RZ ;  /* 0x0000004e45167210 */ /* 0x001fe40007f5e0ff */
[----:B------:R-:W4:Y:S02]  /*1470*/  LDG.E.64.CONSTANT R58, desc[UR6][R58.64] ;  /* 0x000000063a3a7981 */ /* 0x000f24000c1e9b00 */
[----:B------:R-:W-:Y:S02]  /*1480*/  IADD3.X R66, RZ, R88, RZ, P2, !PT ;  /* 0x00000058ff427210 */ /* 0x000fe400017fe4ff */
[-C--:B------:R-:W-:Y:S01]  /*1490*/  IADD3 R80, P2, R83, R78.reuse, RZ ;  /* 0x0000004e53507210 */ /* 0x080fe20007f5e0ff */
[----:B------:R-:W-:Y:S01]  /*14a0*/  STL [R1+0x4c], R72 ;  /* 0x00004c4801007387 */ /* 0x000fe20000100800 */
[----:B------:R-:W-:-:S02]  /*14b0*/  IADD3 R74, P3, R81, R78, RZ ;  /* 0x0000004e514a7210 */ /* 0x000fc40007f7e0ff */
[----:B------:R-:W-:Y:S01]  /*14c0*/  IADD3 R97, P1, R79, R78, RZ ;  /* 0x0000004e4f617210 */ /* 0x000fe20007f3e0ff */
[----:B------:R0:W-:Y:S01]  /*14d0*/  STL [R1+0x20c], R60 ;  /* 0x00020c3c01007387 */ /* 0x0001e20000100800 */
[----:B------:R-:W-:Y:S02]  /*14e0*/  IADD3.X R81, RZ, R88, RZ, P2, !PT ;  /* 0x00000058ff517210 */ /* 0x000fe400017fe4ff */
[----:B------:R-:W-:Y:S01]  /*14f0*/  IADD3 R94, P5, R67, R78, RZ ;  /* 0x0000004e435e7210 */ /* 0x000fe20007fbe0ff */
[----:B------:R-:W-:Y:S01]  /*1500*/  IMAD.X R75, RZ, RZ, R88, P3 ;  /* 0x000000ffff4b7224 */ /* 0x000fe200018e0658 */
[----:B------:R-:W-:Y:S01]  /*1510*/  IADD3.X R77, RZ, R88, RZ, P6, !PT ;  /* 0x00000058ff4d7210 */ /* 0x000fe200037fe4ff */
[----:B------:R-:W-:Y:S01]  /*1520*/  STL [R1+0x50], R97 ;  /* 0x0000506101007387 */ /* 0x000fe20000100800 */
[----:B------:R-:W-:Y:S02]  /*1530*/  IADD3 R107, P3, R61, R78, RZ ;  /* 0x0000004e3d6b7210 */ /* 0x000fe40007f7e0ff */
[----:B0-----:R-:W-:-:S02]  /*1540*/  LEA R60, P2, R22, UR10, 0x1 ;  /* 0x0000000a163c7c11 */ /* 0x001fc4000f8408ff */
[----:B------:R-:W-:Y:S01]  /*1550*/  LEA R62, P6, R23, UR10, 0x1 ;  /* 0x0000000a173e7c11 */ /* 0x000fe2000f8c08ff */
[----:B------:R0:W-:Y:S01]  /*1560*/  STL [R1+0x210], R66 ;  /* 0x0002104201007387 */ /* 0x0001e20000100800 */
[-C--:B------:R-:W-:Y:S02]  /*1570*/  IADD3.X R96, RZ, R88.reuse, RZ, P5, !PT ;  /* 0x00000058ff607210 */ /* 0x080fe40002ffe4ff */
[----:B------:R-:W-:Y:S01]  /*1580*/  LEA.HI.X R61, R22, UR11, R66, 0x1, P2 ;  /* 0x0000000b163d7c11 */ /* 0x000fe200090f0c42 */
[----:B------:R-:W-:Y:S01]  /*1590*/  STL [R1+0x58], R74 ;  /* 0x0000584a01007387 */ /* 0x000fe20000100800 */
[----:B------:R-:W-:Y:S02]  /*15a0*/  IADD3.X R105, RZ, R88, RZ, P4, !PT ;  /* 0x00000058ff697210 */ /* 0x000fe400027fe4ff */
[----:B------:R-:W-:Y:S01]  /*15b0*/  LEA R64, P5, R104, UR10, 0x1 ;  /* 0x0000000a68407c11 */ /* 0x000fe2000f8a08ff */
[----:B------:R1:W-:Y:S01]  /*15c0*/  STL [R1+0x214], R68 ;  /* 0x0002144401007387 */ /* 0x0003e20000100800 */
[----:B------:R-:W-:-:S02]  /*15d0*/  IADD3 R106, P4, R63, R78, RZ ;  /* 0x0000004e3f6a7210 */ /* 0x000fc40007f9e0ff */
[----:B0-----:R-:W-:Y:S01]  /*15e0*/  LEA R66, P2, R72, UR10, 0x1 ;  /* 0x0000000a48427c11 */ /* 0x001fe2000f8408ff */
[----:B------:R-:W-:Y:S01]  /*15f0*/  STL [R1+0x5c], R80 ;  /* 0x00005c5001007387 */ /* 0x000fe20000100800 */
[----:B------:R-:W-:Y:S02]  /*1600*/  IADD3.X R103, RZ, R88, RZ, P1, !PT ;  /* 0x00000058ff677210 */ /* 0x000fe40000ffe4ff */
[----:B------:R-:W-:Y:S01]  /*1610*/  LEA.HI.X R63, R23, UR11, R68, 0x1, P6 ;  /* 0x0000000b173f7c11 */ /* 0x000fe2000b0f0c44 */
[----:B------:R0:W-:Y:S01]  /*1620*/  STL [R1+0x218], R70 ;  /* 0x0002184601007387 */ /* 0x0001e20000100800 */
[----:B------:R-:W-:Y:S02]  /*1630*/  IADD3 R108, P1, R65, R78, RZ ;  /* 0x0000004e416c7210 */ /* 0x000fe40007f3e0ff */
[----:B-1----:R-:W-:Y:S01]  /*1640*/  LEA R68, P6, R97, UR10, 0x1 ;  /* 0x0000000a61447c11 */ /* 0x002fe2000f8c08ff */
[----:B------:R-:W4:Y:S01]  /*1650*/  LDG.E.64.CONSTANT R60, desc[UR6][R60.64] ;  /* 0x000000063c3c7981 */ /* 0x000f22000c1e9b00 */
[----:B------:R-:W-:-:S02]  /*1660*/  LEA.HI.X R65, R104, UR11, R70, 0x1, P5 ;  /* 0x0000000b68417c11 */ /* 0x000fc4000a8f0c46 */
[----:B------:R-:W-:Y:S01]  /*1670*/  LEA.HI.X R67, R72, UR11, R105, 0x1, P2 ;  /* 0x0000000b48437c11 */ /* 0x000fe200090f0c69 */
[----:B------:R-:W-:Y:S01]  /*1680*/  STL [R1+0x6c], R76 ;  /* 0x00006c4c01007387 */ /* 0x000fe20000100800 */
[----:B------:R-:W-:Y:S02]  /*1690*/  LEA R72, P2, R80, UR10, 0x1 ;  /* 0x0000000a50487c11 */ /* 0x000fe4000f8408ff */
[----:B0-----:R-:W-:Y:S01]  /*16a0*/  LEA R70, P5, R74, UR10, 0x1 ;  /* 0x0000000a4a467c11 */ /* 0x001fe2000f8a08ff */
[----:B------:R0:W-:Y:S01]  /*16b0*/  STL [R1+0x21c], R105 ;  /* 0x00021c6901007387 */ /* 0x0001e20000100800 */
[----:B------:R-:W-:Y:S02]  /*16c0*/  LEA.HI.X R69, R97, UR11, R103, 0x1, P6 ;  /* 0x0000000b61457c11 */ /* 0x000fe4000b0f0c67 */
[----:B------:R-:W-:Y:S01]  /*16d0*/  LEA.HI.X R73, R80, UR11, R81, 0x1, P2 ;  /* 0x0000000b50497c11 */ /* 0x000fe200090f0c51 */
[----:B------:R-:W-:Y:S01]  /*16e0*/  STL [R1+0x78], R94 ;  /* 0x0000785e01007387 */ /* 0x000fe20000100800 */
[----:B--2---:R-:W-:-:S03]  /*16f0*/  PRMT R79, R52, 0x7632, R79 ;  /* 0x00007632344f7816 */ /* 0x004fc6000000004f */
[----:B------:R1:W-:Y:S01]  /*1700*/  STL [R1+0x220], R103 ;  /* 0x0002206701007387 */ /* 0x0003e20000100800 */
[----:B0-----:R-:W-:Y:S02]  /*1710*/  IADD3 R105, P6, R71, R78, RZ ;  /* 0x0000004e47697210 */ /* 0x001fe40007fde0ff */
[----:B------:R-:W-:Y:S01]  /*1720*/  LEA.HI.X R71, R74, UR11, R75, 0x1, P5 ;  /* 0x0000000b4a477c11 */ /* 0x000fe2000a8f0c4b */
[----:B------:R-:W-:Y:S01]  /*1730*/  STL [R1+0x80], R108 ;  /* 0x0000806c01007387 */ /* 0x000fe20000100800 */
[----:B------:R-:W-:-:S03]  /*1740*/  LEA R74, P5, R76, UR10, 0x1 ;  /* 0x0000000a4c4a7c11 */ /* 0x000fc6000f8a08ff */
[----:B------:R-:W-:Y:S01]  /*1750*/  STL [R1+0x88], R106 ;  /* 0x0000886a01007387 */ /* 0x000fe20000100800 */
[----:B-1----:R-:W-:Y:S02]  /*1760*/  IADD3 R103, P2, R0, R78, RZ ;  /* 0x0000004e00677210 */ /* 0x002fe40007f5e0ff */
[----:B------:R-:W-:Y:S01]  /*1770*/  SHF.L.U32 R0, R52, 0x10, RZ ;  /* 0x0000001034007819 */ /* 0x000fe200000006ff */
[----:B------:R0:W-:Y:S01]  /*1780*/  STL [R1+0x224], R75 ;  /* 0x0002244b01007387 */ /* 0x0001e20000100800 */
[----:B------:R-:W-:-:S03]  /*1790*/  SHF.L.U32 R79, R79, 0x10, RZ ;  /* 0x000000104f4f7819 */ /* 0x000fc600000006ff */
[----:B------:R-:W2:Y:S01]  /*17a0*/  LDG.E.64.CONSTANT R62, desc[UR6][R62.64] ;  /* 0x000000063e3e7981 */ /* 0x000ea2000c1e9b00 */
[----:B------:R-:W-:-:S03]  /*17b0*/  FFMA.FTZ R80, R0, R0, RZ ;  /* 0x0000000000507223 */ /* 0x000fc600000100ff */
[----:B------:R-:W-:Y:S01]  /*17c0*/  STL [R1+0x8c], R107 ;  /* 0x00008c6b01007387 */ /* 0x000fe20000100800 */
[----:B0-----:R-:W-:Y:S02]  /*17d0*/  LEA.HI.X R75, R76, UR11, R77, 0x1, P5 ;  /* 0x0000000b4c4b7c11 */ /* 0x001fe4000a8f0c4d */
[----:B------:R-:W-:Y:S01]  /*17e0*/  LEA R76, P5, R94, UR10, 0x1 ;  /* 0x0000000a5e4c7c11 */ /* 0x000fe2000f8a08ff */
[----:B------:R0:W-:Y:S01]  /*17f0*/  STL [R1+0x228], R81 ;  /* 0x0002285101007387 */ /* 0x0001e20000100800 */
[----:B---3--:R-:W-:-:S03]  /*1800*/  PRMT R82, R50, 0x7632, R82 ;  /* 0x0000763232527816 */ /* 0x008fc60000000052 */
[----:B------:R1:W-:Y:S01]  /*1810*/  STL [R1+0x22c], R77 ;  /* 0x00022c4d01007387 */ /* 0x0003e20000100800 */
[----:B------:R-:W-:-:S03]  /*1820*/  PRMT R83, R53, 0x7632, R83 ;  /* 0x0000763235537816 */ /* 0x000fc60000000053 */
[----:B------:R-:W3:Y:S01]  /*1830*/  LDG.E.64.CONSTANT R64, desc[UR6][R64.64] ;  /* 0x0000000640407981 */ /* 0x000ee2000c1e9b00 */
[----:B0-----:R-:W-:-:S03]  /*1840*/  FADD.FTZ R81, RZ, R0 ;  /* 0x00000000ff517221 */ /* 0x001fc60000010000 */
[----:B------:R-:W3:Y:S01]  /*1850*/  LDG.E.64.CONSTANT R66, desc[UR6][R66.64] ;  /* 0x0000000642427981 */ /* 0x000ee2000c1e9b00 */
[----:B-1----:R-:W-:Y:S02]  /*1860*/  LEA.HI.X R77, R94, UR11, R96, 0x1, P5 ;  /* 0x0000000b5e4d7c11 */ /* 0x002fe4000a8f0c60 */
[----:B------:R-:W-:Y:S01]  /*1870*/  IADD3 R97, P5, R2, R78, RZ ;  /* 0x0000004e02617210 */ /* 0x000fe20007fbe0ff */
[----:B------:R-:W-:Y:S01]  /*1880*/  FADD.FTZ R78, R81, R79 ;  /* 0x0000004f514e7221 */ /* 0x000fe20000010000 */
[----:B------:R-:W-:Y:S01]  /*1890*/  SHF.L.U32 R94, R50, 0x10, RZ ;  /* 0x00000010325e7819 */ /* 0x000fe200000006ff */
[----:B------:R-:W-:Y:S01]  /*18a0*/  FFMA.FTZ R79, R79, R79, R80 ;  /* 0x0000004f4f4f7223 */ /* 0x000fe20000010050 */
[----:B------:R-:W-:Y:S01]  /*18b0*/  IMAD.U32 R2, R53, 0x10000, RZ ;  /* 0x0001000035027824 */ /* 0x000fe200078e00ff */
[----:B------:R-:W-:Y:S01]  /*18c0*/  SHF.L.U32 R82, R82, 0x10, RZ ;  /* 0x0000001052527819 */ /* 0x000fe200000006ff */
[----:B------:R0:W-:Y:S01]  /*18d0*/  STL [R1+0x230], R96 ;  /* 0x0002306001007387 */ /* 0x0001e20000100800 */
[----:B------:R-:W-:Y:S01]  /*18e0*/  FADD.FTZ R78, R78, R94 ;  /* 0x0000005e4e4e7221 */ /* 0x000fe20000010000 */
[----:B------:R-:W-:Y:S01]  /*18f0*/  FFMA.FTZ R79, R94, R94, R79 ;  /* 0x0000005e5e4f7223 */ /* 0x000fe2000001004f */
[----:B------:R-:W-:Y:S01]  /*1900*/  SHF.L.U32 R83, R83, 0x10, RZ ;  /* 0x0000001053537819 */ /* 0x000fe200000006ff */
[----:B------:R-:W-:Y:S01]  /*1910*/  STL [R1+0x94], R105 ;  /* 0x0000946901007387 */ /* 0x000fe20000100800 */
[----:B------:R-:W-:Y:S01]  /*1920*/  FADD.FTZ R81, RZ, R2 ;  /* 0x00000002ff517221 */ /* 0x000fe20000010000 */
[----:B------:R-:W-:Y:S01]  /*1930*/  FFMA.FTZ R80, R2, R2, RZ ;  /* 0x0000000202507223 */ /* 0x000fe200000100ff */
[----:B------:R-:W-:Y:S01]  /*1940*/  FADD.FTZ R78, R78, R82 ;  /* 0x000000524e4e7221 */ /* 0x000fe20000010000 */
[----:B------:R-:W-:Y:S01]  /*1950*/  STL [R1+0x9c], R103 ;  /* 0x00009c6701007387 */ /* 0x000fe20000100800 */
[--C-:B------:R-:W-:Y:S01]  /*1960*/  FFMA.FTZ R82, R82, R82, R79.reuse ;  /* 0x0000005252527223 */ /* 0x100fe2000001004f */
[----:B----4-:R-:W-:-:S02]  /*1970*/  PRMT R79, R48, 0x7632, R79 ;  /* 0x00007632304f7816 */ /* 0x010fc4000000004f */
[----:B------:R-:W-:Y:S01]  /*1980*/  STL [R1+0x90], R97 ;  /* 0x0000906101007387 */ /* 0x000fe20000100800 */
[----:B------:R-:W-:-:S03]  /*1990*/  FADD.FTZ R81, R81, R83 ;  /* 0x0000005351517221 */ /* 0x000fc60000010000 */
[----:B------:R1:W-:Y:S01]  /*19a0*/  STL [R1+0x40], R94 ;  /* 0x0000405e01007387 */ /* 0x0003e20000100800 */
[--C-:B------:R-:W-:Y:S01]  /*19b0*/  FFMA.FTZ R83, R83, R83, R80.reuse ;  /* 0x0000005353537223 */ /* 0x100fe20000010050 */
[C---:B0-----:R-:W-:Y:S02]  /*19c0*/  SHF.L.U32 R96, R51.reuse, 0x10, RZ ;  /* 0x0000001033607819 */ /* 0x041fe400000006ff */
[----:B------:R-:W-:Y:S01]  /*19d0*/  PRMT R80, R51, 0x7632, R80 ;  /* 0x0000763233507816 */ /* 0x000fe20000000050 */
[----:B------:R-:W4:Y:S01]  /*19e0*/  LDG.E.64.CONSTANT R68, desc[UR6][R68.64] ;  /* 0x0000000644447981 */ /* 0x000f22000c1e9b00 */
[----:B------:R-:W-:-:S03]  /*19f0*/  SHF.L.U32 R79, R79, 0x10, RZ ;  /* 0x000000104f4f7819 */ /* 0x000fc600000006ff */
[----:B------:R-:W4:Y:S01]  /*1a00*/  LDG.E.64.CONSTANT R70, desc[UR6][R70.64] ;  /* 0x0000000646467981 */ /* 0x000f22000c1e9b00 */
[----:B-1----:R-:W-:Y:S01]  /*1a10*/  SHF.L.U32 R94, R48, 0x10, RZ ;  /* 0x00000010305e7819 */ /* 0x002fe200000006ff */
[----:B------:R-:W-:Y:S02]  /*1a20*/  IMAD.U32 R80, R80, 0x10000, RZ ;  /* 0x0001000050507824 */ /* 0x000fe400078e00ff */
[----:B------:R-:W-:Y:S01]  /*1a30*/  FADD.FTZ R81, R81, R96 ;  /* 0x0000006051517221 */ /* 0x000fe20000010000 */
[----:B------:R-:W4:Y:S01]  /*1a40*/  LDG.E.64.CONSTANT R72, desc[UR6][R72.64] ;  /* 0x0000000648487981 */ /* 0x000f22000c1e9b00 */
[----:B------:R-:W-:Y:S01]  /*1a50*/  FADD.FTZ R78, R78, R94 ;  /* 0x0000005e4e4e7221 */ /* 0x000fe20000010000 */
[----:B------:R-:W-:Y:S02]  /*1a60*/  FFMA.FTZ R82, R94, R94, R82 ;  /* 0x0000005e5e527223 */ /* 0x000fe40000010052 */
[----:B------:R0:W-:Y:S01]  /*1a70*/  STL [R1+0xd4], R96 ;  /* 0x0000d46001007387 */ /* 0x0001e20000100800 */
[----:B------:R-:W-:Y:S01]  /*1a80*/  FFMA.FTZ R83, R96, R96, R83 ;  /* 0x0000006060537223 */ /* 0x000fe20000010053 */
[----:B------:R-:W-:Y:S01]  /*1a90*/  FADD.FTZ R78, R78, R79 ;  /* 0x0000004f4e4e7221 */ /* 0x000fe20000010000 */
[--C-:B------:R-:W-:Y:S01]  /*1aa0*/  FFMA.FTZ R79, R79, R79, R82.reuse ;  /* 0x0000004f4f4f7223 */ /* 0x100fe20000010052 */
[----:B------:R1:W-:Y:S01]  /*1ab0*/  STL [R1+0x3c], R94 ;  /* 0x00003c5e01007387 */ /* 0x0003e20000100800 */
[----:B------:R-:W-:Y:S01]  /*1ac0*/  PRMT R82, R46, 0x7632, R82 ;  /* 0x000076322e527816 */ /* 0x000fe20000000052 */
[----:B------:R-:W-:Y:S01]  /*1ad0*/  FADD.FTZ R81, R81, R80 ;  /* 0x0000005051517221 */ /* 0x000fe20000010000 */
[--C-:B------:R-:W-:Y:S01]  /*1ae0*/  FFMA.FTZ R80, R80, R80, R83.reuse ;  /* 0x0000005050507223 */ /* 0x100fe20000010053 */
[C---:B------:R-:W-:Y:S01]  /*1af0*/  PRMT R83, R49.reuse, 0x7632, R83 ;  /* 0x0000763231537816 */ /* 0x040fe20000000053 */
[----:B------:R-:W4:Y:S01]  /*1b00*/  LDG.E.64.CONSTANT R74, desc[UR6][R74.64] ;  /* 0x000000064a4a7981 */ /* 0x000f22000c1e9b00 */
[----:B0-----:R-:W-:-:S02]  /*1b10*/  SHF.L.U32 R96, R49, 0x10, RZ ;  /* 0x0000001031607819 */ /* 0x001fc400000006ff */
[----:B------:R-:W-:Y:S01]  /*1b20*/  SHF.L.U32 R110, R43, 0x10, RZ ;  /* 0x000000102b6e7819 */ /* 0x000fe200000006ff */
[----:B------:R-:W-:Y:S01]  /*1b30*/  IMAD.U32 R111, R41, 0x10000, RZ ;  /* 0x00010000296f7824 */ /* 0x000fe200078e00ff */
[----:B-1----:R-:W-:Y:S01]  /*1b40*/  SHF.L.U32 R94, R46, 0x10, RZ ;  /* 0x000000102e5e7819 */ /* 0x002fe200000006ff */
[----:B------:R-:W4:Y:S01]  /*1b50*/  LDG.E.64.CONSTANT R76, desc[UR6][R76.64] ;  /* 0x000000064c4c7981 */ /* 0x000f22000c1e9b00 */
[----:B------:R-:W-:-:S03]  /*1b60*/  SHF.L.U32 R82, R82, 0x10, RZ ;  /* 0x0000001052527819 */ /* 0x000fc600000006ff */
[----:B------:R-:W-:Y:S01]  /*1b70*/  FADD.FTZ R78, R78, R94 ;  /* 0x0000005e4e4e7221 */ /* 0x000fe20000010000 */
[----:B------:R-:W-:Y:S01]  /*1b80*/  FFMA.FTZ R79, R94, R94, R79 ;  /* 0x0000005e5e4f7223 */ /* 0x000fe2000001004f */
[----:B------:R-:W-:Y:S01]  /*1b90*/  SHF.L.U32 R83, R83, 0x10, RZ ;  /* 0x0000001053537819 */ /* 0x000fe200000006ff */
[----:B------:R-:W-:Y:S01]  /*1ba0*/  FADD.FTZ R81, R81, R96 ;  /* 0x0000006051517221 */ /* 0x000fe20000010000 */
[----:B------:R0:W-:Y:S01]  /*1bb0*/  STL [R1+0xd0], R96 ;  /* 0x0000d06001007387 */ /* 0x0001e20000100800 */
[----:B------:R-:W-:Y:S01]  /*1bc0*/  FFMA.FTZ R80, R96, R96, R80 ;  /* 0x0000006060507223 */ /* 0x000fe20000010050 */
[----:B------:R-:W-:Y:S01]  /*1bd0*/  FADD.FTZ R78, R78, R82 ;  /* 0x000000524e4e7221 */ /* 0x000fe20000010000 */
[--C-:B------:R-:W-:Y:S01]  /*1be0*/  FFMA.FTZ R82, R82, R82, R79.reuse ;  /* 0x0000005252527223 */ /* 0x100fe2000001004f */
[----:B------:R1:W-:Y:S01]  /*1bf0*/  STL [R1+0x38], R94 ;  /* 0x0000385e01007387 */ /* 0x0003e20000100800 */
[C---:B------:R-:W-:Y:S01]  /*1c00*/  PRMT R79, R44.reuse, 0x7632, R79 ;  /* 0x000076322c4f7816 */ /* 0x040fe2000000004f */
[----:B------:R-:W-:Y:S01]  /*1c10*/  FADD.FTZ R81, R81, R83 ;  /* 0x0000005351517221 */ /* 0x000fe20000010000 */
[--C-:B------:R-:W-:Y:S01]  /*1c20*/  FFMA.FTZ R83, R83, R83, R80.reuse ;  /* 0x0000005353537223 */ /* 0x100fe20000010050 */
[C---:B------:R-:W-:Y:S01]  /*1c30*/  PRMT R80, R47.reuse, 0x7632, R80 ;  /* 0x000076322f507816 */ /* 0x040fe20000000050 */
[----:B0-----:R-:W-:Y:S01]  /*1c40*/  IMAD.U32 R96, R47, 0x10000, RZ ;  /* 0x000100002f607824 */ /* 0x001fe200078e00ff */
[----:B-1----:R-:W-:-:S02]  /*1c50*/  SHF.L.U32 R94, R44, 0x10, RZ ;  /* 0x000000102c5e7819 */ /* 0x002fc400000006ff */
        /* <DEDUP_REMOVED lines=13> */
[----:B------:R-:W-:-:S02]  /*1d30*/  PRMT R83, R45, 0x7632, R83 ;  /* 0x000076322d537816 */ /* 0x000fc40000000053 */
[----:B0-----:R-:W-:Y:S02]  /*1d40*/  SHF.L.U32 R96, R45, 0x10, RZ ;  /* 0x000000102d607819 */ /* 0x001fe400000006ff */
[----:B-1----:R-:W-:Y:S02]  /*1d50*/  SHF.L.U32 R94, R42, 0x10, RZ ;  /* 0x000000102a5e7819 */ /* 0x002fe400000006ff */
[----:B------:R-:W-:Y:S01]  /*1d60*/  SHF.L.U32 R82, R82, 0x10, RZ ;  /* 0x0000001052527819 */ /* 0x000fe200000006ff */
[----:B------:R0:W-:Y:S02]  /*1d70*/  STL [R1+0xc8], R96 ;  /* 0x0000c86001007387 */ /* 0x0001e40000100800 */
[----:B------:R-:W-:Y:S01]  /*1d80*/  FADD.FTZ R78, R78, R94 ;  /* 0x0000005e4e4e7221 */ /* 0x000fe20000010000 */
[----:B------:R-:W-:Y:S01]  /*1d90*/  FFMA.FTZ R79, R94, R94, R79 ;  /* 0x0000005e5e4f7223 */ /* 0x000fe2000001004f */
[----:B------:R-:W-:Y:S02]  /*1da0*/  IMAD.U32 R83, R83, 0x10000, RZ ;  /* 0x0001000053537824 */ /* 0x000fe400078e00ff */
[----:B------:R-:W-:Y:S01]  /*1db0*/  FADD.FTZ R81, R81, R96 ;  /* 0x0000006051517221 */ /* 0x000fe20000010000 */
[----:B------:R1:W-:Y:S01]  /*1dc0*/  STL [R1+0x2c], R94 ;  /* 0x00002c5e01007387 */ /* 0x0003e20000100800 */
[----:B------:R-:W-:-:S02]  /*1dd0*/  FFMA.FTZ R80, R96, R96, R80 ;  /* 0x0000006060507223 */ /* 0x000fc40000010050 */
[----:B0-----:R-:W-:Y:S02]  /*1de0*/  FADD.FTZ R96, R81, R83 ;  /* 0x0000005351607221 */ /* 0x001fe40000010000 */
[----:B------:R-:W-:Y:S01]  /*1df0*/  FFMA.FTZ R81, R83, R83, R80 ;  /* 0x0000005353517223 */ /* 0x000fe20000010050 */
[----:B-1----:R-:W-:Y:S01]  /*1e00*/  FADD.FTZ R94, R78, R82 ;  /* 0x000000524e5e7221 */ /* 0x002fe20000010000 */
[--C-:B------:R-:W-:Y:S01]  /*1e10*/  FFMA.FTZ R78, R82, R82, R79.reuse ;  /* 0x00000052524e7223 */ /* 0x100fe2000001004f */
[----:B------:R-:W-:Y:S01]  /*1e20*/  PRMT R79, R43, 0x7632, R79 ;  /* 0x000076322b4f7816 */ /* 0x000fe2000000004f */
[----:B------:R-:W-:Y:S01]  /*1e30*/  FADD.FTZ R96, R96, R110 ;  /* 0x0000006e60607221 */ /* 0x000fe20000010000 */
[C---:B------:R-:W-:Y:S02]  /*1e40*/  PRMT R80, R40.reuse, 0x7632, R80 ;  /* 0x0000763228507816 */ /* 0x040fe40000000050 */
[----:B------:R-:W-:Y:S02]  /*1e50*/  SHF.L.U32 R109, R40, 0x10, RZ ;  /* 0x00000010286d7819 */ /* 0x000fe400000006ff */
[----:B------:R-:W-:Y:S01]  /*1e60*/  SHF.L.U32 R79, R79, 0x10, RZ ;  /* 0x000000104f4f7819 */ /* 0x000fe200000006ff */
[----:B------:R-:W-:Y:S01]  /*1e70*/  FFMA.FTZ R81, R110, R110, R81 ;  /* 0x0000006e6e517223 */ /* 0x000fe20000010051 */
[----:B------:R-:W-:Y:S01]  /*1e80*/  SHF.L.U32 R80, R80, 0x10, RZ ;  /* 0x0000001050507819 */ /* 0x000fe200000006ff */
[----:B------:R-:W-:Y:S01]  /*1e90*/  FADD.FTZ R94, R94, R109 ;  /* 0x0000006d5e5e7221 */ /* 0x000fe20000010000 */
[----:B------:R-:W-:Y:S01]  /*1ea0*/  PRMT R85, R41, 0x7632, R85 ;  /* 0x0000763229557816 */ /* 0x000fe20000000055 */
[----:B------:R-:W-:Y:S01]  /*1eb0*/  FADD.FTZ R96, R96, R79 ;  /* 0x0000004f60607221 */ /* 0x000fe20000010000 */
[----:B------:R-:W-:Y:S01]  /*1ec0*/  FFMA.FTZ R78, R109, R109, R78 ;  /* 0x0000006d6d4e7223 */ /* 0x000fe2000001004e */
[----:B------:R-:W-:Y:S01]  /*1ed0*/  FFMA.FTZ R79, R79, R79, R81 ;  /* 0x0000004f4f4f7223 */ /* 0x000fe20000010051 */
[----:B------:R-:W-:Y:S01]  /*1ee0*/  STL [R1+0xc4], R110 ;  /* 0x0000c46e01007387 */ /* 0x000fe20000100800 */
[----:B------:R-:W-:Y:S01]  /*1ef0*/  SHF.L.U32 R85, R85, 0x10, RZ ;  /* 0x0000001055557819 */ /* 0x000fe200000006ff */
[----:B------:R-:W-:Y:S01]  /*1f00*/  FADD.FTZ R94, R94, R80 ;  /* 0x000000505e5e7221 */ /* 0x000fe20000010000 */
[----:B------:R-:W-:Y:S01]  /*1f10*/  FADD.FTZ R96, R96, R111 ;  /* 0x0000006f60607221 */ /* 0x000fe20000010000 */
[----:B------:R0:W-:Y:S01]  /*1f20*/  STL [R1+0x28], R109 ;  /* 0x0000286d01007387 */ /* 0x0001e20000100800 */
[----:B------:R-:W-:Y:S01]  /*1f30*/  FFMA.FTZ R80, R80, R80, R78 ;  /* 0x0000005050507223 */ /* 0x000fe2000001004e */
[----:B------:R-:W-:Y:S01]  /*1f40*/  FFMA.FTZ R79, R111, R111, R79 ;  /* 0x0000006f6f4f7223 */ /* 0x000fe2000001004f */
[----:B------:R-:W-:-:S03]  /*1f50*/  FADD.FTZ R96, R96, R85 ;  /* 0x0000005560607221 */ /* 0x000fc60000010000 */
[----:B------:R-:W-:Y:S01]  /*1f60*/  FFMA.FTZ R85, R85, R85, R79 ;  /* 0x0000005555557223 */ /* 0x000fe2000001004f */
[----:B0-----:R-:W-:Y:S02]  /*1f70*/  IADD3.X R109, RZ, R88, RZ, P1, !PT ;  /* 0x00000058ff6d7210 */ /* 0x001fe40000ffe4ff */
[----:B------:R-:W-:Y:S02]  /*1f80*/  LEA R78, P1, R108, UR10, 0x1 ;  /* 0x0000000a6c4e7c11 */ /* 0x000fe4000f8208ff */
[----:B------:R-:W-:Y:S02]  /*1f90*/  SHF.L.U32 R110, R38, 0x10, RZ ;  /* 0x00000010266e7819 */ /* 0x000fe400000006ff */
[----:B------:R-:W-:Y:S02]  /*1fa0*/  LEA.HI.X R79, R108, UR11, R109, 0x1, P1 ;  /* 0x0000000b6c4f7c11 */ /* 0x000fe400088f0c6d */
[----:B------:R-:W-:Y:S01]  /*1fb0*/  PRMT R84, R38, 0x7632, R84 ;  /* 0x0000763226547816 */ /* 0x000fe20000000054 */
[----:B------:R-:W-:Y:S01]  /*1fc0*/  FADD.FTZ R94, R94, R110 ;  /* 0x0000006e5e5e7221 */ /* 0x000fe20000010000 */
[----:B------:R-:W-:-:S02]  /*1fd0*/  FFMA.FTZ R80, R110, R110, R80 ;  /* 0x0000006e6e507223 */ /* 0x000fc40000010050 */
[----:B------:R-:W-:Y:S01]  /*1fe0*/  SHF.L.U32 R84, R84, 0x10, RZ ;  /* 0x0000001054547819 */ /* 0x000fe200000006ff */
[----:B------:R-:W4:Y:S04]  /*1ff0*/  LDG.E.64.CONSTANT R78, desc[UR6][R78.64] ;  /* 0x000000064e4e7981 */ /* 0x000f28000c1e9b00 */
[----:B------:R-:W-:Y:S01]  /*2000*/  STL [R1+0xc0], R111 ;  /* 0x0000c06f01007387 */ /* 0x000fe20000100800 */
[----:B------:R-:W-:Y:S01]  /*2010*/  FADD.FTZ R94, R94, R84 ;  /* 0x000000545e5e7221 */ /* 0x000fe20000010000 */
[----:B------:R-:W-:Y:S01]  /*2020*/  FFMA.FTZ R84, R84, R84, R80 ;  /* 0x0000005454547223 */ /* 0x000fe20000010050 */
[----:B------:R-:W-:Y:S01]  /*2030*/  LEA R80, P1, R106, UR10, 0x1 ;  /* 0x0000000a6a507c11 */ /* 0x000fe2000f8208ff */
[----:B------:R0:W-:Y:S01]  /*2040*/  STL [R1+0x1f4], R109 ;  /* 0x0001f46d01007387 */ /* 0x0001e20000100800 */
[----:B------:R-:W-:-:S02]  /*2050*/  PRMT R82, R36, 0x7632, R82 ;  /* 0x0000763224527816 */ /* 0x000fc40000000052 */
[----:B0-----:R-:W-:-:S04]  /*2060*/  IADD3.X R109, RZ, R88, RZ, P4, !PT ;  /* 0x00000058ff6d7210 */ /* 0x001fc800027fe4ff */
[----:B------:R-:W-:Y:S02]  /*2070*/  LEA.HI.X R81, R106, UR11, R109, 0x1, P1 ;  /* 0x0000000b6a517c11 */ /* 0x000fe400088f0c6d */
[----:B------:R-:W-:Y:S01]  /*2080*/  SHF.L.U32 R106, R36, 0x10, RZ ;  /* 0x00000010246a7819 */ /* 0x000fe200000006ff */
[C---:B------:R-:W-:Y:S01]  /*2090*/  IMAD.U32 R108, R39.reuse, 0x10000, RZ ;  /* 0x00010000276c7824 */ /* 0x040fe200078e00ff */
[----:B------:R-:W-:Y:S01]  /*20a0*/  SHF.L.U32 R82, R82, 0x10, RZ ;  /* 0x0000001052527819 */ /* 0x000fe200000006ff */
[----:B------:R-:W-:Y:S02]  /*20b0*/  STL [R1+0x24], R110 ;  /* 0x0000246e01007387 */ /* 0x000fe40000100800 */
[----:B------:R-:W-:Y:S01]  /*20c0*/  FADD.FTZ R94, R94, R106 ;  /* 0x0000006a5e5e7221 */ /* 0x000fe20000010000 */
[----:B------:R-:W-:Y:S01]  /*20d0*/  FFMA.FTZ R84, R106, R106, R84 ;  /* 0x0000006a6a547223 */ /* 0x000fe20000010054 */
[----:B------:R-:W-:Y:S01]  /*20e0*/  PRMT R83, R39, 0x7632, R83 ;  /* 0x0000763227537816 */ /* 0x000fe20000000053 */
[----:B------:R-:W-:Y:S01]  /*20f0*/  STL [R1+0x1ec], R109 ;  /* 0x0001ec6d01007387 */ /* 0x000fe20000100800 */
[----:B------:R-:W-:Y:S01]  /*2100*/  FADD.FTZ R94, R94, R82 ;  /* 0x000000525e5e7221 */ /* 0x000fe20000010000 */
[----:B------:R-:W-:-:S02]  /*2110*/  FFMA.FTZ R82, R82, R82, R84 ;  /* 0x0000005252527223 */ /* 0x000fc40000010054 */
[----:B------:R-:W-:Y:S01]  /*2120*/  STL [R1+0xbc], R108 ;  /* 0x0000bc6c01007387 */ /* 0x000fe20000100800 */
[----:B------:R-:W-:Y:S01]  /*2130*/  SHF.L.U32 R83, R83, 0x10, RZ ;  /* 0x0000001053537819 */ /* 0x000fe200000006ff */
[----:B------:R-:W-:Y:S01]  /*2140*/  FADD.FTZ R96, R96, R108 ;  /* 0x0000006c60607221 */ /* 0x000fe20000010000 */
[----:B------:R-:W-:Y:S01]  /*2150*/  PRMT R84, R34, 0x7632, R84 ;  /* 0x0000763222547816 */ /* 0x000fe20000000054 */
[----:B------:R0:W-:Y:S01]  /*2160*/  STL [R1+0x20], R106 ;  /* 0x0000206a01007387 */ /* 0x0001e20000100800 */
[----:B------:R-:W-:-:S03]  /*2170*/  FFMA.FTZ R85, R108, R108, R85 ;  /* 0x0000006c6c557223 */ /* 0x000fc60000010055 */
[----:B------:R-:W4:Y:S01]  /*2180*/  LDG.E.64.CONSTANT R80, desc[UR6][R80.64] ;  /* 0x0000000650507981 */ /* 0x000f22000c1e9b00 */
[C---:B------:R-:W-:Y:S02]  /*2190*/  PRMT R87, R37.reuse, 0x7632, R87 ;  /* 0x0000763225577816 */ /* 0x040fe40000000057 */
[----:B0-----:R-:W-:Y:S01]  /*21a0*/  SHF.L.U32 R106, R34, 0x10, RZ ;  /* 0x00000010226a7819 */ /* 0x001fe200000006ff */
[----:B------:R-:W-:Y:S01]  /*21b0*/  FADD.FTZ R96, R96, R83 ;  /* 0x0000005360607221 */ /* 0x000fe20000010000 */
[----:B------:R-:W-:Y:S02]  /*21c0*/  SHF.L.U32 R108, R37, 0x10, RZ ;  /* 0x00000010256c7819 */ /* 0x000fe400000006ff */
[----:B------:R-:W-:Y:S01]  /*21d0*/  SHF.L.U32 R84, R84, 0x10, RZ ;  /* 0x0000001054547819 */ /* 0x000fe200000006ff */
[----:B------:R-:W-:Y:S01]  /*21e0*/  FADD.FTZ R94, R94, R106 ;  /* 0x0000006a5e5e7221 */ /* 0x000fe20000010000 */
[----:B------:R-:W-:Y:S01]  /*21f0*/  FFMA.FTZ R83, R83, R83, R85 ;  /* 0x0000005353537223 */ /* 0x000fe20000010055 */
[----:B------:R-:W-:Y:S01]  /*2200*/  FFMA.FTZ R82, R106, R106, R82 ;  /* 0x0000006a6a527223 */ /* 0x000fe20000010052 */
[----:B------:R-:W-:-:S02]  /*2210*/  IMAD.U32 R87, R87, 0x10000, RZ ;  /* 0x0001000057577824 */ /* 0x000fc400078e00ff */
[----:B------:R-:W-:Y:S01]  /*2220*/  FADD.FTZ R96, R96, R108 ;  /* 0x0000006c60607221 */ /* 0x000fe20000010000 */
[----:B------:R-:W-:Y:S01]  /*2230*/  FADD.FTZ R94, R94, R84 ;  /* 0x000000545e5e7221 */ /* 0x000fe20000010000 */
[----:B------:R0:W-:Y:S01]  /*2240*/  STL [R1+0xb8], R108 ;  /* 0x0000b86c01007387 */ /* 0x0001e20000100800 */
[----:B------:R-:W-:Y:S01]  /*2250*/  FFMA.FTZ R83, R108, R108, R83 ;  /* 0x0000006c6c537223 */ /* 0x000fe20000010053 */
[----:B------:R-:W-:Y:S01]  /*2260*/  FFMA.FTZ R84, R84, R84, R82 ;  /* 0x0000005454547223 */ /* 0x000fe20000010052 */
[----:B------:R-:W-:Y:S01]  /*2270*/  LEA R82, P1, R107, UR10, 0x1 ;  /* 0x0000000a6b527c11 */ /* 0x000fe2000f8208ff */
[----:B------:R-:W-:Y:S01]  /*2280*/  FADD.FTZ R96, R96, R87 ;  /* 0x0000005760607221 */ /* 0x000fe20000010000 */
[----:B------:R-:W-:Y:S01]  /*2290*/  FFMA.FTZ R87, R87, R87, R83 ;  /* 0x0000005757577223 */ /* 0x000fe20000010053 */
[----:B0-----:R-:W-:-:S04]  /*22a0*/  IADD3.X R108, RZ, R88, RZ, P3, !PT ;  /* 0x00000058ff6c7210 */ /* 0x001fc80001ffe4ff */
[----:B------:R-:W-:Y:S02]  /*22b0*/  LEA.HI.X R83, R107, UR11, R108, 0x1, P1 ;  /* 0x0000000b6b537c11 */ /* 0x000fe400088f0c6c */
[C---:B------:R-:W-:Y:S02]  /*22c0*/  SHF.L.U32 R109, R35.reuse, 0x10, RZ ;  /* 0x00000010236d7819 */ /* 0x040fe400000006ff */
[----:B------:R-:W-:Y:S01]  /*22d0*/  PRMT R85, R35, 0x7632, R85 ;  /* 0x0000763223557816 */ /* 0x000fe20000000055 */
[----:B------:R0:W-:Y:S01]  /*22e0*/  STL [R1+0x1c], R106 ;  /* 0x00001c6a01007387 */ /* 0x0001e20000100800 */
[----:B------:R-:W-:Y:S01]  /*22f0*/  PRMT R86, R32, 0x7632, R86 ;  /* 0x0000763220567816 */ /* 0x000fe20000000056 */
[----:B------:R-:W-:Y:S01]  /*2300*/  FADD.FTZ R96, R96, R109 ;  /* 0x0000006d60607221 */ /* 0x000fe20000010000 */
[----:B------:R-:W-:Y:S01]  /*2310*/  SHF.L.U32 R85, R85, 0x10, RZ ;  /* 0x0000001055557819 */ /* 0x000fe200000006ff */
[----:B------:R-:W4:Y:S01]  /*2320*/  LDG.E.64.CONSTANT R82, desc[UR6][R82.64] ;  /* 0x0000000652527981 */ /* 0x000f22000c1e9b00 */
[----:B------:R-:W-:Y:S01]  /*2330*/  FFMA.FTZ R87, R109, R109, R87 ;  /* 0x0000006d6d577223 */ /* 0x000fe20000010057 */
[----:B------:R-:W-:-:S02]  /*2340*/  SHF.L.U32 R107, R33, 0x10, RZ ;  /* 0x00000010216b7819 */ /* 0x000fc400000006ff */
[----:B0-----:R-:W-:Y:S01]  /*2350*/  SHF.L.U32 R106, R32, 0x10, RZ ;  /* 0x00000010206a7819 */ /* 0x001fe200000006ff */
[----:B------:R-:W-:Y:S01]  /*2360*/  FADD.FTZ R96, R96, R85 ;  /* 0x0000005560607221 */ /* 0x000fe20000010000 */
[----:B------:R-:W-:Y:S01]  /*2370*/  PRMT R93, R33, 0x7632, R93 ;  /* 0x00007632215d7816 */ /* 0x000fe2000000005d */
[----:B------:R-:W-:Y:S02]  /*2380*/  IMAD.U32 R86, R86, 0x10000, RZ ;  /* 0x0001000056567824 */ /* 0x000fe400078e00ff */
[----:B------:R-:W-:Y:S01]  /*2390*/  FFMA.FTZ R85, R85, R85, R87 ;  /* 0x0000005555557223 */ /* 0x000fe20000010057 */
[----:B------:R-:W-:Y:S01]  /*23a0*/  FADD.FTZ R94, R94, R106 ;  /* 0x0000006a5e5e7221 */ /* 0x000fe20000010000 */
[----:B------:R-:W-:Y:S01]  /*23b0*/  FFMA.FTZ R84, R106, R106, R84 ;  /* 0x0000006a6a547223 */ /* 0x000fe20000010054 */
[----:B------:R-:W-:Y:S01]  /*23c0*/  SHF.L.U32 R93, R93, 0x10, RZ ;  /* 0x000000105d5d7819 */ /* 0x000fe200000006ff */
[----:B------:R-:W-:Y:S01]  /*23d0*/  FADD.FTZ R96, R96, R107 ;  /* 0x0000006b60607221 */ /* 0x000fe20000010000 */
[----:B------:R-:W-:Y:S01]  /*23e0*/  FADD.FTZ R94, R94, R86 ;  /* 0x000000565e5e7221 */ /* 0x000fe20000010000 */
[----:B------:R-:W-:Y:S01]  /*23f0*/  FFMA.FTZ R86, R86, R86, R84 ;  /* 0x0000005656567223 */ /* 0x000fe20000010054 */
[----:B------:R-:W-:Y:S01]  /*2400*/  FFMA.FTZ R85, R107, R107, R85 ;  /* 0x0000006b6b557223 */ /* 0x000fe20000010055 */
[----:B------:R-:W-:-:S02]  /*2410*/  IADD3.X R87, RZ, R88, RZ, P6, !PT ;  /* 0x00000058ff577210 */ /* 0x000fc400037fe4ff */
[----:B------:R-:W-:Y:S01]  /*2420*/  LEA R84, P1, R105, UR10, 0x1 ;  /* 0x0000000a69547c11 */ /* 0x000fe2000f8208ff */
[----:B------:R-:W-:Y:S01]  /*2430*/  FADD.FTZ R96, R96, R93 ;  /* 0x0000005d60607221 */ /* 0x000fe20000010000 */
[----:B------:R-:W-:Y:S02]  /*2440*/  FFMA.FTZ R93, R93, R93, R85 ;  /* 0x0000005d5d5d7223 */ /* 0x000fe40000010055 */
[----:B------:R-:W-:Y:S01]  /*2450*/  LEA.HI.X R85, R105, UR11, R87, 0x1, P1 ;  /* 0x0000000b69557c11 */ /* 0x000fe200088f0c57 */
[----:B------:R-:W-:Y:S01]  /*2460*/  STL [R1+0xb4], R109 ;  /* 0x0000b46d01007387 */ /* 0x000fe20000100800 */
[----:B------:R-:W-:-:S03]  /*2470*/  PRMT R92, R30, 0x7632, R92 ;  /* 0x000076321e5c7816 */ /* 0x000fc6000000005c */
[----:B------:R-:W-:Y:S04]  /*2480*/  STL [R1+0x1bc], R108 ;  /* 0x0001bc6c01007387 */ /* 0x000fe80000100800 */
[----:B------:R0:W-:Y:S04]  /*2490*/  STL [R1+0x18], R106 ;  /* 0x0000186a01007387 */ /* 0x0001e80000100800 */
[----:B------:R-:W4:Y:S01]  /*24a0*/  LDG.E.64.CONSTANT R84, desc[UR6][R84.64] ;  /* 0x0000000654547981 */ /* 0x000f22000c1e9b00 */
[----:B------:R-:W-:Y:S02]  /*24b0*/  SHF.L.U32 R92, R92, 0x10, RZ ;  /* 0x000000105c5c7819 */ /* 0x000fe400000006ff */
[----:B0-----:R-:W-:Y:S01]  /*24c0*/  SHF.L.U32 R106, R30, 0x10, RZ ;  /* 0x000000101e6a7819 */ /* 0x001fe200000006ff */
[----:B------:R-:W-:Y:S04]  /*24d0*/  STL [R1+0xb0], R107 ;  /* 0x0000b06b01007387 */ /* 0x000fe80000100800 */
[----:B------:R-:W-:Y:S01]  /*24e0*/  FADD.FTZ R94, R94, R106 ;  /* 0x0000006a5e5e7221 */ /* 0x000fe20000010000 */
[----:B------:R-:W-:Y:S01]  /*24f0*/  FFMA.FTZ R86, R106, R106, R86 ;  /* 0x0000006a6a567223 */ /* 0x000fe20000010056 */
[----:B------:R-:W-:Y:S02]  /*2500*/  STL [R1+0x1a8], R87 ;  /* 0x0001a85701007387 */ /* 0x000fe40000100800 */
[----:B------:R-:W-:Y:S01]  /*2510*/  FADD.FTZ R94, R94, R92 ;  /* 0x0000005c5e5e7221 */ /* 0x000fe20000010000 */
[----:B------:R-:W-:Y:S01]  /*2520*/  FFMA.FTZ R92, R92, R92, R86 ;  /* 0x0000005c5c5c7223 */ /* 0x000fe20000010056 */
[----:B------:R0:W-:Y:S01]  /*2530*/  STL [R1+0x14], R106 ;  /* 0x0000146a01007387 */ /* 0x0001e20000100800 */
[----:B------:R-:W-:-:S02]  /*2540*/  LEA R86, P1, R103, UR10, 0x1 ;  /* 0x0000000a67567c11 */ /* 0x000fc4000f8208ff */
[----:B------:R-:W-:Y:S01]  /*2550*/  PRMT R89, R28, 0x7632, R89 ;  /* 0x000076321c597816 */ /* 0x000fe20000000059 */
[----:B0-----:R-:W-:Y:S01]  /*2560*/  IMAD.X R106, RZ, RZ, R88, P2 ;  /* 0x000000ffff6a7224 */ /* 0x001fe200010e0658 */
[----:B------:R-:W-:-:S04]  /*2570*/  SHF.L.U32 R105, R31, 0x10, RZ ;  /* 0x000000101f697819 */ /* 0x000fc800000006ff */
[----:B------:R-:W-:Y:S02]  /*2580*/  LEA.HI.X R87, R103, UR11, R106, 0x1, P1 ;  /* 0x0000000b67577c11 */ /* 0x000fe400088f0c6a */
[----:B------:R-:W-:Y:S02]  /*2590*/  SHF.L.U32 R103, R28, 0x10, RZ ;  /* 0x000000101c677819 */ /* 0x000fe400000006ff */
[----:B------:R-:W-:Y:S02]  /*25a0*/  PRMT R91, R31, 0x7632, R91 ;  /* 0x000076321f5b7816 */ /* 0x000fe4000000005b */
[----:B------:R-:W-:Y:S01]  /*25b0*/  SHF.L.U32 R89, R89, 0x10, RZ ;  /* 0x0000001059597819 */ /* 0x000fe200000006ff */
[----:B------:R-:W-:Y:S01]  /*25c0*/  FADD.FTZ R94, R94, R103 ;  /* 0x000000675e5e7221 */ /* 0x000fe20000010000 */
[----:B------:R-:W-:Y:S01]  /*25d0*/  SHF.L.U32 R91, R91, 0x10, RZ ;  /* 0x000000105b5b7819 */ /* 0x000fe200000006ff */
[----:B------:R-:W-:Y:S01]  /*25e0*/  FFMA.FTZ R92, R103, R103, R92 ;  /* 0x00000067675c7223 */ /* 0x000fe2000001005c */
[----:B------:R-:W4:Y:S01]  /*25f0*/  LDG.E.64.CONSTANT R86, desc[UR6][R86.64] ;  /* 0x0000000656567981 */ /* 0x000f22000c1e9b00 */
[----:B------:R-:W-:Y:S01]  /*2600*/  FADD.FTZ R96, R96, R105 ;  /* 0x0000006960607221 */ /* 0x000fe20000010000 */
[----:B------:R-:W-:Y:S01]  /*2610*/  FFMA.FTZ R93, R105, R105, R93 ;  /* 0x00000069695d7223 */ /* 0x000fe2000001005d */
[----:B------:R-:W-:Y:S01]  /*2620*/  FADD.FTZ R94, R94, R89 ;  /* 0x000000595e5e7221 */ /* 0x000fe20000010000 */
[----:B------:R-:W-:Y:S01]  /*2630*/  STL [R1+0x190], R106 ;  /* 0x0001906a01007387 */ /* 0x000fe20000100800 */
[--C-:B------:R-:W-:Y:S01]  /*2640*/  FFMA.FTZ R89, R89, R89, R92.reuse ;  /* 0x0000005959597223 */ /* 0x100fe2000001005c */
[----:B------:R-:W-:Y:S01]  /*2650*/  FADD.FTZ R96, R96, R91 ;  /* 0x0000005b60607221 */ /* 0x000fe20000010000 */
[----:B------:R-:W-:Y:S01]  /*2660*/  PRMT R92, R26, 0x7632, R92 ;  /* 0x000076321a5c7816 */ /* 0x000fe2000000005c */
[----:B------:R0:W-:Y:S01]  /*2670*/  STL [R1+0xac], R105 ;  /* 0x0000ac6901007387 */ /* 0x0001e20000100800 */
[----:B------:R-:W-:-:S03]  /*2680*/  FFMA.FTZ R91, R91, R91, R93 ;  /* 0x0000005b5b5b7223 */ /* 0x000fc6000001005d */
[----:B------:R1:W-:Y:S01]  /*2690*/  STL [R1+0x10], R103 ;  /* 0x0000106701007387 */ /* 0x0003e20000100800 */
[----:B------:R-:W-:Y:S02]  /*26a0*/  SHF.L.U32 R92, R92, 0x10, RZ ;  /* 0x000000105c5c7819 */ /* 0x000fe400000006ff */
[----:B0-----:R-:W-:Y:S01]  /*26b0*/  SHF.L.U32 R105, R29, 0x10, RZ ;  /* 0x000000101d697819 */ /* 0x001fe200000006ff */
[----:B-1----:R-:W-:-:S04]  /*26c0*/  IMAD.U32 R103, R26, 0x10000, RZ ;  /* 0x000100001a677824 */ /* 0x002fc800078e00ff */
[----:B------:R0:W-:Y:S01]  /*26d0*/  STL [R1+0xa8], R105 ;  /* 0x0000a86901007387 */ /* 0x0001e20000100800 */
[----:B------:R-:W-:Y:S01]  /*26e0*/  FADD.FTZ R96, R96, R105 ;  /* 0x0000006960607221 */ /* 0x000fe20000010000 */
[----:B------:R-:W-:Y:S01]  /*26f0*/  FFMA.FTZ R91, R105, R105, R91 ;  /* 0x00000069695b7223 */ /* 0x000fe2000001005b */
[----:B------:R-:W-:Y:S01]  /*2700*/  FADD.FTZ R94, R94, R103 ;  /* 0x000000675e5e7221 */ /* 0x000fe20000010000 */
[----:B------:R-:W-:Y:S01]  /*2710*/  FFMA.FTZ R89, R103, R103, R89 ;  /* 0x0000006767597223 */ /* 0x000fe20000010059 */
[----:B------:R-:W-:Y:S02]  /*2720*/  PRMT R93, R29, 0x7632, R93 ;  /* 0x000076321d5d7816 */ /* 0x000fe4000000005d */
[----:B------:R-:W-:Y:S01]  /*2730*/  FADD.FTZ R94, R94, R92 ;  /* 0x0000005c5e5e7221 */ /* 0x000fe20000010000 */
[----:B0-----:R-:W-:Y:S02]  /*2740*/  IADD3.X R105, RZ, R88, RZ, P5, !PT ;  /* 0x00000058ff697210 */ /* 0x001fe40002ffe4ff */
[----:B------:R-:W-:Y:S01]  /*2750*/  LEA R88, P1, R97, UR10, 0x1 ;  /* 0x0000000a61587c11 */ /* 0x000fe2000f8208ff */
[----:B------:R-:W-:Y:S01]  /*2760*/  FFMA.FTZ R92, R92, R92, R89 ;  /* 0x0000005c5c5c7223 */ /* 0x000fe20000010059 */
[----:B------:R-:W-:-:S02]  /*2770*/  SHF.L.U32 R93, R93, 0x10, RZ ;  /* 0x000000105d5d7819 */ /* 0x000fc400000006ff */
[----:B------:R-:W-:Y:S01]  /*2780*/  LEA.HI.X R89, R97, UR11, R105, 0x1, P1 ;  /* 0x0000000b61597c11 */ /* 0x000fe200088f0c69 */
[----:B------:R0:W-:Y:S01]  /*2790*/  STL [R1+0xc], R103 ;  /* 0x00000c6701007387 */ /* 0x0001e20000100800 */
[----:B------:R-:W-:Y:S01]  /*27a0*/  PRMT R95, R27, 0x7632, R95 ;  /* 0x000076321b5f7816 */ /* 0x000fe2000000005f */
[----:B------:R-:W-:Y:S01]  /*27b0*/  FADD.FTZ R96, R96, R93 ;  /* 0x0000005d60607221 */ /* 0x000fe20000010000 */
[--C-:B------:R-:W-:Y:S01]  /*27c0*/  FFMA.FTZ R93, R93, R93, R91.reuse ;  /* 0x0000005d5d5d7223 */ /* 0x100fe2000001005b */
[C---:B------:R-:W-:Y:S01]  /*27d0*/  SHF.L.U32 R97, R24.reuse, 0x10, RZ ;  /* 0x0000001018617819 */ /* 0x040fe200000006ff */
[----:B------:R-:W4:Y:S01]  /*27e0*/  LDG.E.64.CONSTANT R88, desc[UR6][R88.64] ;  /* 0x0000000658587981 */ /* 0x000f22000c1e9b00 */
[----:B------:R-:W-:Y:S01]  /*27f0*/  PRMT R91, R24, 0x7632, R91 ;  /* 0x00007632185b7816 */ /* 0x000fe2000000005b */
[----:B------:R-:W-:Y:S01]  /*2800*/  ULDC.64 UR10, c[0x0][0x220] ;  /* 0x00008800000a7ab9 */ /* 0x000fe20000000a00 */
[----:B0-----:R-:W-:Y:S01]  /*2810*/  SHF.L.U32 R103, R27, 0x10, RZ ;  /* 0x000000101b677819 */ /* 0x001fe200000006ff */
[----:B------:R-:W-:Y:S01]  /*2820*/  STL [R1+0x170], R105 ;  /* 0x0001706901007387 */ /* 0x000fe20000100800 */
[----:B------:R-:W-:Y:S01]  /*2830*/  IMAD.U32 R95, R95, 0x10000, RZ ;  /* 0x000100005f5f7824 */ /* 0x000fe200078e00ff */
[----:B------:R-:W-:Y:S01]  /*2840*/  SHF.L.U32 R91, R91, 0x10, RZ ;  /* 0x000000105b5b7819 */ /* 0x000fe200000006ff */
[----:B------:R-:W-:Y:S01]  /*2850*/  FADD.FTZ R94, R94, R97 ;  /* 0x000000615e5e7221 */ /* 0x000fe20000010000 */
[----:B------:R-:W-:Y:S01]  /*2860*/  FADD.FTZ R96, R96, R103 ;  /* 0x0000006760607221 */ /* 0x000fe20000010000 */
[----:B------:R0:W-:Y:S01]  /*2870*/  STL [R1+0xa4], R103 ;  /* 0x0000a46701007387 */ /* 0x0001e20000100800 */
[----:B------:R-:W-:Y:S01]  /*2880*/  FFMA.FTZ R92, R97, R97, R92 ;  /* 0x00000061615c7223 */ /* 0x000fe2000001005c */
[----:B------:R-:W-:Y:S01]  /*2890*/  FFMA.FTZ R93, R103, R103, R93 ;  /* 0x00000067675d7223 */ /* 0x000fe2000001005d */
[----:B------:R-:W-:Y:S01]  /*28a0*/  PRMT R100, R25, 0x7632, R100 ;  /* 0x0000763219647816 */ /* 0x000fe20000000064 */
[----:B------:R1:W-:Y:S01]  /*28b0*/  STL [R1+0x8], R97 ;  /* 0x0000086101007387 */ /* 0x0003e20000100800 */
[----:B------:R-:W-:Y:S01]  /*28c0*/  FADD.FTZ R96, R96, R95 ;  /* 0x0000005f60607221 */ /* 0x000fe20000010000 */
[----:B------:R-:W-:Y:S01]  /*28d0*/  PRMT R99, R56, 0x7632, R99 ;  /* 0x0000763238637816 */ /* 0x000fe20000000063 */
[----:B------:R-:W-:Y:S01]  /*28e0*/  FADD.FTZ R94, R94, R91 ;  /* 0x0000005b5e5e7221 */ /* 0x000fe20000010000 */
[----:B------:R-:W-:Y:S01]  /*28f0*/  FFMA.FTZ R91, R91, R91, R92 ;  /* 0x0000005b5b5b7223 */ /* 0x000fe2000001005c */
[----:B0-----:R-:W-:-:S02]  /*2900*/  SHF.L.U32 R103, R56, 0x10, RZ ;  /* 0x0000001038677819 */ /* 0x001fc400000006ff */
[----:B-1----:R-:W-:Y:S01]  /*2910*/  SHF.L.U32 R97, R25, 0x10, RZ ;  /* 0x0000001019617819 */ /* 0x002fe200000006ff */
[----:B------:R-:W-:Y:S01]  /*2920*/  FFMA.FTZ R95, R95, R95, R93 ;  /* 0x0000005f5f5f7223 */ /* 0x000fe2000001005d */
[----:B------:R-:W-:Y:S02]  /*2930*/  SHF.L.U32 R92, R90, 0x1, RZ ;  /* 0x000000015a5c7819 */ /* 0x000fe400000006ff */
[----:B------:R-:W-:Y:S01]  /*2940*/  SHF.L.U32 R100, R100, 0x10, RZ ;  /* 0x0000001064647819 */ /* 0x000fe200000006ff */
[----:B------:R-:W-:Y:S01]  /*2950*/  FADD.FTZ R96, R96, R97 ;  /* 0x0000006160607221 */ /* 0x000fe20000010000 */
[----:B------:R-:W-:Y:S02]  /*2960*/  IMAD.U32 R99, R99, 0x10000, RZ ;  /* 0x0001000063637824 */ /* 0x000fe400078e00ff */
[----:B------:R-:W-:Y:S01]  /*2970*/  FADD.FTZ R94, R94, R103 ;  /* 0x000000675e5e7221 */ /* 0x000fe20000010000 */
[----:B------:R-:W-:Y:S01]  /*2980*/  SHF.R.U32.HI R93, RZ, 0x1f, R90 ;  /* 0x0000001fff5d7819 */ /* 0x000fe2000001165a */
[----:B------:R0:W-:Y:S01]  /*2990*/  STL [R1+0xa0], R97 ;  /* 0x0000a06101007387 */ /* 0x0001e20000100800 */
[----:B------:R-:W-:Y:S01]  /*29a0*/  FFMA.FTZ R91, R103, R103, R91 ;  /* 0x00000067675b7223 */ /* 0x000fe2000001005b */
[----:B------:R-:W-:Y:S01]  /*29b0*/  IADD3 R90, P1, R92, UR10, RZ ;  /* 0x0000000a5c5a7c10 */ /* 0x000fe2000ff3e0ff */
[----:B0-----:R-:W-:Y:S01]  /*29c0*/  FFMA.FTZ R97, R97, R97, R95 ;  /* 0x0000006161617223 */ /* 0x001fe2000001005f */
[----:B------:R-:W-:Y:S01]  /*29d0*/  FADD.FTZ R95, R96, R100 ;  /* 0x00000064605f7221 */ /* 0x000fe20000010000 */
[----:B------:R-:W-:Y:S01]  /*29e0*/  FADD.FTZ R96, R94, R99 ;  /* 0x000000635e607221 */ /* 0x000fe20000010000 */
[----:B------:R-:W-:Y:S01]  /*29f0*/  FFMA.FTZ R99, R99, R99, R91 ;  /* 0x0000006363637223 */ /* 0x000fe2000001005b */
[----:B------:R-:W-:Y:S01]  /*2a00*/  IADD3.X R91, R93, UR11, RZ, P1, !PT ;  /* 0x0000000b5d5b7c10 */ /* 0x000fe20008ffe4ff */
[----:B------:R-:W-:-:S02]  /*2a10*/  ULDC.64 UR10, c[0x0][0x228] ;  /* 0x00008a00000a7ab9 */ /* 0x000fc40000000a00 */
[----:B------:R-:W-:-:S03]  /*2a20*/  IADD3 R92, P1, R92, UR10, RZ ;  /* 0x0000000a5c5c7c10 */ /* 0x000fc6000ff3e0ff */
[----:B-----5:R-:W5:Y:S01]  /*2a30*/  LDG.E.64.CONSTANT R90, desc[UR6][R90.64] ;  /* 0x000000065a5a7981 */ /* 0x020f62000c1e9b00 */
[----:B------:R-:W-:-:S06]  /*2a40*/  IADD3.X R93, R93, UR11, RZ, P1, !PT ;  /* 0x0000000b5d5d7c10 */ /* 0x000fcc0008ffe4ff */
[----:B------:R-:W5:Y:S01]  /*2a50*/  LDG.E.64.CONSTANT R92, desc[UR6][R92.64] ;  /* 0x000000065c5c7981 */ /* 0x000f62000c1e9b00 */
[----:B------:R-:W-:-:S03]  /*2a60*/  PRMT R94, R58, 0x7632, R94 ;  /* 0x000076323a5e7816 */ /* 0x000fc6000000005e */
[----:B------:R0:W-:Y:S01]  /*2a70*/  STL [R1+0x4], R103 ;  /* 0x0000046701007387 */ /* 0x0001e20000100800 */
[--C-:B------:R-:W-:Y:S01]  /*2a80*/  FFMA.FTZ R100, R100, R100, R97.reuse ;  /* 0x0000006464647223 */ /* 0x100fe20000010061 */
[C---:B------:R-:W-:Y:S02]  /*2a90*/  SHF.L.U32 R105, R57.reuse, 0x10, RZ ;  /* 0x0000001039697819 */ /* 0x040fe400000006ff */
[----:B------:R-:W-:Y:S02]  /*2aa0*/  PRMT R97, R57, 0x7632, R97 ;  /* 0x0000763239617816 */ /* 0x000fe40000000061 */
[----:B------:R-:W-:Y:S02]  /*2ab0*/  SHF.L.U32 R94, R94, 0x10, RZ ;  /* 0x000000105e5e7819 */ /* 0x000fe400000006ff */
[----:B0-----:R-:W-:Y:S01]  /*2ac0*/  SHF.L.U32 R103, R58, 0x10, RZ ;  /* 0x000000103a677819 */ /* 0x001fe200000006ff */
[----:B------:R-:W-:Y:S01]  /*2ad0*/  FADD.FTZ R95, R95, R105 ;  /* 0x000000695f5f7221 */ /* 0x000fe20000010000 */
[----:B------:R-:W-:-:S03]  /*2ae0*/  SHF.L.U32 R97, R97, 0x10, RZ ;  /* 0x0000001061617819 */ /* 0x000fc600000006ff */
[----:B------:R-:W-:Y:S01]  /*2af0*/  FADD.FTZ R96, R96, R103 ;  /* 0x0000006760607221 */ /* 0x000fe20000010000 */
[----:B------:R-:W-:Y:S01]  /*2b00*/  FFMA.FTZ R99, R103, R103, R99 ;  /* 0x0000006767637223 */ /* 0x000fe20000010063 */
[----:B------:R-:W-:Y:S01]  /*2b10*/  STL [R1+0x98], R105 ;  /* 0x0000986901007387 */ /* 0x000fe20000100800 */
[----:B------:R-:W-:Y:S01]  /*2b20*/  FFMA.FTZ R100, R105, R105, R100 ;  /* 0x0000006969647223 */ /* 0x000fe20000010064 */
[----:B------:R-:W-:Y:S01]  /*2b30*/  FADD.FTZ R96, R96, R94 ;  /* 0x0000005e60607221 */ /* 0x000fe20000010000 */
[--C-:B------:R-:W-:Y:S01]  /*2b40*/  FFMA.FTZ R94, R94, R94, R99.reuse ;  /* 0x0000005e5e5e7223 */ /* 0x100fe20000010063 */
[----:B------:R0:W-:Y:S01]  /*2b50*/  STL [R1], R103 ;  /* 0x0000006701007387 */ /* 0x0001e20000100800 */
[----:B------:R-:W-:Y:S01]  /*2b60*/  PRMT R99, R59, 0x7632, R99 ;  /* 0x000076323b637816 */ /* 0x000fe20000000063 */
[----:B------:R-:W-:Y:S01]  /*2b70*/  FADD.FTZ R95, R95, R97 ;  /* 0x000000615f5f7221 */ /* 0x000fe20000010000 */
[----:B------:R-:W-:Y:S01]  /*2b80*/  FFMA.FTZ R97, R97, R97, R100 ;  /* 0x0000006161617223 */ /* 0x000fe20000010064 */
[----:B------:R-:W-:-:S02]  /*2b90*/  SHF.L.U32 R125, R60, 0x10, RZ ;  /* 0x000000103c7d7819 */ /* 0x000fc400000006ff */
[----:B------:R-:W-:Y:S02]  /*2ba0*/  PRMT R100, R60, 0x7632, R100 ;  /* 0x000076323c647816 */ /* 0x000fe40000000064 */
[----:B0-----:R-:W-:Y:S01]  /*2bb0*/  SHF.L.U32 R103, R59, 0x10, RZ ;  /* 0x000000103b677819 */ /* 0x001fe200000006ff */
[----:B------:R-:W-:Y:S01]  /*2bc0*/  IMAD.U32 R99, R99, 0x10000, RZ ;  /* 0x0001000063637824 */ /* 0x000fe200078e00ff */
[----:B------:R-:W-:-:S03]  /*2bd0*/  SHF.L.U32 R100, R100, 0x10, RZ ;  /* 0x0000001064647819 */ /* 0x000fc600000006ff */
[----:B------:R-:W-:Y:S01]  /*2be0*/  FADD.FTZ R95, R95, R103 ;  /* 0x000000675f5f7221 */ /* 0x000fe20000010000 */
[----:B------:R-:W-:Y:S01]  /*2bf0*/  FFMA.FTZ R97, R103, R103, R97 ;  /* 0x0000006767617223 */ /* 0x000fe20000010061 */
[----:B------:R-:W-:Y:S01]  /*2c00*/  FADD.FTZ R96, R96, R125 ;  /* 0x0000007d60607221 */ /* 0x000fe20000010000 */
[----:B------:R-:W-:Y:S01]  /*2c10*/  FFMA.FTZ R94, R125, R125, R94 ;  /* 0x0000007d7d5e7223 */ /* 0x000fe2000001005e */
[----:B------:R-:W-:Y:S01]  /*2c20*/  FADD.FTZ R95, R95, R99 ;  /* 0x000000635f5f7221 */ /* 0x000fe20000010000 */
[--C-:B------:R-:W-:Y:S01]  /*2c30*/  FFMA.FTZ R99, R99, R99, R97.reuse ;  /* 0x0000006363637223 */ /* 0x100fe20000010061 */
[----:B--2---:R-:W-:Y:S01]  /*2c40*/  PRMT R97, R62, 0x7632, R97 ;  /* 0x000076323e617816 */ /* 0x004fe20000000061 */
[----:B------:R-:W-:Y:S01]  /*2c50*/  FADD.FTZ R96, R96, R100 ;  /* 0x0000006460607221 */ /* 0x000fe20000010000 */
[----:B------:R-:W-:Y:S01]  /*2c60*/  SHF.L.U32 R124, R62, 0x10, RZ ;  /* 0x000000103e7c7819 */ /* 0x000fe200000006ff */
[----:B------:R0:W-:Y:S01]  /*2c70*/  STL [R1+0x84], R103 ;  /* 0x0000846701007387 */ /* 0x0001e20000100800 */
[----:B------:R-:W-:Y:S01]  /*2c80*/  FFMA.FTZ R94, R100, R100, R94 ;  /* 0x00000064645e7223 */ /* 0x000fe2000001005e */
[----:B------:R-:W-:Y:S01]  /*2c90*/  PRMT R101, R61, 0x7632, R101 ;  /* 0x000076323d657816 */ /* 0x000fe20000000065 */
[----:B------:R-:W-:-:S02]  /*2ca0*/  IMAD.U32 R97, R97, 0x10000, RZ ;  /* 0x0001000061617824 */ /* 0x000fc400078e00ff */
[----:B------:R-:W-:Y:S01]  /*2cb0*/  FADD.FTZ R96, R96, R124 ;  /* 0x0000007c60607221 */ /* 0x000fe20000010000 */
[----:B------:R-:W-:Y:S01]  /*2cc0*/  FFMA.FTZ R94, R124, R124, R94 ;  /* 0x0000007c7c5e7223 */ /* 0x000fe2000001005e */
[----:B------:R-:W-:Y:S02]  /*2cd0*/  SHF.L.U32 R100, R101, 0x10, RZ ;  /* 0x0000001065647819 */ /* 0x000fe400000006ff */
[----:B0-----:R-:W-:Y:S01]  /*2ce0*/  SHF.L.U32 R103, R61, 0x10, RZ ;  /* 0x000000103d677819 */ /* 0x001fe200000006ff */
[----:B------:R-:W-:Y:S01]  /*2cf0*/  FADD.FTZ R96, R96, R97 ;  /* 0x0000006160607221 */ /* 0x000fe20000010000 */
[----:B------:R-:W-:-:S03]  /*2d00*/  FFMA.FTZ R97, R97, R97, R94 ;  /* 0x0000006161617223 */ /* 0x000fc6000001005e */
[----:B------:R-:W-:Y:S01]  /*2d10*/  FADD.FTZ R95, R95, R103 ;  /* 0x000000675f5f7221 */ /* 0x000fe20000010000 */
[----:B------:R-:W-:Y:S01]  /*2d20*/  FFMA.FTZ R99, R103, R103, R99 ;  /* 0x0000006767637223 */ /* 0x000fe20000010063 */
[C---:B------:R-:W-:Y:S02]  /*2d30*/  SHF.L.U32 R105, R63.reuse, 0x10, RZ ;  /* 0x000000103f697819 */ /* 0x040fe400000006ff */
[----:B------:R-:W-:Y:S01]  /*2d40*/  PRMT R94, R63, 0x7632, R94 ;  /* 0x000076323f5e7816 */ /* 0x000fe2000000005e */
[----:B------:R-:W-:Y:S01]  /*2d50*/  FADD.FTZ R95, R95, R100 ;  /* 0x000000645f5f7221 */ /* 0x000fe20000010000 */
[----:B------:R-:W-:Y:S01]  /*2d60*/  FFMA.FTZ R100, R100, R100, R99 ;  /* 0x0000006464647223 */ /* 0x000fe20000010063 */
[----:B---3--:R-:W-:Y:S02]  /*2d70*/  SHF.L.U32 R123, R64, 0x10, RZ ;  /* 0x00000010407b7819 */ /* 0x008fe400000006ff */
[----:B------:R-:W-:Y:S01]  /*2d80*/  SHF.L.U32 R94, R94, 0x10, RZ ;  /* 0x000000105e5e7819 */ /* 0x000fe200000006ff */
[----:B------:R-:W-:Y:S01]  /*2d90*/  FADD.FTZ R95, R95, R105 ;  /* 0x000000695f5f7221 */ /* 0x000fe20000010000 */
[----:B------:R-:W-:Y:S01]  /*2da0*/  PRMT R101, R64, 0x7632, R101 ;  /* 0x0000763240657816 */ /* 0x000fe20000000065 */
[----:B------:R-:W-:Y:S01]  /*2db0*/  FFMA.FTZ R100, R105, R105, R100 ;  /* 0x0000006969647223 */ /* 0x000fe20000010064 */
[----:B------:R0:W-:Y:S01]  /*2dc0*/  STL [R1+0x7c], R103 ;  /* 0x00007c6701007387 */ /* 0x0001e20000100800 */
[----:B------:R-:W-:Y:S01]  /*2dd0*/  PRMT R99, R65, 0x7632, R99 ;  /* 0x0000763241637816 */ /* 0x000fe20000000063 */
[----:B------:R-:W-:Y:S01]  /*2de0*/  FADD.FTZ R95, R95, R94 ;  /* 0x0000005e5f5f7221 */ /* 0x000fe20000010000 */
[----:B------:R-:W-:Y:S01]  /*2df0*/  SHF.L.U32 R101, R101, 0x10, RZ ;  /* 0x0000001065657819 */ /* 0x000fe200000006ff */
[----:B------:R-:W-:Y:S01]  /*2e00*/  FADD.FTZ R96, R96, R123 ;  /* 0x0000007b60607221 */ /* 0x000fe20000010000 */
[----:B------:R-:W-:Y:S01]  /*2e10*/  FFMA.FTZ R94, R94, R94, R100 ;  /* 0x0000005e5e5e7223 */ /* 0x000fe20000010064 */
[----:B------:R-:W-:Y:S01]  /*2e20*/  FFMA.FTZ R97, R123, R123, R97 ;  /* 0x0000007b7b617223 */ /* 0x000fe20000010061 */
[----:B0-----:R-:W-:Y:S01]  /*2e30*/  SHF.L.U32 R103, R65, 0x10, RZ ;  /* 0x0000001041677819 */ /* 0x001fe200000006ff */
[----:B------:R-:W-:Y:S01]  /*2e40*/  IMAD.U32 R99, R99, 0x10000, RZ ;  /* 0x0001000063637824 */ /* 0x000fe200078e00ff */
[----:B------:R-:W-:Y:S01]  /*2e50*/  STL [R1+0x74], R105 ;  /* 0x0000746901007387 */ /* 0x000fe20000100800 */
[----:B------:R-:W-:-:S02]  /*2e60*/  FADD.FTZ R96, R96, R101 ;  /* 0x0000006560607221 */ /* 0x000fc40000010000 */
[----:B------:R-:W-:Y:S01]  /*2e70*/  FADD.FTZ R95, R95, R103 ;  /* 0x000000675f5f7221 */ /* 0x000fe20000010000 */
[----:B------:R-:W-:Y:S01]  /*2e80*/  FFMA.FTZ R94, R103, R103, R94 ;  /* 0x00000067675e7223 */ /* 0x000fe2000001005e */
[----:B------:R0:W-:Y:S01]  /*2e90*/  STL [R1+0x70], R103 ;  /* 0x0000706701007387 */ /* 0x0001e20000100800 */
[----:B------:R-:W-:Y:S01]  /*2ea0*/  FFMA.FTZ R101, R101, R101, R97 ;  /* 0x0000006565657223 */ /* 0x000fe20000010061 */
[C---:B------:R-:W-:Y:S01]  /*2eb0*/  SHF.L.U32 R122, R66.reuse, 0x10, RZ ;  /* 0x00000010427a7819 */ /* 0x040fe200000006ff */
[----:B------:R-:W-:Y:S01]  /*2ec0*/  FADD.FTZ R95, R95, R99 ;  /* 0x000000635f5f7221 */ /* 0x000fe20000010000 */
[----:B------:R-:W-:Y:S02]  /*2ed0*/  PRMT R97, R66, 0x7632, R97 ;  /* 0x0000763242617816 */ /* 0x000fe40000000061 */
[----:B------:R-:W-:Y:S01]  /*2ee0*/  PRMT R100, R67, 0x7632, R100 ;  /* 0x0000763243647816 */ /* 0x000fe20000000064 */
[----:B------:R-:W-:Y:S01]  /*2ef0*/  FFMA.FTZ R99, R99, R99, R94 ;  /* 0x0000006363637223 */ /* 0x000fe2000001005e */
[----:B0-----:R-:W-:Y:S01]  /*2f00*/  SHF.L.U32 R103, R67, 0x10, RZ ;  /* 0x0000001043677819 */ /* 0x001fe200000006ff */
[----:B------:R-:W-:Y:S01]  /*2f10*/  FADD.FTZ R96, R96, R122 ;  /* 0x0000007a60607221 */ /* 0x000fe20000010000 */
[----:B------:R-:W-:-:S02]  /*2f20*/  SHF.L.U32 R97, R97, 0x10, RZ ;  /* 0x0000001061617819 */ /* 0x000fc400000006ff */
[----:B------:R-:W-:Y:S01]  /*2f30*/  SHF.L.U32 R100, R100, 0x10, RZ ;  /* 0x0000001064647819 */ /* 0x000fe200000006ff */
[----:B------:R-:W-:Y:S01]  /*2f40*/  FADD.FTZ R95, R95, R103 ;  /* 0x000000675f5f7221 */ /* 0x000fe20000010000 */
[----:B------:R-:W-:Y:S01]  /*2f50*/  FFMA.FTZ R101, R122, R122, R101 ;  /* 0x0000007a7a657223 */ /* 0x000fe20000010065 */
[----:B------:R-:W-:Y:S01]  /*2f60*/  FFMA.FTZ R99, R103, R103, R99 ;  /* 0x0000006767637223 */ /* 0x000fe20000010063 */
[----:B----4-:R-:W-:Y:S01]  /*2f70*/  PRMT R94, R68, 0x7632, R94 ;  /* 0x00007632445e7816 */ /* 0x010fe2000000005e */
[----:B------:R-:W-:Y:S01]  /*2f80*/  FADD.FTZ R96, R96, R97 ;  /* 0x0000006160607221 */ /* 0x000fe20000010000 */
[----:B------:R-:W-:Y:S01]  /*2f90*/  SHF.L.U32 R121, R68, 0x10, RZ ;  /* 0x0000001044797819 */ /* 0x000fe200000006ff */
[----:B------:R-:W-:Y:S01]  /*2fa0*/  FADD.FTZ R95, R95, R100 ;  /* 0x000000645f5f7221 */ /* 0x000fe20000010000 */
[----:B------:R-:W-:Y:S01]  /*2fb0*/  FFMA.FTZ R97, R97, R97, R101 ;  /* 0x0000006161617223 */ /* 0x000fe20000010065 */
        /* <DEDUP_REMOVED lines=12> */
[----:B------:R0:W-:Y:S01]  /*3080*/  STL [R1+0x68], R103 ;  /* 0x0000686701007387 */ /* 0x0001e20000100800 */
[--C-:B------:R-:W-:Y:S01]  /*3090*/  FFMA.FTZ R94, R94, R94, R97.reuse ;  /* 0x0000005e5e5e7223 */ /* 0x100fe20000010061 */
        /* <DEDUP_REMOVED lines=13> */
[--C-:B------:R-:W-:Y:S01]  /*3170*/  FFMA.FTZ R101, R101, R101, R94.reuse ;  /* 0x0000006565657223 */ /* 0x100fe2000001005e */
        /* <DEDUP_REMOVED lines=12> */
[----:B------:R-:W-:Y:S01]  /*3240*/  PRMT R99, R74, 0x7632, R99 ;  /* 0x000076324a637816 */ /* 0x000fe20000000063 */
        /* <DEDUP_REMOVED lines=12> */
[----:B------:R-:W-:Y:S01]  /*3310*/  FFMA.FTZ R100, R101, R101, R100 ;  /* 0x0000006565647223 */ /* 0x000fe20000010064 */
[----:B------:R-:W-:Y:S01]  /*3320*/  FADD.FTZ R96, R96, R99 ;  /* 0x0000006360607221 */ /* 0x000fe20000010000 */
[--C-:B------:R-:W-:Y:S01]  /*3330*/  FFMA.FTZ R99, R99, R99, R94.reuse ;  /* 0x0000006363637223 */ /* 0x100fe2000001005e */
[----:B------:R-:W-:Y:S01]  /*3340*/  STL [R1+0x54], R103 ;  /* 0x0000546701007387 */ /* 0x000fe20000100800 */
[C---:B------:R-:W-:Y:S01]  /*3350*/  PRMT R94, R76.reuse, 0x7632, R94 ;  /* 0x000076324c5e7816 */ /* 0x040fe2000000005e */
[----:B------:R-:W-:Y:S01]  /*3360*/  FADD.FTZ R95, R95, R97 ;  /* 0x000000615f5f7221 */ /* 0x000fe20000010000 */
[----:B------:R-:W-:Y:S01]  /*3370*/  SHF.L.U32 R117, R76, 0x10, RZ ;  /* 0x000000104c757819 */ /* 0x000fe200000006ff */
[----:B------:R0:W-:Y:S01]  /*3380*/  STL [R1+0x48], R101 ;  /* 0x0000486501007387 */ /* 0x0001e20000100800 */
[--C-:B------:R-:W-:Y:S01]  /*3390*/  FFMA.FTZ R97, R97, R97, R100.reuse ;  /* 0x0000006161617223 */ /* 0x100fe20000010064 */
[----:B------:R-:W-:-:S02]  /*33a0*/  PRMT R100, R77, 0x7632, R100 ;  /* 0x000076324d647816 */ /* 0x000fc40000000064 */
[----:B------:R-:W-:Y:S01]  /*33b0*/  SHF.L.U32 R94, R94, 0x10, RZ ;  /* 0x000000105e5e7819 */ /* 0x000fe200000006ff */
[----:B------:R-:W-:Y:S01]  /*33c0*/  FADD.FTZ R96, R96, R117 ;  /* 0x0000007560607221 */ /* 0x000fe20000010000 */
[----:B------:R-:W-:Y:S01]  /*33d0*/  FFMA.FTZ R99, R117, R117, R99 ;  /* 0x0000007575637223 */ /* 0x000fe20000010063 */
[----:B0-----:R-:W-:Y:S02]  /*33e0*/  SHF.L.U32 R101, R77, 0x10, RZ ;  /* 0x000000104d657819 */ /* 0x001fe400000006ff */
[----:B------:R-:W-:Y:S01]  /*33f0*/  SHF.L.U32 R100, R100, 0x10, RZ ;  /* 0x0000001064647819 */ /* 0x000fe200000006ff */
[----:B------:R-:W-:Y:S02]  /*3400*/  FADD.FTZ R96, R96, R94 ;  /* 0x0000005e60607221 */ /* 0x000fe40000010000 */
[----:B------:R-:W-:Y:S01]  /*3410*/  FADD.FTZ R95, R95, R101 ;  /* 0x000000655f5f7221 */ /* 0x000fe20000010000 */
[----:B------:R-:W-:Y:S01]  /*3420*/  FFMA.FTZ R97, R101, R101, R97 ;  /* 0x0000006565617223 */ /* 0x000fe20000010061 */
[----:B------:R-:W-:-:S02]  /*3430*/  FFMA.FTZ R94, R94, R94, R99 ;  /* 0x0000005e5e5e7223 */ /* 0x000fc40000010063 */
[----:B------:R-:W-:Y:S01]  /*3440*/  FADD.FTZ R99, R95, R100 ;  /* 0x000000645f637221 */ /* 0x000fe20000010000 */
[--C-:B------:R-:W-:Y:S01]  /*3450*/  FFMA.FTZ R95, R100, R100, R97.reuse ;  /* 0x00000064645f7223 */ /* 0x100fe20000010061 */
[C---:B------:R-:W-:Y:S01]  /*3460*/  PRMT R97, R78.reuse, 0x7632, R97 ;  /* 0x000076324e617816 */ /* 0x040fe20000000061 */
[----:B------:R-:W-:-:S03]  /*3470*/  IMAD.U32 R116, R78, 0x10000, RZ ;  /* 0x000100004e747824 */ /* 0x000fc600078e00ff */
[----:B------:R-:W-:Y:S01]  /*3480*/  SHF.L.U32 R97, R97, 0x10, RZ ;  /* 0x0000001061617819 */ /* 0x000fe200000006ff */
        /* <DEDUP_REMOVED lines=20> */
[----:B------:R-:W-:Y:S01]  /*35d0*/  FADD.FTZ R99, R99, R109 ;  /* 0x0000006d63637221 */ /* 0x000fe20000010000 */
[----:B------:R-:W-:-:S03]  /*35e0*/  FFMA.FTZ R94, R109, R109, R94 ;  /* 0x0000006d6d5e7223 */ /* 0x000fc6000001005e */
[----:B------:R-:W-:Y:S01]  /*35f0*/  IMAD.U32 R97, R97, 0x10000, RZ ;  /* 0x0001000061617824 */ /* 0x000fe200078e00ff */
        /* <DEDUP_REMOVED lines=20> */
[----:B------:R-:W-:Y:S01]  /*3740*/  SHF.L.U32 R97, R97, 0x10, RZ ;  /* 0x0000001061617819 */ /* 0x000fe200000006ff */
[----:B------:R-:W-:-:S04]  /*3750*/  IMAD.U32 R107, R85, 0x10000, RZ ;  /* 0x00010000556b7824 */ /* 0x000fc800078e00ff */
        /* <DEDUP_REMOVED lines=25> */
[----:B------:R-:W-:-:S03]  /*38f0*/  FADD.FTZ R96, R96, R111 ;  /* 0x0000006f60607221 */ /* 0x000fc60000010000 */
[----:B------:R-:W-:Y:S01]  /*3900*/  IMAD.U32 R94, R94, 0x10000, RZ ;  /* 0x000100005e5e7824 */ /* 0x000fe200078e00ff */
[----:B------:R-:W-:Y:S01]  /*3910*/  STL [R1+0x44], R101 ;  /* 0x0000446501007387 */ /* 0x000fe20000100800 */
[C---:B------:R-:W-:Y:S02]  /*3920*/  SHF.L.U32 R106, R89.reuse, 0x10, RZ ;  /* 0x00000010596a7819 */ /* 0x040fe400000006ff */
[----:B------:R-:W-:Y:S01]  /*3930*/  FFMA.FTZ R95, R94, R94, R95 ;  /* 0x0000005e5e5f7223 */ /* 0x000fe2000001005f */
[----:B------:R-:W-:Y:S01]  /*3940*/  FADD.FTZ R94, R96, R94 ;  /* 0x0000005e605e7221 */ /* 0x000fe20000010000 */
[----:B------:R-:W-:Y:S01]  /*3950*/  PRMT R96, R89, 0x7632, R96 ;  /* 0x0000763259607816 */ /* 0x000fe20000000060 */
[----:B------:R-:W-:Y:S01]  /*3960*/  FFMA.FTZ R97, R106, R106, R97 ;  /* 0x0000006a6a617223 */ /* 0x000fe20000010061 */
[----:B------:R-:W-:Y:S02]  /*3970*/  ISETP.GT.U32.AND P2, PT, R102, 0x3f, PT ;  /* 0x0000003f6600780c */ /* 0x000fe40003f44070 */
[----:B------:R-:W-:Y:S01]  /*3980*/  SHF.L.U32 R96, R96, 0x10, RZ ;  /* 0x0000001060607819 */ /* 0x000fe200000006ff */
[----:B------:R-:W-:-:S04]  /*3990*/  FADD.FTZ R99, R99, R106 ;  /* 0x0000006a63637221 */ /* 0x000fc80000010000 */
        /* <DEDUP_REMOVED lines=14> */
[----:B--2---:R0:W-:Y:S04]  /*3a80*/  LDS.64 R96, [R101] ;  /* 0x0000000065607984 */ /* 0x0041e80000000a00 */
[----:B---3--:R1:W2:Y:S04]  /*3a90*/  LDS.64 R94, [R100] ;  /* 0x00000000645e7984 */ /* 0x0082a80000000a00 */
[----:B0-----:R-:W3:Y:S04]  /*3aa0*/  LDL R101, [R1+0x260] ;  /* 0x0002600001657983 */ /* 0x001ee80000100800 */
[----:B-1----:R-:W3:Y:S01]  /*3ab0*/  LDL R100, [R1+0x25c] ;  /* 0x00025c0001647983 */ /* 0x002ee20000100800 */
[----:B--2---:R-:W-:Y:S01]  /*3ac0*/  FADD.FTZ R94, RZ, R94 ;  /* 0x0000005eff5e7221 */ /* 0x004fe20000010000 */
[----:B------:R-:W-:-:S03]  /*3ad0*/  FADD.FTZ R95, RZ, R95 ;  /* 0x0000005fff5f7221 */ /* 0x000fc60000010000 */
[----:B------:R-:W-:Y:S01]  /*3ae0*/  FADD.FTZ R96, R94, R96 ;  /* 0x000000605e607221 */ /* 0x000fe20000010000 */
[----:B------:R-:W-:Y:S02]  /*3af0*/  FADD.FTZ R97, R95, R97 ;  /* 0x000000615f617221 */ /* 0x000fe40000010000 */
[----:B----4-:R0:W1:Y:S04]  /*3b00*/  LDS.64 R94, [R99] ;  /* 0x00000000635e7984 */ /* 0x0100680000000a00 */
[----:B0-----:R-:W2:Y:S01]  /*3b10*/  LDL R99, [R1+0x258] ;  /* 0x0002580001637983 */ /* 0x001ea20000100800 */
[----:B-1----:R-:W-:Y:S01]  /*3b20*/  FADD.FTZ R96, R96, R94 ;  /* 0x0000005e60607221 */ /* 0x002fe20000010000 */
[----:B------:R-:W-:Y:S02]  /*3b30*/  FADD.FTZ R97, R97, R95 ;  /* 0x0000005f61617221 */ /* 0x000fe40000010000 */
[----:B------:R0:W1:Y:S04]  /*3b40*/  LDS.64 R94, [R98] ;  /* 0x00000000625e7984 */ /* 0x0000680000000a00 */
[----:B0-----:R-:W4:Y:S01]  /*3b50*/  LDL R98, [R1+0x254] ;  /* 0x0002540001627983 */ /* 0x001f220000100800 */
[----:B-1----:R-:W-:Y:S01]  /*3b60*/  FADD.FTZ R96, R96, R94 ;  /* 0x0000005e60607221 */ /* 0x002fe20000010000 */
[----:B------:R-:W-:-:S02]  /*3b70*/  FADD.FTZ R97, R97, R95 ;  /* 0x0000005f61617221 */ /* 0x000fc40000010000 */
[----:B------:R0:W1:Y:S04]  /*3b80*/  LDS.64 R94, [R103] ;  /* 0x00000000675e7984 */ /* 0x0000680000000a00 */
[----:B0-----:R-:W4:Y:S01]  /*3b90*/  LDL R103, [R1+0x24c] ;  /* 0x00024c0001677983 */ /* 0x001f220000100800 */
[----:B-1----:R-:W-:Y:S01]  /*3ba0*/  FADD.FTZ R96, R96, R94 ;  /* 0x0000005e60607221 */ /* 0x002fe20000010000 */
[----:B------:R-:W-:Y:S02]  /*3bb0*/  FADD.FTZ R97, R97, R95 ;  /* 0x0000005f61617221 */ /* 0x000fe40000010000 */
[----:B---3--:R0:W1:Y:S04]  /*3bc0*/  LDS.64 R94, [R101] ;  /* 0x00000000655e7984 */ /* 0x0080680000000a00 */
[----:B0-----:R-:W3:Y:S01]  /*3bd0*/  LDL R101, [R1+0x248] ;  /* 0x0002480001657983 */ /* 0x001ee20000100800 */
[----:B-1----:R-:W-:Y:S01]  /*3be0*/  FADD.FTZ R96, R96, R94 ;  /* 0x0000005e60607221 */ /* 0x002fe20000010000 */
[----:B------:R-:W-:-:S02]  /*3bf0*/  FADD.FTZ R97, R97, R95 ;  /* 0x0000005f61617221 */ /* 0x000fc40000010000 */
[----:B------:R0:W1:Y:S04]  /*3c00*/  LDS.64 R94, [R100] ;  /* 0x00000000645e7984 */ /* 0x0000680000000a00 */
[----:B0-----:R-:W3:Y:S01]  /*3c10*/  LDL R100, [R1+0x244] ;  /* 0x0002440001647983 */ /* 0x001ee20000100800 */
[----:B-1----:R-:W-:Y:S01]  /*3c20*/  FADD.FTZ R96, R96, R94 ;  /* 0x0000005e60607221 */ /* 0x002fe20000010000 */
[----:B------:R-:W-:Y:S02]  /*3c30*/  FADD.FTZ R97, R97, R95 ;  /* 0x0000005f61617221 */ /* 0x000fe40000010000 */
[----:B--2---:R0:W1:Y:S04]  /*3c40*/  LDS.64 R94, [R99] ;  /* 0x00000000635e7984 */ /* 0x0040680000000a00 */
[----:B0-----:R-:W2:Y:S01]  /*3c50*/  LDL R99, [R1+0x240] ;  /* 0x0002400001637983 */ /* 0x001ea20000100800 */
[----:B-1----:R-:W-:Y:S01]  /*3c60*/  FADD.FTZ R96, R96, R94 ;  /* 0x0000005e60607221 */ /* 0x002fe20000010000 */
[----:B------:R-:W-:-:S02]  /*3c70*/  FADD.FTZ R97, R97, R95 ;  /* 0x0000005f61617221 */ /* 0x000fc40000010000 */
[----:B----4-:R0:W1:Y:S04]  /*3c80*/  LDS.64 R94, [R98] ;  /* 0x00000000625e7984 */ /* 0x0100680000000a00 */
[----:B0-----:R-:W4:Y:S01]  /*3c90*/  LDL R98, [R1+0x23c] ;  /* 0x00023c0001627983 */ /* 0x001f220000100800 */
[----:B-1----:R-:W-:-:S03]  /*3ca0*/  FADD.FTZ R96, R96, R94 ;  /* 0x0000005e60607221 */ /* 0x002fc60000010000 */
[----:B------:R-:W3:Y:S01]  /*3cb0*/  LDL R94, [R1+0x250] ;  /* 0x00025000015e7983 */ /* 0x000ee20000100800 */
[----:B------:R-:W-:-:S03]  /*3cc0*/  FADD.FTZ R97, R97, R95 ;  /* 0x0000005f61617221 */ /* 0x000fc60000010000 */
[----:B---3--:R-:W0:Y:S02]  /*3cd0*/  LDS.64 R94, [R94] ;  /* 0x000000005e5e7984 */ /* 0x008e240000000a00 */
        /* <DEDUP_REMOVED lines=14> */
[----:B----4-:R-:W0:Y:S02]  /*3dc0*/  LDS.64 R94, [R98] ;  /* 0x00000000625e7984 */ /* 0x010e240000000a00 */
[----:B0-----:R-:W-:Y:S01]  /*3dd0*/  FADD.FTZ R96, R96, R94 ;  /* 0x0000005e60607221 */ /* 0x001fe20000010000 */
[----:B------:R-:W-:-:S07]  /*3de0*/  FADD.FTZ R97, R97, R95 ;  /* 0x0000005f61617221 */ /* 0x000fce0000010000 */
.L_x_1428:
[----:B------:R-:W-:Y:S05]  /*3df0*/  BSYNC B0 ;  /* 0x0000000000007941 */ /* 0x000fea0003800000 */
.L_x_1427:
[----:B------:R-:W0:Y:S01]  /*3e00*/  S2R R95, SR_TID.X ;  /* 0x00000000005f7919 */ /* 0x000e220000002100 */
[----:B------:R-:W1:Y:S01]  /*3e10*/  @!P1 LDC R94, c[0x0][0x10] ;  /* 0x00000400ff5e9b82 */ /* 0x000e620000000800 */
[----:B------:R-:W2:Y:S01]  /*3e20*/  S2R R103, SR_CTAID.X ;  /* 0x0000000000677919 */ /* 0x000ea20000002500 */
[----:B------:R-:W3:Y:S06]  /*3e30*/  SHFL.BFLY PT, R98, R96, 0x1, 0x1f ;  /* 0x0c201f0060627f89 */ /* 0x000eec00000e0000 */
[----:B------:R-:W4:Y:S01]  /*3e40*/  @!P1 LDC.64 R100, c[0x0][0x248] ;  /* 0x00009200ff649b82 */ /* 0x000f220000000a00 */
[----:B0-----:R-:W-:-:S02]  /*3e50*/  SHF.R.U32.HI R95, RZ, 0x1, R95 ;  /* 0x00000001ff5f7819 */ /* 0x001fc4000001165f */
[----:B--2---:R-:W-:Y:S02]  /*3e60*/  LOP3.LUT R103, R103, 0x3f, RZ, 0xc0, !PT ;  /* 0x0000003f67677812 */ /* 0x004fe400078ec0ff */
[----:B------:R-:W-:-:S04]  /*3e70*/  SHF.L.U32 R95, R95, 0x6, RZ ;  /* 0x000000065f5f7819 */ /* 0x000fc800000006ff */
[----:B------:R-:W-:Y:S02]  /*3e80*/  LOP3.LUT R95, R95, 0xffffffc0, R103, 0xe2, !PT ;  /* 0xffffffc05f5f7812 */ /* 0x000fe400078ee267 */
[----:B------:R-:W1:Y:S01]  /*3e90*/  LDL R103, [R1+0x10c] ;  /* 0x00010c0001677983 */ /* 0x000e620000100800 */
[----:B---3--:R-:W-:Y:S01]  /*3ea0*/  FADD.FTZ R96, R98, R96 ;  /* 0x0000006062607221 */ /* 0x008fe20000010000 */
[----:B------:R-:W-:Y:S02]  /*3eb0*/  ISETP.GT.U32.AND P2, PT, R102, 0xff, PT ;  /* 0x000000ff6600780c */ /* 0x000fe40003f44070 */
[----:B------:R-:W0:Y:S02]  /*3ec0*/  SHFL.BFLY PT, R99, R97, 0x1, 0x1f ;  /* 0x0c201f0061637f89 */ /* 0x000e2400000e0000 */
[----:B0-----:R-:W-:Y:S01]  /*3ed0*/  FADD.FTZ R97, R99, R97 ;  /* 0x0000006163617221 */ /* 0x001fe20000010000 */
[----:B-1----:R-:W-:-:S05]  /*3ee0*/  @!P1 IMAD R94, R94, R103, UR8 ;  /* 0x000000085e5e9e24 */ /* 0x002fca000f8e0267 */
[----:B------:R-:W-:-:S04]  /*3ef0*/  @!P1 LEA R94, R94, R95, 0xb ;  /* 0x0000005f5e5e9211 */ /* 0x000fc800078e58ff */
[----:B------:R-:W-:-:S05]  /*3f00*/  @!P1 SHF.L.U32 R94, R94, 0x1, RZ ;  /* 0x000000015e5e9819 */ /* 0x000fca00000006ff */
[----:B----4-:R-:W-:-:S05]  /*3f10*/  @!P1 IMAD.WIDE.U32 R94, R94, 0x4, R100 ;  /* 0x000000045e5e9825 */ /* 0x010fca00078e0064 */
[----:B------:R0:W-:Y:S01]  /*3f20*/  @!P1 STG.E.64 desc[UR6][R94.64], R96 ;  /* 0x000000605e009986 */ /* 0x0001e2000c101b06 */
[----:B------:R-:W-:Y:S01]  /*3f30*/  BAR.SYNC.DEFER_BLOCKING 0x0 ;  /* 0x0000000000007b1d */ /* 0x000fe20000010000 */
[----:B------:R-:W-:-:S13]  /*3f40*/  ISETP.NE.AND P1, PT, R102, RZ, PT ;  /* 0x000000ff6600720c */ /* 0x000fda0003f25270 */
[----:B0-----:R-:W-:Y:S05]  /*3f50*/  @P1 BRA `(.L_x_1429) ;  /* 0x0000000000601947 */ /* 0x001fea0003800000 */
[----:B------:R-:W0:Y:S01]  /*3f60*/  S2R R94, SR_LANEID ;  /* 0x00000000005e7919 */ /* 0x000e220000000000 */
        /* <DEDUP_REMOVED lines=17> */
.L_x_1430:
[----:B------:R-:W2:Y:S04]  /*4080*/  LD.E.STRONG.GPU R95, desc[UR6][R54.64] ;  /* 0x00000006365f7980 */ /* 0x000ea8000c10f900 */
[----:B--2---:R-:W-:Y:S01]  /*4090*/  CCTL.IVALL ;  /* 0x00000000ff00798f */ /* 0x004fe20002000000 */
[----:B------:R-:W-:Y:S05]  /*40a0*/  YIELD ;  /* 0x0000000000007946 */ /* 0x000fea0003800000 */
[----:B------:R-:W-:-:S04]  /*40b0*/  LOP3.LUT R95, R95, R94, RZ, 0x3c, !PT ;  /* 0x0000005e5f5f7212 */ /* 0x000fc800078e3cff */
[----:B------:R-:W-:-:S13]  /*40c0*/  ISETP.GT.AND P1, PT, R95, -0x1, PT ;  /* 0xffffffff5f00780c */ /* 0x000fda0003f24270 */
[----:B------:R-:W-:Y:S05]  /*40d0*/  @P1 BRA `(.L_x_1430) ;  /* 0xfffffffc00e81947 */ /* 0x000fea000383ffff */
.L_x_1429:
[----:B------:R-:W-:Y:S05]  /*40e0*/  WARPSYNC.ALL ;  /* 0x0000000000007948 */ /* 0x000fea0003800000 */
[----:B------:R-:W-:Y:S01]  /*40f0*/  BAR.SYNC.DEFER_BLOCKING 0x0 ;  /* 0x0000000000007b1d */ /* 0x000fe20000010000 */
[----:B------:R-:W-:-:S05]  /*4100*/  CS2R R100, SRZ ;  /* 0x0000000000647805 */ /* 0x000fca000001ff00 */
[----:B------:R-:W-:Y:S04]  /*4110*/  BSSY B0, `(.L_x_1431) ;  /* 0x0000039000007945 */ /* 0x000fe80003800000 */
[----:B------:R-:W-:Y:S05]  /*4120*/  @P2 BRA `(.L_x_1432) ;  /* 0x0000000000dc2947 */ /* 0x000fea0003800000 */
[----:B------:R-:W2:Y:S01]  /*4130*/  LDL R96, [R1+0x10c] ;  /* 0x00010c0001607983 */ /* 0x000ea20000100800 */
[----:B------:R-:W2:Y:S01]  /*4140*/  LDC R94, c[0x0][0x10] ;  /* 0x00000400ff5e7b82 */ /* 0x000ea20000000800 */
[----:B------:R-:W0:Y:S02]  /*4150*/  S2R R95, SR_TID.X ;  /* 0x00000000005f7919 */ /* 0x000e240000002100 */
[----:B------:R1:W-:Y:S04]  /*4160*/  STL.64 [R1+0x280], R2 ;  /* 0x0002800201007387 */ /* 0x0003e80000100a00 */
[----:B------:R3:W-:Y:S01]  /*4170*/  STL [R1+0x278], R0 ;  /* 0x0002780001007387 */ /* 0x0007e20000100800 */
[----:B-1----:R-:W1:Y:S01]  /*4180*/  LDC.64 R2, c[0x0][0x248] ;  /* 0x00009200ff027b82 */ /* 0x002e620000000a00 */
[----:B0-----:R-:W-:-:S04]  /*4190*/  SHF.L.U32 R95, R95, 0x3, RZ ;  /* 0x000000035f5f7819 */ /* 0x001fc800000006ff */
[----:B------:R-:W-:Y:S01]  /*41a0*/  LOP3.LUT R95, R95, 0x7fffffc0, RZ, 0xc0, !PT ;  /* 0x7fffffc05f5f7812 */ /* 0x000fe200078ec0ff */
[----:B--2---:R-:W-:Y:S02]  /*41b0*/  IMAD R94, R94, R96, UR8 ;  /* 0x000000085e5e7e24 */ /* 0x004fe4000f8e0260 */
[----:B------:R-:W0:Y:S02]  /*41c0*/  S2R R96, SR_TID.X ;  /* 0x0000000000607919 */ /* 0x000e240000002100 */
[----:B------:R-:W-:Y:S01]  /*41d0*/  IMAD R94, R94, 0x800, R95 ;  /* 0x000008005e5e7824 */ /* 0x000fe200078e025f */
[----:B0-----:R-:W-:-:S04]  /*41e0*/  LOP3.LUT R95, R96, 0x7, RZ, 0xc0, !PT ;  /* 0x00000007605f7812 */ /* 0x001fc800078ec0ff */
        /* <DEDUP_REMOVED lines=9> */
[----:B------:R-:W4:Y:S02]  /*4280*/  LDG.E.64 R98, desc[UR6][R98.64] ;  /* 0x0000000662627981 */ /* 0x000f24000c1e1b00 */
[----:B------:R-:W-:Y:S02]  /*4290*/  IMAD.WIDE.U32 R94, R94, 0x4, R2 ;  /* 0x000000045e5e7825 */ /* 0x000fe400078e0002 */
[----:B------:R-:W3:Y:S04]  /*42a0*/  LDG.E.64 R100, desc[UR6][R100.64] ;  /* 0x0000000664647981 */ /* 0x000ee8000c1e1b00 */
[----:B------:R-:W3:Y:S01]  /*42b0*/  LDG.E.64 R94, desc[UR6][R94.64] ;  /* 0x000000065e5e7981 */ /* 0x000ee2000c1e1b00 */
[----:B--2---:R-:W-:Y:S01]  /*42c0*/  FADD.FTZ R96, RZ, R96 ;  /* 0x00000060ff607221 */ /* 0x004fe20000010000 */
[----:B------:R-:W-:-:S03]  /*42d0*/  FADD.FTZ R97, RZ, R97 ;  /* 0x00000061ff617221 */ /* 0x000fc60000010000 */
[----:B----4-:R-:W-:Y:S01]  /*42e0*/  FADD.FTZ R98, R98, R96 ;  /* 0x0000006062627221 */ /* 0x010fe20000010000 */
[----:B------:R-:W-:Y:S01]  /*42f0*/  IADD3 R96, R102, 0x40, RZ ;  /* 0x0000004066607810 */ /* 0x000fe20007ffe0ff */
[----:B------:R-:W-:Y:S02]  /*4300*/  FADD.FTZ R99, R99, R97 ;  /* 0x0000006163637221 */ /* 0x000fe40000010000 */
[----:B---3--:R-:W-:Y:S01]  /*4310*/  FADD.FTZ R100, R100, R98 ;  /* 0x0000006264647221 */ /* 0x008fe20000010000 */
[----:B------:R-:W-:Y:S02]  /*4320*/  VIADD R98, R102, 0x50 ;  /* 0x0000005066627836 */ /* 0x000fe40000000000 */
[----:B------:R-:W-:Y:S01]  /*4330*/  FADD.FTZ R0, R101, R99 ;  /* 0x0000006365007221 */ /* 0x000fe20000010000 */
[----:B------:R-:W-:-:S04]  /*4340*/  IMAD.WIDE.U32 R96, R96, 0x4, R2 ;  /* 0x0000000460607825 */ /* 0x000fc800078e0002 */
[----:B------:R-:W-:Y:S01]  /*4350*/  FADD.FTZ R94, R94, R100 ;  /* 0x000000645e5e7221 */ /* 0x000fe20000010000 */
[----:B------:R-:W-:Y:S01]  /*4360*/  IADD3 R100, R102, 0x60, RZ ;  /* 0x0000006066647810 */ /* 0x000fe20007ffe0ff */
[--C-:B------:R-:W-:Y:S01]  /*4370*/  IMAD.WIDE.U32 R98, R98, 0x4, R2.reuse ;  /* 0x0000000462627825 */ /* 0x100fe200078e0002 */
[----:B------:R-:W-:Y:S01]  /*4380*/  IADD3 R102, R102, 0x70, RZ ;  /* 0x0000007066667810 */ /* 0x000fe20007ffe0ff */
[----:B------:R-:W2:Y:S02]  /*4390*/  LDG.E.64 R96, desc[UR6][R96.64] ;  /* 0x0000000660607981 */ /* 0x000ea4000c1e1b00 */
[--C-:B------:R-:W-:Y:S02]  /*43a0*/  IMAD.WIDE.U32 R100, R100, 0x4, R2.reuse ;  /* 0x0000000464647825 */ /* 0x100fe400078e0002 */
[----:B------:R-:W3:Y:S02]  /*43b0*/  LDG.E.64 R98, desc[UR6][R98.64] ;  /* 0x0000000662627981 */ /* 0x000ee4000c1e1b00 */
[----:B------:R-:W-:-:S02]  /*43c0*/  IMAD.WIDE.U32 R102, R102, 0x4, R2 ;  /* 0x0000000466667825 */ /* 0x000fc400078e0002 */
[----:B------:R-:W4:Y:S02]  /*43d0*/  LDG.E.64 R100, desc[UR6][R100.64] ;  /* 0x0000000664647981 */ /* 0x000f24000c1e1b00 */
[----:B------:R-:W-:Y:S02]  /*43e0*/  FADD.FTZ R95, R95, R0 ;  /* 0x000000005f5f7221 */ /* 0x000fe40000010000 */
[----:B------:R-:W4:Y:S04]  /*43f0*/  LDG.E.64 R102, desc[UR6][R102.64] ;  /* 0x0000000666667981 */ /* 0x000f28000c1e1b00 */
[----:B------:R0:W5:Y:S04]  /*4400*/  LDL.LU.64 R2, [R1+0x280] ;  /* 0x0002800001027983 */ /* 0x0001680000300a00 */
[----:B------:R0:W5:Y:S01]  /*4410*/  LDL.LU R0, [R1+0x278] ;  /* 0x0002780001007983 */ /* 0x0001620000300800 */
[----:B--2---:R-:W-:Y:S01]  /*4420*/  FADD.FTZ R96, R96, R94 ;  /* 0x0000005e60607221 */ /* 0x004fe20000010000 */
[----:B------:R-:W-:-:S03]  /*4430*/  FADD.FTZ R97, R97, R95 ;  /* 0x0000005f61617221 */ /* 0x000fc60000010000 */
[----:B---3--:R-:W-:Y:S01]  /*4440*/  FADD.FTZ R98, R98, R96 ;  /* 0x0000006062627221 */ /* 0x008fe20000010000 */
[----:B------:R-:W-:-:S03]  /*4450*/  FADD.FTZ R99, R99, R97 ;  /* 0x0000006163637221 */ /* 0x000fc60000010000 */
[----:B----4-:R-:W-:Y:S01]  /*4460*/  FADD.FTZ R100, R100, R98 ;  /* 0x0000006264647221 */ /* 0x010fe20000010000 */
[----:B------:R-:W-:-:S03]  /*4470*/  FADD.FTZ R101, R101, R99 ;  /* 0x0000006365657221 */ /* 0x000fc60000010000 */
[----:B------:R-:W-:Y:S01]  /*4480*/  FADD.FTZ R100, R102, R100 ;  /* 0x0000006466647221 */ /* 0x000fe20000010000 */
[----:B0-----:R-:W-:-:S07]  /*4490*/  FADD.FTZ R101, R103, R101 ;  /* 0x0000006567657221 */ /* 0x001fce0000010000 */
.L_x_1432:
[----:B------:R-:W-:Y:S05]  /*44a0*/  BSYNC B0 ;  /* 0x0000000000007941 */ /* 0x000fea0003800000 */
.L_x_1431:
[----:B------:R-:W0:Y:S01]  /*44b0*/  SHFL.BFLY PT, R95, R100, 0x4, 0x1f ;  /* 0x0c801f00645f7f89 */ /* 0x000e2200000e0000 */
[----:B------:R-:W-:Y:S01]  /*44c0*/  PRMT R57, R24, 0x7632, R57 ;  /* 0x0000763218397816 */ /* 0x000fe20000000039 */
[----:B------:R-:W-:Y:S01]  /*44d0*/  BSSY B0, `(.L_x_1433) ;  /* 0x000006b000007945 */ /* 0x000fe20003800000 */
[----:B------:R-:W-:Y:S01]  /*44e0*/  PRMT R56, R27, 0x7632, R56 ;  /* 0x000076321b387816 */ /* 0x000fe20000000038 */
[----:B------:R-:W1:Y:S01]  /*44f0*/  SHFL.BFLY PT, R94, R101, 0x4, 0x1f ;  /* 0x0c801f00655e7f89 */ /* 0x000e6200000e0000 */
[----:B------:R-:W-:Y:S02]  /*4500*/  PRMT R60, R57, 0x7632, R60 ;  /* 0x00007632393c7816 */ /* 0x000fe4000000003c */
[----:B------:R-:W-:Y:S01]  /*4510*/  PRMT R58, R25, 0x7632, R58 ;  /* 0x00007632193a7816 */ /* 0x000fe2000000003a */
[----:B------:R-:W2:Y:S01]  /*4520*/  S2R R97, SR_TID.X ;  /* 0x0000000000617919 */ /* 0x000ea20000002100 */
        /* <DEDUP_REMOVED lines=18> */
[----:B------:R-:W-:-:S02]  /*4650*/  PRMT R73, R70, 0x7632, R73 ;  /* 0x0000763246497816 */ /* 0x000fc40000000049 */
[----:B--2---:R-:W-:Y:S02]  /*4660*/  LOP3.LUT P1, RZ, R97, 0xffffff07, RZ, 0xc0, !PT ;  /* 0xffffff0761ff7812 */ /* 0x004fe4000782c0ff */
[----:B------:R-:W-:Y:S02]  /*4670*/  PRMT R78, R75, 0x7632, R78 ;  /* 0x000076324b4e7816 */ /* 0x000fe4000000004e */
[----:B------:R-:W-:Y:S02]  /*4680*/  PRMT R74, R71, 0x7632, R74 ;  /* 0x00007632474a7816 */ /* 0x000fe4000000004a */
[----:B------:R-:W-:Y:S02]  /*4690*/  PRMT R76, R73, 0x7632, R76 ;  /* 0x00007632494c7816 */ /* 0x000fe4000000004c */
[----:B------:R-:W-:Y:S02]  /*46a0*/  PRMT R80, R78, 0x7632, R80 ;  /* 0x000076324e507816 */ /* 0x000fe40000000050 */
[----:B------:R-:W-:-:S02]  /*46b0*/  PRMT R77, R74, 0x7632, R77 ;  /* 0x000076324a4d7816 */ /* 0x000fc4000000004d */
[----:B------:R-:W-:Y:S01]  /*46c0*/  PRMT R79, R76, 0x7632, R79 ;  /* 0x000076324c4f7816 */ /* 0x000fe2000000004f */
[----:B0-----:R-:W-:Y:S01]  /*46d0*/  FADD.FTZ R100, R100, R96 ;  /* 0x0000006064647221 */ /* 0x001fe20000010000 */
[----:B------:R-:W-:Y:S02]  /*46e0*/  PRMT R99, R51, 0x7632, R99 ;  /* 0x0000763233637816 */ /* 0x000fe40000000063 */
[----:B------:R-:W-:Y:S01]  /*46f0*/  PRMT R81, R80, 0x7632, R81 ;  /* 0x0000763250517816 */ /* 0x000fe20000000051 */
[----:B-1----:R-:W-:Y:S01]  /*4700*/  FADD.FTZ R95, R94, R95 ;  /* 0x0000005f5e5f7221 */ /* 0x002fe20000010000 */
[----:B------:R-:W-:Y:S01]  /*4710*/  PRMT R98, R49, 0x7632, R98 ;  /* 0x0000763231627816 */ /* 0x000fe20000000062 */
[----:B------:R-:W0:Y:S01]  /*4720*/  SHFL.BFLY PT, R94, R100, 0x1, 0x1f ;  /* 0x0c201f00645e7f89 */ /* 0x000e2200000e0000 */
[----:B------:R-:W-:Y:S02]  /*4730*/  PRMT R28, R52, 0x7632, R28 ;  /* 0x00007632341c7816 */ /* 0x000fe4000000001c */
[----:B------:R-:W-:Y:S01]  /*4740*/  PRMT R52, R26, 0x7632, R52 ;  /* 0x000076321a347816 */ /* 0x000fe20000000034 */
[----:B------:R-:W1:Y:S01]  /*4750*/  SHFL.BFLY PT, R96, R95, 0x1, 0x1f ;  /* 0x0c201f005f607f89 */ /* 0x000e6200000e0000 */
[----:B------:R-:W-:-:S02]  /*4760*/  PRMT R27, R83, 0x7632, R27 ;  /* 0x00007632531b7816 */ /* 0x000fc4000000001b */
[----:B------:R-:W-:Y:S01]  /*4770*/  PRMT R26, R85, 0x7632, R26 ;  /* 0x00007632551a7816 */ /* 0x000fe2000000001a */
[----:B------:R-:W-:Y:S01]  /*4780*/  STL.S16 [R1+0xd8], R99 ;  /* 0x0000d86301007387 */ /* 0x000fe20000100600 */
[----:B------:R-:W-:Y:S02]  /*4790*/  PRMT R25, R87, 0x7632, R25 ;  /* 0x0000763257197816 */ /* 0x000fe40000000019 */
[----:B------:R-:W-:Y:S01]  /*47a0*/  PRMT R24, R89, 0x7632, R24 ;  /* 0x0000763259187816 */ /* 0x000fe20000000018 */
[----:B------:R-:W-:Y:S01]  /*47b0*/  STL.S16 [R1+0x30], R98 ;  /* 0x0000306201007387 */ /* 0x000fe20000100600 */
[----:B------:R-:W-:Y:S02]  /*47c0*/  PRMT R51, R29, 0x7632, R51 ;  /* 0x000076321d337816 */ /* 0x000fe40000000033 */
[----:B------:R-:W-:Y:S02]  /*47d0*/  PRMT R53, R53, 0x7632, R53 ;  /* 0x0000763235357816 */ /* 0x000fe40000000035 */
[----:B------:R-:W-:-:S02]  /*47e0*/  PRMT R50, R50, 0x7632, R50 ;  /* 0x0000763232327816 */ /* 0x000fc40000000032 */
[----:B------:R-:W-:Y:S02]  /*47f0*/  PRMT R48, R48, 0x7632, R48 ;  /* 0x0000763230307816 */ /* 0x000fe40000000030 */
[----:B------:R-:W-:Y:S02]  /*4800*/  PRMT R46, R46, 0x7632, R46 ;  /* 0x000076322e2e7816 */ /* 0x000fe4000000002e */
[----:B------:R-:W-:Y:S01]  /*4810*/  PRMT R47, R47, 0x7632, R47 ;  /* 0x000076322f2f7816 */ /* 0x000fe2000000002f */
[----:B0-----:R-:W-:Y:S01]  /*4820*/  FADD.FTZ R94, R100, R94 ;  /* 0x0000005e645e7221 */ /* 0x001fe20000010000 */
        /* <DEDUP_REMOVED lines=11> */
[----:B------:R-:W-:Y:S02]  /*48e0*/  @!P1 FMNMX.FTZ R95, RZ, R95, !PT ;  /* 0x0000005fff5f9209 */ /* 0x000fe40007810000 */
[----:B------:R-:W-:-:S02]  /*48f0*/  PRMT R38, R38, 0x7632, R38 ;  /* 0x0000763226267816 */ /* 0x000fc40000000026 */
[----:B------:R-:W-:Y:S01]  /*4900*/  PRMT R39, R39, 0x7632, R39 ;  /* 0x0000763227277816 */ /* 0x000fe20000000027 */
[----:B------:R0:W-:Y:S01]  /*4910*/  @!P1 STS.64 [R96+UR4], R94 ;  /* 0x0000005e60009988 */ /* 0x0001e20008000a04 */
[----:B------:R-:W-:Y:S02]  /*4920*/  PRMT R36, R36, 0x7632, R36 ;  /* 0x0000763224247816 */ /* 0x000fe40000000024 */
[----:B------:R-:W-:Y:S02]  /*4930*/  PRMT R37, R37, 0x7632, R37 ;  /* 0x0000763225257816 */ /* 0x000fe40000000025 */
[----:B------:R-:W-:Y:S02]  /*4940*/  PRMT R34, R34, 0x7632, R34 ;  /* 0x0000763222227816 */ /* 0x000fe40000000022 */
[----:B------:R-:W-:Y:S02]  /*4950*/  PRMT R35, R35, 0x7632, R35 ;  /* 0x0000763223237816 */ /* 0x000fe40000000023 */
[----:B------:R-:W-:-:S02]  /*4960*/  PRMT R32, R32, 0x7632, R32 ;  /* 0x0000763220207816 */ /* 0x000fc40000000020 */
[----:B------:R-:W-:Y:S02]  /*4970*/  PRMT R33, R33, 0x7632, R33 ;  /* 0x0000763221217816 */ /* 0x000fe40000000021 */
[----:B0-----:R-:W-:Y:S02]  /*4980*/  PRMT R96, R77, 0x7632, R96 ;  /* 0x000076324d607816 */ /* 0x001fe40000000060 */
[----:B------:R-:W-:Y:S02]  /*4990*/  PRMT R95, R79, 0x7632, R95 ;  /* 0x000076324f5f7816 */ /* 0x000fe4000000005f */
[----:B------:R-:W-:Y:S01]  /*49a0*/  PRMT R94, R81, 0x7632, R94 ;  /* 0x00007632515e7816 */ /* 0x000fe2000000005e */
[----:B------:R0:W-:Y:S01]  /*49b0*/  STL.S16 [R1+0xe0], R96 ;  /* 0x0000e06001007387 */ /* 0x0001e20000100600 */
        /* <DEDUP_REMOVED lines=10> */
[----:B-----5:R-:W-:Y:S01]  /*4a60*/  PRMT R29, R90, 0x7632, R29 ;  /* 0x000076325a1d7816 */ /* 0x020fe2000000001d */
[----:B------:R0:W-:Y:S01]  /*4a70*/  STL.S16 [R1+0xf0], R26 ;  /* 0x0000f01a01007387 */ /* 0x0001e20000100600 */
[----:B------:R-:W-:-:S02]  /*4a80*/  PRMT R83, R91, 0x7632, R83 ;  /* 0x000076325b537816 */ /* 0x000fc40000000053 */
[----:B------:R-:W-:Y:S01]  /*4a90*/  PRMT R87, R92, 0x7632, R87 ;  /* 0x000076325c577816 */ /* 0x000fe20000000057 */
[----:B------:R0:W-:Y:S01]  /*4aa0*/  STL.S16 [R1+0xf4], R25 ;  /* 0x0000f41901007387 */ /* 0x0001e20000100600 */
[----:B------:R-:W-:-:S03]  /*4ab0*/  PRMT R85, R93, 0x7632, R85 ;  /* 0x000076325d557816 */ /* 0x000fc60000000055 */
[----:B------:R0:W-:Y:S01]  /*4ac0*/  STL.S16 [R1+0xf8], R24 ;  /* 0x0000f81801007387 */ /* 0x0001e20000100600 */
[----:B------:R-:W-:Y:S06]  /*4ad0*/  BAR.SYNC.DEFER_BLOCKING 0x0 ;  /* 0x0000000000007b1d */ /* 0x000fec0000010000 */
[----:B------:R-:W-:Y:S05]  /*4ae0*/  @P0 BRA `(.L_x_1434) ;  /* 0x0000000000240947 */ /* 0x000fea0003800000 */
[----:B0-----:R-:W-:Y:S01]  /*4af0*/  SHF.R.S32.HI R94, RZ, 0x1f, R97 ;  /* 0x0000001fff5e7819 */ /* 0x001fe20000011461 */
[----:B------:R-:W-:Y:S01]  /*4b00*/  ULDC.64 UR10, c[0x0][0x240] ;  /* 0x00009000000a7ab9 */ /* 0x000fe20000000a00 */
[----:B------:R-:W-:Y:S02]  /*4b10*/  LEA R25, P1, R3, R97, 0x5 ;  /* 0x0000006103197211 */ /* 0x000fe400078228ff */
[----:B------:R-:W-:Y:S02]  /*4b20*/  SHF.L.U32 R97, R97, 0x3, RZ ;  /* 0x0000000361617819 */ /* 0x000fe400000006ff */
[----:B------:R-:W-:Y:S02]  /*4b30*/  LEA.HI.X R26, R3, R94, R4, 0x5, P1 ;  /* 0x0000005e031a7211 */ /* 0x000fe400008f2c04 */
[----:B------:R-:W-:-:S04]  /*4b40*/  LEA R24, P1, R25, UR10, 0x3 ;  /* 0x0000000a19187c11 */ /* 0x000fc8000f8218ff */
[----:B------:R-:W-:Y:S02]  /*4b50*/  LEA.HI.X R25, R25, UR11, R26, 0x3, P1 ;  /* 0x0000000b19197c11 */ /* 0x000fe400088f1c1a */
[----:B------:R-:W0:Y:S04]  /*4b60*/  LDS.64 R26, [R97+UR4] ;  /* 0x00000004611a7984 */ /* 0x000e280008000a00 */
[----:B0-----:R1:W-:Y:S03]  /*4b70*/  STG.E.64 desc[UR6][R24.64], R26 ;  /* 0x0000001a18007986 */ /* 0x0013e6000c101b06 */
.L_x_1434:
[----:B------:R-:W-:Y:S05]  /*4b80*/  BSYNC B0 ;  /* 0x0000000000007941 */ /* 0x000fea0003800000 */
.L_x_1433:
[----:B01----:R-:W2:Y:S01]  /*4b90*/  LDL.LU R27, [R1+0xdc] ;  /* 0x0000dc00011b7983 */ /* 0x003ea20000300800 */
[----:B------:R-:W-:Y:S01]  /*4ba0*/  ULDC.64 UR10, c[0x0][0x210] ;  /* 0x00008400000a7ab9 */ /* 0x000fe20000000a00 */
[----:B------:R-:W-:Y:S02]  /*4bb0*/  ULDC UR5, c[0x0][0x230] ;  /* 0x00008c0000057ab9 */ /* 0x000fe40000000800 */
[----:B------:R-:W3:Y:S04]  /*4bc0*/  LDL R26, [R1+0x238] ;  /* 0x00023800011a7983 */ /* 0x000ee80000100800 */
[----:B------:R-:W4:Y:S01]  /*4bd0*/  LDL R89, [R1+0x234] ;  /* 0x0002340001597983 */ /* 0x000f220000100800 */
[----:B------:R-:W-:Y:S02]  /*4be0*/  LEA R24, P1, R5, UR10, 0x1 ;  /* 0x0000000a05187c11 */ /* 0x000fe4000f8208ff */
[----:B------:R-:W-:Y:S01]  /*4bf0*/  SHF.L.U32 R28, R28, 0x10, RZ ;  /* 0x000000101c1c7819 */ /* 0x000fe200000006ff */
[----:B------:R0:W-:Y:S01]  /*4c00*/  STL [R1+0x2c4], R104 ;  /* 0x0002c46801007387 */ /* 0x0001e20000100800 */
[----:B------:R-:W-:-:S02]  /*4c10*/  SHF.L.U32 R90, R90, 0x10, RZ ;  /* 0x000000105a5a7819 */ /* 0x000fc400000006ff */
[----:B------:R-:W-:Y:S01]  /*4c20*/  SHF.L.U32 R92, R92, 0x10, RZ ;  /* 0x000000105c5c7819 */ /* 0x000fe200000006ff */
[----:B------:R-:W-:Y:S01]  /*4c30*/  STL [R1+0x288], R3 ;  /* 0x0002880301007387 */ /* 0x000fe20000100800 */
[----:B------:R-:W-:-:S03]  /*4c40*/  SHF.L.U32 R87, R87, 0x10, RZ ;  /* 0x0000001057577819 */ /* 0x000fc600000006ff */
[----:B------:R-:W-:Y:S04]  /*4c50*/  STL [R1+0x284], R4 ;  /* 0x0002840401007387 */ /* 0x000fe80000100800 */
[----:B------:R-:W-:Y:S04]  /*4c60*/  STL [R1+0x280], R55 ;  /* 0x0002803701007387 */ /* 0x000fe80000100800 */
[----:B------:R-:W-:Y:S04]  /*4c70*/  STL [R1+0x278], R54 ;  /* 0x0002783601007387 */ /* 0x000fe80000100800 */
[----:B0-----:R-:W4:Y:S04]  /*4c80*/  LDL.LU R104, [R1+0x40] ;  /* 0x0000400001687983 */ /* 0x001f280000300800 */
[----:B------:R-:W4:Y:S04]  /*4c90*/  LDL.LU R103, [R1+0x3c] ;  /* 0x00003c0001677983 */ /* 0x000f280000300800 */
[----:B------:R-:W4:Y:S04]  /*4ca0*/  LDL.LU R102, [R1+0x38] ;  /* 0x0000380001667983 */ /* 0x000f280000300800 */
[----:B------:R-:W4:Y:S04]  /*4cb0*/  LDL.LU R101, [R1+0x34] ;  /* 0x0000340001657983 */ /* 0x000f280000300800 */
[----:B------:R-:W4:Y:S01]  /*4cc0*/  LDL.LU R100, [R1+0x2c] ;  /* 0x00002c0001647983 */ /* 0x000f220000300800 */
[----:B--2---:R-:W-:-:S03]  /*4cd0*/  LEA.HI.X R25, R5, UR11, R27, 0x1, P1 ;  /* 0x0000000b05197c11 */ /* 0x004fc600088f0c1b */
[----:B---3--:R-:W0:Y:S02]  /*4ce0*/  LDS.64 R26, [R26+UR4] ;  /* 0x000000041a1a7984 */ /* 0x008e240008000a00 */
[----:B0-----:R-:W-:Y:S01]  /*4cf0*/  FADD.FTZ R5, R27, UR5 ;  /* 0x000000051b057e21 */ /* 0x001fe20008010000 */
[----:B------:R-:W-:Y:S01]  /*4d00*/  FADD.FTZ R27, R0, -R26 ;  /* 0x8000001a001b7221 */ /* 0x000fe20000010000 */
[----:B------:R-:W-:Y:S01]  /*4d10*/  FADD.FTZ R28, -R26, R28 ;  /* 0x0000001c1a1c7221 */ /* 0x000fe20000010100 */
[----:B------:R-:W-:-:S03]  /*4d20*/  IMAD.U32 R0, R29, 0x10000, RZ ;  /* 0x000100001d007824 */ /* 0x000fc600078e00ff */
[----:B------:R-:W0:Y:S02]  /*4d30*/  MUFU.RSQ R5, R5 ;  /* 0x0000000500057308 */ /* 0x000e240000001400 */
[----:B0-----:R-:W-:Y:S01]  /*4d40*/  FMUL.FTZ R27, R27, R5 ;  /* 0x000000051b1b7220 */ /* 0x001fe20000410000 */
[----:B------:R-:W-:-:S03]  /*4d50*/  FMUL.FTZ R28, R5, R28 ;  /* 0x0000001c051c7220 */ /* 0x000fc60000410000 */
[----:B------:R-:W-:Y:S01]  /*4d60*/  FFMA.FTZ R27, R27, R90, R92 ;  /* 0x0000005a1b1b7223 */ /* 0x000fe2000001005c */
[----:B------:R-:W-:-:S05]  /*4d70*/  FFMA.FTZ R28, R28, R0, R87 ;  /* 0x000000001c1c7223 */ /* 0x000fca0000010057 */
[----:B------:R-:W-:Y:S02]  /*4d80*/  F2FP.BF16.F32.PACK_AB R27, R28, R27 ;  /* 0x0000001b1c1b723e */ /* 0x000fe400000010ff */
[----:B----4-:R0:W1:Y:S04]  /*4d90*/  LDS.64 R28, [R89+UR4] ;  /* 0x00000004591c7984 */ /* 0x0100680008000a00 */
[----:B------:R2:W-:Y:S04]  /*4da0*/  STG.E.U16 desc[UR6][R24.64], R27 ;  /* 0x0000001b18007986 */ /* 0x0005e8000c101506 */
[----:B0-----:R-:W3:Y:S04]  /*4db0*/  LDL.LU R89, [R1+0x28] ;  /* 0x0000280001597983 */ /* 0x001ee80000300800 */
[----:B------:R-:W4:Y:S04]  /*4dc0*/  LDL.LU R94, [R1+0x24] ;  /* 0x00002400015e7983 */ /* 0x000f280000300800 */
[----:B------:R-:W4:Y:S01]  /*4dd0*/  LDL.LU R95, [R1+0x20] ;  /* 0x00002000015f7983 */ /* 0x000f220000300800 */
[----:B--2---:R-:W-:-:S03]  /*4de0*/  PRMT R27, R27, 0x7632, R27 ;  /* 0x000076321b1b7816 */ /* 0x004fc6000000001b */
[----:B------:R-:W2:Y:S04]  /*4df0*/  LDL.LU R96, [R1+0x1c] ;  /* 0x00001c0001607983 */ /* 0x000ea80000300800 */
[----:B------:R-:W2:Y:S04]  /*4e00*/  LDL.LU R97, [R1+0x18] ;  /* 0x0000180001617983 */ /* 0x000ea80000300800 */
[----:B------:R-:W2:Y:S04]  /*4e10*/  LDL.LU R98, [R1+0x14] ;  /* 0x0000140001627983 */ /* 0x000ea80000300800 */
[----:B------:R-:W2:Y:S04]  /*4e20*/  LDL.LU R99, [R1+0x10] ;  /* 0x0000100001637983 */ /* 0x000ea80000300800 */
[----:B------:R-:W2:Y:S04]  /*4e30*/  LDL.LU R55, [R1+0xc] ;  /* 0x00000c0001377983 */ /* 0x000ea80000300800 */
[----:B------:R-:W2:Y:S04]  /*4e40*/  LDL.LU R54, [R1+0x8] ;  /* 0x0000080001367983 */ /* 0x000ea80000300800 */
[----:B------:R-:W2:Y:S04]  /*4e50*/  LDL.LU R4, [R1+0x4] ;  /* 0x0000040001047983 */ /* 0x000ea80000300800 */
[----:B------:R-:W2:Y:S04]  /*4e60*/  LDL.LU R3, [R1] ;  /* 0x0000000001037983 */ /* 0x000ea80000300800 */
[----:B------:R1:W-:Y:S02]  /*4e70*/  STG.E.U16 desc[UR6][R24.64+0x2], R27 ;  /* 0x0000021b18007986 */ /* 0x0003e4000c101506 */
[----:B-1----:R-:W-:-:S06]  /*4e80*/  FADD.FTZ R27, R29, UR5 ;  /* 0x000000051d1b7e21 */ /* 0x002fcc0008010000 */
[----:B------:R-:W0:Y:S01]  /*4e90*/  MUFU.RSQ R27, R27 ;  /* 0x0000001b001b7308 */ /* 0x000e220000001400 */
[----:B------:R-:W-:Y:S01]  /*4ea0*/  SHF.L.U32 R53, R53, 0x10, RZ ;  /* 0x0000001035357819 */ /* 0x000fe200000006ff */
[----:B------:R-:W-:Y:S01]  /*4eb0*/  FADD.FTZ R2, R2, -R28 ;  /* 0x8000001c02027221 */ /* 0x000fe20000010000 */
[----:B------:R-:W-:-:S03]  /*4ec0*/  SHF.L.U32 R91, R91, 0x10, RZ ;  /* 0x000000105b5b7819 */ /* 0x000fc600000006ff */
[----:B------:R-:W-:Y:S01]  /*4ed0*/  FADD.FTZ R53, -R28, R53 ;  /* 0x000000351c357221 */ /* 0x000fe20000010100 */
[----:B------:R-:W-:Y:S02]  /*4ee0*/  SHF.L.U32 R93, R93, 0x10, RZ ;  /* 0x000000105d5d7819 */ /* 0x000fe400000006ff */
[----:B------:R-:W-:Y:S02]  /*4ef0*/  SHF.L.U32 R83, R83, 0x10, RZ ;  /* 0x0000001053537819 */ /* 0x000fe400000006ff */
[----:B------:R-:W-:Y:S01]  /*4f00*/  SHF.L.U32 R85, R85, 0x10, RZ ;  /* 0x0000001055557819 */ /* 0x000fe200000006ff */
[----:B0-----:R-:W-:Y:S01]  /*4f10*/  FMUL.FTZ R2, R2, R27 ;  /* 0x0000001b02027220 */ /* 0x001fe20000410000 */
[----:B------:R-:W-:-:S03]  /*4f20*/  FMUL.FTZ R53, R27, R53 ;  /* 0x000000351b357220 */ /* 0x000fc60000410000 */
[----:B------:R-:W-:Y:S01]  /*4f30*/  FFMA.FTZ R2, R2, R91, R93 ;  /* 0x0000005b02027223 */ /* 0x000fe2000001005d */
[----:B------:R-:W-:-:S05]  /*4f40*/  FFMA.FTZ R53, R53, R83, R85 ;  /* 0x0000005335357223 */ /* 0x000fca0000010055 */
[----:B------:R-:W-:-:S05]  /*4f50*/  F2FP.BF16.F32.PACK_AB R2, R53, R2 ;  /* 0x000000023502723e */ /* 0x000fca00000010ff */
[----:B------:R0:W-:Y:S02]  /*4f60*/  STG.E.U16 desc[UR6][R24.64+0x4], R2 ;  /* 0x0000040218007986 */ /* 0x0001e4000c101506 */
[----:B0-----:R-:W-:-:S05]  /*4f70*/  PRMT R2, R2, 0x7632, R2 ;  /* 0x0000763202027816 */ /* 0x001fca0000000002 */
[----:B------:R0:W-:Y:S01]  /*4f80*/  STG.E.U16 desc[UR6][R24.64+0x6], R2 ;  /* 0x0000060218007986 */ /* 0x0001e2000c101506 */
[--C-:B------:R-:W-:Y:S01]  /*4f90*/  FADD.FTZ R29, R101, -R26.reuse ;  /* 0x8000001a651d7221 */ /* 0x100fe20000010000 */
[--C-:B------:R-:W-:Y:S01]  /*4fa0*/  FADD.FTZ R53, R100, -R26.reuse ;  /* 0x8000001a64357221 */ /* 0x100fe20000010000 */
[--C-:B0-----:R-:W-:Y:S01]  /*4fb0*/  FADD.FTZ R2, R104, -R26.reuse ;  /* 0x8000001a68027221 */ /* 0x101fe20000010000 */
[--C-:B------:R-:W-:Y:S01]  /*4fc0*/  FADD.FTZ R24, R103, -R26.reuse ;  /* 0x8000001a67187221 */ /* 0x100fe20000010000 */
[----:B------:R-:W-:Y:S02]  /*4fd0*/  FADD.FTZ R25, R102, -R26 ;  /* 0x8000001a66197221 */ /* 0x000fe40000010000 */
[C---:B------:R-:W-:Y:S01]  /*4fe0*/  FMUL.FTZ R2, R5.reuse, R2 ;  /* 0x0000000205027220 */ /* 0x040fe20000410000 */
[C---:B------:R-:W-:Y:S01]  /*4ff0*/  FMUL.FTZ R24, R5.reuse, R24 ;  /* 0x0000001805187220 */ /* 0x040fe20000410000 */
[C---:B------:R-:W-:Y:S02]  /*5000*/  FMUL.FTZ R25, R5.reuse, R25 ;  /* 0x0000001905197220 */ /* 0x040fe40000410000 */
[C-C-:B------:R-:W-:Y:S01]  /*5010*/  FFMA.FTZ R104, R90.reuse, R2, R92.reuse ;  /* 0x000000025a687223 */ /* 0x140fe2000001005c */
[----:B------:R-:W-:Y:S01]  /*5020*/  FFMA.FTZ R2, R90, R24, R92 ;  /* 0x000000185a027223 */ /* 0x000fe2000001005c */
[C---:B------:R-:W-:Y:S01]  /*5030*/  FMUL.FTZ R29, R5.reuse, R29 ;  /* 0x0000001d051d7220 */ /* 0x040fe20000410000 */
[----:B------:R-:W-:-:S03]  /*5040*/  FMUL.FTZ R53, R5, R53 ;  /* 0x0000003505357220 */ /* 0x000fc60000410000 */
[----:B------:R0:W-:Y:S02]  /*5050*/  STL [R1+0x148], R2 ;  /* 0x0001480201007387 */ /* 0x0001e40000100800 */
[----:B0-----:R-:W-:Y:S01]  /*5060*/  FFMA.FTZ R2, R90, R53, R92 ;  /* 0x000000355a027223 */ /* 0x001fe2000001005c */
[--C-:B------:R-:W-:Y:S01]  /*5070*/  FADD.FTZ R125, R125, -R26.reuse ;  /* 0x8000001a7d7d7221 */ /* 0x100fe20000010000 */
[--C-:B------:R-:W-:Y:S01]  /*5080*/  FADD.FTZ R124, R124, -R26.reuse ;  /* 0x8000001a7c7c7221 */ /* 0x100fe20000010000 */
[--C-:B------:R-:W-:Y:S02]  /*5090*/  FADD.FTZ R123, R123, -R26.reuse ;  /* 0x8000001a7b7b7221 */ /* 0x100fe40000010000 */
[C---:B------:R-:W-:Y:S01]  /*50a0*/  FMUL.FTZ R125, R5.reuse, R125 ;  /* 0x0000007d057d7220 */ /* 0x040fe20000410000 */
[----:B------:R-:W-:Y:S01]  /*50b0*/  FMUL.FTZ R124, R5, R124 ;  /* 0x0000007c057c7220 */ /* 0x000fe20000410000 */
[--C-:B------:R-:W-:Y:S01]  /*50c0*/  FADD.FTZ R122, R122, -R26.reuse ;  /* 0x8000001a7a7a7221 */ /* 0x100fe20000010000 */
[--C-:B------:R-:W-:Y:S01]  /*50d0*/  FADD.FTZ R121, R121, -R26.reuse ;  /* 0x8000001a79797221 */ /* 0x100fe20000010000 */
[C---:B------:R-:W-:Y:S01]  /*50e0*/  FMUL.FTZ R123, R5.reuse, R123 ;  /* 0x0000007b057b7220 */ /* 0x040fe20000410000 */
[--C-:B------:R-:W-:Y:S01]  /*50f0*/  FADD.FTZ R120, R120, -R26.reuse ;  /* 0x8000001a78787221 */ /* 0x100fe20000010000 */
[C---:B------:R-:W-:Y:S01]  /*5100*/  FMUL.FTZ R122, R5.reuse, R122 ;  /* 0x0000007a057a7220 */ /* 0x040fe20000410000 */
[----:B------:R-:W-:Y:S01]  /*5110*/  FMUL.FTZ R121, R5, R121 ;  /* 0x0000007905797220 */ /* 0x000fe20000410000 */
[--C-:B------:R-:W-:Y:S01]  /*5120*/  FADD.FTZ R119, R119, -R26.reuse ;  /* 0x8000001a77777221 */ /* 0x100fe20000010000 */
[--C-:B------:R-:W-:Y:S01]  /*5130*/  FADD.FTZ R118, R118, -R26.reuse ;  /* 0x8000001a76767221 */ /* 0x100fe20000010000 */
[----:B------:R-:W-:Y:S01]  /*5140*/  FMUL.FTZ R120, R5, R120 ;  /* 0x0000007805787220 */ /* 0x000fe20000410000 */
[--C-:B------:R-:W-:Y:S01]  /*5150*/  FADD.FTZ R117, R117, -R26.reuse ;  /* 0x8000001a75757221 */ /* 0x100fe20000010000 */
[C---:B------:R-:W-:Y:S01]  /*5160*/  FMUL.FTZ R119, R5.reuse, R119 ;  /* 0x0000007705777220 */ /* 0x040fe20000410000 */
[----:B------:R-:W-:Y:S01]  /*5170*/  FMUL.FTZ R118, R5, R118 ;  /* 0x0000007605767220 */ /* 0x000fe20000410000 */
[--C-:B------:R-:W-:Y:S01]  /*5180*/  FADD.FTZ R116, R116, -R26.reuse ;  /* 0x8000001a74747221 */ /* 0x100fe20000010000 */
[----:B------:R-:W-:Y:S01]  /*5190*/  FADD.FTZ R115, R115, -R26 ;  /* 0x8000001a73737221 */ /* 0x000fe20000010000 */
[----:B------:R-:W-:-:S02]  /*51a0*/  FMUL.FTZ R117, R5, R117 ;  /* 0x0000007505757220 */ /* 0x000fc40000410000 */
[C---:B------:R-:W-:Y:S01]  /*51b0*/  FMUL.FTZ R116, R5.reuse, R116 ;  /* 0x0000007405747220 */ /* 0x040fe20000410000 */
[----:B------:R-:W-:Y:S01]  /*51c0*/  FMUL.FTZ R115, R5, R115 ;  /* 0x0000007305737220 */ /* 0x000fe20000410000 */
[--C-:B------:R-:W-:Y:S01]  /*51d0*/  FADD.FTZ R114, R114, -R26.reuse ;  /* 0x8000001a72727221 */ /* 0x100fe20000010000 */
[--C-:B------:R-:W-:Y:S01]  /*51e0*/  FADD.FTZ R112, R112, -R26.reuse ;  /* 0x8000001a70707221 */ /* 0x100fe20000010000 */
[--C-:B------:R-:W-:Y:S02]  /*51f0*/  FADD.FTZ R113, R113, -R26.reuse ;  /* 0x8000001a71717221 */ /* 0x100fe40000010000 */
[C---:B------:R-:W-:Y:S01]  /*5200*/  FMUL.FTZ R114, R5.reuse, R114 ;  /* 0x0000007205727220 */ /* 0x040fe20000410000 */
[C---:B------:R-:W-:Y:S01]  /*5210*/  FMUL.FTZ R112, R5.reuse, R112 ;  /* 0x0000007005707220 */ /* 0x040fe20000410000 */
[----:B------:R-:W-:Y:S01]  /*5220*/  FMUL.FTZ R113, R5, R113 ;  /* 0x0000007105717220 */ /* 0x000fe20000410000 */
[----:B------:R-:W-:Y:S01]  /*5230*/  SHF.L.U32 R48, R48, 0x10, RZ ;  /* 0x0000001030307819 */ /* 0x000fe200000006ff */
[----:B------:R-:W-:Y:S01]  /*5240*/  FADD.FTZ R111, R111, -R26 ;  /* 0x8000001a6f6f7221 */ /* 0x000fe20000010000 */
[----:B------:R-:W-:-:S02]  /*5250*/  SHF.L.U32 R46, R46, 0x10, RZ ;  /* 0x000000102e2e7819 */ /* 0x000fc400000006ff */
[----:B------:R-:W-:Y:S01]  /*5260*/  SHF.L.U32 R44, R44, 0x10, RZ ;  /* 0x000000102c2c7819 */ /* 0x000fe200000006ff */
[----:B------:R-:W-:Y:S01]  /*5270*/  FADD.FTZ R48, -R26, R48 ;  /* 0x000000301a307221 */ /* 0x000fe20000010100 */
[----:B------:R-:W-:Y:S01]  /*5280*/  SHF.L.U32 R42, R42, 0x10, RZ ;  /* 0x000000102a2a7819 */ /* 0x000fe200000006ff */
[C---:B------:R-:W-:Y:S01]  /*5290*/  FMUL.FTZ R111, R5.reuse, R111 ;  /* 0x0000006f056f7220 */ /* 0x040fe20000410000 */
[----:B------:R-:W-:Y:S01]  /*52a0*/  FADD.FTZ R46, -R26, R46 ;  /* 0x0000002e1a2e7221 */ /* 0x000fe20000010100 */
[----:B------:R-:W-:Y:S01]  /*52b0*/  SHF.L.U32 R40, R40, 0x10, RZ ;  /* 0x0000001028287819 */ /* 0x000fe200000006ff */
[----:B------:R-:W-:Y:S01]  /*52c0*/  FADD.FTZ R44, -R26, R44 ;  /* 0x0000002c1a2c7221 */ /* 0x000fe20000010100 */
[----:B------:R-:W-:Y:S01]  /*52d0*/  SHF.L.U32 R38, R38, 0x10, RZ ;  /* 0x0000001026267819 */ /* 0x000fe200000006ff */
[----:B------:R-:W-:Y:S01]  /*52e0*/  FADD.FTZ R42, -R26, R42 ;  /* 0x0000002a1a2a7221 */ /* 0x000fe20000010100 */
[----:B------:R-:W-:Y:S01]  /*52f0*/  FMUL.FTZ R46, R5, R46 ;  /* 0x0000002e052e7220 */ /* 0x000fe20000410000 */
[----:B------:R-:W-:-:S02]  /*5300*/  IMAD.U32 R36, R36, 0x10000, RZ ;  /* 0x0001000024247824 */ /* 0x000fc400078e00ff */
[C---:B------:R-:W-:Y:S01]  /*5310*/  FMUL.FTZ R44, R5.reuse, R44 ;  /* 0x0000002c052c7220 */ /* 0x040fe20000410000 */
[----:B------:R-:W-:Y:S01]  /*5320*/  FADD.FTZ R40, -R26, R40 ;  /* 0x000000281a287221 */ /* 0x000fe20000010100 */
[----:B------:R-:W-:Y:S01]  /*5330*/  SHF.L.U32 R34, R34, 0x10, RZ ;  /* 0x0000001022227819 */ /* 0x000fe200000006ff */
[----:B------:R-:W-:Y:S01]  /*5340*/  FADD.FTZ R38, -R26, R38 ;  /* 0x000000261a267221 */ /* 0x000fe20000010100 */
[C---:B------:R-:W-:Y:S01]  /*5350*/  FMUL.FTZ R42, R5.reuse, R42 ;  /* 0x0000002a052a7220 */ /* 0x040fe20000410000 */
[----:B------:R-:W-:Y:S01]  /*5360*/  SHF.L.U32 R32, R32, 0x10, RZ ;  /* 0x0000001020207819 */ /* 0x000fe200000006ff */
[----:B------:R-:W-:Y:S01]  /*5370*/  FADD.FTZ R36, -R26, R36 ;  /* 0x000000241a247221 */ /* 0x000fe20000010100 */
[----:B------:R-:W-:Y:S01]  /*5380*/  SHF.L.U32 R30, R30, 0x10, RZ ;  /* 0x000000101e1e7819 */ /* 0x000fe200000006ff */
[C---:B------:R-:W-:Y:S01]  /*5390*/  FMUL.FTZ R40, R5.reuse, R40 ;  /* 0x0000002805287220 */ /* 0x040fe20000410000 */
[----:B------:R-:W-:Y:S01]  /*53a0*/  FMUL.FTZ R38, R5, R38 ;  /* 0x0000002605267220 */ /* 0x000fe20000410000 */
[C---:B------:R-:W-:Y:S01]  /*53b0*/  FADD.FTZ R34, -R26.reuse, R34 ;  /* 0x000000221a227221 */ /* 0x040fe20000010100 */
[----:B------:R-:W-:Y:S01]  /*53c0*/  SHF.L.U32 R49, R49, 0x10, RZ ;  /* 0x0000001031317819 */ /* 0x000fe200000006ff */
[----:B------:R-:W-:Y:S01]  /*53d0*/  FADD.FTZ R32, -R26, R32 ;  /* 0x000000201a207221 */ /* 0x000fe20000010100 */
[----:B------:R-:W-:Y:S01]  /*53e0*/  FMUL.FTZ R36, R5, R36 ;  /* 0x0000002405247220 */ /* 0x000fe20000410000 */
[----:B------:R-:W-:Y:S01]  /*53f0*/  SHF.L.U32 R52, R52, 0x10, RZ ;  /* 0x0000001034347819 */ /* 0x000fe200000006ff */
[C---:B------:R-:W-:Y:S01]  /*5400*/  FADD.FTZ R30, -R26.reuse, R30 ;  /* 0x0000001e1a1e7221 */ /* 0x040fe20000010100 */
[----:B------:R-:W-:Y:S01]  /*5410*/  SHF.L.U32 R57, R57, 0x10, RZ ;  /* 0x0000001039397819 */ /* 0x000fe200000006ff */
[C---:B------:R-:W-:Y:S01]  /*5420*/  FMUL.FTZ R34, R5.reuse, R34 ;  /* 0x0000002205227220 */ /* 0x040fe20000410000 */
[C---:B------:R-:W-:Y:S01]  /*5430*/  FMUL.FTZ R32, R5.reuse, R32 ;  /* 0x0000002005207220 */ /* 0x040fe20000410000 */
[C---:B------:R-:W-:Y:S01]  /*5440*/  FADD.FTZ R49, -R26.reuse, R49 ;  /* 0x000000311a317221 */ /* 0x040fe20000010100 */
[----:B------:R-:W-:Y:S01]  /*5450*/  FADD.FTZ R52, -R26, R52 ;  /* 0x000000341a347221 */ /* 0x000fe20000010100 */
[----:B------:R-:W-:Y:S01]  /*5460*/  FMUL.FTZ R30, R5, R30 ;  /* 0x0000001e051e7220 */ /* 0x000fe20000410000 */
[----:B------:R-:W-:Y:S01]  /*5470*/  IMAD.U32 R59, R59, 0x10000, RZ ;  /* 0x000100003b3b7824 */ /* 0x000fe200078e00ff */
[----:B------:R-:W-:Y:S01]  /*5480*/  SHF.L.U32 R61, R61, 0x10, RZ ;  /* 0x000000103d3d7819 */ /* 0x000fe200000006ff */
[--C-:B---3--:R-:W-:Y:S01]  /*5490*/  FADD.FTZ R89, R89, -R26.reuse ;  /* 0x8000001a59597221 */ /* 0x108fe20000010000 */
[----:B----4-:R-:W-:-:S03]  /*54a0*/  FADD.FTZ R94, R94, -R26 ;  /* 0x8000001a5e5e7221 */ /* 0x010fc60000010000 */
[----:B------:R-:W-:Y:S01]  /*54b0*/  FMUL.FTZ R89, R5, R89 ;  /* 0x0000005905597220 */ /* 0x000fe20000410000 */
[--C-:B------:R-:W-:Y:S01]  /*54c0*/  FADD.FTZ R95, R95, -R26.reuse ;  /* 0x8000001a5f5f7221 */ /* 0x100fe20000010000 */
[C---:B------:R-:W-:Y:S01]  /*54d0*/  FMUL.FTZ R94, R5.reuse, R94 ;  /* 0x0000005e055e7220 */ /* 0x040fe20000410000 */
[--C-:B--2---:R-:W-:Y:S02]  /*54e0*/  FADD.FTZ R96, R96, -R26.reuse ;  /* 0x8000001a60607221 */ /* 0x104fe40000010000 */
[----:B------:R-:W-:Y:S01]  /*54f0*/  FMUL.FTZ R95, R5, R95 ;  /* 0x0000005f055f7220 */ /* 0x000fe20000410000 */
[--C-:B------:R-:W-:Y:S01]  /*5500*/  FADD.FTZ R97, R97, -R26.reuse ;  /* 0x8000001a61617221 */ /* 0x100fe20000010000 */
[C---:B------:R-:W-:Y:S01]  /*5510*/  FMUL.FTZ R96, R5.reuse, R96 ;  /* 0x0000006005607220 */ /* 0x040fe20000410000 */
[--C-:B------:R-:W-:Y:S02]  /*5520*/  FADD.FTZ R98, R98, -R26.reuse ;  /* 0x8000001a62627221 */ /* 0x100fe40000010000 */
[----:B------:R-:W-:Y:S01]  /*5530*/  FMUL.FTZ R97, R5, R97 ;  /* 0x0000006105617220 */ /* 0x000fe20000410000 */
[--C-:B------:R-:W-:Y:S01]  /*5540*/  FADD.FTZ R99, R99, -R26.reuse ;  /* 0x8000001a63637221 */ /* 0x100fe20000010000 */
[----:B------:R-:W-:Y:S01]  /*5550*/  FADD.FTZ R102, R4, -R26 ;  /* 0x8000001a04667221 */ /* 0x000fe20000010000 */
[C---:B------:R-:W-:Y:S01]  /*5560*/  FFMA.FTZ R4, R90.reuse, R25, R92 ;  /* 0x000000195a047223 */ /* 0x040fe2000001005c */
[----:B------:R-:W-:Y:S01]  /*5570*/  FADD.FTZ R103, R3, -R26 ;  /* 0x8000001a03677221 */ /* 0x000fe20000010000 */
[----:B------:R-:W-:-:S03]  /*5580*/  FFMA.FTZ R3, R90, R29, R92 ;  /* 0x0000001d5a037223 */ /* 0x000fc6000001005c */
[----:B------:R0:W-:Y:S04]  /*5590*/  STL [R1+0x14c], R4 ;  /* 0x00014c0401007387 */ /* 0x0001e80000100800 */
[----:B------:R1:W-:Y:S01]  /*55a0*/  STL [R1+0x150], R3 ;  /* 0x0001500301007387 */ /* 0x0003e20000100800 */
[----:B0-----:R-:W-:-:S03]  /*55b0*/  FFMA.FTZ R4, R90, R89, R92 ;  /* 0x000000595a047223 */ /* 0x001fc6000001005c */
[----:B------:R0:W-:Y:S01]  /*55c0*/  STL [R1+0x154], R2 ;  /* 0x0001540201007387 */ /* 0x0001e20000100800 */
[----:B-1----:R-:W-:-:S03]  /*55d0*/  FFMA.FTZ R3, R90, R94, R92 ;  /* 0x0000005e5a037223 */ /* 0x002fc6000001005c */
[----:B------:R1:W-:Y:S01]  /*55e0*/  STL [R1+0x160], R4 ;  /* 0x0001600401007387 */ /* 0x0003e20000100800 */
[----:B------:R-:W-:Y:S01]  /*55f0*/  FMUL.FTZ R98, R5, R98 ;  /* 0x0000006205627220 */ /* 0x000fe20000410000 */
[----:B------:R-:W-:Y:S01]  /*5600*/  FADD.FTZ R100, R55, -R26 ;  /* 0x8000001a37647221 */ /* 0x000fe20000010000 */
[C---:B------:R-:W-:Y:S01]  /*5610*/  FMUL.FTZ R99, R5.reuse, R99 ;  /* 0x0000006305637220 */ /* 0x040fe20000410000 */
[----:B0-----:R-:W-:Y:S01]  /*5620*/  FFMA.FTZ R2, R90, R95, R92 ;  /* 0x0000005f5a027223 */ /* 0x001fe2000001005c */
[----:B------:R-:W-:Y:S01]  /*5630*/  FADD.FTZ R101, R54, -R26 ;  /* 0x8000001a36657221 */ /* 0x000fe20000010000 */
[----:B-1----:R-:W-:Y:S01]  /*5640*/  FFMA.FTZ R4, R90, R96, R92 ;  /* 0x000000605a047223 */ /* 0x002fe2000001005c */
[----:B------:R0:W-:Y:S01]  /*5650*/  STL [R1+0x168], R3 ;  /* 0x0001680301007387 */ /* 0x0001e20000100800 */
[----:B------:R-:W-:-:S03]  /*5660*/  FMUL.FTZ R100, R5, R100 ;  /* 0x0000006405647220 */ /* 0x000fc60000410000 */
[----:B------:R1:W-:Y:S01]  /*5670*/  STL [R1+0x17c], R2 ;  /* 0x00017c0201007387 */ /* 0x0003e20000100800 */
[----:B------:R-:W-:-:S03]  /*5680*/  FMUL.FTZ R101, R5, R101 ;  /* 0x0000006505657220 */ /* 0x000fc60000410000 */
[----:B------:R2:W-:Y:S01]  /*5690*/  STL [R1+0x188], R4 ;  /* 0x0001880401007387 */ /* 0x0005e20000100800 */
[C-C-:B0-----:R-:W-:Y:S01]  /*56a0*/  FFMA.FTZ R3, R90.reuse, R97, R92.reuse ;  /* 0x000000615a037223 */ /* 0x141fe2000001005c */
[----:B------:R-:W-:Y:S01]  /*56b0*/  FMUL.FTZ R102, R5, R102 ;  /* 0x0000006605667220 */ /* 0x000fe20000410000 */
[----:B-1----:R-:W-:-:S03]  /*56c0*/  FFMA.FTZ R2, R90, R98, R92 ;  /* 0x000000625a027223 */ /* 0x002fc6000001005c */
[----:B------:R0:W-:Y:S01]  /*56d0*/  STL [R1+0x1a4], R3 ;  /* 0x0001a40301007387 */ /* 0x0001e20000100800 */
[----:B--2---:R-:W-:-:S03]  /*56e0*/  FFMA.FTZ R4, R90, R99, R92 ;  /* 0x000000635a047223 */ /* 0x004fc6000001005c */
[----:B------:R1:W-:Y:S01]  /*56f0*/  STL [R1+0x1c4], R2 ;  /* 0x0001c40201007387 */ /* 0x0003e20000100800 */
[----:B------:R-:W-:-:S03]  /*5700*/  FMUL.FTZ R103, R5, R103 ;  /* 0x0000006705677220 */ /* 0x000fc60000410000 */
[----:B------:R2:W-:Y:S01]  /*5710*/  STL [R1+0x1e0], R4 ;  /* 0x0001e00401007387 */ /* 0x0005e20000100800 */
[C-C-:B0-----:R-:W-:Y:S01]  /*5720*/  FFMA.FTZ R3, R90.reuse, R100, R92.reuse ;  /* 0x000000645a037223 */ /* 0x141fe2000001005c */
[----:B-1----:R-:W-:-:S04]  /*5730*/  FFMA.FTZ R2, R90, R101, R92 ;  /* 0x000000655a027223 */ /* 0x002fc8000001005c */
[----:B------:R0:W-:Y:S01]  /*5740*/  STL [R1+0x1f0], R3 ;  /* 0x0001f00301007387 */ /* 0x0001e20000100800 */
[----:B--2---:R-:W-:-:S03]  /*5750*/  FFMA.FTZ R4, R90, R102, R92 ;  /* 0x000000665a047223 */ /* 0x004fc6000001005c */
[----:B------:R1:W-:Y:S04]  /*5760*/  STL [R1+0x1dc], R2 ;  /* 0x0001dc0201007387 */ /* 0x0003e80000100800 */
        /* <DEDUP_REMOVED lines=26> */
[C-C-:B-1----:R-:W-:Y:S01]  /*5910*/  FFMA.FTZ R2, R90.reuse, R113, R92.reuse ;  /* 0x000000715a027223 */ /* 0x142fe2000001005c */
[----:B--2---:R-:W-:-:S03]  /*5920*/  FFMA.FTZ R4, R90, R112, R92 ;  /* 0x000000705a047223 */ /* 0x004fc6000001005c */
[----:B------:R0:W-:Y:S04]  /*5930*/  STL [R1+0x15c], R3 ;  /* 0x00015c0301007387 */ /* 0x0001e80000100800 */
[----:B------:R-:W-:Y:S04]  /*5940*/  STL [R1+0x28c], R4 ;  /* 0x00028c0401007387 */ /* 0x000fe80000100800 */
[----:B------:R1:W-:Y:S01]  /*5950*/  STL [R1+0x158], R2 ;  /* 0x0001580201007387 */ /* 0x0003e20000100800 */
[----:B------:R-:W-:Y:S01]  /*5960*/  FFMA.FTZ R54, R90, R111, R92 ;  /* 0x0000006f5a367223 */ /* 0x000fe2000001005c */
[----:B0-----:R-:W-:Y:S01]  /*5970*/  FFMA.FTZ R3, R0, R46, R87 ;  /* 0x0000002e00037223 */ /* 0x001fe20000010057 */
[----:B-1----:R-:W-:-:S04]  /*5980*/  FMUL.FTZ R2, R5, R48 ;  /* 0x0000003005027220 */ /* 0x002fc80000410000 */
[C-C-:B------:R-:W-:Y:S01]  /*5990*/  FFMA.FTZ R2, R0.reuse, R2, R87.reuse ;  /* 0x0000000200027223 */ /* 0x140fe20000010057 */
[----:B------:R-:W-:Y:S01]  /*59a0*/  STL [R1+0x290], R54 ;  /* 0x0002903601007387 */ /* 0x000fe20000100800 */
[----:B------:R-:W-:-:S03]  /*59b0*/  FFMA.FTZ R4, R0, R44, R87 ;  /* 0x0000002c00047223 */ /* 0x000fc60000010057 */
[----:B------:R0:W-:Y:S04]  /*59c0*/  STL [R1+0x10], R2 ;  /* 0x0000100201007387 */ /* 0x0001e80000100800 */
[----:B------:R1:W-:Y:S01]  /*59d0*/  STL [R1+0xfc], R3 ;  /* 0x0000fc0301007387 */ /* 0x0003e20000100800 */
[----:B0-----:R-:W-:-:S03]  /*59e0*/  FFMA.FTZ R2, R0, R42, R87 ;  /* 0x0000002a00027223 */ /* 0x001fc60000010057 */
[----:B------:R0:W-:Y:S01]  /*59f0*/  STL [R1+0x108], R4 ;  /* 0x0001080401007387 */ /* 0x0001e20000100800 */
[----:B-1----:R-:W-:-:S03]  /*5a00*/  FFMA.FTZ R3, R0, R40, R87 ;  /* 0x0000002800037223 */ /* 0x002fc60000010057 */
[----:B------:R1:W-:Y:S01]  /*5a10*/  STL [R1+0x114], R2 ;  /* 0x0001140201007387 */ /* 0x0003e20000100800 */
[----:B0-----:R-:W-:-:S03]  /*5a20*/  FFMA.FTZ R4, R0, R38, R87 ;  /* 0x0000002600047223 */ /* 0x001fc60000010057 */
[----:B------:R0:W-:Y:S01]  /*5a30*/  STL [R1+0x124], R3 ;  /* 0x0001240301007387 */ /* 0x0001e20000100800 */
[----:B-1----:R-:W-:-:S03]  /*5a40*/  FFMA.FTZ R2, R0, R36, R87 ;  /* 0x0000002400027223 */ /* 0x002fc60000010057 */
[----:B------:R1:W-:Y:S01]  /*5a50*/  STL [R1+0x12c], R4 ;  /* 0x00012c0401007387 */ /* 0x0003e20000100800 */
[----:B------:R-:W-:Y:S01]  /*5a60*/  FADD.FTZ R57, -R26, R57 ;  /* 0x000000391a397221 */ /* 0x000fe20000010100 */
[----:B------:R-:W-:Y:S01]  /*5a70*/  SHF.L.U32 R63, R63, 0x10, RZ ;  /* 0x000000103f3f7819 */ /* 0x000fe200000006ff */
[C---:B------:R-:W-:Y:S01]  /*5a80*/  FMUL.FTZ R49, R5.reuse, R49 ;  /* 0x0000003105317220 */ /* 0x040fe20000410000 */
[----:B------:R2:W-:Y:S01]  /*5a90*/  STL [R1+0x13c], R2 ;  /* 0x00013c0201007387 */ /* 0x0005e20000100800 */
[C-C-:B0-----:R-:W-:Y:S01]  /*5aa0*/  FFMA.FTZ R3, R0.reuse, R34, R87.reuse ;  /* 0x0000002200037223 */ /* 0x141fe20000010057 */
[----:B------:R-:W-:Y:S01]  /*5ab0*/  FMUL.FTZ R52, R5, R52 ;  /* 0x0000003405347220 */ /* 0x000fe20000410000 */
[----:B-1----:R-:W-:Y:S01]  /*5ac0*/  FFMA.FTZ R4, R0, R32, R87 ;  /* 0x0000002000047223 */ /* 0x002fe20000010057 */
[----:B------:R-:W-:Y:S01]  /*5ad0*/  FADD.FTZ R59, -R26, R59 ;  /* 0x0000003b1a3b7221 */ /* 0x000fe20000010100 */
[----:B------:R-:W-:Y:S01]  /*5ae0*/  SHF.L.U32 R65, R65, 0x10, RZ ;  /* 0x0000001041417819 */ /* 0x000fe200000006ff */
[----:B--2---:R-:W-:Y:S01]  /*5af0*/  FFMA.FTZ R2, R0, R30, R87 ;  /* 0x0000001e00027223 */ /* 0x004fe20000010057 */
[C---:B------:R-:W-:Y:S01]  /*5b00*/  FADD.FTZ R61, -R26.reuse, R61 ;  /* 0x0000003d1a3d7221 */ /* 0x040fe20000010100 */
[----:B------:R-:W-:Y:S01]  /*5b10*/  FMUL.FTZ R57, R5, R57 ;  /* 0x0000003905397220 */ /* 0x000fe20000410000 */
[----:B------:R0:W-:Y:S01]  /*5b20*/  STL [R1+0x144], R3 ;  /* 0x0001440301007387 */ /* 0x0001e20000100800 */
[----:B------:R-:W-:Y:S01]  /*5b30*/  SHF.L.U32 R67, R67, 0x10, RZ ;  /* 0x0000001043437819 */ /* 0x000fe200000006ff */
[----:B------:R-:W-:-:S02]  /*5b40*/  FADD.FTZ R63, -R26, R63 ;  /* 0x0000003f1a3f7221 */ /* 0x000fc40000010100 */
[----:B------:R1:W-:Y:S01]  /*5b50*/  STL [R1+0x140], R4 ;  /* 0x0001400401007387 */ /* 0x0003e20000100800 */
[----:B------:R-:W-:Y:S01]  /*5b60*/  SHF.L.U32 R69, R69, 0x10, RZ ;  /* 0x0000001045457819 */ /* 0x000fe200000006ff */
[C---:B------:R-:W-:Y:S01]  /*5b70*/  FMUL.FTZ R59, R5.reuse, R59 ;  /* 0x0000003b053b7220 */ /* 0x040fe20000410000 */
[----:B------:R-:W-:Y:S01]  /*5b80*/  FMUL.FTZ R61, R5, R61 ;  /* 0x0000003d053d7220 */ /* 0x000fe20000410000 */
[----:B------:R2:W-:Y:S01]  /*5b90*/  STL [R1+0x138], R2 ;  /* 0x0001380201007387 */ /* 0x0005e20000100800 */
[----:B0-----:R-:W-:Y:S01]  /*5ba0*/  FFMA.FTZ R3, R0, R49, R87 ;  /* 0x0000003100037223 */ /* 0x001fe20000010057 */
[----:B------:R-:W-:Y:S01]  /*5bb0*/  FADD.FTZ R65, -R26, R65 ;  /* 0x000000411a417221 */ /* 0x000fe20000010100 */
[----:B-1----:R-:W-:Y:S01]  /*5bc0*/  FFMA.FTZ R4, R0, R52, R87 ;  /* 0x0000003400047223 */ /* 0x002fe20000010057 */
[----:B------:R-:W-:Y:S01]  /*5bd0*/  SHF.L.U32 R71, R71, 0x10, RZ ;  /* 0x0000001047477819 */ /* 0x000fe200000006ff */
[----:B------:R-:W-:Y:S01]  /*5be0*/  FADD.FTZ R67, -R26, R67 ;  /* 0x000000431a437221 */ /* 0x000fe20000010100 */
[----:B--2---:R-:W-:Y:S01]  /*5bf0*/  FFMA.FTZ R2, R0, R57, R87 ;  /* 0x0000003900027223 */ /* 0x004fe20000010057 */
[----:B------:R-:W-:Y:S01]  /*5c00*/  FMUL.FTZ R63, R5, R63 ;  /* 0x0000003f053f7220 */ /* 0x000fe20000410000 */
[----:B------:R0:W-:Y:S01]  /*5c10*/  STL [R1+0x134], R3 ;  /* 0x0001340301007387 */ /* 0x0001e20000100800 */
[----:B------:R-:W-:-:S02]  /*5c20*/  IMAD.U32 R73, R73, 0x10000, RZ ;  /* 0x0001000049497824 */ /* 0x000fc400078e00ff */
[----:B------:R-:W-:Y:S01]  /*5c30*/  FADD.FTZ R69, -R26, R69 ;  /* 0x000000451a457221 */ /* 0x000fe20000010100 */
        /* <DEDUP_REMOVED lines=13> */
[----:B------:R-:W-:Y:S01]  /*5d10*/  SHF.L.U32 R79, R79, 0x10, RZ ;  /* 0x000000104f4f7819 */ /* 0x000fe200000006ff */
[----:B------:R-:W-:-:S02]  /*5d20*/  FADD.FTZ R75, -R26, R75 ;  /* 0x0000004b1a4b7221 */ /* 0x000fc40000010100 */
[----:B------:R1:W-:Y:S01]  /*5d30*/  STL [R1+0x11c], R4 ;  /* 0x00011c0401007387 */ /* 0x0003e20000100800 */
[----:B------:R-:W-:Y:S01]  /*5d40*/  SHF.L.U32 R80, R80, 0x10, RZ ;  /* 0x0000001050507819 */ /* 0x000fe200000006ff */
[C---:B------:R-:W-:Y:S01]  /*5d50*/  FMUL.FTZ R71, R5.reuse, R71 ;  /* 0x0000004705477220 */ /* 0x040fe20000410000 */
[C---:B------:R-:W-:Y:S01]  /*5d60*/  FMUL.FTZ R73, R5.reuse, R73 ;  /* 0x0000004905497220 */ /* 0x040fe20000410000 */
[----:B------:R2:W-:Y:S01]  /*5d70*/  STL [R1+0x118], R2 ;  /* 0x0001180201007387 */ /* 0x0005e20000100800 */
[----:B0-----:R-:W-:Y:S01]  /*5d80*/  FFMA.FTZ R3, R0, R65, R87 ;  /* 0x0000004100037223 */ /* 0x001fe20000010057 */
[----:B------:R-:W-:Y:S01]  /*5d90*/  FADD.FTZ R77, -R26, R77 ;  /* 0x0000004d1a4d7221 */ /* 0x000fe20000010100 */
[----:B-1----:R-:W-:Y:S01]  /*5da0*/  FFMA.FTZ R4, R0, R67, R87 ;  /* 0x0000004300047223 */ /* 0x002fe20000010057 */
[----:B------:R-:W-:Y:S01]  /*5db0*/  FADD.FTZ R79, -R26, R79 ;  /* 0x0000004f1a4f7221 */ /* 0x000fe20000010100 */
[C---:B------:R-:W-:Y:S01]  /*5dc0*/  FMUL.FTZ R75, R5.reuse, R75 ;  /* 0x0000004b054b7220 */ /* 0x040fe20000410000 */
[----:B--2---:R-:W-:Y:S01]  /*5dd0*/  FFMA.FTZ R2, R0, R69, R87 ;  /* 0x0000004500027223 */ /* 0x004fe20000010057 */
[----:B------:R0:W-:Y:S01]  /*5de0*/  STL [R1+0x110], R3 ;  /* 0x0001100301007387 */ /* 0x0001e20000100800 */
[----:B------:R-:W-:Y:S01]  /*5df0*/  FADD.FTZ R80, -R26, R80 ;  /* 0x000000501a507221 */ /* 0x000fe20000010100 */
[----:B------:R-:W-:-:S02]  /*5e00*/  FMUL.FTZ R77, R5, R77 ;  /* 0x0000004d054d7220 */ /* 0x000fc40000410000 */
[----:B------:R1:W-:Y:S01]  /*5e10*/  STL [R1+0x104], R4 ;  /* 0x0001040401007387 */ /* 0x0003e20000100800 */
[----:B------:R-:W-:-:S03]  /*5e20*/  FMUL.FTZ R79, R5, R79 ;  /* 0x0000004f054f7220 */ /* 0x000fc60000410000 */
[----:B------:R2:W-:Y:S01]  /*5e30*/  STL [R1+0x100], R2 ;  /* 0x0001000201007387 */ /* 0x0005e20000100800 */
[C-C-:B0-----:R-:W-:Y:S01]  /*5e40*/  FFMA.FTZ R3, R0.reuse, R71, R87.reuse ;  /* 0x0000004700037223 */ /* 0x141fe20000010057 */
[----:B-1----:R-:W-:Y:S01]  /*5e50*/  FFMA.FTZ R4, R0, R73, R87 ;  /* 0x0000004900047223 */ /* 0x002fe20000010057 */
[----:B------:R-:W-:-:S03]  /*5e60*/  FMUL.FTZ R80, R5, R80 ;  /* 0x0000005005507220 */ /* 0x000fc60000410000 */
[----:B------:R0:W-:Y:S01]  /*5e70*/  STL [R1+0xdc], R3 ;  /* 0x0000dc0301007387 */ /* 0x0001e20000100800 */
[C-C-:B--2---:R-:W-:Y:S01]  /*5e80*/  FFMA.FTZ R2, R0.reuse, R75, R87.reuse ;  /* 0x0000004b00027223 */ /* 0x144fe20000010057 */
[----:B------:R-:W-:Y:S02]  /*5e90*/  SHF.L.U32 R81, R81, 0x10, RZ ;  /* 0x0000001051517819 */ /* 0x000fe400000006ff */
[----:B------:R1:W-:Y:S04]  /*5ea0*/  STL [R1+0x40], R4 ;  /* 0x0000400401007387 */ /* 0x0003e80000100800 */
[----:B------:R2:W-:Y:S01]  /*5eb0*/  STL [R1+0x3c], R2 ;  /* 0x00003c0201007387 */ /* 0x0005e20000100800 */
[C-C-:B0-----:R-:W-:Y:S01]  /*5ec0*/  FFMA.FTZ R3, R0.reuse, R77, R87.reuse ;  /* 0x0000004d00037223 */ /* 0x141fe20000010057 */
[----:B-1----:R-:W-:Y:S01]  /*5ed0*/  FFMA.FTZ R4, R0, R79, R87 ;  /* 0x0000004f00047223 */ /* 0x002fe20000010057 */
[----:B------:R-:W-:-:S03]  /*5ee0*/  FADD.FTZ R81, -R26, R81 ;  /* 0x000000511a517221 */ /* 0x000fc60000010100 */
[----:B------:R0:W-:Y:S01]  /*5ef0*/  STL [R1+0x38], R3 ;  /* 0x0000380301007387 */ /* 0x0001e20000100800 */
[----:B--2---:R-:W-:-:S03]  /*5f00*/  FFMA.FTZ R2, R0, R80, R87 ;  /* 0x0000005000027223 */ /* 0x004fc60000010057 */
[----:B------:R-:W-:Y:S01]  /*5f10*/  STL [R1+0x34], R4 ;  /* 0x0000340401007387 */ /* 0x000fe20000100800 */
[----:B------:R-:W-:Y:S01]  /*5f20*/  SHF.L.U32 R82, R82, 0x10, RZ ;  /* 0x0000001052527819 */ /* 0x000fe200000006ff */
[C---:B------:R-:W-:Y:S02]  /*5f30*/  FMUL.FTZ R81, R5.reuse, R81 ;  /* 0x0000005105517220 */ /* 0x040fe40000410000 */
[----:B------:R-:W2:Y:S01]  /*5f40*/  LDL.LU R67, [R1+0xd4] ;  /* 0x0000d40001437983 */ /* 0x000ea20000300800 */
[----:B------:R-:W-:Y:S01]  /*5f50*/  SHF.L.U32 R86, R86, 0x10, RZ ;  /* 0x0000001056567819 */ /* 0x000fe200000006ff */
[----:B------:R-:W-:Y:S01]  /*5f60*/  IMAD.U32 R50, R50, 0x10000, RZ ;  /* 0x0001000032327824 */ /* 0x000fe200078e00ff */
[----:B------:R-:W-:Y:S01]  /*5f70*/  SHF.L.U32 R88, R88, 0x10, RZ ;  /* 0x0000001058587819 */ /* 0x000fe200000006ff */
[----:B------:R1:W-:Y:S01]  /*5f80*/  STL [R1+0x2c], R2 ;  /* 0x00002c0201007387 */ /* 0x0003e20000100800 */
[----:B------:R-:W-:Y:S02]  /*5f90*/  IMAD.U32 R84, R84, 0x10000, RZ ;  /* 0x0001000054547824 */ /* 0x000fe400078e00ff */
[--C-:B0-----:R-:W-:Y:S01]  /*5fa0*/  FFMA.FTZ R3, R0, R81, R87.reuse ;  /* 0x0000005100037223 */ /* 0x101fe20000010057 */
[C---:B------:R-:W-:Y:S01]  /*5fb0*/  FADD.FTZ R50, -R26.reuse, R50 ;  /* 0x000000321a327221 */ /* 0x040fe20000010100 */
[C---:B------:R-:W-:Y:S01]  /*5fc0*/  FADD.FTZ R82, -R26.reuse, R82 ;  /* 0x000000521a527221 */ /* 0x040fe20000010100 */
[C---:B------:R-:W-:Y:S01]  /*5fd0*/  FADD.FTZ R84, -R26.reuse, R84 ;  /* 0x000000541a547221 */ /* 0x040fe20000010100 */
[----:B-1----:R-:W3:Y:S01]  /*5fe0*/  LDL.LU R2, [R1+0xd0] ;  /* 0x0000d00001027983 */ /* 0x002ee20000300800 */
[C---:B------:R-:W-:Y:S01]  /*5ff0*/  FADD.FTZ R86, -R26.reuse, R86 ;  /* 0x000000561a567221 */ /* 0x040fe20000010100 */
[----:B------:R-:W-:Y:S01]  /*6000*/  FADD.FTZ R88, -R26, R88 ;  /* 0x000000581a587221 */ /* 0x000fe20000010100 */
[C---:B------:R-:W-:Y:S01]  /*6010*/  FMUL.FTZ R50, R5.reuse, R50 ;  /* 0x0000003205327220 */ /* 0x040fe20000410000 */
[C---:B------:R-:W-:Y:S01]  /*6020*/  FMUL.FTZ R82, R5.reuse, R82 ;  /* 0x0000005205527220 */ /* 0x040fe20000410000 */
[C---:B------:R-:W-:Y:S01]  /*6030*/  FMUL.FTZ R84, R5.reuse, R84 ;  /* 0x0000005405547220 */ /* 0x040fe20000410000 */
[C---:B------:R-:W-:Y:S01]  /*6040*/  FMUL.FTZ R86, R5.reuse, R86 ;  /* 0x0000005605567220 */ /* 0x040fe20000410000 */
[----:B------:R-:W-:Y:S01]  /*6050*/  FMUL.FTZ R88, R5, R88 ;  /* 0x0000005805587220 */ /* 0x000fe20000410000 */
[----:B------:R0:W-:Y:S04]  /*6060*/  STL [R1+0x28], R3 ;  /* 0x0000280301007387 */ /* 0x0001e80000100800 */
[----:B------:R-:W4:Y:S04]  /*6070*/  LDL.LU R5, [R1+0xcc] ;  /* 0x0000cc0001057983 */ /* 0x000f280000300800 */
        /* <DEDUP_REMOVED lines=9> */
[----:B------:R-:W4:Y:S01]  /*6110*/  LDL.LU R40, [R1+0xa4] ;  /* 0x0000a40001287983 */ /* 0x000f220000300800 */
[----:B------:R-:W-:-:S03]  /*6120*/  FFMA.FTZ R48, R0, R50, R87 ;  /* 0x0000003200307223 */ /* 0x000fc60000010057 */
        /* <DEDUP_REMOVED lines=12> */
[C-C-:B------:R-:W-:Y:S01]  /*61f0*/  FFMA.FTZ R54, R0.reuse, R82, R87.reuse ;  /* 0x0000005200367223 */ /* 0x140fe20000010057 */
[C-C-:B------:R-:W-:Y:S01]  /*6200*/  FFMA.FTZ R4, R0.reuse, R84, R87.reuse ;  /* 0x0000005400047223 */ /* 0x140fe20000010057 */
[C-C-:B0-----:R-:W-:Y:S01]  /*6210*/  FFMA.FTZ R3, R0.reuse, R86, R87.reuse ;  /* 0x0000005600037223 */ /* 0x141fe20000010057 */
[----:B------:R-:W-:Y:S01]  /*6220*/  FFMA.FTZ R55, R0, R88, R87 ;  /* 0x0000005800377223 */ /* 0x000fe20000010057 */
[--C-:B------:R-:W-:Y:S01]  /*6230*/  FADD.FTZ R107, R107, -R28.reuse ;  /* 0x8000001c6b6b7221 */ /* 0x100fe20000010000 */
[----:B------:R-:W-:Y:S03]  /*6240*/  STL [R1+0x294], R54 ;  /* 0x0002943601007387 */ /* 0x000fe60000100800 */
[----:B------:R-:W-:Y:S01]  /*6250*/  FMUL.FTZ R73, R27, R107 ;  /* 0x0000006b1b497220 */ /* 0x000fe20000410000 */
[----:B------:R-:W-:Y:S04]  /*6260*/  STL [R1+0x298], R4 ;  /* 0x0002980401007387 */ /* 0x000fe80000100800 */
[----:B------:R0:W-:Y:S04]  /*6270*/  STL [R1+0x29c], R3 ;  /* 0x00029c0301007387 */ /* 0x0001e80000100800 */
[----:B------:R-:W-:Y:S04]  /*6280*/  STL [R1+0x2a0], R55 ;  /* 0x0002a03701007387 */ /* 0x000fe80000100800 */
[----:B------:R-:W4:Y:S04]  /*6290*/  LDL.LU R101, [R1+0xd8] ;  /* 0x0000d80001657983 */ /* 0x000f280000300800 */
[----:B------:R-:W4:Y:S01]  /*62a0*/  LDL.LU R100, [R1+0x30] ;  /* 0x0000300001647983 */ /* 0x000f220000300800 */
[--C-:B------:R-:W-:Y:S01]  /*62b0*/  FADD.FTZ R110, R110, -R28.reuse ;  /* 0x8000001c6e6e7221 */ /* 0x100fe20000010000 */
[--C-:B------:R-:W-:Y:S01]  /*62c0*/  FADD.FTZ R109, R109, -R28.reuse ;  /* 0x8000001c6d6d7221 */ /* 0x100fe20000010000 */
[--C-:B------:R-:W-:Y:S01]  /*62d0*/  FADD.FTZ R108, R108, -R28.reuse ;  /* 0x8000001c6c6c7221 */ /* 0x100fe20000010000 */
[--C-:B------:R-:W-:Y:S01]  /*62e0*/  FADD.FTZ R105, R105, -R28.reuse ;  /* 0x8000001c69697221 */ /* 0x100fe20000010000 */
[--C-:B------:R-:W-:Y:S01]  /*62f0*/  FADD.FTZ R106, R106, -R28.reuse ;  /* 0x8000001c6a6a7221 */ /* 0x100fe20000010000 */
[C---:B------:R-:W-:Y:S01]  /*6300*/  FMUL.FTZ R69, R27.reuse, R109 ;  /* 0x0000006d1b457220 */ /* 0x040fe20000410000 */
[C---:B------:R-:W-:Y:S01]  /*6310*/  FMUL.FTZ R71, R27.reuse, R108 ;  /* 0x0000006c1b477220 */ /* 0x040fe20000410000 */
[C---:B------:R-:W-:Y:S01]  /*6320*/  FMUL.FTZ R105, R27.reuse, R105 ;  /* 0x000000691b697220 */ /* 0x040fe20000410000 */
[----:B------:R-:W-:Y:S01]  /*6330*/  FMUL.FTZ R106, R27, R106 ;  /* 0x0000006a1b6a7220 */ /* 0x000fe20000410000 */
[----:B--2---:R-:W-:-:S04]  /*6340*/  FADD.FTZ R0, R67, -R28 ;  /* 0x8000001c43007221 */ /* 0x004fc80000010000 */
[----:B------:R-:W-:Y:S01]  /*6350*/  FMUL.FTZ R0, R27, R0 ;  /* 0x000000001b007220 */ /* 0x000fe20000410000 */
[----:B---3--:R-:W-:-:S03]  /*6360*/  FADD.FTZ R2, R2, -R28 ;  /* 0x8000001c02027221 */ /* 0x008fc60000010000 */
[----:B------:R-:W-:Y:S01]  /*6370*/  FFMA.FTZ R107, R91, R0, R93 ;  /* 0x000000005b6b7223 */ /* 0x000fe2000001005d */
[----:B------:R-:W-:-:S04]  /*6380*/  FMUL.FTZ R2, R27, R2 ;  /* 0x000000021b027220 */ /* 0x000fc80000410000 */
[----:B------:R-:W-:-:S05]  /*6390*/  FFMA.FTZ R0, R91, R2, R93 ;  /* 0x000000025b007223 */ /* 0x000fca000001005d */
[----:B------:R-:W-:Y:S01]  /*63a0*/  STL [R1+0x8], R0 ;  /* 0x0000080001007387 */ /* 0x000fe20000100800 */
[----:B----4-:R-:W-:-:S03]  /*63b0*/  FADD.FTZ R5, R5, -R28 ;  /* 0x8000001c05057221 */ /* 0x010fc60000010000 */
[----:B------:R-:W2:Y:S01]  /*63c0*/  LDL.LU R99, [R1+0xe0] ;  /* 0x0000e00001637983 */ /* 0x000ea20000300800 */
[----:B------:R-:W-:-:S03]  /*63d0*/  FADD.FTZ R24, R24, -R28 ;  /* 0x8000001c18187221 */ /* 0x000fc60000010000 */
[----:B------:R-:W3:Y:S01]  /*63e0*/  LDL.LU R98, [R1+0xe4] ;  /* 0x0000e40001627983 */ /* 0x000ee20000300800 */
[----:B------:R-:W-:-:S03]  /*63f0*/  FADD.FTZ R25, R25, -R28 ;  /* 0x8000001c19197221 */ /* 0x000fc60000010000 */
[----:B------:R-:W4:Y:S01]  /*6400*/  LDL.LU R97, [R1+0xe8] ;  /* 0x0000e80001617983 */ /* 0x000f220000300800 */
[----:B------:R-:W-:-:S03]  /*6410*/  FADD.FTZ R26, R26, -R28 ;  /* 0x8000001c1a1a7221 */ /* 0x000fc60000010000 */
[----:B------:R-:W4:Y:S01]  /*6420*/  LDL.LU R96, [R1+0xec] ;  /* 0x0000ec0001607983 */ /* 0x000f220000300800 */
[----:B------:R-:W-:-:S03]  /*6430*/  FMUL.FTZ R5, R27, R5 ;  /* 0x000000051b057220 */ /* 0x000fc60000410000 */
[----:B------:R-:W4:Y:S01]  /*6440*/  LDL.LU R95, [R1+0xf0] ;  /* 0x0000f000015f7983 */ /* 0x000f220000300800 */
[--C-:B------:R-:W-:Y:S01]  /*6450*/  FADD.FTZ R29, R29, -R28.reuse ;  /* 0x8000001c1d1d7221 */ /* 0x100fe20000010000 */
[C---:B------:R-:W-:Y:S02]  /*6460*/  FMUL.FTZ R24, R27.reuse, R24 ;  /* 0x000000181b187220 */ /* 0x040fe40000410000 */
[----:B------:R-:W4:Y:S01]  /*6470*/  LDL.LU R94, [R1+0xf4] ;  /* 0x0000f400015e7983 */ /* 0x000f220000300800 */
[--C-:B------:R-:W-:Y:S01]  /*6480*/  FADD.FTZ R30, R30, -R28.reuse ;  /* 0x8000001c1e1e7221 */ /* 0x100fe20000010000 */
[--C-:B------:R-:W-:Y:S01]  /*6490*/  FADD.FTZ R32, R32, -R28.reuse ;  /* 0x8000001c20207221 */ /* 0x100fe20000010000 */
[C---:B------:R-:W-:Y:S01]  /*64a0*/  FMUL.FTZ R25, R27.reuse, R25 ;  /* 0x000000191b197220 */ /* 0x040fe20000410000 */
[----:B------:R-:W4:Y:S01]  /*64b0*/  LDL.LU R89, [R1+0xf8] ;  /* 0x0000f80001597983 */ /* 0x000f220000300800 */
[----:B------:R-:W-:Y:S01]  /*64c0*/  FMUL.FTZ R26, R27, R26 ;  /* 0x0000001a1b1a7220 */ /* 0x000fe20000410000 */
[--C-:B0-----:R-:W-:Y:S01]  /*64d0*/  FFMA.FTZ R3, R91, R5, R93.reuse ;  /* 0x000000055b037223 */ /* 0x101fe2000001005d */
[----:B------:R-:W-:Y:S01]  /*64e0*/  FMUL.FTZ R29, R27, R29 ;  /* 0x0000001d1b1d7220 */ /* 0x000fe20000410000 */
[--C-:B------:R-:W-:Y:S01]  /*64f0*/  FFMA.FTZ R4, R91, R24, R93.reuse ;  /* 0x000000185b047223 */ /* 0x100fe2000001005d */
[C---:B------:R-:W-:Y:S01]  /*6500*/  FMUL.FTZ R30, R27.reuse, R30 ;  /* 0x0000001e1b1e7220 */ /* 0x040fe20000410000 */
[----:B------:R-:W-:Y:S01]  /*6510*/  FMUL.FTZ R32, R27, R32 ;  /* 0x000000201b207220 */ /* 0x000fe20000410000 */
[C-C-:B------:R-:W-:Y:S01]  /*6520*/  FFMA.FTZ R54, R91.reuse, R25, R93.reuse ;  /* 0x000000195b367223 */ /* 0x140fe2000001005d */
[C-C-:B------:R-:W-:Y:S01]  /*6530*/  FFMA.FTZ R125, R91.reuse, R26, R93.reuse ;  /* 0x0000001a5b7d7223 */ /* 0x140fe2000001005d */
[----:B------:R-:W-:Y:S01]  /*6540*/  STL [R1+0x2a4], R3 ;  /* 0x0002a40301007387 */ /* 0x000fe20000100800 */
[C-C-:B------:R-:W-:Y:S01]  /*6550*/  FFMA.FTZ R124, R91.reuse, R29, R93.reuse ;  /* 0x0000001d5b7c7223 */ /* 0x140fe2000001005d */
[C-C-:B------:R-:W-:Y:S01]  /*6560*/  FFMA.FTZ R123, R91.reuse, R30, R93.reuse ;  /* 0x0000001e5b7b7223 */ /* 0x140fe2000001005d */
[----:B------:R-:W-:Y:S01]  /*6570*/  FFMA.FTZ R122, R91, R32, R93 ;  /* 0x000000205b7a7223 */ /* 0x000fe2000001005d */
[----:B------:R-:W-:Y:S04]  /*6580*/  STL [R1+0x2a8], R4 ;  /* 0x0002a80401007387 */ /* 0x000fe80000100800 */
[----:B------:R0:W-:Y:S01]  /*6590*/  STL [R1+0x2b4], R4 ;  /* 0x0002b40401007387 */ /* 0x0001e20000100800 */
[----:B------:R-:W-:-:S03]  /*65a0*/  FADD.FTZ R44, R44, -R28 ;  /* 0x8000001c2c2c7221 */ /* 0x000fc60000010000 */
[----:B------:R1:W-:Y:S04]  /*65b0*/  STL [R1+0x2ac], R54 ;  /* 0x0002ac3601007387 */ /* 0x0003e80000100800 */
[----:B------:R-:W-:Y:S01]  /*65c0*/  STL [R1+0x2b0], R125 ;  /* 0x0002b07d01007387 */ /* 0x000fe20000100800 */
[----:B------:R-:W-:-:S03]  /*65d0*/  FMUL.FTZ R44, R27, R44 ;  /* 0x0000002c1b2c7220 */ /* 0x000fc60000410000 */
[----:B------:R4:W-:Y:S01]  /*65e0*/  STL [R1+0x2b8], R124 ;  /* 0x0002b87c01007387 */ /* 0x0009e20000100800 */
[--C-:B------:R-:W-:Y:S01]  /*65f0*/  FADD.FTZ R52, R52, -R28.reuse ;  /* 0x8000001c34347221 */ /* 0x100fe20000010000 */
[----:B------:R-:W-:-:S03]  /*6600*/  FADD.FTZ R53, R53, -R28 ;  /* 0x8000001c35357221 */ /* 0x000fc60000010000 */
[C---:B------:R-:W-:Y:S01]  /*6610*/  FMUL.FTZ R52, R27.reuse, R52 ;  /* 0x000000341b347220 */ /* 0x040fe20000410000 */
[----:B------:R-:W-:Y:S01]  /*6620*/  FMUL.FTZ R53, R27, R53 ;  /* 0x000000351b357220 */ /* 0x000fe20000410000 */
[----:B------:R-:W-:Y:S01]  /*6630*/  FADD.FTZ R57, R57, -R28 ;  /* 0x8000001c39397221 */ /* 0x000fe20000010000 */
[----:B------:R-:W-:Y:S02]  /*6640*/  STL [R1+0x2bc], R123 ;  /* 0x0002bc7b01007387 */ /* 0x000fe40000100800 */
[--C-:B------:R-:W-:Y:S02]  /*6650*/  FFMA.FTZ R111, R91, R53, R93.reuse ;  /* 0x000000355b6f7223 */ /* 0x100fe4000001005d */
[----:B------:R4:W-:Y:S01]  /*6660*/  STL [R1+0x2c0], R122 ;  /* 0x0002c07a01007387 */ /* 0x0009e20000100800 */
[----:B------:R-:W-:Y:S01]  /*6670*/  FMUL.FTZ R57, R27, R57 ;  /* 0x000000391b397220 */ /* 0x000fe20000410000 */
[C-C-:B------:R-:W-:Y:S02]  /*6680*/  FFMA.FTZ R112, R91.reuse, R52, R93.reuse ;  /* 0x000000345b707223 */ /* 0x140fe4000001005d */
[----:B------:R-:W4:Y:S01]  /*6690*/  LDL.LU R53, [R1+0x198] ;  /* 0x0001980001357983 */ /* 0x000f220000300800 */
[----:B------:R-:W-:Y:S01]  /*66a0*/  FFMA.FTZ R116, R91, R44, R93 ;  /* 0x0000002c5b747223 */ /* 0x000fe2000001005d */
[----:B------:R-:W-:-:S02]  /*66b0*/  SHF.L.U32 R44, R58, 0x10, RZ ;  /* 0x000000103a2c7819 */ /* 0x000fc400000006ff */
[----:B------:R-:W4:Y:S01]  /*66c0*/  LDL.LU R52, [R1+0x1a0] ;  /* 0x0001a00001347983 */ /* 0x000f220000300800 */
[----:B------:R-:W-:Y:S01]  /*66d0*/  FMUL.FTZ R67, R27, R110 ;  /* 0x0000006e1b437220 */ /* 0x000fe20000410000 */
[--C-:B------:R-:W-:Y:S02]  /*66e0*/  FADD.FTZ R34, R34, -R28.reuse ;  /* 0x8000001c22227221 */ /* 0x100fe40000010000 */
[----:B------:R-:W4:Y:S01]  /*66f0*/  LDL.LU R58, [R1+0x1b4] ;  /* 0x0001b400013a7983 */ /* 0x000f220000300800 */
[--C-:B------:R-:W-:Y:S01]  /*6700*/  FADD.FTZ R36, R36, -R28.reuse ;  /* 0x8000001c24247221 */ /* 0x100fe20000010000 */
        /* <DEDUP_REMOVED lines=9> */
[----:B------:R-:W-:Y:S01]  /*67a0*/  FADD.FTZ R65, R65, -R28 ;  /* 0x8000001c41417221 */ /* 0x000fe20000010000 */
[----:B------:R-:W-:-:S02]  /*67b0*/  FFMA.FTZ R110, R91, R57, R93 ;  /* 0x000000395b6e7223 */ /* 0x000fc4000001005d */
[----:B------:R-:W4:Y:S01]  /*67c0*/  LDL.LU R57, [R1+0x1b8] ;  /* 0x0001b80001397983 */ /* 0x000f220000300800 */
[C---:B------:R-:W-:Y:S01]  /*67d0*/  FMUL.FTZ R34, R27.reuse, R34 ;  /* 0x000000221b227220 */ /* 0x040fe20000410000 */
[C---:B------:R-:W-:Y:S01]  /*67e0*/  FMUL.FTZ R36, R27.reuse, R36 ;  /* 0x000000241b247220 */ /* 0x040fe20000410000 */
[C---:B------:R-:W-:Y:S01]  /*67f0*/  FMUL.FTZ R38, R27.reuse, R38 ;  /* 0x000000261b267220 */ /* 0x040fe20000410000 */
[----:B0-----:R-:W4:Y:S01]  /*6800*/  LDL.LU R4, [R1+0x1c0] ;  /* 0x0001c00001047983 */ /* 0x001f220000300800 */
        /* <DEDUP_REMOVED lines=10> */
[C-C-:B------:R-:W-:Y:S01]  /*68b0*/  FFMA.FTZ R121, R91.reuse, R34, R93.reuse ;  /* 0x000000225b797223 */ /* 0x140fe2000001005d */
        /* <DEDUP_REMOVED lines=16> */
[----:B-1----:R-:W4:Y:S01]  /*69c0*/  LDL.LU R54, [R1+0x1cc] ;  /* 0x0001cc0001367983 */ /* 0x002f220000300800 */
[----:B------:R-:W-:Y:S01]  /*69d0*/  FFMA.FTZ R91, R91, R106, R93 ;  /* 0x0000006a5b5b7223 */ /* 0x000fe2000001005d */
[----:B------:R-:W-:-:S02]  /*69e0*/  F2FP.BF16.F32.PACK_AB R106, R48, R104 ;  /* 0x00000068306a723e */ /* 0x000fc400000010ff */
[----:B------:R-:W4:Y:S04]  /*69f0*/  LDL.LU R104, [R1+0x2c4] ;  /* 0x0002c40001687983 */ /* 0x000f280000300800 */
[----:B------:R-:W4:Y:S01]  /*6a00*/  LDL.LU R55, [R1+0x1d0] ;  /* 0x0001d00001377983 */ /* 0x000f220000300800 */
[----:B------:R-:W-:Y:S01]  /*6a10*/  SHF.L.U32 R47, R47, 0x10, RZ ;  /* 0x000000102f2f7819 */ /* 0x000fe200000006ff */
[----:B------:R-:W-:Y:S01]  /*6a20*/  IMAD.U32 R46, R51, 0x10000, RZ ;  /* 0x00010000332e7824 */ /* 0x000fe200078e00ff */
[----:B------:R-:W-:Y:S01]  /*6a30*/  SHF.L.U32 R49, R101, 0x10, RZ ;  /* 0x0000001065317819 */ /* 0x000fe200000006ff */
[----:B------:R-:W-:Y:S01]  /*6a40*/  IMAD.U32 R43, R43, 0x10000, RZ ;  /* 0x000100002b2b7824 */ /* 0x000fe200078e00ff */
[----:B------:R-:W-:Y:S02]  /*6a50*/  SHF.L.U32 R45, R45, 0x10, RZ ;  /* 0x000000102d2d7819 */ /* 0x000fe400000006ff */
[----:B------:R-:W-:-:S02]  /*6a60*/  SHF.L.U32 R41, R41, 0x10, RZ ;  /* 0x0000001029297819 */ /* 0x000fc400000006ff */
[----:B------:R-:W-:Y:S02]  /*6a70*/  SHF.L.U32 R39, R39, 0x10, RZ ;  /* 0x0000001027277819 */ /* 0x000fe400000006ff */
[----:B------:R-:W-:Y:S02]  /*6a80*/  SHF.L.U32 R37, R37, 0x10, RZ ;  /* 0x0000001025257819 */ /* 0x000fe400000006ff */
[----:B------:R-:W-:Y:S02]  /*6a90*/  SHF.L.U32 R35, R35, 0x10, RZ ;  /* 0x0000001023237819 */ /* 0x000fe400000006ff */
[----:B------:R-:W-:Y:S02]  /*6aa0*/  SHF.L.U32 R90, R33, 0x10, RZ ;  /* 0x00000010215a7819 */ /* 0x000fe400000006ff */
        /* <DEDUP_REMOVED lines=47> */
[----:B------:R-:W-:-:S03]  /*6da0*/  FFMA.FTZ R49, R83, R49, R85 ;  /* 0x0000003153317223 */ /* 0x000fc60000010055 */
[----:B------:R-:W4:Y:S01]  /*6db0*/  LDL.LU R65, [R1+0x1f8] ;  /* 0x0001f80001417983 */ /* 0x000f220000300800 */
[----:B------:R-:W-:Y:S02]  /*6dc0*/  LEA R48, P2, R7, UR10, 0x1 ;  /* 0x0000000a07307c11 */ /* 0x000fe4000f8408ff */
[----:B------:R-:W-:Y:S02]  /*6dd0*/  F2FP.BF16.F32.PACK_AB R107, R49, R107 ;  /* 0x0000006b316b723e */ /* 0x000fe400000010ff */
[----:B--2---:R-:W-:Y:S01]  /*6de0*/  SHF.L.U32 R33, R99, 0x10, RZ ;  /* 0x0000001063217819 */ /* 0x004fe200000006ff */
[----:B------:R-:W-:Y:S01]  /*6df0*/  FADD.FTZ R99, -R28, R41 ;  /* 0x000000291c637221 */ /* 0x000fe20000010100 */
[----:B---3--:R-:W-:Y:S01]  /*6e00*/  IMAD.U32 R32, R98, 0x10000, RZ ;  /* 0x0001000062207824 */ /* 0x008fe200078e00ff */
[----:B----4-:R-:W-:Y:S02]  /*6e10*/  SHF.L.U32 R31, R97, 0x10, RZ ;  /* 0x00000010611f7819 */ /* 0x010fe400000006ff */
[----:B------:R-:W-:-:S02]  /*6e20*/  SHF.L.U32 R30, R96, 0x10, RZ ;  /* 0x00000010601e7819 */ /* 0x000fc400000006ff */
[----:B------:R-:W-:Y:S02]  /*6e30*/  SHF.L.U32 R51, R95, 0x10, RZ ;  /* 0x000000105f337819 */ /* 0x000fe400000006ff */
[----:B------:R-:W-:Y:S02]  /*6e40*/  SHF.L.U32 R50, R94, 0x10, RZ ;  /* 0x000000105e327819 */ /* 0x000fe400000006ff */
[----:B------:R-:W-:-:S03]  /*6e50*/  SHF.L.U32 R105, R89, 0x10, RZ ;  /* 0x0000001059697819 */ /* 0x000fc600000006ff */
        /* <DEDUP_REMOVED lines=29> */
[----:B------:R-:W-:Y:S01]  /*7030*/  FFMA.FTZ R27, R83, R50, R85 ;  /* 0x00000032531b7223 */ /* 0x000fe20000010055 */
[C---:B------:R-:W-:Y:S01]  /*7040*/  LEA R50, P1, R6.reuse, UR10, 0x1 ;  /* 0x0000000a06327c11 */ /* 0x040fe2000f8208ff */
[----:B------:R-:W2:Y:S04]  /*7050*/  LDL.LU R64, [R1+0x1fc] ;  /* 0x0001fc0001407983 */ /* 0x000ea80000300800 */
[----:B------:R-:W3:Y:S04]  /*7060*/  LDL.LU R67, [R1+0x200] ;  /* 0x0002000001437983 */ /* 0x000ee80000300800 */
[----:B------:R-:W4:Y:S04]  /*7070*/  LDL.LU R66, [R1+0x204] ;  /* 0x0002040001427983 */ /* 0x000f280000300800 */
[----:B------:R-:W4:Y:S04]  /*7080*/  LDL.LU R69, [R1+0x208] ;  /* 0x0002080001457983 */ /* 0x000f280000300800 */
[----:B------:R-:W4:Y:S04]  /*7090*/  LDL.LU R68, [R1+0x20c] ;  /* 0x00020c0001447983 */ /* 0x000f280000300800 */
[----:B------:R-:W4:Y:S01]  /*70a0*/  LDL.LU R70, [R1+0x210] ;  /* 0x0002100001467983 */ /* 0x000f220000300800 */
[----:B------:R-:W-:-:S02]  /*70b0*/  LEA.HI.X R51, R6, UR11, R53, 0x1, P1 ;  /* 0x0000000b06337c11 */ /* 0x000fc400088f0c35 */
[C---:B------:R-:W-:Y:S02]  /*70c0*/  LEA R6, P1, R8.reuse, UR10, 0x1 ;  /* 0x0000000a08067c11 */ /* 0x040fe4000f8208ff */
[----:B------:R-:W-:Y:S02]  /*70d0*/  LEA.HI.X R49, R7, UR11, R52, 0x1, P2 ;  /* 0x0000000b07317c11 */ /* 0x000fe400090f0c34 */
[C---:B------:R-:W-:Y:S02]  /*70e0*/  LEA R52, P2, R9.reuse, UR10, 0x1 ;  /* 0x0000000a09347c11 */ /* 0x040fe4000f8408ff */
[----:B------:R-:W-:Y:S02]  /*70f0*/  LEA.HI.X R7, R8, UR11, R58, 0x1, P1 ;  /* 0x0000000b08077c11 */ /* 0x000fe400088f0c3a */
[----:B------:R-:W-:Y:S02]  /*7100*/  LEA R8, P1, R10, UR10, 0x1 ;  /* 0x0000000a0a087c11 */ /* 0x000fe4000f8208ff */
[----:B------:R-:W-:-:S02]  /*7110*/  LEA.HI.X R53, R9, UR11, R57, 0x1, P2 ;  /* 0x0000000b09357c11 */ /* 0x000fc400090f0c39 */
[C---:B------:R-:W-:Y:S02]  /*7120*/  LEA R56, P2, R11.reuse, UR10, 0x1 ;  /* 0x0000000a0b387c11 */ /* 0x040fe4000f8408ff */
[----:B------:R-:W-:Y:S02]  /*7130*/  LEA.HI.X R9, R10, UR11, R4, 0x1, P1 ;  /* 0x0000000b0a097c11 */ /* 0x000fe400088f0c04 */
[----:B------:R-:W-:Y:S01]  /*7140*/  LEA R10, P1, R12, UR10, 0x1 ;  /* 0x0000000a0c0a7c11 */ /* 0x000fe2000f8208ff */
[----:B------:R-:W4:Y:S04]  /*7150*/  LDL.LU R4, [R1+0x214] ;  /* 0x0002140001047983 */ /* 0x000f280000300800 */
[----:B------:R-:W4:Y:S01]  /*7160*/  LDL.LU R74, [R1+0x4c] ;  /* 0x00004c00014a7983 */ /* 0x000f220000300800 */
[----:B------:R-:W-:-:S03]  /*7170*/  LEA.HI.X R57, R11, UR11, R3, 0x1, P2 ;  /* 0x0000000b0b397c11 */ /* 0x000fc600090f0c03 */
[----:B------:R-:W4:Y:S01]  /*7180*/  LDL.LU R3, [R1+0x218] ;  /* 0x0002180001037983 */ /* 0x000f220000300800 */
[----:B------:R-:W-:-:S03]  /*7190*/  LEA R58, P2, R13, UR10, 0x1 ;  /* 0x0000000a0d3a7c11 */ /* 0x000fc6000f8408ff */
[----:B------:R-:W4:Y:S01]  /*71a0*/  LDL.LU R75, [R1+0x21c] ;  /* 0x00021c00014b7983 */ /* 0x000f220000300800 */
[----:B------:R-:W-:-:S03]  /*71b0*/  LEA.HI.X R11, R12, UR11, R54, 0x1, P1 ;  /* 0x0000000b0c0b7c11 */ /* 0x000fc600088f0c36 */
[----:B------:R-:W4:Y:S01]  /*71c0*/  LDL.LU R54, [R1+0x50] ;  /* 0x0000500001367983 */ /* 0x000f220000300800 */
[----:B------:R-:W-:-:S03]  /*71d0*/  LEA.HI.X R59, R13, UR11, R55, 0x1, P2 ;  /* 0x0000000b0d3b7c11 */ /* 0x000fc600090f0c37 */
[----:B------:R-:W4:Y:S01]  /*71e0*/  LDL.LU R55, [R1+0x220] ;  /* 0x0002200001377983 */ /* 0x000f220000300800 */
[C---:B------:R-:W-:Y:S02]  /*71f0*/  LEA R12, P1, R14.reuse, UR10, 0x1 ;  /* 0x0000000a0e0c7c11 */ /* 0x040fe4000f8208ff */
[----:B------:R-:W-:Y:S01]  /*7200*/  LEA R60, P2, R15, UR10, 0x1 ;  /* 0x0000000a0f3c7c11 */ /* 0x000fe2000f8408ff */
[----:B------:R-:W4:Y:S04]  /*7210*/  LDL.LU R78, [R1+0x58] ;  /* 0x00005800014e7983 */ /* 0x000f280000300800 */
        /* <DEDUP_REMOVED lines=15> */
[----:B------:R-:W-:Y:S01]  /*7310*/  FFMA.FTZ R42, R83, R42, R85 ;  /* 0x0000002a532a7223 */ /* 0x000fe20000010055 */
[----:B------:R-:W-:-:S02]  /*7320*/  LEA.HI.X R13, R14, UR11, R63, 0x1, P1 ;  /* 0x0000000b0e0d7c11 */ /* 0x000fc400088f0c3f */
[C---:B------:R-:W-:Y:S02]  /*7330*/  LEA R14, P1, R16.reuse, UR10, 0x1 ;  /* 0x0000000a100e7c11 */ /* 0x040fe4000f8208ff */
[----:B------:R-:W-:Y:S02]  /*7340*/  LEA.HI.X R61, R15, UR11, R62, 0x1, P2 ;  /* 0x0000000b0f3d7c11 */ /* 0x000fe400090f0c3e */
[----:B------:R-:W-:Y:S02]  /*7350*/  LEA R62, P2, R17, UR10, 0x1 ;  /* 0x0000000a113e7c11 */ /* 0x000fe4000f8408ff */
[----:B------:R-:W-:Y:S02]  /*7360*/  LEA.HI.X R15, R16, UR11, R65, 0x1, P1 ;  /* 0x0000000b100f7c11 */ /* 0x000fe400088f0c41 */
[----:B------:R-:W-:Y:S01]  /*7370*/  LEA R16, P1, R18, UR10, 0x1 ;  /* 0x0000000a12107c11 */ /* 0x000fe2000f8208ff */
        /* <DEDUP_REMOVED lines=14> */
[----:B--2---:R-:W-:-:S02]  /*7460*/  LEA.HI.X R63, R17, UR11, R64, 0x1, P2 ;  /* 0x0000000b113f7c11 */ /* 0x004fc400090f0c40 */
[C---:B------:R-:W-:Y:S02]  /*7470*/  LEA R64, P2, R19.reuse, UR10, 0x1 ;  /* 0x0000000a13407c11 */ /* 0x040fe4000f8408ff */
[----:B---3--:R-:W-:Y:S02]  /*7480*/  LEA.HI.X R17, R18, UR11, R67, 0x1, P1 ;  /* 0x0000000b12117c11 */ /* 0x008fe400088f0c43 */
[C---:B------:R-:W-:Y:S02]  /*7490*/  LEA R18, P1, R20.reuse, UR10, 0x1 ;  /* 0x0000000a14127c11 */ /* 0x040fe4000f8208ff */
[----:B----4-:R-:W-:Y:S02]  /*74a0*/  LEA.HI.X R65, R19, UR11, R66, 0x1, P2 ;  /* 0x0000000b13417c11 */ /* 0x010fe400090f0c42 */
[----:B------:R-:W-:Y:S02]  /*74b0*/  LEA R66, P2, R21, UR10, 0x1 ;  /* 0x0000000a15427c11 */ /* 0x000fe4000f8408ff */
[----:B------:R-:W-:-:S02]  /*74c0*/  LEA.HI.X R19, R20, UR11, R69, 0x1, P1 ;  /* 0x0000000b14137c11 */ /* 0x000fc400088f0c45 */
[C---:B------:R-:W-:Y:S02]  /*74d0*/  LEA R20, P1, R22.reuse, UR10, 0x1 ;  /* 0x0000000a16147c11 */ /* 0x040fe4000f8208ff */
[----:B------:R-:W-:Y:S02]  /*74e0*/  LEA.HI.X R67, R21, UR11, R68, 0x1, P2 ;  /* 0x0000000b15437c11 */ /* 0x000fe400090f0c44 */
[C---:B------:R-:W-:Y:S02]  /*74f0*/  LEA R68, P2, R23.reuse, UR10, 0x1 ;  /* 0x0000000a17447c11 */ /* 0x040fe4000f8408ff */
[----:B------:R-:W-:Y:S02]  /*7500*/  LEA.HI.X R21, R22, UR11, R70, 0x1, P1 ;  /* 0x0000000b16157c11 */ /* 0x000fe400088f0c46 */
[----:B------:R-:W-:Y:S02]  /*7510*/  LEA R22, P1, R104, UR10, 0x1 ;  /* 0x0000000a68167c11 */ /* 0x000fe4000f8208ff */
[----:B------:R-:W-:-:S02]  /*7520*/  LEA.HI.X R69, R23, UR11, R4, 0x1, P2 ;  /* 0x0000000b17457c11 */ /* 0x000fc400090f0c04 */
[----:B------:R-:W-:Y:S02]  /*7530*/  LEA.HI.X R23, R104, UR11, R3, 0x1, P1 ;  /* 0x0000000b68177c11 */ /* 0x000fe400088f0c03 */
[----:B------:R-:W2:Y:S04]  /*7540*/  LDL.LU R3, [R1+0x5c] ;  /* 0x00005c0001037983 */ /* 0x000ea80000300800 */
[----:B------:R-:W3:Y:S04]  /*7550*/  LDL.LU R124, [R1+0x10] ;  /* 0x00001000017c7983 */ /* 0x000ee80000300800 */
[----:B------:R-:W3:Y:S01]  /*7560*/  LDL.LU R4, [R1+0x148] ;  /* 0x0001480001047983 */ /* 0x000ee20000300800 */
[----:B------:R-:W-:-:S04]  /*7570*/  LEA R72, P1, R54, UR10, 0x1 ;  /* 0x0000000a36487c11 */ /* 0x000fc8000f8208ff */
[----:B------:R-:W-:Y:S02]  /*7580*/  LEA.HI.X R73, R54, UR11, R55, 0x1, P1 ;  /* 0x0000000b36497c11 */ /* 0x000fe400088f0c37 */
[----:B------:R-:W4:Y:S04]  /*7590*/  LDL.LU R55, [R1+0x228] ;  /* 0x0002280001377983 */ /* 0x000f280000300800 */
[----:B------:R-:W3:Y:S04]  /*75a0*/  LDL.LU R83, [R1+0x22c] ;  /* 0x00022c0001537983 */ /* 0x000ee80000300800 */
        /* <DEDUP_REMOVED lines=11> */
[----:B------:R-:W3:Y:S01]  /*7660*/  LDL.LU R95, [R1+0x1a8] ;  /* 0x0001a800015f7983 */ /* 0x000ee20000300800 */
[----:B------:R-:W-:-:S03]  /*7670*/  LEA R70, P2, R74, UR10, 0x1 ;  /* 0x0000000a4a467c11 */ /* 0x000fc6000f8408ff */
[----:B------:R-:W3:Y:S01]  /*7680*/  LDL.LU R122, [R1+0x9c] ;  /* 0x00009c00017a7983 */ /* 0x000ee20000300800 */
[----:B------:R-:W-:Y:S02]  /*7690*/  LEA.HI.X R71, R74, UR11, R75, 0x1, P2 ;  /* 0x0000000b4a477c11 */ /* 0x000fe400090f0c4b */
[C---:B------:R-:W-:Y:S01]  /*76a0*/  LEA R74, P2, R78.reuse, UR10, 0x1 ;  /* 0x0000000a4e4a7c11 */ /* 0x040fe2000f8408ff */
[----:B------:R-:W3:Y:S03]  /*76b0*/  LDL.LU R123, [R1+0x90] ;  /* 0x00009000017b7983 */ /* 0x000ee60000300800 */
[----:B------:R-:W-:Y:S02]  /*76c0*/  LEA.HI.X R75, R78, UR11, R79, 0x1, P2 ;  /* 0x0000000b4e4b7c11 */ /* 0x000fe400090f0c4f */
[----:B--2---:R-:W-:-:S04]  /*76d0*/  LEA R76, P1, R3, UR10, 0x1 ;  /* 0x0000000a034c7c11 */ /* 0x004fc8000f8208ff */
[----:B----4-:R-:W-:Y:S02]  /*76e0*/  LEA.HI.X R77, R3, UR11, R55, 0x1, P1 ;  /* 0x0000000b034d7c11 */ /* 0x010fe400088f0c37 */
[----:B------:R-:W2:Y:S04]  /*76f0*/  LDL.LU R3, [R1+0xfc] ;  /* 0x0000fc0001037983 */ /* 0x000ea80000300800 */
[----:B------:R-:W2:Y:S01]  /*7700*/  LDL.LU R55, [R1+0x14c] ;  /* 0x00014c0001377983 */ /* 0x000ea20000300800 */
[----:B---3--:R-:W-:-:S04]  /*7710*/  LEA R78, P2, R82, UR10, 0x1 ;  /* 0x0000000a524e7c11 */ /* 0x008fc8000f8408ff */
[----:B------:R-:W-:Y:S02]  /*7720*/  LEA.HI.X R79, R82, UR11, R83, 0x1, P2 ;  /* 0x0000000b524f7c11 */ /* 0x000fe400090f0c53 */
[----:B------:R-:W-:-:S04]  /*7730*/  LEA R80, P1, R84, UR10, 0x1 ;  /* 0x0000000a54507c11 */ /* 0x000fc8000f8208ff */
[----:B------:R-:W-:Y:S02]  /*7740*/  LEA.HI.X R81, R84, UR11, R85, 0x1, P1 ;  /* 0x0000000b54517c11 */ /* 0x000fe400088f0c55 */
[----:B------:R-:W-:-:S04]  /*7750*/  LEA R82, P2, R86, UR10, 0x1 ;  /* 0x0000000a56527c11 */ /* 0x000fc8000f8408ff */
[----:B------:R-:W-:Y:S02]  /*7760*/  LEA.HI.X R83, R86, UR11, R87, 0x1, P2 ;  /* 0x0000000b56537c11 */ /* 0x000fe400090f0c57 */
[----:B------:R-:W-:Y:S02]  /*7770*/  LEA R84, P1, R88, UR10, 0x1 ;  /* 0x0000000a58547c11 */ /* 0x000fe4000f8208ff */
[----:B------:R-:W-:Y:S02]  /*7780*/  LEA R86, P2, R92, UR10, 0x1 ;  /* 0x0000000a5c567c11 */ /* 0x000fe4000f8408ff */
[----:B------:R-:W-:Y:S02]  /*7790*/  LEA.HI.X R85, R88, UR11, R89, 0x1, P1 ;  /* 0x0000000b58557c11 */ /* 0x000fe400088f0c59 */
[----:B------:R-:W-:Y:S02]  /*77a0*/  LEA R88, P1, R94, UR10, 0x1 ;  /* 0x0000000a5e587c11 */ /* 0x000fe4000f8208ff */
[----:B------:R-:W-:-:S02]  /*77b0*/  LEA.HI.X R87, R92, UR11, R93, 0x1, P2 ;  /* 0x0000000b5c577c11 */ /* 0x000fc400090f0c5d */
[----:B------:R-:W3:Y:S01]  /*77c0*/  LDL.LU R93, [R1+0x190] ;  /* 0x00019000015d7983 */ /* 0x000ee20000300800 */
[----:B------:R-:W-:-:S03]  /*77d0*/  LEA.HI.X R89, R94, UR11, R95, 0x1, P1 ;  /* 0x0000000b5e597c11 */ /* 0x000fc600088f0c5f */
[----:B------:R-:W4:Y:S01]  /*77e0*/  LDL.LU R95, [R1+0x170] ;  /* 0x00017000015f7983 */ /* 0x000f220000300800 */
[----:B------:R-:W-:Y:S02]  /*77f0*/  LEA R92, P2, R122, UR10, 0x1 ;  /* 0x0000000a7a5c7c11 */ /* 0x000fe4000f8408ff */
[C---:B------:R-:W-:Y:S02]  /*7800*/  LEA R94, P1, R123.reuse, UR10, 0x1 ;  /* 0x0000000a7b5e7c11 */ /* 0x040fe4000f8208ff */
[----:B------:R-:W-:Y:S02]  /*7810*/  F2FP.BF16.F32.PACK_AB R104, R124, R4 ;  /* 0x000000047c68723e */ /* 0x000fe400000010ff */
[----:B---3--:R-:W-:Y:S02]  /*7820*/  LEA.HI.X R93, R122, UR11, R93, 0x1, P2 ;  /* 0x0000000b7a5d7c11 */ /* 0x008fe400090f0c5d */
[----:B------:R-:W3:Y:S01]  /*7830*/  LDL.LU R122, [R1+0x2c0] ;  /* 0x0002c000017a7983 */ /* 0x000ee20000300800 */
[----:B----4-:R-:W-:Y:S01]  /*7840*/  LEA.HI.X R95, R123, UR11, R95, 0x1, P1 ;  /* 0x0000000b7b5f7c11 */ /* 0x010fe200088f0c5f */
[----:B------:R-:W-:-:S02]  /*7850*/  ULDC.64 UR10, c[0x0][0x238] ;  /* 0x00008e00000a7ab9 */ /* 0x000fc40000000a00 */
[----:B------:R-:W4:Y:S04]  /*7860*/  LDL.LU R123, [R1+0x2bc] ;  /* 0x0002bc00017b7983 */ /* 0x000f280000300800 */
[----:B------:R-:W3:Y:S04]  /*7870*/  LDL.LU R124, [R1+0x2b8] ;  /* 0x0002b800017c7983 */ /* 0x000ee80000300800 */
[----:B------:R-:W2:Y:S01]  /*7880*/  LDL.LU R4, [R1+0x2b4] ;  /* 0x0002b40001047983 */ /* 0x000ea20000300800 */
[----:B------:R-:W-:-:S03]  /*7890*/  PRMT R125, R106, 0x7632, R125 ;  /* 0x000076326a7d7816 */ /* 0x000fc6000000007d */
[----:B------:R0:W-:Y:S01]  /*78a0*/  STG.E.U16 desc[UR6][R50.64], R106 ;  /* 0x0000006a32007986 */ /* 0x0001e2000c101506 */
[----:B------:R-:W-:-:S03]  /*78b0*/  F2FP.BF16.F32.PACK_AB R103, R103, R54 ;  /* 0x000000366767723e */ /* 0x000fc600000010ff */
[----:B------:R1:W-:Y:S04]  /*78c0*/  STG.E.U16 desc[UR6][R50.64+0x2], R125 ;  /* 0x0000027d32007986 */ /* 0x0003e8000c101506 */
[----:B------:R2:W-:Y:S01]  /*78d0*/  STG.E.U16 desc[UR6][R50.64+0x4], R107 ;  /* 0x0000046b32007986 */ /* 0x0005e2000c101506 */
[----:B0-----:R-:W-:-:S03]  /*78e0*/  PRMT R106, R104, 0x7610, R106 ;  /* 0x00007610686a7816 */ /* 0x001fc6000000006a */
[----:B-1----:R-:W4:Y:S01]  /*78f0*/  LDL.LU R125, [R1+0x2b0] ;  /* 0x0002b000017d7983 */ /* 0x002f220000300800 */
[----:B--2---:R-:W-:-:S03]  /*7900*/  PRMT R4, R107, 0x7632, R4 ;  /* 0x000076326b047816 */ /* 0x004fc60000000004 */
[----:B------:R-:W2:Y:S04]  /*7910*/  LDL.LU R107, [R1+0x150] ;  /* 0x00015000016b7983 */ /* 0x000ea80000300800 */
[----:B------:R-:W3:Y:S04]  /*7920*/  LDL.LU R54, [R1+0x2ac] ;  /* 0x0002ac0001367983 */ /* 0x000ee80000300800 */
[----:B------:R0:W-:Y:S04]  /*7930*/  STG.E.U16 desc[UR6][R50.64+0x6], R4 ;  /* 0x0000060432007986 */ /* 0x0001e8000c101506 */
[----:B------:R1:W-:Y:S04]  /*7940*/  STG.E.U16 desc[UR6][R48.64], R106 ;  /* 0x0000006a30007986 */ /* 0x0003e8000c101506 */
[----:B0-----:R-:W4:Y:S01]  /*7950*/  LDL.LU R4, [R1+0x2a8] ;  /* 0x0002a80001047983 */ /* 0x001f220000300800 */
[----:B------:R-:W-:-:S03]  /*7960*/  F2FP.BF16.F32.PACK_AB R50, R3, R55 ;  /* 0x000000370332723e */ /* 0x000fc600000010ff */
[----:B-1----:R-:W2:Y:S04]  /*7970*/  LDL.LU R106, [R1+0x108] ;  /* 0x00010800016a7983 */ /* 0x002ea80000300800 */
[----:B------:R-:W3:Y:S01]  /*7980*/  LDL.LU R3, [R1+0x2a4] ;  /* 0x0002a40001037983 */ /* 0x000ee20000300800 */
[----:B------:R-:W-:Y:S02]  /*7990*/  PRMT R104, R104, 0x7632, R104 ;  /* 0x0000763268687816 */ /* 0x000fe40000000068 */
[----:B------:R-:W-:Y:S01]  /*79a0*/  PRMT R51, R103, 0x7632, R51 ;  /* 0x0000763267337816 */ /* 0x000fe20000000033 */
[----:B------:R-:W4:Y:S04]  /*79b0*/  LDL.LU R55, [R1+0x2a0] ;  /* 0x0002a00001377983 */ /* 0x000f280000300800 */
[----:B------:R0:W-:Y:S04]  /*79c0*/  STG.E.U16 desc[UR6][R48.64+0x2], R104 ;  /* 0x0000026830007986 */ /* 0x0001e8000c101506 */
[----:B------:R1:W-:Y:S04]  /*79d0*/  STG.E.U16 desc[UR6][R48.64+0x4], R103 ;  /* 0x0000046730007986 */ /* 0x0003e8000c101506 */
[----:B------:R1:W-:Y:S04]  /*79e0*/  STG.E.U16 desc[UR6][R48.64+0x6], R51 ;  /* 0x0000063330007986 */ /* 0x0003e8000c101506 */
[----:B0-----:R-:W4:Y:S04]  /*79f0*/  LDL.LU R104, [R1+0x160] ;  /* 0x0001600001687983 */ /* 0x001f280000300800 */
[----:B-1----:R-:W4:Y:S01]  /*7a00*/  LDL.LU R103, [R1+0x124] ;  /* 0x0001240001677983 */ /* 0x002f220000300800 */
[----:B------:R-:W-:-:S03]  /*7a10*/  PRMT R48, R50, 0x7632, R48 ;  /* 0x0000763232307816 */ /* 0x000fc60000000030 */
[----:B------:R0:W-:Y:S01]  /*7a20*/  STG.E.U16 desc[UR6][R6.64], R50 ;  /* 0x0000003206007986 */ /* 0x0001e2000c101506 */
[----:B--2---:R-:W-:Y:S02]  /*7a30*/  F2FP.BF16.F32.PACK_AB R49, R106, R107 ;  /* 0x0000006b6a31723e */ /* 0x004fe400000010ff */
[----:B---3--:R-:W-:Y:S02]  /*7a40*/  F2FP.BF16.F32.PACK_AB R102, R102, R3 ;  /* 0x000000036666723e */ /* 0x008fe400000010ff */
[----:B------:R-:W2:Y:S02]  /*7a50*/  LDL.LU R3, [R1+0x29c] ;  /* 0x00029c0001037983 */ /* 0x000ea40000300800 */
[----:B0-----:R-:W-:Y:S02]  /*7a60*/  PRMT R50, R102, 0x7632, R50 ;  /* 0x0000763266327816 */ /* 0x001fe40000000032 */
[----:B------:R-:W3:Y:S04]  /*7a70*/  LDL.LU R51, [R1+0x154] ;  /* 0x0001540001337983 */ /* 0x000ee80000300800 */
[----:B------:R-:W2:Y:S04]  /*7a80*/  LDL.LU R106, [R1+0x12c] ;  /* 0x00012c00016a7983 */ /* 0x000ea80000300800 */
[----:B------:R-:W2:Y:S04]  /*7a90*/  LDL.LU R107, [R1+0x168] ;  /* 0x00016800016b7983 */ /* 0x000ea80000300800 */
[----:B------:R0:W-:Y:S04]  /*7aa0*/  STG.E.U16 desc[UR6][R6.64+0x4], R102 ;  /* 0x0000046606007986 */ /* 0x0001e8000c101506 */
[----:B0-----:R-:W3:Y:S01]  /*7ab0*/  LDL.LU R102, [R1+0x114] ;  /* 0x0001140001667983 */ /* 0x001ee20000300800 */
[----:B----4-:R-:W-:-:S03]  /*7ac0*/  F2FP.BF16.F32.PACK_AB R101, R101, R4 ;  /* 0x000000046565723e */ /* 0x010fc600000010ff */
[----:B------:R0:W-:Y:S01]  /*7ad0*/  STG.E.U16 desc[UR6][R6.64+0x2], R48 ;  /* 0x0000023006007986 */ /* 0x0001e2000c101506 */
[----:B------:R-:W-:-:S03]  /*7ae0*/  F2FP.BF16.F32.PACK_AB R100, R100, R54 ;  /* 0x000000366464723e */ /* 0x000fc600000010ff */
[----:B------:R1:W-:Y:S04]  /*7af0*/  STG.E.U16 desc[UR6][R6.64+0x6], R50 ;  /* 0x0000063206007986 */ /* 0x0003e8000c101506 */
[----:B------:R-:W4:Y:S01]  /*7b00*/  LDL.LU R4, [R1+0x298] ;  /* 0x0002980001047983 */ /* 0x000f220000300800 */
[----:B0-----:R-:W-:Y:S02]  /*7b10*/  PRMT R48, R101, 0x7632, R48 ;  /* 0x0000763265307816 */ /* 0x001fe40000000030 */
[----:B-1----:R-:W-:Y:S01]  /*7b20*/  PRMT R6, R49, 0x7632, R6 ;  /* 0x0000763231067816 */ /* 0x002fe20000000006 */
[----:B------:R-:W-:Y:S04]  /*7b30*/  STG.E.U16 desc[UR6][R52.64], R49 ;  /* 0x0000003134007986 */ /* 0x000fe8000c101506 */
[----:B------:R-:W-:Y:S04]  /*7b40*/  STG.E.U16 desc[UR6][R52.64+0x2], R6 ;  /* 0x0000020634007986 */ /* 0x000fe8000c101506 */
[----:B------:R-:W-:Y:S04]  /*7b50*/  STG.E.U16 desc[UR6][R52.64+0x4], R101 ;  /* 0x0000046534007986 */ /* 0x000fe8000c101506 */
[----:B------:R0:W-:Y:S04]  /*7b60*/  STG.E.U16 desc[UR6][R52.64+0x6], R48 ;  /* 0x0000063034007986 */ /* 0x0001e8000c101506 */
[----:B------:R-:W-:Y:S01]  /*7b70*/  STG.E.U16 desc[UR6][R8.64+0x4], R100 ;  /* 0x0000046408007986 */ /* 0x000fe2000c101506 */
[----:B0-----:R-:W-:-:S05]  /*7b80*/  PRMT R48, R100, 0x7632, R48 ;  /* 0x0000763264307816 */ /* 0x001fca0000000030 */
[----:B------:R-:W-:Y:S01]  /*7b90*/  STG.E.U16 desc[UR6][R8.64+0x6], R48 ;  /* 0x0000063008007986 */ /* 0x000fe2000c101506 */
[----:B---3--:R-:W-:-:S03]  /*7ba0*/  F2FP.BF16.F32.PACK_AB R7, R102, R51 ;  /* 0x000000336607723e */ /* 0x008fc600000010ff */
[----:B------:R-:W3:Y:S04]  /*7bb0*/  LDL.LU R102, [R1+0x13c] ;  /* 0x00013c0001667983 */ /* 0x000ee80000300800 */
[----:B------:R-:W3:Y:S01]  /*7bc0*/  LDL.LU R51, [R1+0x17c] ;  /* 0x00017c0001337983 */ /* 0x000ee20000300800 */
[----:B------:R-:W-:-:S03]  /*7bd0*/  PRMT R6, R7, 0x7632, R6 ;  /* 0x0000763207067816 */ /* 0x000fc60000000006 */
[----:B------:R0:W-:Y:S04]  /*7be0*/  STG.E.U16 desc[UR6][R8.64], R7 ;  /* 0x0000000708007986 */ /* 0x0001e8000c101506 */
[----:B------:R-:W4:Y:S04]  /*7bf0*/  LDL.LU R54, [R1+0x294] ;  /* 0x0002940001367983 */ /* 0x000f280000300800 */
[----:B------:R1:W-:Y:S01]  /*7c00*/  STG.E.U16 desc[UR6][R8.64+0x2], R6 ;  /* 0x0000020608007986 */ /* 0x0003e2000c101506 */
[----:B0-----:R-:W-:-:S03]  /*7c10*/  F2FP.BF16.F32.PACK_AB R7, R103, R104 ;  /* 0x000000686707723e */ /* 0x001fc600000010ff */
[----:B------:R-:W4:Y:S04]  /*7c20*/  LDL.LU R103, [R1+0x144] ;  /* 0x0001440001677983 */ /* 0x000f280000300800 */
[----:B------:R-:W4:Y:S01]  /*7c30*/  LDL.LU R104, [R1+0x188] ;  /* 0x0001880001687983 */ /* 0x000f220000300800 */
[----:B-1----:R-:W-:-:S03]  /*7c40*/  PRMT R6, R7, 0x7632, R6 ;  /* 0x0000763207067816 */ /* 0x002fc60000000006 */
[----:B------:R2:W-:Y:S02]  /*7c50*/  STG.E.U16 desc[UR6][R56.64], R7 ;  /* 0x0000000738007986 */ /* 0x0005e4000c101506 */
[----:B--2---:R-:W-:Y:S02]  /*7c60*/  F2FP.BF16.F32.PACK_AB R7, R106, R107 ;  /* 0x0000006b6a07723e */ /* 0x004fe400000010ff */
[----:B------:R-:W2:Y:S04]  /*7c70*/  LDL.LU R106, [R1+0x140] ;  /* 0x00014000016a7983 */ /* 0x000ea80000300800 */
[----:B------:R-:W2:Y:S01]  /*7c80*/  LDL.LU R107, [R1+0x1a4] ;  /* 0x0001a400016b7983 */ /* 0x000ea20000300800 */
[----:B------:R-:W-:Y:S02]  /*7c90*/  F2FP.BF16.F32.PACK_AB R99, R99, R125 ;  /* 0x0000007d6363723e */ /* 0x000fe400000010ff */
[----:B------:R-:W-:-:S02]  /*7ca0*/  F2FP.BF16.F32.PACK_AB R98, R98, R124 ;  /* 0x0000007c6262723e */ /* 0x000fc400000010ff */
[----:B------:R-:W-:Y:S01]  /*7cb0*/  PRMT R8, R99, 0x7632, R8 ;  /* 0x0000763263087816 */ /* 0x000fe20000000008 */
[----:B------:R0:W-:Y:S01]  /*7cc0*/  STG.E.U16 desc[UR6][R56.64+0x2], R6 ;  /* 0x0000020638007986 */ /* 0x0001e2000c101506 */
[----:B------:R-:W-:-:S03]  /*7cd0*/  F2FP.BF16.F32.PACK_AB R97, R97, R123 ;  /* 0x0000007b6161723e */ /* 0x000fc600000010ff */
[----:B------:R-:W-:Y:S04]  /*7ce0*/  STG.E.U16 desc[UR6][R56.64+0x4], R99 ;  /* 0x0000046338007986 */ /* 0x000fe8000c101506 */
[----:B------:R1:W-:Y:S01]  /*7cf0*/  STG.E.U16 desc[UR6][R56.64+0x6], R8 ;  /* 0x0000060838007986 */ /* 0x0003e2000c101506 */
[----:B0-----:R-:W-:-:S03]  /*7d00*/  PRMT R6, R7, 0x7632, R6 ;  /* 0x0000763207067816 */ /* 0x001fc60000000006 */
[----:B------:R-:W-:Y:S01]  /*7d10*/  STG.E.U16 desc[UR6][R10.64], R7 ;  /* 0x000000070a007986 */ /* 0x000fe2000c101506 */
[----:B-1----:R-:W-:-:S03]  /*7d20*/  PRMT R8, R98, 0x7632, R8 ;  /* 0x0000763262087816 */ /* 0x002fc60000000008 */
        /* <DEDUP_REMOVED lines=11> */
[----:B------:R0:W-:Y:S01]  /*7de0*/  STG.E.U16 desc[UR6][R58.64+0x2], R6 ;  /* 0x000002063a007986 */ /* 0x0001e2000c101506 */
[----:B----4-:R-:W-:-:S03]  /*7df0*/  F2FP.BF16.F32.PACK_AB R7, R103, R104 ;  /* 0x000000686707723e */ /* 0x010fc600000010ff */
[----:B------:R-:W4:Y:S04]  /*7e00*/  LDL.LU R103, [R1+0x134] ;  /* 0x0001340001677983 */ /* 0x000f280000300800 */
[----:B------:R-:W4:Y:S01]  /*7e10*/  LDL.LU R104, [R1+0x1e0] ;  /* 0x0001e00001687983 */ /* 0x000f220000300800 */
[----:B0-----:R-:W-:-:S03]  /*7e20*/  PRMT R6, R7, 0x7632, R6 ;  /* 0x0000763207067816 */ /* 0x001fc60000000006 */
        /* <DEDUP_REMOVED lines=51> */
[----:B------:R-:W3:Y:S01]  /*8160*/  LDL.LU R102, [R1+0x118] ;  /* 0x0001180001667983 */ /* 0x000ee20000300800 */
[----:B------:R-:W-:-:S03]  /*8170*/  PRMT R6, R7, 0x7632, R6 ;  /* 0x0000763207067816 */ /* 0x000fc60000000006 */
[----:B------:R-:W3:Y:S04]  /*8180*/  LDL.LU R51, [R1+0x1b0] ;  /* 0x0001b00001337983 */ /* 0x000ee80000300800 */
        /* <DEDUP_REMOVED lines=11> */
[----:B------:R-:W-:-:S02]  /*8240*/  PRMT R9, R7, 0x7610, R9 ;  /* 0x0000761007097816 */ /* 0x000fc40000000009 */
[----:B------:R-:W-:Y:S02]  /*8250*/  PRMT R10, R7, 0x7632, R10 ;  /* 0x00007632070a7816 */ /* 0x000fe4000000000a */
[----:B------:R-:W-:Y:S01]  /*8260*/  F2FP.BF16.F32.PACK_AB R42, R42, R115 ;  /* 0x000000732a2a723e */ /* 0x000fe200000010ff */
[----:B------:R4:W-:Y:S01]  /*8270*/  STG.E.U16 desc[UR6][R18.64+0x2], R6 ;  /* 0x0000020612007986 */ /* 0x0009e2000c101506 */
[----:B------:R-:W-:Y:S02]  /*8280*/  PRMT R8, R43, 0x7632, R8 ;  /* 0x000076322b087816 */ /* 0x000fe40000000008 */
[----:B------:R-:W-:Y:S01]  /*8290*/  PRMT R11, R42, 0x7632, R11 ;  /* 0x000076322a0b7816 */ /* 0x000fe2000000000b */
[----:B------:R-:W-:Y:S04]  /*82a0*/  STG.E.U16 desc[UR6][R18.64+0x4], R43 ;  /* 0x0000042b12007986 */ /* 0x000fe8000c101506 */
[----:B------:R-:W-:Y:S04]  /*82b0*/  STG.E.U16 desc[UR6][R18.64+0x6], R8 ;  /* 0x0000060812007986 */ /* 0x000fe8000c101506 */
[----:B------:R0:W-:Y:S04]  /*82c0*/  STG.E.U16 desc[UR6][R66.64+0x2], R10 ;  /* 0x0000020a42007986 */ /* 0x0001e8000c101506 */
[----:B------:R1:W-:Y:S01]  /*82d0*/  STG.E.U16 desc[UR6][R66.64+0x6], R11 ;  /* 0x0000060b42007986 */ /* 0x0003e2000c101506 */
[----:B---3--:R-:W-:-:S03]  /*82e0*/  F2FP.BF16.F32.PACK_AB R7, R102, R51 ;  /* 0x000000336607723e */ /* 0x008fc600000010ff */
[----:B------:R-:W3:Y:S04]  /*82f0*/  LDL.LU R102, [R1+0x100] ;  /* 0x0001000001667983 */ /* 0x000ee80000300800 */
[----:B------:R-:W3:Y:S01]  /*8300*/  LDL.LU R51, [R1+0x194] ;  /* 0x0001940001337983 */ /* 0x000ee20000300800 */
[----:B----4-:R-:W-:-:S03]  /*8310*/  F2FP.BF16.F32.PACK_AB R6, R103, R104 ;  /* 0x000000686706723e */ /* 0x010fc600000010ff */
[----:B------:R-:W4:Y:S04]  /*8320*/  LDL.LU R103, [R1+0xdc] ;  /* 0x0000dc0001677983 */ /* 0x000f280000300800 */
[----:B------:R-:W4:Y:S01]  /*8330*/  LDL.LU R104, [R1+0x18c] ;  /* 0x00018c0001687983 */ /* 0x000f220000300800 */
[C---:B0-----:R-:W-:Y:S02]  /*8340*/  PRMT R10, R6.reuse, 0x7610, R10 ;  /* 0x00007610060a7816 */ /* 0x041fe4000000000a */
[----:B-1----:R-:W-:Y:S02]  /*8350*/  PRMT R11, R6, 0x7632, R11 ;  /* 0x00007632060b7816 */ /* 0x002fe4000000000b */
[----:B--2---:R-:W-:Y:S02]  /*8360*/  F2FP.BF16.F32.PACK_AB R6, R106, R107 ;  /* 0x0000006b6a06723e */ /* 0x004fe400000010ff */
[----:B------:R-:W2:Y:S04]  /*8370*/  LDL.LU R106, [R1+0x40] ;  /* 0x00004000016a7983 */ /* 0x000ea80000300800 */
[----:B------:R-:W2:Y:S01]  /*8380*/  LDL.LU R107, [R1+0x184] ;  /* 0x00018400016b7983 */ /* 0x000ea20000300800 */
[----:B------:R-:W-:-:S02]  /*8390*/  F2FP.BF16.F32.PACK_AB R41, R41, R114 ;  /* 0x000000722929723e */ /* 0x000fc400000010ff */
[----:B------:R-:W-:Y:S01]  /*83a0*/  PRMT R8, R7, 0x7632, R8 ;  /* 0x0000763207087816 */ /* 0x000fe20000000008 */
[----:B------:R0:W-:Y:S01]  /*83b0*/  STG.E.U16 desc[UR6][R66.64], R9 ;  /* 0x0000000942007986 */ /* 0x0001e2000c101506 */
[----:B------:R-:W-:-:S03]  /*83c0*/  F2FP.BF16.F32.PACK_AB R40, R40, R113 ;  /* 0x000000712828723e */ /* 0x000fc600000010ff */
[----:B------:R-:W-:Y:S01]  /*83d0*/  STG.E.U16 desc[UR6][R66.64+0x4], R42 ;  /* 0x0000042a42007986 */ /* 0x000fe2000c101506 */
[----:B------:R-:W-:-:S03]  /*83e0*/  F2FP.BF16.F32.PACK_AB R39, R39, R112 ;  /* 0x000000702727723e */ /* 0x000fc600000010ff */
[----:B------:R1:W-:Y:S01]  /*83f0*/  STG.E.U16 desc[UR6][R20.64], R7 ;  /* 0x0000000714007986 */ /* 0x0003e2000c101506 */
[----:B0-----:R-:W-:-:S03]  /*8400*/  PRMT R9, R41, 0x7632, R9 ;  /* 0x0000763229097816 */ /* 0x001fc60000000009 */
[----:B------:R0:W-:Y:S04]  /*8410*/  STG.E.U16 desc[UR6][R20.64+0x2], R8 ;  /* 0x0000020814007986 */ /* 0x0001e8000c101506 */
[----:B------:R0:W-:Y:S01]  /*8420*/  STG.E.U16 desc[UR6][R20.64+0x6], R9 ;  /* 0x0000060914007986 */ /* 0x0001e2000c101506 */
[----:B-1----:R-:W-:-:S03]  /*8430*/  PRMT R7, R40, 0x7632, R7 ;  /* 0x0000763228077816 */ /* 0x002fc60000000007 */
[----:B------:R-:W-:Y:S01]  /*8440*/  STG.E.U16 desc[UR6][R20.64+0x4], R41 ;  /* 0x0000042914007986 */ /* 0x000fe2000c101506 */
[C---:B0-----:R-:W-:Y:S02]  /*8450*/  PRMT R8, R6.reuse, 0x7610, R8 ;  /* 0x0000761006087816 */ /* 0x041fe40000000008 */
[----:B------:R-:W-:Y:S01]  /*8460*/  PRMT R9, R6, 0x7632, R9 ;  /* 0x0000763206097816 */ /* 0x000fe20000000009 */
[----:B------:R0:W-:Y:S04]  /*8470*/  STG.E.U16 desc[UR6][R68.64], R10 ;  /* 0x0000000a44007986 */ /* 0x0001e8000c101506 */
[----:B------:R1:W-:Y:S04]  /*8480*/  STG.E.U16 desc[UR6][R68.64+0x2], R11 ;  /* 0x0000020b44007986 */ /* 0x0003e8000c101506 */
[----:B------:R1:W-:Y:S01]  /*8490*/  STG.E.U16 desc[UR6][R68.64+0x6], R7 ;  /* 0x0000060744007986 */ /* 0x0003e2000c101506 */
[----:B0-----:R-:W-:-:S03]  /*84a0*/  PRMT R10, R39, 0x7632, R10 ;  /* 0x00007632270a7816 */ /* 0x001fc6000000000a */
[----:B------:R-:W-:Y:S04]  /*84b0*/  STG.E.U16 desc[UR6][R68.64+0x4], R40 ;  /* 0x0000042844007986 */ /* 0x000fe8000c101506 */
[----:B------:R0:W-:Y:S04]  /*84c0*/  STG.E.U16 desc[UR6][R22.64+0x2], R9 ;  /* 0x0000020916007986 */ /* 0x0001e8000c101506 */
[----:B------:R0:W-:Y:S01]  /*84d0*/  STG.E.U16 desc[UR6][R22.64+0x6], R10 ;  /* 0x0000060a16007986 */ /* 0x0001e2000c101506 */
[----:B---3--:R-:W-:-:S03]  /*84e0*/  F2FP.BF16.F32.PACK_AB R6, R102, R51 ;  /* 0x000000336606723e */ /* 0x008fc600000010ff */
[----:B------:R-:W3:Y:S01]  /*84f0*/  LDL.LU R102, [R1+0x3c] ;  /* 0x00003c0001667983 */ /* 0x000ee20000300800 */
[----:B-1----:R-:W-:-:S03]  /*8500*/  PRMT R11, R6, 0x7610, R11 ;  /* 0x00007610060b7816 */ /* 0x002fc6000000000b */
[----:B------:R-:W3:Y:S01]  /*8510*/  LDL.LU R51, [R1+0x180] ;  /* 0x0001800001337983 */ /* 0x000ee20000300800 */
[----:B------:R-:W-:Y:S02]  /*8520*/  PRMT R7, R6, 0x7632, R7 ;  /* 0x0000763206077816 */ /* 0x000fe40000000007 */
[----:B----4-:R-:W-:Y:S02]  /*8530*/  F2FP.BF16.F32.PACK_AB R6, R103, R104 ;  /* 0x000000686706723e */ /* 0x010fe400000010ff */
[----:B------:R-:W4:Y:S04]  /*8540*/  LDL.LU R103, [R1+0x38] ;  /* 0x0000380001677983 */ /* 0x000f280000300800 */
[----:B------:R-:W4:Y:S01]  /*8550*/  LDL.LU R104, [R1+0x178] ;  /* 0x0001780001687983 */ /* 0x000f220000300800 */
[----:B0-----:R-:W-:-:S02]  /*8560*/  PRMT R9, R6, 0x7610, R9 ;  /* 0x0000761006097816 */ /* 0x001fc40000000009 */
[----:B------:R-:W-:Y:S02]  /*8570*/  PRMT R10, R6, 0x7632, R10 ;  /* 0x00007632060a7816 */ /* 0x000fe4000000000a */
[----:B--2---:R-:W-:Y:S02]  /*8580*/  F2FP.BF16.F32.PACK_AB R6, R106, R107 ;  /* 0x0000006b6a06723e */ /* 0x004fe400000010ff */
[----:B------:R-:W2:Y:S04]  /*8590*/  LDL.LU R106, [R1+0x34] ;  /* 0x00003400016a7983 */ /* 0x000ea80000300800 */
[----:B------:R-:W2:Y:S01]  /*85a0*/  LDL.LU R107, [R1+0x174] ;  /* 0x00017400016b7983 */ /* 0x000ea20000300800 */
[----:B------:R-:W-:-:S03]  /*85b0*/  F2FP.BF16.F32.PACK_AB R38, R38, R111 ;  /* 0x0000006f2626723e */ /* 0x000fc600000010ff */
[----:B------:R0:W-:Y:S01]  /*85c0*/  STG.E.U16 desc[UR6][R22.64], R8 ;  /* 0x0000000816007986 */ /* 0x0001e2000c101506 */
[----:B------:R-:W-:-:S03]  /*85d0*/  F2FP.BF16.F32.PACK_AB R37, R37, R110 ;  /* 0x0000006e2525723e */ /* 0x000fc600000010ff */
[----:B------:R-:W-:Y:S01]  /*85e0*/  STG.E.U16 desc[UR6][R22.64+0x4], R39 ;  /* 0x0000042716007986 */ /* 0x000fe2000c101506 */
[----:B0-----:R-:W-:-:S03]  /*85f0*/  PRMT R8, R38, 0x7632, R8 ;  /* 0x0000763226087816 */ /* 0x001fc60000000008 */
[----:B------:R0:W-:Y:S04]  /*8600*/  STG.E.U16 desc[UR6][R70.64+0x2], R7 ;  /* 0x0000020746007986 */ /* 0x0001e8000c101506 */
[----:B------:R1:W-:Y:S04]  /*8610*/  STG.E.U16 desc[UR6][R70.64+0x6], R8 ;  /* 0x0000060846007986 */ /* 0x0003e8000c101506 */
[----:B------:R1:W-:Y:S01]  /*8620*/  STG.E.U16 desc[UR6][R70.64], R11 ;  /* 0x0000000b46007986 */ /* 0x0003e2000c101506 */
[----:B0-----:R-:W-:-:S03]  /*8630*/  PRMT R7, R6, 0x7610, R7 ;  /* 0x0000761006077816 */ /* 0x001fc60000000007 */
[----:B------:R0:W-:Y:S01]  /*8640*/  STG.E.U16 desc[UR6][R70.64+0x4], R38 ;  /* 0x0000042646007986 */ /* 0x0001e2000c101506 */
[----:B-1----:R-:W-:-:S03]  /*8650*/  PRMT R8, R6, 0x7632, R8 ;  /* 0x0000763206087816 */ /* 0x002fc60000000008 */
[----:B------:R1:W-:Y:S01]  /*8660*/  STG.E.U16 desc[UR6][R72.64+0x2], R10 ;  /* 0x0000020a48007986 */ /* 0x0003e2000c101506 */
[----:B------:R-:W-:-:S03]  /*8670*/  PRMT R11, R37, 0x7632, R11 ;  /* 0x00007632250b7816 */ /* 0x000fc6000000000b */
[----:B------:R-:W-:Y:S04]  /*8680*/  STG.E.U16 desc[UR6][R72.64], R9 ;  /* 0x0000000948007986 */ /* 0x000fe8000c101506 */
[----:B------:R-:W-:Y:S04]  /*8690*/  STG.E.U16 desc[UR6][R72.64+0x4], R37 ;  /* 0x0000042548007986 */ /* 0x000fe8000c101506 */
[----:B------:R-:W-:Y:S04]  /*86a0*/  STG.E.U16 desc[UR6][R72.64+0x6], R11 ;  /* 0x0000060b48007986 */ /* 0x000fe8000c101506 */
[----:B------:R4:W-:Y:S01]  /*86b0*/  STG.E.U16 desc[UR6][R74.64+0x2], R8 ;  /* 0x000002084a007986 */ /* 0x0009e2000c101506 */
[----:B---3--:R-:W-:-:S03]  /*86c0*/  F2FP.BF16.F32.PACK_AB R6, R102, R51 ;  /* 0x000000336606723e */ /* 0x008fc600000010ff */
[----:B------:R-:W3:Y:S01]  /*86d0*/  LDL.LU R102, [R1+0x2c] ;  /* 0x00002c0001667983 */ /* 0x000ee20000300800 */
[----:B0-----:R-:W-:-:S03]  /*86e0*/  PRMT R38, R6, 0x7610, R38 ;  /* 0x0000761006267816 */ /* 0x001fc60000000026 */
[----:B------:R-:W3:Y:S01]  /*86f0*/  LDL.LU R51, [R1+0x16c] ;  /* 0x00016c0001337983 */ /* 0x000ee20000300800 */
[----:B-1----:R-:W-:Y:S02]  /*8700*/  PRMT R10, R6, 0x7632, R10 ;  /* 0x00007632060a7816 */ /* 0x002fe4000000000a */
[----:B----4-:R-:W-:Y:S02]  /*8710*/  F2FP.BF16.F32.PACK_AB R6, R103, R104 ;  /* 0x000000686706723e */ /* 0x010fe400000010ff */
[----:B------:R-:W4:Y:S04]  /*8720*/  LDL.LU R103, [R1+0x28] ;  /* 0x0000280001677983 */ /* 0x000f280000300800 */
[----:B------:R-:W4:Y:S01]  /*8730*/  LDL.LU R104, [R1+0x164] ;  /* 0x0001640001687983 */ /* 0x000f220000300800 */
[----:B------:R-:W-:-:S02]  /*8740*/  PRMT R39, R6, 0x7610, R39 ;  /* 0x0000761006277816 */ /* 0x000fc40000000027 */
[----:B------:R-:W-:Y:S02]  /*8750*/  PRMT R8, R6, 0x7632, R8 ;  /* 0x0000763206087816 */ /* 0x000fe40000000008 */
[----:B--2---:R-:W-:Y:S02]  /*8760*/  F2FP.BF16.F32.PACK_AB R6, R106, R107 ;  /* 0x0000006b6a06723e */ /* 0x004fe400000010ff */
[----:B------:R-:W2:Y:S04]  /*8770*/  LDL.LU R106, [R1+0x15c] ;  /* 0x00015c00016a7983 */ /* 0x000ea80000300800 */
[----:B------:R-:W2:Y:S01]  /*8780*/  LDL.LU R107, [R1+0x158] ;  /* 0x00015800016b7983 */ /* 0x000ea20000300800 */
[----:B------:R-:W-:Y:S02]  /*8790*/  F2FP.BF16.F32.PACK_AB R36, R36, R109 ;  /* 0x0000006d2424723e */ /* 0x000fe400000010ff */
[----:B------:R-:W-:Y:S01]  /*87a0*/  F2FP.BF16.F32.PACK_AB R35, R35, R108 ;  /* 0x0000006c2323723e */ /* 0x000fe200000010ff */
[----:B------:R0:W-:Y:S01]  /*87b0*/  STG.E.U16 desc[UR6][R74.64], R7 ;  /* 0x000000074a007986 */ /* 0x0001e2000c101506 */
[----:B------:R-:W-:-:S02]  /*87c0*/  PRMT R9, R36, 0x7632, R9 ;  /* 0x0000763224097816 */ /* 0x000fc40000000009 */
[----:B------:R-:W-:Y:S01]  /*87d0*/  F2FP.BF16.F32.PACK_AB R29, R34, R29 ;  /* 0x0000001d221d723e */ /* 0x000fe200000010ff */
[----:B------:R-:W-:Y:S01]  /*87e0*/  STG.E.U16 desc[UR6][R74.64+0x4], R36 ;  /* 0x000004244a007986 */ /* 0x000fe2000c101506 */
[----:B------:R-:W-:-:S03]  /*87f0*/  PRMT R40, R6, 0x7610, R40 ;  /* 0x0000761006287816 */ /* 0x000fc60000000028 */
[----:B------:R1:W-:Y:S01]  /*8800*/  STG.E.U16 desc[UR6][R74.64+0x6], R9 ;  /* 0x000006094a007986 */ /* 0x0003e2000c101506 */
[----:B0-----:R-:W-:-:S03]  /*8810*/  PRMT R7, R35, 0x7632, R7 ;  /* 0x0000763223077816 */ /* 0x001fc60000000007 */
[----:B------:R-:W-:Y:S04]  /*8820*/  STG.E.U16 desc[UR6][R76.64], R38 ;  /* 0x000000264c007986 */ /* 0x000fe8000c101506 */
[----:B------:R0:W-:Y:S01]  /*8830*/  STG.E.U16 desc[UR6][R76.64+0x6], R7 ;  /* 0x000006074c007986 */ /* 0x0001e2000c101506 */
[----:B------:R-:W-:Y:S02]  /*8840*/  F2FP.BF16.F32.PACK_AB R26, R33, R26 ;  /* 0x0000001a211a723e */ /* 0x000fe400000010ff */
[----:B-1----:R-:W-:Y:S01]  /*8850*/  PRMT R9, R29, 0x7632, R9 ;  /* 0x000076321d097816 */ /* 0x002fe20000000009 */
[----:B------:R1:W-:Y:S04]  /*8860*/  STG.E.U16 desc[UR6][R76.64+0x2], R10 ;  /* 0x0000020a4c007986 */ /* 0x0003e8000c101506 */
[----:B------:R-:W-:Y:S01]  /*8870*/  STG.E.U16 desc[UR6][R76.64+0x4], R35 ;  /* 0x000004234c007986 */ /* 0x000fe2000c101506 */
[----:B0-----:R-:W-:-:S03]  /*8880*/  PRMT R7, R6, 0x7632, R7 ;  /* 0x0000763206077816 */ /* 0x001fc60000000007 */
[----:B------:R0:W-:Y:S01]  /*8890*/  STG.E.U16 desc[UR6][R78.64+0x2], R8 ;  /* 0x000002084e007986 */ /* 0x0001e2000c101506 */
[----:B-1----:R-:W-:-:S03]  /*88a0*/  PRMT R10, R26, 0x7632, R10 ;  /* 0x000076321a0a7816 */ /* 0x002fc6000000000a */
[----:B------:R-:W-:Y:S04]  /*88b0*/  STG.E.U16 desc[UR6][R78.64], R39 ;  /* 0x000000274e007986 */ /* 0x000fe8000c101506 */
[----:B------:R-:W-:Y:S04]  /*88c0*/  STG.E.U16 desc[UR6][R78.64+0x4], R29 ;  /* 0x0000041d4e007986 */ /* 0x000fe8000c101506 */
[----:B------:R-:W-:Y:S04]  /*88d0*/  STG.E.U16 desc[UR6][R78.64+0x6], R9 ;  /* 0x000006094e007986 */ /* 0x000fe8000c101506 */
[----:B------:R1:W-:Y:S04]  /*88e0*/  STG.E.U16 desc[UR6][R80.64+0x2], R7 ;  /* 0x0000020750007986 */ /* 0x0003e8000c101506 */
[----:B------:R-:W-:Y:S04]  /*88f0*/  STG.E.U16 desc[UR6][R80.64], R40 ;  /* 0x0000002850007986 */ /* 0x000fe8000c101506 */
[----:B------:R-:W-:Y:S04]  /*8900*/  STG.E.U16 desc[UR6][R80.64+0x4], R26 ;  /* 0x0000041a50007986 */ /* 0x000fe8000c101506 */
[----:B------:R-:W-:Y:S01]  /*8910*/  STG.E.U16 desc[UR6][R80.64+0x6], R10 ;  /* 0x0000060a50007986 */ /* 0x000fe2000c101506 */
[----:B---3--:R-:W-:-:S04]  /*8920*/  F2FP.BF16.F32.PACK_AB R6, R102, R51 ;  /* 0x000000336606723e */ /* 0x008fc800000010ff */
[C---:B------:R-:W-:Y:S02]  /*8930*/  PRMT R41, R6.reuse, 0x7610, R41 ;  /* 0x0000761006297816 */ /* 0x040fe40000000029 */
[----:B0-----:R-:W-:-:S05]  /*8940*/  PRMT R8, R6, 0x7632, R8 ;  /* 0x0000763206087816 */ /* 0x001fca0000000008 */
[----:B------:R0:W-:Y:S01]  /*8950*/  STG.E.U16 desc[UR6][R82.64+0x2], R8 ;  /* 0x0000020852007986 */ /* 0x0001e2000c101506 */
[----:B----4-:R-:W-:-:S04]  /*8960*/  F2FP.BF16.F32.PACK_AB R6, R103, R104 ;  /* 0x000000686706723e */ /* 0x010fc800000010ff */
[C---:B------:R-:W-:Y:S02]  /*8970*/  PRMT R42, R6.reuse, 0x7610, R42 ;  /* 0x00007610062a7816 */ /* 0x040fe4000000002a */
[----:B-1----:R-:W-:Y:S02]  /*8980*/  PRMT R7, R6, 0x7632, R7 ;  /* 0x0000763206077816 */ /* 0x002fe40000000007 */
[----:B--2---:R-:W-:Y:S02]  /*8990*/  F2FP.BF16.F32.PACK_AB R6, R54, R106 ;  /* 0x0000006a3606723e */ /* 0x004fe400000010ff */
[----:B------:R-:W2:Y:S02]  /*89a0*/  LDL.LU R54, [R1+0x290] ;  /* 0x0002900001367983 */ /* 0x000ea40000300800 */
[C---:B------:R-:W-:Y:S02]  /*89b0*/  PRMT R43, R6.reuse, 0x7610, R43 ;  /* 0x00007610062b7816 */ /* 0x040fe4000000002b */
[----:B0-----:R-:W-:-:S02]  /*89c0*/  PRMT R8, R6, 0x7632, R8 ;  /* 0x0000763206087816 */ /* 0x001fc40000000008 */
[----:B------:R-:W-:Y:S02]  /*89d0*/  F2FP.BF16.F32.PACK_AB R6, R4, R107 ;  /* 0x0000006b0406723e */ /* 0x000fe400000010ff */
[----:B------:R-:W3:Y:S01]  /*89e0*/  LDL.LU R4, [R1+0x28c] ;  /* 0x00028c0001047983 */ /* 0x000ee20000300800 */
[----:B------:R-:W-:Y:S02]  /*89f0*/  F2FP.BF16.F32.PACK_AB R25, R32, R25 ;  /* 0x000000192019723e */ /* 0x000fe400000010ff */
[----:B------:R-:W-:Y:S01]  /*8a00*/  F2FP.BF16.F32.PACK_AB R5, R30, R5 ;  /* 0x000000051e05723e */ /* 0x000fe200000010ff */
[----:B------:R-:W4:Y:S01]  /*8a10*/  LDL.LU R107, [R1+0x10c] ;  /* 0x00010c00016b7983 */ /* 0x000f220000300800 */
[----:B------:R-:W-:Y:S02]  /*8a20*/  PRMT R9, R25, 0x7632, R9 ;  /* 0x0000763219097816 */ /* 0x000fe40000000009 */
[----:B------:R-:W-:-:S03]  /*8a30*/  PRMT R11, R5, 0x7632, R11 ;  /* 0x00007632050b7816 */ /* 0x000fc6000000000b */
[----:B------:R0:W-:Y:S02]  /*8a40*/  STG.E.U16 desc[UR6][R82.64+0x6], R9 ;  /* 0x0000060952007986 */ /* 0x0001e4000c101506 */
[----:B0-----:R-:W-:Y:S02]  /*8a50*/  PRMT R9, R5, 0x7610, R9 ;  /* 0x0000761005097816 */ /* 0x001fe40000000009 */
[----:B---3--:R-:W-:Y:S02]  /*8a60*/  F2FP.BF16.F32.PACK_AB R5, R3, R4 ;  /* 0x000000040305723e */ /* 0x008fe400000010ff */
[----:B------:R-:W3:Y:S04]  /*8a70*/  LDL.LU R3, [R1+0x288] ;  /* 0x0002880001037983 */ /* 0x000ee80000300800 */
[----:B------:R-:W3:Y:S01]  /*8a80*/  LDL.LU R4, [R1+0x284] ;  /* 0x0002840001047983 */ /* 0x000ee20000300800 */
[----:B------:R-:W-:-:S04]  /*8a90*/  F2FP.BF16.F32.PACK_AB R24, R31, R24 ;  /* 0x000000181f18723e */ /* 0x000fc800000010ff */
[----:B------:R-:W-:Y:S01]  /*8aa0*/  PRMT R10, R24, 0x7632, R10 ;  /* 0x00007632180a7816 */ /* 0x000fe2000000000a */
[----:B------:R-:W-:Y:S01]  /*8ab0*/  STG.E.U16 desc[UR6][R82.64], R41 ;  /* 0x0000002952007986 */ /* 0x000fe2000c101506 */
[----:B------:R-:W-:-:S03]  /*8ac0*/  F2FP.BF16.F32.PACK_AB R0, R27, R0 ;  /* 0x000000001b00723e */ /* 0x000fc600000010ff */
[----:B------:R-:W-:Y:S01]  /*8ad0*/  STG.E.U16 desc[UR6][R82.64+0x4], R25 ;  /* 0x0000041952007986 */ /* 0x000fe2000c101506 */
[----:B------:R-:W-:-:S03]  /*8ae0*/  F2FP.BF16.F32.PACK_AB R2, R28, R2 ;  /* 0x000000021c02723e */ /* 0x000fc600000010ff */
[----:B------:R-:W-:Y:S01]  /*8af0*/  STG.E.U16 desc[UR6][R84.64], R42 ;  /* 0x0000002a54007986 */ /* 0x000fe2000c101506 */
[----:B------:R-:W-:-:S03]  /*8b00*/  PRMT R44, R6, 0x7632, R44 ;  /* 0x00007632062c7816 */ /* 0x000fc6000000002c */
[----:B------:R-:W-:Y:S04]  /*8b10*/  STG.E.U16 desc[UR6][R84.64+0x2], R7 ;  /* 0x0000020754007986 */ /* 0x000fe8000c101506 */
[----:B------:R-:W-:Y:S04]  /*8b20*/  STG.E.U16 desc[UR6][R84.64+0x4], R24 ;  /* 0x0000041854007986 */ /* 0x000fe8000c101506 */
[----:B------:R-:W-:Y:S01]  /*8b30*/  STG.E.U16 desc[UR6][R84.64+0x6], R10 ;  /* 0x0000060a54007986 */ /* 0x000fe2000c101506 */
[----:B------:R-:W-:-:S03]  /*8b40*/  F2FP.BF16.F32.PACK_AB R91, R105, R91 ;  /* 0x0000005b695b723e */ /* 0x000fc600000010ff */
[----:B------:R-:W-:Y:S04]  /*8b50*/  STG.E.U16 desc[UR6][R86.64], R43 ;  /* 0x0000002b56007986 */ /* 0x000fe8000c101506 */
[----:B------:R0:W-:Y:S04]  /*8b60*/  STG.E.U16 desc[UR6][R86.64+0x2], R8 ;  /* 0x0000020856007986 */ /* 0x0001e8000c101506 */
[----:B------:R-:W-:Y:S04]  /*8b70*/  STG.E.U16 desc[UR6][R86.64+0x4], R9 ;  /* 0x0000040956007986 */ /* 0x000fe8000c101506 */
[----:B------:R-:W-:Y:S04]  /*8b80*/  STG.E.U16 desc[UR6][R86.64+0x6], R11 ;  /* 0x0000060b56007986 */ /* 0x000fe8000c101506 */
[----:B------:R1:W-:Y:S01]  /*8b90*/  STG.E.U16 desc[UR6][R88.64], R6 ;  /* 0x0000000658007986 */ /* 0x0003e2000c101506 */
[----:B0-----:R-:W-:-:S02]  /*8ba0*/  PRMT R8, R0, 0x7610, R8 ;  /* 0x0000761000087816 */ /* 0x001fc40000000008 */
[----:B------:R-:W-:Y:S01]  /*8bb0*/  PRMT R7, R2, 0x7632, R7 ;  /* 0x0000763202077816 */ /* 0x000fe20000000007 */
[----:B------:R0:W-:Y:S01]  /*8bc0*/  STG.E.U16 desc[UR6][R88.64+0x4], R2 ;  /* 0x0000040258007986 */ /* 0x0001e2000c101506 */
[----:B------:R-:W-:Y:S02]  /*8bd0*/  PRMT R46, R5, 0x7632, R46 ;  /* 0x00007632052e7816 */ /* 0x000fe4000000002e */
[----:B----4-:R-:W-:Y:S02]  /*8be0*/  LOP3.LUT R107, R107, 0x1, RZ, 0x3c, !PT ;  /* 0x000000016b6b7812 */ /* 0x010fe400078e3cff */
[----:B-1----:R-:W-:Y:S02]  /*8bf0*/  PRMT R6, R0, 0x7632, R6 ;  /* 0x0000763200067816 */ /* 0x002fe40000000006 */
[----:B--2---:R-:W-:Y:S02]  /*8c00*/  F2FP.BF16.F32.PACK_AB R0, R55, R54 ;  /* 0x000000363700723e */ /* 0x004fe400000010ff */
[----:B0-----:R-:W-:Y:S01]  /*8c10*/  PRMT R2, R91, 0x7632, R2 ;  /* 0x000076325b027816 */ /* 0x001fe20000000002 */
[----:B------:R0:W-:Y:S01]  /*8c20*/  STG.E.U16 desc[UR6][R88.64+0x2], R44 ;  /* 0x0000022c58007986 */ /* 0x0001e2000c101506 */
[----:B------:R-:W-:-:S03]  /*8c30*/  PRMT R47, R0, 0x7632, R47 ;  /* 0x00007632002f7816 */ /* 0x000fc6000000002f */
[----:B------:R0:W-:Y:S04]  /*8c40*/  STG.E.U16 desc[UR6][R88.64+0x6], R7 ;  /* 0x0000060758007986 */ /* 0x0001e8000c101506 */
[----:B------:R0:W5:Y:S04]  /*8c50*/  LDL.LU R55, [R1+0x280] ;  /* 0x0002800001377983 */ /* 0x0001680000300800 */
[----:B------:R0:W-:Y:S04]  /*8c60*/  STG.E.U16 desc[UR6][R92.64], R5 ;  /* 0x000000055c007986 */ /* 0x0001e8000c101506 */
[----:B------:R0:W-:Y:S04]  /*8c70*/  STG.E.U16 desc[UR6][R92.64+0x2], R46 ;  /* 0x0000022e5c007986 */ /* 0x0001e8000c101506 */
[----:B------:R0:W5:Y:S04]  /*8c80*/  LDL.LU R54, [R1+0x278] ;  /* 0x0002780001367983 */ /* 0x0001680000300800 */
[----:B------:R0:W-:Y:S04]  /*8c90*/  STG.E.U16 desc[UR6][R92.64+0x4], R8 ;  /* 0x000004085c007986 */ /* 0x0001e8000c101506 */
[----:B------:R0:W-:Y:S04]  /*8ca0*/  STG.E.U16 desc[UR6][R92.64+0x6], R6 ;  /* 0x000006065c007986 */ /* 0x0001e8000c101506 */
[----:B------:R0:W-:Y:S04]  /*8cb0*/  STG.E.U16 desc[UR6][R94.64], R0 ;  /* 0x000000005e007986 */ /* 0x0001e8000c101506 */
[----:B------:R0:W-:Y:S04]  /*8cc0*/  STG.E.U16 desc[UR6][R94.64+0x2], R47 ;  /* 0x0000022f5e007986 */ /* 0x0001e8000c101506 */
[----:B------:R0:W-:Y:S04]  /*8cd0*/  STG.E.U16 desc[UR6][R94.64+0x4], R91 ;  /* 0x0000045b5e007986 */ /* 0x0001e8000c101506 */
[----:B------:R0:W-:Y:S04]  /*8ce0*/  STG.E.U16 desc[UR6][R94.64+0x6], R2 ;  /* 0x000006025e007986 */ /* 0x0001e8000c101506 */
[----:B------:R0:W-:Y:S01]  /*8cf0*/  STL [R1+0x10c], R107 ;  /* 0x00010c6b01007387 */ /* 0x0001e20000100800 */
[----:B---3--:R-:W-:-:S04]  /*8d00*/  IADD3 R3, P1, R3, 0x2, RZ ;  /* 0x0000000203037810 */ /* 0x008fc80007f3e0ff */
[----:B------:R-:W-:Y:S02]  /*8d10*/  IADD3.X R4, RZ, R4, RZ, P1, !PT ;  /* 0x00000004ff047210 */ /* 0x000fe40000ffe4ff */
[----:B------:R-:W-:-:S04]  /*8d20*/  ISETP.GE.U32.AND P1, PT, R3, UR10, PT ;  /* 0x0000000a03007c0c */ /* 0x000fc8000bf26070 */
[----:B------:R-:W-:-:S13]  /*8d30*/  ISETP.GE.AND.EX P1, PT, R4, UR11, PT, P1 ;  /* 0x0000000b04007c0c */ /* 0x000fda000bf26310 */
[----:B0-----:R-:W-:Y:S05]  /*8d40*/  @!P1 BRA `(.L_x_1435) ;  /* 0xffffff7c00449947 */ /* 0x001fea000383ffff */
[----:B------:R-:W-:Y:S05]  /*8d50*/  EXIT ;  /* 0x000000000000794d */ /* 0x000fea0003800000 */
.L_x_1436:
        /* <DEDUP_REMOVED lines=10> */
.L_x_3024:


//--------------------- .text._ZN13group_norm_v214gn_cuda_kernelI13__nv_bfloat16Li480ELi3ELi32ELi30ELi4096ELb0ELi16ELi960ELi960ELi4ELb1ELi1ELb0ELb0ENS_16CompileConditionILi900EEEEEvPT_PKS4_S7_S7_flPfS8_Pj --------------------------
	.section	.text._ZN13group_norm_v214gn_cuda_kernelI13__nv_bfloat16Li480ELi3ELi32ELi30ELi4096ELb0ELi16ELi960ELi960ELi4ELb1ELi1ELb0ELb0ENS_16CompileConditionILi900EEEEEvPT_PKS4_S7_S7_flPfS8_Pj,"ax",@progbits
	.align	128
        .global         _ZN13group_norm_v214gn_cuda_kernelI13__nv_bfloat16Li480ELi3ELi32ELi30ELi4096ELb0ELi16ELi960ELi960ELi4ELb1ELi1ELb0ELb0ENS_16CompileConditionILi900EEEEEvPT_PKS4_S7_S7_flPfS8_Pj
        .type           _ZN13group_norm_v214gn_cuda_kernelI13__nv_bfloat16Li480ELi3ELi32ELi30ELi4096ELb0ELi16ELi960ELi960ELi4ELb1ELi1ELb0ELb0ENS_16CompileConditionILi900EEEEEvPT_PKS4_S7_S7_flPfS8_Pj,@function
        .size           _ZN13group_norm_v214gn_cuda_kernelI13__nv_bfloat16Li480ELi3ELi32ELi30ELi4096ELb0ELi16ELi960ELi960ELi4ELb1ELi1ELb0ELb0ENS_16CompileConditionILi900EEEEEvPT_PKS4_S7_S7_flPfS8_Pj,(.L_x_3025 - _ZN13group_norm_v214gn_cuda_kernelI13__nv_bfloat16Li480ELi3ELi32ELi30ELi4096ELb0ELi16ELi960ELi960ELi4ELb1ELi1ELb0ELb0ENS_16CompileConditionILi900EEEEEvPT_PKS4_S7_S7_flPfS8_Pj)
        .other          _ZN13group_norm_v214gn_cuda_kernelI13__nv_bfloat16Li480ELi3ELi32ELi30ELi4096ELb0ELi16ELi960ELi960ELi4ELb1ELi1ELb0ELb0ENS_16CompileConditionILi900EEEEEvPT_PKS4_S7_S7_flPfS8_Pj,@"STO_CUDA_ENTRY STV_DEFAULT"
_ZN13group_norm_v214gn_cuda_kernelI13__nv_bfloat16Li480ELi3ELi32ELi30ELi4096ELb0ELi16ELi960ELi960ELi4ELb1ELi1ELb0ELb0ENS_16CompileConditionILi900EEEEEvPT_PKS4_S7_S7_flPfS8_Pj:
.text._ZN13group_norm_v214gn_cuda_kernelI13__nv_bfloat16Li480ELi3ELi32ELi30ELi4096ELb0ELi16ELi960ELi960ELi4ELb1ELi1ELb0ELb0ENS_16CompileConditionILi900EEEEEvPT_PKS4_S7_S7_flPfS8_Pj:
[----:B------:R-:W0:Y:S01]  /*0000*/  LDC R1, c[0x0][0x28] ;  /* 0x00000a00ff017b82 */ /* 0x000e220000000800 */
[----:B------:R-:W1:Y:S01]  /*0010*/  S2R R6, SR_CTAID.Y ;  /* 0x0000000000067919 */ /* 0x000e620000002600 */
[----:B------:R-:W-:Y:S01]  /*0020*/  ULDC.64 UR4, c[0x0][0x238] ;  /* 0x00008e0000047ab9 */ /* 0x000fe20000000a00 */
[----:B0-----:R-:W-:Y:S02]  /*0030*/  IADD3 R1, R1, -0xa8, RZ ;  /* 0xffffff5801017810 */ /* 0x001fe40007ffe0ff */
[----:B-1----:R-:W-:-:S04]  /*0040*/  ISETP.GE.U32.AND P0, PT, R6, UR4, PT ;  /* 0x0000000406007c0c */ /* 0x002fc8000bf06070 */
[----:B------:R-:W-:-:S13]  /*0050*/  ISETP.GE.AND.EX P0, PT, RZ, UR5, PT, P0 ;  /* 0x00000005ff007c0c */ /* 0x000fda000bf06300 */
[----:B------:R-:W-:Y:S05]  /*0060*/  @P0 EXIT ;  /* 0x000000000000094d */ /* 0x000fea0003800000 */
[----:B------:R-:W0:Y:S01]  /*0070*/  S2R R0, SR_TID.X ;  /* 0x0000000000007919 */ /* 0x000e220000002100 */
[----:B------:R-:W1:Y:S01]  /*0080*/  S2UR UR5, SR_CgaCtaId ;  /* 0x00000000000579c3 */ /* 0x000e620000008800 */
[----:B------:R-:W-:Y:S02]  /*0090*/  UMOV UR4, 0x400 ;  /* 0x0000040000047882 */ /* 0x000fe40000000000 */
[----:B-1----:R-:W-:Y:S02]  /*00a0*/  ULEA UR6, UR5, UR4, 0x18 ;  /* 0x0000000405067291 */ /* 0x002fe4000f8ec03f */
[----:B------:R-:W-:-:S04]  /*00b0*/  UIADD3 UR4, UR4, 0x2d00, URZ ;  /* 0x00002d0004047890 */ /* 0x000fc8000fffe03f */
[----:B------:R-:W-:Y:S01]  /*00c0*/  ULEA UR5, UR5, UR4, 0x18 ;  /* 0x0000000405057291 */ /* 0x000fe2000f8ec03f */
[----:B0-----:R-:W-:Y:S02]  /*00d0*/  IMAD.WIDE.U32 R2, R0, -0x77777777, RZ ;  /* 0x8888888900027825 */ /* 0x001fe400078e00ff */
[----:B------:R-:W-:-:S03]  /*00e0*/  UMOV UR4, URZ ;  /* 0x0000003f00047c82 */ /* 0x000fc60008000000 */
[----:B------:R-:W-:Y:S02]  /*00f0*/  SHF.R.U32.HI R7, RZ, 0x7, R3 ;  /* 0x00000007ff077819 */ /* 0x000fe40000011603 */
[----:B------:R-:W-:Y:S01]  /*0100*/  MOV R3, UR6 ;  /* 0x0000000600037c02 */ /* 0x000fe20008000f00 */
[----:B------:R-:W-:Y:S02]  /*0110*/  ULDC.64 UR6, c[0x0][0x208] ;  /* 0x0000820000067ab9 */ /* 0x000fe40000000a00 */
[----:B------:R-:W-:-:S05]  /*0120*/  IMAD R0, R7, -0xf0, R0 ;  /* 0xffffff1007007824 */ /* 0x000fca00078e0200 */
[C---:B------:R-:W-:Y:S01]  /*0130*/  SHF.L.U32 R2, R0.reuse, 0x2, RZ ;  /* 0x0000000200027819 */ /* 0x040fe200000006ff */
[----:B------:R-:W-:-:S03]  /*0140*/  IMAD R0, R0, 0x18, R3 ;  /* 0x0000001800007824 */ /* 0x000fc600078e0203 */
[C---:B------:R-:W-:Y:S01]  /*0150*/  IADD3 R4, R2.reuse, 0x2, RZ ;  /* 0x0000000202047810 */ /* 0x040fe20007ffe0ff */
[----:B------:R-:W-:Y:S01]  /*0160*/  IMAD.WIDE.U32 R2, R2, -0x77777777, RZ ;  /* 0x8888888902027825 */ /* 0x000fe200078e00ff */
[----:B------:R-:W-:-:S03]  /*0170*/  LEA R0, R7, R0, 0x3 ;  /* 0x0000000007007211 */ /* 0x000fc600078e18ff */
[----:B------:R-:W-:Y:S01]  /*0180*/  IMAD.WIDE.U32 R4, R4, -0x77777777, RZ ;  /* 0x8888888904047825 */ /* 0x000fe200078e00ff */
[----:B------:R-:W-:Y:S01]  /*0190*/  SHF.R.U32.HI R2, RZ, 0x1, R3 ;  /* 0x00000001ff027819 */ /* 0x000fe20000011603 */
[----:B------:R0:W-:Y:S03]  /*01a0*/  STL [R1+0x7c], R0 ;  /* 0x00007c0001007387 */ /* 0x0001e60000100800 */
[----:B------:R-:W-:Y:S01]  /*01b0*/  SHF.R.U32.HI R4, RZ, 0x1, R5 ;  /* 0x00000001ff047819 */ /* 0x000fe20000011605 */
[----:B------:R1:W-:Y:S01]  /*01c0*/  STL [R1+0x38], RZ ;  /* 0x000038ff01007387 */ /* 0x0003e20000100800 */
[----:B------:R-:W-:Y:S02]  /*01d0*/  LOP3.LUT R3, R2, 0x7ffffff8, RZ, 0xc0, !PT ;  /* 0x7ffffff802037812 */ /* 0x000fe400078ec0ff */
[----:B------:R-:W-:-:S03]  /*01e0*/  LOP3.LUT R2, R4, 0x7ffffff8, RZ, 0xc0, !PT ;  /* 0x7ffffff804027812 */ /* 0x000fc600078ec0ff */
[----:B------:R1:W-:Y:S01]  /*01f0*/  STL [R1+0x84], R3 ;  /* 0x0000840301007387 */ /* 0x0003e20000100800 */
[----:B0-----:R-:W-:-:S03]  /*0200*/  MOV R0, R6 ;  /* 0x0000000600007202 */ /* 0x001fc60000000f00 */
[----:B------:R1:W-:Y:S04]  /*0210*/  STL [R1+0x80], R2 ;  /* 0x0000800201007387 */ /* 0x0003e80000100800 */
.L_x_1447:
[----:B------:R-:W2:Y:S01]  /*0220*/  LDL R6, [R1+0x38] ;  /* 0x0000380001067983 */ /* 0x000ea20000100800 */
[----:B------:R-:W-:Y:S01]  /*0230*/  ULDC.64 UR8, c[0x0][0x218] ;  /* 0x0000860000087ab9 */ /* 0x000fe20000000a00 */
[----:B------:R-:W-:Y:S01]  /*0240*/  ULDC.64 UR10, c[0x0][0x228] ;  /* 0x00008a00000a7ab9 */ /* 0x000fe20000000a00 */
[----:B------:R-:W1:Y:S01]  /*0250*/  S2R R33, SR_TID.X ;  /* 0x0000000000217919 */ /* 0x000e620000002100 */
[----:B------:R-:W0:Y:S01]  /*0260*/  S2R R32, SR_CTAID.X ;  /* 0x0000000000207919 */ /* 0x000e220000002500 */
[----:B-1----:R-:W-:Y:S01]  /*0270*/  IMAD.WIDE.U32 R2, R33, -0x77777777, RZ ;  /* 0x8888888921027825 */ /* 0x002fe200078e00ff */
[----:B0-----:R-:W-:-:S04]  /*0280*/  SHF.L.U32 R2, R32, 0x4, RZ ;  /* 0x0000000420027819 */ /* 0x001fc800000006ff */
[----:B------:R-:W-:Y:S02]  /*0290*/  SHF.R.U32.HI R4, RZ, 0x7, R3 ;  /* 0x00000007ff047819 */ /* 0x000fe40000011603 */
[----:B------:R-:W-:-:S03]  /*02a0*/  LOP3.LUT R3, R2, 0xff0, RZ, 0xc0, !PT ;  /* 0x00000ff002037812 */ /* 0x000fc600078ec0ff */
[----:B------:R-:W-:Y:S01]  /*02b0*/  IMAD R5, R4, -0xf0, R33 ;  /* 0xffffff1004057824 */ /* 0x000fe200078e0221 */
[----:B------:R-:W-:Y:S01]  /*02c0*/  IADD3 R15, R3, R4, RZ ;  /* 0x00000004030f7210 */ /* 0x000fe20007ffe0ff */
[----:B------:R-:W-:-:S03]  /*02d0*/  HFMA2.MMA R3, -RZ, RZ, 0, 0 ;  /* 0x00000000ff037435 */ /* 0x000fc600000001ff */
[----:B------:R-:W-:Y:S01]  /*02e0*/  SHF.L.U32 R2, R5, 0x2, RZ ;  /* 0x0000000205027819 */ /* 0x000fe200000006ff */
[----:B------:R-:W-:-:S05]  /*02f0*/  IMAD R15, R15, 0x3c0, RZ ;  /* 0x000003c00f0f7824 */ /* 0x000fca00078e02ff */
[----:B------:R-:W-:Y:S01]  /*0300*/  IADD3 R7, R15, 0xf00, RZ ;  /* 0x00000f000f077810 */ /* 0x000fe20007ffe0ff */
[----:B------:R-:W-:-:S03]  /*0310*/  IMAD.WIDE.U32 R18, R0, 0x3c0000, R2 ;  /* 0x003c000000127825 */ /* 0x000fc600078e0002 */
[C---:B------:R-:W-:Y:S02]  /*0320*/  IADD3 R36, P0, R15.reuse, R18, RZ ;  /* 0x000000120f247210 */ /* 0x040fe40007f1e0ff */
[C---:B------:R-:W-:Y:S02]  /*0330*/  IADD3 R13, R15.reuse, 0x1e00, RZ ;  /* 0x00001e000f0d7810 */ /* 0x040fe40007ffe0ff */
[----:B------:R-:W-:Y:S01]  /*0340*/  IADD3 R17, R15, 0x2580, RZ ;  /* 0x000025800f117810 */ /* 0x000fe20007ffe0ff */
[----:B--2---:R-:W-:-:S05]  /*0350*/  IMAD R5, R6, 0x3c0000, RZ ;  /* 0x003c000006057824 */ /* 0x004fca00078e02ff */
[----:B------:R-:W-:Y:S02]  /*0360*/  IADD3 R3, R19, R5, RZ ;  /* 0x0000000513037210 */ /* 0x000fe40007ffe0ff */
[----:B------:R-:W-:Y:S02]  /*0370*/  IADD3 R5, R15, 0x780, RZ ;  /* 0x000007800f057810 */ /* 0x000fe40007ffe0ff */
[----:B------:R-:W-:Y:S02]  /*0380*/  IADD3.X R6, RZ, R3, RZ, P0, !PT ;  /* 0x00000003ff067210 */ /* 0x000fe400007fe4ff */
[C---:B------:R-:W-:Y:S02]  /*0390*/  LEA R4, P0, R36.reuse, UR8, 0x1 ;  /* 0x0000000824047c11 */ /* 0x040fe4000f8008ff */
[----:B------:R-:W-:Y:S01]  /*03a0*/  IADD3 R8, P1, R5, R18, RZ ;  /* 0x0000001205087210 */ /* 0x000fe20007f3e0ff */
[----:B------:R0:W-:Y:S01]  /*03b0*/  STL [R1+0x5c], R6 ;  /* 0x00005c0601007387 */ /* 0x0001e20000100800 */
[----:B------:R-:W-:-:S02]  /*03c0*/  LEA.HI.X R5, R36, UR9, R6, 0x1, P0 ;  /* 0x0000000924057c11 */ /* 0x000fc400080f0c06 */
[----:B------:R-:W-:Y:S01]  /*03d0*/  IADD3.X R9, RZ, R3, RZ, P1, !PT ;  /* 0x00000003ff097210 */ /* 0x000fe20000ffe4ff */
[----:B------:R1:W-:Y:S01]  /*03e0*/  STL [R1], R8 ;  /* 0x0000000801007387 */ /* 0x0003e20000100800 */
[----:B------:R-:W-:-:S03]  /*03f0*/  IADD3 R10, P1, R7, R18, RZ ;  /* 0x00000012070a7210 */ /* 0x000fc60007f3e0ff */
[----:B------:R-:W2:Y:S01]  /*0400*/  LDG.E.64.CONSTANT R4, desc[UR6][R4.64] ;  /* 0x0000000604047981 */ /* 0x000ea2000c1e9b00 */
[----:B0-----:R-:W-:-:S03]  /*0410*/  LEA R6, P0, R8, UR8, 0x1 ;  /* 0x0000000808067c11 */ /* 0x001fc6000f8008ff */
[----:B------:R0:W-:Y:S01]  /*0420*/  STL [R1+0x60], R9 ;  /* 0x0000600901007387 */ /* 0x0001e20000100800 */
[----:B------:R-:W-:Y:S02]  /*0430*/  LEA.HI.X R7, R8, UR9, R9, 0x1, P0 ;  /* 0x0000000908077c11 */ /* 0x000fe400080f0c09 */
[----:B------:R-:W-:Y:S02]  /*0440*/  IADD3.X R11, RZ, R3, RZ, P1, !PT ;  /* 0x00000003ff0b7210 */ /* 0x000fe40000ffe4ff */
[----:B-1----:R-:W-:Y:S02]  /*0450*/  LEA R8, P0, R10, UR8, 0x1 ;  /* 0x000000080a087c11 */ /* 0x002fe4000f8008ff */
[----:B------:R-:W3:Y:S01]  /*0460*/  LDG.E.64.CONSTANT R6, desc[UR6][R6.64] ;  /* 0x0000000606067981 */ /* 0x000ee2000c1e9b00 */
[----:B0-----:R-:W-:-:S04]  /*0470*/  IADD3 R9, R15, 0x1680, RZ ;  /* 0x000016800f097810 */ /* 0x001fc80007ffe0ff */
[----:B------:R-:W-:Y:S01]  /*0480*/  IADD3 R12, P1, R9, R18, RZ ;  /* 0x00000012090c7210 */ /* 0x000fe20007f3e0ff */
[----:B------:R0:W-:Y:S01]  /*0490*/  STL [R1+0x4], R10 ;  /* 0x0000040a01007387 */ /* 0x0001e20000100800 */
[----:B------:R-:W-:Y:S02]  /*04a0*/  LEA.HI.X R9, R10, UR9, R11, 0x1, P0 ;  /* 0x000000090a097c11 */ /* 0x000fe400080f0c0b */
[----:B------:R-:W-:Y:S01]  /*04b0*/  IADD3.X R14, RZ, R3, RZ, P1, !PT ;  /* 0x00000003ff0e7210 */ /* 0x000fe20000ffe4ff */
[----:B------:R1:W-:Y:S01]  /*04c0*/  STL [R1+0x64], R11 ;  /* 0x0000640b01007387 */ /* 0x0003e20000100800 */
[----:B0-----:R-:W-:-:S03]  /*04d0*/  LEA R10, P0, R12, UR8, 0x1 ;  /* 0x000000080c0a7c11 */ /* 0x001fc6000f8008ff */
[----:B------:R-:W-:Y:S01]  /*04e0*/  STL [R1+0x8], R12 ;  /* 0x0000080c01007387 */ /* 0x000fe20000100800 */
[----:B-1----:R-:W-:-:S03]  /*04f0*/  LEA.HI.X R11, R12, UR9, R14, 0x1, P0 ;  /* 0x000000090c0b7c11 */ /* 0x002fc600080f0c0e */
[----:B------:R0:W-:Y:S04]  /*0500*/  STL [R1+0x6c], R14 ;  /* 0x00006c0e01007387 */ /* 0x0001e80000100800 */
[----:B------:R-:W4:Y:S04]  /*0510*/  LDG.E.64.CONSTANT R8, desc[UR6][R8.64] ;  /* 0x0000000608087981 */ /* 0x000f28000c1e9b00 */
[----:B------:R-:W4:Y:S01]  /*0520*/  LDG.E.64.CONSTANT R10, desc[UR6][R10.64] ;  /* 0x000000060a0a7981 */ /* 0x000f22000c1e9b00 */
[----:B0-----:R-:W-:-:S04]  /*0530*/  IADD3 R14, P0, R13, R18, RZ ;  /* 0x000000120d0e7210 */ /* 0x001fc80007f1e0ff */
[----:B------:R-:W-:Y:S02]  /*0540*/  IADD3.X R16, RZ, R3, RZ, P0, !PT ;  /* 0x00000003ff107210 */ /* 0x000fe400007fe4ff */
[C---:B------:R-:W-:Y:S01]  /*0550*/  LEA R12, P0, R14.reuse, UR8, 0x1 ;  /* 0x000000080e0c7c11 */ /* 0x040fe2000f8008ff */
[----:B------:R0:W-:Y:S03]  /*0560*/  STL [R1+0xc], R14 ;  /* 0x00000c0e01007387 */ /* 0x0001e60000100800 */
[----:B------:R-:W-:Y:S02]  /*0570*/  LEA.HI.X R13, R14, UR9, R16, 0x1, P0 ;  /* 0x000000090e0d7c11 */ /* 0x000fe400080f0c10 */
[----:B------:R-:W-:Y:S02]  /*0580*/  IADD3 R22, P0, R17, R18, RZ ;  /* 0x0000001211167210 */ /* 0x000fe40007f1e0ff */
[----:B0-----:R-:W-:-:S02]  /*0590*/  IADD3 R14, R15, 0x2d00, RZ ;  /* 0x00002d000f0e7810 */ /* 0x001fc40007ffe0ff */
[----:B------:R-:W4:Y:S01]  /*05a0*/  LDG.E.64.CONSTANT R12, desc[UR6][R12.64] ;  /* 0x000000060c0c7981 */ /* 0x000f22000c1e9b00 */
[-C--:B------:R-:W-:Y:S02]  /*05b0*/  IADD3.X R23, RZ, R3.reuse, RZ, P0, !PT ;  /* 0x00000003ff177210 */ /* 0x080fe400007fe4ff */
[----:B------:R-:W-:Y:S02]  /*05c0*/  IADD3 R20, P1, R14, R18, RZ ;  /* 0x000000120e147210 */ /* 0x000fe40007f3e0ff */
[C---:B------:R-:W-:Y:S02]  /*05d0*/  LEA R14, P0, R22.reuse, UR8, 0x1 ;  /* 0x00000008160e7c11 */ /* 0x040fe4000f8008ff */
[----:B------:R-:W-:Y:S02]  /*05e0*/  IADD3 R19, R15, 0x3480, RZ ;  /* 0x000034800f137810 */ /* 0x000fe40007ffe0ff */
[----:B------:R-:W-:Y:S01]  /*05f0*/  LEA.HI.X R15, R22, UR9, R23, 0x1, P0 ;  /* 0x00000009160f7c11 */ /* 0x000fe200080f0c17 */
[----:B------:R0:W-:Y:S01]  /*0600*/  STL [R1+0x70], R16 ;  /* 0x0000701001007387 */ /* 0x0001e20000100800 */
[----:B------:R-:W-:-:S04]  /*0610*/  IADD3.X R21, RZ, R3, RZ, P1, !PT ;  /* 0x00000003ff157210 */ /* 0x000fc80000ffe4ff */
[----:B------:R-:W4:Y:S01]  /*0620*/  LDG.E.64.CONSTANT R14, desc[UR6][R14.64] ;  /* 0x000000060e0e7981 */ /* 0x000f22000c1e9b00 */
[----:B0-----:R-:W-:-:S04]  /*0630*/  LEA R16, P1, R20, UR8, 0x1 ;  /* 0x0000000814107c11 */ /* 0x001fc8000f8208ff */
[----:B------:R-:W-:-:S06]  /*0640*/  LEA.HI.X R17, R20, UR9, R21, 0x1, P1 ;  /* 0x0000000914117c11 */ /* 0x000fcc00088f0c15 */
[----:B------:R-:W4:Y:S04]  /*0650*/  LDG.E.64.CONSTANT R16, desc[UR6][R16.64] ;  /* 0x0000000610107981 */ /* 0x000f28000c1e9b00 */
[----:B------:R-:W-:Y:S04]  /*0660*/  STL [R1+0x18], R22 ;  /* 0x0000181601007387 */ /* 0x000fe80000100800 */
[----:B------:R-:W-:Y:S04]  /*0670*/  STL [R1+0x74], R23 ;  /* 0x0000741701007387 */ /* 0x000fe80000100800 */
[----:B------:R0:W-:Y:S04]  /*0680*/  STL [R1+0x30], R20 ;  /* 0x0000301401007387 */ /* 0x0001e80000100800 */
[----:B------:R1:W-:Y:S01]  /*0690*/  STL [R1+0x78], R21 ;  /* 0x0000781501007387 */ /* 0x0003e20000100800 */
[----:B0-----:R-:W-:-:S04]  /*06a0*/  IADD3 R20, P0, R19, R18, RZ ;  /* 0x0000001213147210 */ /* 0x001fc80007f1e0ff */
[----:B-1----:R-:W-:Y:S02]  /*06b0*/  IADD3.X R21, RZ, R3, RZ, P0, !PT ;  /* 0x00000003ff157210 */ /* 0x002fe400007fe4ff */
[----:B------:R-:W-:Y:S02]  /*06c0*/  LEA R18, P0, R20, UR8, 0x1 ;  /* 0x0000000814127c11 */ /* 0x000fe4000f8008ff */
[----:B------:R-:W-:Y:S02]  /*06d0*/  SHF.L.U32 R22, R2, 0x1, RZ ;  /* 0x0000000102167819 */ /* 0x000fe400000006ff */
[----:B------:R-:W-:Y:S01]  /*06e0*/  LEA.HI.X R19, R20, UR9, R21, 0x1, P0 ;  /* 0x0000000914137c11 */ /* 0x000fe200080f0c15 */
[----:B------:R-:W-:Y:S01]  /*06f0*/  ULDC.64 UR8, c[0x0][0x220] ;  /* 0x0000880000087ab9 */ /* 0x000fe20000000a00 */
[----:B------:R0:W-:Y:S01]  /*0700*/  STL [R1+0x34], R20 ;  /* 0x0000341401007387 */ /* 0x0001e20000100800 */
[----:B------:R-:W-:-:S03]  /*0710*/  SHF.R.U32.HI R2, RZ, 0x1f, R2 ;  /* 0x0000001fff027819 */ /* 0x000fc60000011602 */
[----:B------:R1:W-:Y:S04]  /*0720*/  STL [R1+0x68], R21 ;  /* 0x0000681501007387 */ /* 0x0003e80000100800 */
[----:B------:R-:W4:Y:S01]  /*0730*/  LDG.E.64.CONSTANT R18, desc[UR6][R18.64] ;  /* 0x0000000612127981 */ /* 0x000f22000c1e9b00 */
[C---:B0-----:R-:W-:Y:S02]  /*0740*/  IADD3 R20, P0, R22.reuse, UR8, RZ ;  /* 0x0000000816147c10 */ /* 0x041fe4000ff1e0ff */
[----:B------:R-:W-:Y:S02]  /*0750*/  IADD3 R22, P1, R22, UR10, RZ ;  /* 0x0000000a16167c10 */ /* 0x000fe4000ff3e0ff */
[C---:B-1----:R-:W-:Y:S02]  /*0760*/  IADD3.X R21, R2.reuse, UR9, RZ, P0, !PT ;  /* 0x0000000902157c10 */ /* 0x042fe400087fe4ff */
[----:B------:R-:W-:-:S04]  /*0770*/  IADD3.X R23, R2, UR11, RZ, P1, !PT ;  /* 0x0000000b02177c10 */ /* 0x000fc80008ffe4ff */
[----:B------:R-:W5:Y:S04]  /*0780*/  LDG.E.64.CONSTANT R20, desc[UR6][R20.64] ;  /* 0x0000000614147981 */ /* 0x000f68000c1e9b00 */
[----:B------:R-:W5:Y:S01]  /*0790*/  LDG.E.64.CONSTANT R22, desc[UR6][R22.64] ;  /* 0x0000000616167981 */ /* 0x000f62000c1e9b00 */
[C---:B--2---:R-:W-:Y:S02]  /*07a0*/  PRMT R24, R4.reuse, 0x7632, R24 ;  /* 0x0000763204187816 */ /* 0x044fe40000000018 */
[----:B------:R-:W-:Y:S02]  /*07b0*/  SHF.L.U32 R37, R4, 0x10, RZ ;  /* 0x0000001004257819 */ /* 0x000fe400000006ff */
[----:B------:R-:W-:-:S03]  /*07c0*/  SHF.L.U32 R24, R24, 0x10, RZ ;  /* 0x0000001018187819 */ /* 0x000fc600000006ff */
[----:B------:R-:W-:Y:S01]  /*07d0*/  FADD.FTZ R27, RZ, R37 ;  /* 0x00000025ff1b7221 */ /* 0x000fe20000010000 */
[----:B------:R-:W-:-:S03]  /*07e0*/  FFMA.FTZ R2, R37, R37, RZ ;  /* 0x0000002525027223 */ /* 0x000fc600000100ff */
[----:B------:R-:W-:Y:S01]  /*07f0*/  FADD.FTZ R27, R27, R24 ;  /* 0x000000181b1b7221 */ /* 0x000fe20000010000 */
[C---:B---3--:R-:W-:Y:S01]  /*0800*/  PRMT R3, R6.reuse, 0x7632, R3 ;  /* 0x0000763206037816 */ /* 0x048fe20000000003 */
[----:B------:R-:W-:Y:S02]  /*0810*/  IMAD.U32 R25, R6, 0x10000, RZ ;  /* 0x0001000006197824 */ /* 0x000fe400078e00ff */
[----:B------:R-:W-:Y:S01]  /*0820*/  FFMA.FTZ R24, R24, R24, R2 ;  /* 0x0000001818187223 */ /* 0x000fe20000010002 */
[----:B------:R-:W-:Y:S01]  /*0830*/  SHF.L.U32 R3, R3, 0x10, RZ ;  /* 0x0000001003037819 */ /* 0x000fe200000006ff */
[----:B------:R-:W-:Y:S02]  /*0840*/  FADD.FTZ R27, R27, R25 ;  /* 0x000000191b1b7221 */ /* 0x000fe40000010000 */
[----:B------:R-:W-:Y:S01]  /*0850*/  FFMA.FTZ R24, R25, R25, R24 ;  /* 0x0000001919187223 */ /* 0x000fe20000010018 */
[----:B------:R4:W-:Y:S01]  /*0860*/  STL [R1+0x24], R25 ;  /* 0x0000241901007387 */ /* 0x0009e20000100800 */
[----:B------:R-:W-:-:S02]  /*0870*/  FADD.FTZ R27, R27, R3 ;  /* 0x000000031b1b7221 */ /* 0x000fc40000010000 */
[----:B------:R-:W-:Y:S01]  /*0880*/  FFMA.FTZ R3, R3, R3, R24 ;  /* 0x0000000303037223 */ /* 0x000fe20000010018 */
[C---:B----4-:R-:W-:Y:S02]  /*0890*/  SHF.L.U32 R25, R8.reuse, 0x10, RZ ;  /* 0x0000001008197819 */ /* 0x050fe400000006ff */
[----:B------:R-:W-:-:S03]  /*08a0*/  PRMT R2, R8, 0x7632, R2 ;  /* 0x0000763208027816 */ /* 0x000fc60000000002 */
[----:B------:R-:W-:Y:S01]  /*08b0*/  FADD.FTZ R27, R27, R25 ;  /* 0x000000191b1b7221 */ /* 0x000fe20000010000 */
[----:B------:R-:W-:Y:S01]  /*08c0*/  SHF.L.U32 R2, R2, 0x10, RZ ;  /* 0x0000001002027819 */ /* 0x000fe200000006ff */
[----:B------:R-:W-:Y:S01]  /*08d0*/  FFMA.FTZ R3, R25, R25, R3 ;  /* 0x0000001919037223 */ /* 0x000fe20000010003 */
[----:B------:R0:W-:Y:S01]  /*08e0*/  STL [R1+0x2c], R25 ;  /* 0x00002c1901007387 */ /* 0x0001e20000100800 */
[----:B------:R-:W-:Y:S02]  /*08f0*/  PRMT R24, R10, 0x7632, R24 ;  /* 0x000076320a187816 */ /* 0x000fe40000000018 */
[----:B------:R-:W-:Y:S01]  /*0900*/  FADD.FTZ R27, R27, R2 ;  /* 0x000000021b1b7221 */ /* 0x000fe20000010000 */
[----:B------:R-:W-:Y:S01]  /*0910*/  FFMA.FTZ R2, R2, R2, R3 ;  /* 0x0000000202027223 */ /* 0x000fe20000010003 */
[----:B------:R-:W-:Y:S02]  /*0920*/  SHF.L.U32 R24, R24, 0x10, RZ ;  /* 0x0000001018187819 */ /* 0x000fe400000006ff */
[----:B0-----:R-:W-:-:S05]  /*0930*/  SHF.L.U32 R25, R10, 0x10, RZ ;  /* 0x000000100a197819 */ /* 0x001fca00000006ff */
[----:B------:R-:W-:Y:S01]  /*0940*/  FADD.FTZ R27, R27, R25 ;  /* 0x000000191b1b7221 */ /* 0x000fe20000010000 */
[----:B------:R-:W-:Y:S01]  /*0950*/  FFMA.FTZ R2, R25, R25, R2 ;  /* 0x0000001919027223 */ /* 0x000fe20000010002 */
[C---:B------:R-:W-:Y:S02]  /*0960*/  SHF.L.U32 R29, R12.reuse, 0x10, RZ ;  /* 0x000000100c1d7819 */ /* 0x040fe400000006ff */
[----:B------:R-:W-:Y:S01]  /*0970*/  PRMT R3, R12, 0x7632, R3 ;  /* 0x000076320c037816 */ /* 0x000fe20000000003 */
[----:B------:R-:W-:Y:S01]  /*0980*/  FADD.FTZ R27, R27, R24 ;  /* 0x000000181b1b7221 */ /* 0x000fe20000010000 */
[----:B------:R-:W-:Y:S02]  /*0990*/  FFMA.FTZ R24, R24, R24, R2 ;  /* 0x0000001818187223 */ /* 0x000fe40000010002 */
[----:B------:R-:W-:Y:S01]  /*09a0*/  SHF.L.U32 R3, R3, 0x10, RZ ;  /* 0x0000001003037819 */ /* 0x000fe200000006ff */
[----:B------:R-:W-:Y:S01]  /*09b0*/  FADD.FTZ R27, R27, R29 ;  /* 0x0000001d1b1b7221 */ /* 0x000fe20000010000 */
[----:B------:R-:W-:Y:S01]  /*09c0*/  FFMA.FTZ R24, R29, R29, R24 ;  /* 0x0000001d1d187223 */ /* 0x000fe20000010018 */
[----:B------:R0:W-:Y:S02]  /*09d0*/  STL [R1+0x3c], R25 ;  /* 0x00003c1901007387 */ /* 0x0001e40000100800 */
[----:B------:R-:W-:Y:S01]  /*09e0*/  FADD.FTZ R27, R27, R3 ;  /* 0x000000031b1b7221 */ /* 0x000fe20000010000 */
[----:B------:R-:W-:Y:S01]  /*09f0*/  FFMA.FTZ R3, R3, R3, R24 ;  /* 0x0000000303037223 */ /* 0x000fe20000010018 */
[----:B------:R-:W-:-:S02]  /*0a00*/  SHF.L.U32 R31, R14, 0x10, RZ ;  /* 0x000000100e1f7819 */ /* 0x000fc400000006ff */
[----:B------:R-:W-:Y:S02]  /*0a10*/  PRMT R26, R14, 0x7632, R26 ;  /* 0x000076320e1a7816 */ /* 0x000fe4000000001a */
[----:B0-----:R-:W-:Y:S01]  /*0a20*/  SHF.L.U32 R25, R5, 0x10, RZ ;  /* 0x0000001005197819 */ /* 0x001fe200000006ff */
[----:B------:R-:W-:Y:S01]  /*0a30*/  FADD.FTZ R27, R27, R31 ;  /* 0x0000001f1b1b7221 */ /* 0x000fe20000010000 */
[----:B------:R-:W-:Y:S01]  /*0a40*/  SHF.L.U32 R26, R26, 0x10, RZ ;  /* 0x000000101a1a7819 */ /* 0x000fe200000006ff */
[----:B------:R-:W-:Y:S01]  /*0a50*/  FFMA.FTZ R3, R31, R31, R3 ;  /* 0x0000001f1f037223 */ /* 0x000fe20000010003 */
[----:B------:R-:W-:Y:S01]  /*0a60*/  SHF.L.U32 R30, R7, 0x10, RZ ;  /* 0x00000010071e7819 */ /* 0x000fe200000006ff */
[----:B------:R-:W-:Y:S02]  /*0a70*/  STL [R1+0x10], R25 ;  /* 0x0000101901007387 */ /* 0x000fe40000100800 */
[----:B------:R-:W-:Y:S02]  /*0a80*/  FADD.FTZ R27, R27, R26 ;  /* 0x0000001a1b1b7221 */ /* 0x000fe40000010000 */
[----:B------:R0:W-:Y:S01]  /*0a90*/  STL [R1+0x28], R29 ;  /* 0x0000281d01007387 */ /* 0x0001e20000100800 */
[----:B------:R-:W-:-:S03]  /*0aa0*/  FFMA.FTZ R3, R26, R26, R3 ;  /* 0x0000001a1a037223 */ /* 0x000fc60000010003 */
[----:B------:R-:W-:Y:S01]  /*0ab0*/  STL [R1+0x58], R30 ;  /* 0x0000581e01007387 */ /* 0x000fe20000100800 */
[----:B0-----:R-:W-:-:S03]  /*0ac0*/  SHF.L.U32 R29, R16, 0x10, RZ ;  /* 0x00000010101d7819 */ /* 0x001fc600000006ff */
[----:B------:R-:W-:Y:S04]  /*0ad0*/  STL [R1+0x1c], R31 ;  /* 0x00001c1f01007387 */ /* 0x000fe80000100800 */
[----:B------:R0:W-:Y:S01]  /*0ae0*/  STL [R1+0x20], R29 ;  /* 0x0000201d01007387 */ /* 0x0001e20000100800 */
[----:B------:R-:W-:Y:S01]  /*0af0*/  FFMA.FTZ R3, R29, R29, R3 ;  /* 0x0000001d1d037223 */ /* 0x000fe20000010003 */
[----:B------:R-:W-:Y:S02]  /*0b00*/  FADD.FTZ R27, R27, R29 ;  /* 0x0000001d1b1b7221 */ /* 0x000fe40000010000 */
[----:B0-----:R-:W2:Y:S01]  /*0b10*/  LDL R29, [R1+0x7c] ;  /* 0x00007c00011d7983 */ /* 0x001ea20000100800 */
[----:B------:R-:W-:Y:S01]  /*0b20*/  PRMT R28, R5, 0x7632, R28 ;  /* 0x00007632051c7816 */ /* 0x000fe2000000001c */
[----:B------:R-:W-:Y:S01]  /*0b30*/  FADD.FTZ R2, RZ, R25 ;  /* 0x00000019ff027221 */ /* 0x000fe20000010000 */
[----:B------:R-:W-:-:S02]  /*0b40*/  FFMA.FTZ R25, R25, R25, RZ ;  /* 0x0000001919197223 */ /* 0x000fc400000100ff */
[----:B------:R-:W-:-:S05]  /*0b50*/  SHF.L.U32 R28, R28, 0x10, RZ ;  /* 0x000000101c1c7819 */ /* 0x000fca00000006ff */
[----:B------:R-:W-:Y:S01]  /*0b60*/  FADD.FTZ R2, R2, R28 ;  /* 0x0000001c02027221 */ /* 0x000fe20000010000 */
[--C-:B------:R-:W-:Y:S01]  /*0b70*/  FFMA.FTZ R28, R28, R28, R25.reuse ;  /* 0x0000001c1c1c7223 */ /* 0x100fe20000010019 */
[----:B------:R-:W-:Y:S02]  /*0b80*/  PRMT R25, R7, 0x7632, R25 ;  /* 0x0000763207197816 */ /* 0x000fe40000000019 */
[----:B------:R-:W-:Y:S01]  /*0b90*/  PRMT R24, R16, 0x7632, R24 ;  /* 0x0000763210187816 */ /* 0x000fe20000000018 */
[----:B------:R-:W-:Y:S01]  /*0ba0*/  FADD.FTZ R2, R2, R30 ;  /* 0x0000001e02027221 */ /* 0x000fe20000010000 */
[----:B------:R-:W-:Y:S02]  /*0bb0*/  SHF.L.U32 R25, R25, 0x10, RZ ;  /* 0x0000001019197819 */ /* 0x000fe400000006ff */
[----:B------:R-:W-:Y:S01]  /*0bc0*/  SHF.L.U32 R24, R24, 0x10, RZ ;  /* 0x0000001018187819 */ /* 0x000fe200000006ff */
[----:B------:R-:W-:Y:S01]  /*0bd0*/  FFMA.FTZ R28, R30, R30, R28 ;  /* 0x0000001e1e1c7223 */ /* 0x000fe2000001001c */
[----:B------:R-:W-:Y:S01]  /*0be0*/  SHF.L.U32 R31, R18, 0x10, RZ ;  /* 0x00000010121f7819 */ /* 0x000fe200000006ff */
[----:B------:R-:W-:Y:S01]  /*0bf0*/  FADD.FTZ R26, R2, R25 ;  /* 0x00000019021a7221 */ /* 0x000fe20000010000 */
[----:B------:R-:W-:Y:S01]  /*0c00*/  PRMT R2, R18, 0x7632, R2 ;  /* 0x0000763212027816 */ /* 0x000fe20000000002 */
[----:B------:R-:W-:Y:S01]  /*0c10*/  FFMA.FTZ R3, R24, R24, R3 ;  /* 0x0000001818037223 */ /* 0x000fe20000010003 */
[----:B------:R-:W-:Y:S01]  /*0c20*/  FADD.FTZ R27, R27, R24 ;  /* 0x000000181b1b7221 */ /* 0x000fe20000010000 */
[----:B------:R-:W-:Y:S01]  /*0c30*/  SHF.L.U32 R30, R9, 0x10, RZ ;  /* 0x00000010091e7819 */ /* 0x000fe200000006ff */
[----:B------:R-:W-:Y:S01]  /*0c40*/  FFMA.FTZ R28, R25, R25, R28 ;  /* 0x00000019191c7223 */ /* 0x000fe2000001001c */
[----:B------:R-:W-:Y:S01]  /*0c50*/  PRMT R24, R9, 0x7632, R24 ;  /* 0x0000763209187816 */ /* 0x000fe20000000018 */
[----:B------:R-:W-:Y:S01]  /*0c60*/  FFMA.FTZ R3, R31, R31, R3 ;  /* 0x0000001f1f037223 */ /* 0x000fe20000010003 */
[----:B------:R-:W-:Y:S01]  /*0c70*/  SHF.L.U32 R2, R2, 0x10, RZ ;  /* 0x0000001002027819 */ /* 0x000fe200000006ff */
[----:B------:R-:W-:Y:S01]  /*0c80*/  FADD.FTZ R27, R27, R31 ;  /* 0x0000001f1b1b7221 */ /* 0x000fe20000010000 */
[----:B------:R-:W-:Y:S01]  /*0c90*/  SHF.L.U32 R24, R24, 0x10, RZ ;  /* 0x0000001018187819 */ /* 0x000fe200000006ff */
[----:B------:R-:W-:Y:S01]  /*0ca0*/  FADD.FTZ R26, R26, R30 ;  /* 0x0000001e1a1a7221 */ /* 0x000fe20000010000 */
[----:B------:R-:W-:Y:S01]  /*0cb0*/  FFMA.FTZ R28, R30, R30, R28 ;  /* 0x0000001e1e1c7223 */ /* 0x000fe2000001001c */
[----:B------:R-:W-:Y:S01]  /*0cc0*/  FFMA.FTZ R3, R2, R2, R3 ;  /* 0x0000000202037223 */ /* 0x000fe20000010003 */
[----:B------:R-:W-:Y:S01]  /*0cd0*/  FADD.FTZ R2, R27, R2 ;  /* 0x000000021b027221 */ /* 0x000fe20000010000 */
[C---:B------:R-:W-:Y:S01]  /*0ce0*/  SHF.L.U32 R27, R11.reuse, 0x10, RZ ;  /* 0x000000100b1b7819 */ /* 0x040fe200000006ff */
[----:B------:R-:W-:Y:S01]  /*0cf0*/  FADD.FTZ R26, R26, R24 ;  /* 0x000000181a1a7221 */ /* 0x000fe20000010000 */
[----:B------:R-:W-:Y:S01]  /*0d00*/  PRMT R25, R11, 0x7632, R25 ;  /* 0x000076320b197816 */ /* 0x000fe20000000019 */
[----:B------:R-:W-:-:S02]  /*0d10*/  FFMA.FTZ R28, R24, R24, R28 ;  /* 0x00000018181c7223 */ /* 0x000fc4000001001c */
[----:B------:R-:W-:Y:S01]  /*0d20*/  FADD.FTZ R26, R26, R27 ;  /* 0x0000001b1a1a7221 */ /* 0x000fe20000010000 */
[----:B------:R-:W-:Y:S01]  /*0d30*/  SHF.L.U32 R25, R25, 0x10, RZ ;  /* 0x0000001019197819 */ /* 0x000fe200000006ff */
[----:B------:R-:W-:Y:S01]  /*0d40*/  FFMA.FTZ R28, R27, R27, R28 ;  /* 0x0000001b1b1c7223 */ /* 0x000fe2000001001c */
[----:B------:R-:W-:-:S03]  /*0d50*/  SHF.L.U32 R24, R13, 0x10, RZ ;  /* 0x000000100d187819 */ /* 0x000fc600000006ff */
[----:B------:R-:W-:Y:S01]  /*0d60*/  FADD.FTZ R26, R26, R25 ;  /* 0x000000191a1a7221 */ /* 0x000fe20000010000 */
[----:B------:R-:W-:Y:S01]  /*0d70*/  FFMA.FTZ R28, R25, R25, R28 ;  /* 0x00000019191c7223 */ /* 0x000fe2000001001c */
[----:B------:R-:W-:Y:S02]  /*0d80*/  STL [R1+0x14], R31 ;  /* 0x0000141f01007387 */ /* 0x000fe40000100800 */
[----:B------:R-:W-:Y:S01]  /*0d90*/  FADD.FTZ R26, R26, R24 ;  /* 0x000000181a1a7221 */ /* 0x000fe20000010000 */
[----:B------:R-:W-:Y:S01]  /*0da0*/  FFMA.FTZ R28, R24, R24, R28 ;  /* 0x00000018181c7223 */ /* 0x000fe2000001001c */
[----:B------:R-:W-:Y:S04]  /*0db0*/  STL [R1+0x54], R30 ;  /* 0x0000541e01007387 */ /* 0x000fe80000100800 */
[----:B------:R-:W-:Y:S04]  /*0dc0*/  STL [R1+0x50], R27 ;  /* 0x0000501b01007387 */ /* 0x000fe80000100800 */
[----:B------:R0:W-:Y:S02]  /*0dd0*/  STL [R1+0x4c], R24 ;  /* 0x00004c1801007387 */ /* 0x0001e40000100800 */
[----:B0-----:R-:W-:-:S05]  /*0de0*/  SHF.L.U32 R24, R15, 0x10, RZ ;  /* 0x000000100f187819 */ /* 0x001fca00000006ff */
[----:B------:R-:W-:Y:S01]  /*0df0*/  STL [R1+0x48], R24 ;  /* 0x0000481801007387 */ /* 0x000fe20000100800 */
[----:B------:R-:W-:Y:S01]  /*0e00*/  ISETP.GT.U32.AND P0, PT, R33, 0x3f, PT ;  /* 0x0000003f2100780c */ /* 0x000fe20003f04070 */
[----:B------:R-:W-:Y:S02]  /*0e10*/  BSSY B0, `(.L_x_1437) ;  /* 0x00000bd000007945 */ /* 0x000fe40003800000 */
[----:B--2---:R0:W-:Y:S02]  /*0e20*/  STS.64 [R29], R2 ;  /* 0x000000021d007388 */ /* 0x0041e40000000a00 */
[----:B0-----:R-:W-:-:S04]  /*0e30*/  PRMT R2, R13, 0x7632, R2 ;  /* 0x000076320d027816 */ /* 0x001fc80000000002 */
[----:B------:R-:W-:Y:S02]  /*0e40*/  SHF.L.U32 R2, R2, 0x10, RZ ;  /* 0x0000001002027819 */ /* 0x000fe400000006ff */
[----:B------:R-:W-:-:S03]  /*0e50*/  PRMT R3, R15, 0x7632, R3 ;  /* 0x000076320f037816 */ /* 0x000fc60000000003 */
[----:B------:R-:W-:Y:S01]  /*0e60*/  FADD.FTZ R26, R26, R2 ;  /* 0x000000021a1a7221 */ /* 0x000fe20000010000 */
[----:B------:R-:W-:Y:S01]  /*0e70*/  FFMA.FTZ R28, R2, R2, R28 ;  /* 0x00000002021c7223 */ /* 0x000fe2000001001c */
[----:B------:R-:W-:Y:S02]  /*0e80*/  IMAD.U32 R3, R3, 0x10000, RZ ;  /* 0x0001000003037824 */ /* 0x000fe400078e00ff */
[----:B------:R-:W-:Y:S01]  /*0e90*/  FADD.FTZ R26, R26, R24 ;  /* 0x000000181a1a7221 */ /* 0x000fe20000010000 */
[----:B------:R-:W-:Y:S01]  /*0ea0*/  FFMA.FTZ R28, R24, R24, R28 ;  /* 0x00000018181c7223 */ /* 0x000fe2000001001c */
[----:B------:R-:W-:Y:S02]  /*0eb0*/  SHF.L.U32 R24, R17, 0x10, RZ ;  /* 0x0000001011187819 */ /* 0x000fe400000006ff */
[----:B------:R-:W-:Y:S01]  /*0ec0*/  FADD.FTZ R26, R26, R3 ;  /* 0x000000031a1a7221 */ /* 0x000fe20000010000 */
[----:B------:R-:W-:Y:S01]  /*0ed0*/  FFMA.FTZ R28, R3, R3, R28 ;  /* 0x00000003031c7223 */ /* 0x000fe2000001001c */
[----:B------:R-:W-:Y:S01]  /*0ee0*/  PRMT R2, R17, 0x7632, R2 ;  /* 0x0000763211027816 */ /* 0x000fe20000000002 */
[----:B------:R0:W-:Y:S01]  /*0ef0*/  STL [R1+0x44], R24 ;  /* 0x0000441801007387 */ /* 0x0001e20000100800 */
[----:B------:R-:W-:Y:S01]  /*0f00*/  FADD.FTZ R26, R26, R24 ;  /* 0x000000181a1a7221 */ /* 0x000fe20000010000 */
[----:B------:R-:W-:Y:S01]  /*0f10*/  FFMA.FTZ R28, R24, R24, R28 ;  /* 0x00000018181c7223 */ /* 0x000fe2000001001c */
[----:B------:R-:W-:-:S02]  /*0f20*/  SHF.L.U32 R2, R2, 0x10, RZ ;  /* 0x0000001002027819 */ /* 0x000fc400000006ff */
[----:B0-----:R-:W-:-:S03]  /*0f30*/  SHF.L.U32 R24, R19, 0x10, RZ ;  /* 0x0000001013187819 */ /* 0x001fc600000006ff */
[----:B------:R-:W-:Y:S01]  /*0f40*/  FADD.FTZ R26, R26, R2 ;  /* 0x000000021a1a7221 */ /* 0x000fe20000010000 */
[----:B------:R-:W-:Y:S01]  /*0f50*/  FFMA.FTZ R3, R2, R2, R28 ;  /* 0x0000000202037223 */ /* 0x000fe2000001001c */
[----:B------:R-:W-:Y:S01]  /*0f60*/  PRMT R2, R19, 0x7632, R2 ;  /* 0x0000763213027816 */ /* 0x000fe20000000002 */
[----:B------:R-:W-:Y:S02]  /*0f70*/  STL [R1+0x40], R24 ;  /* 0x0000401801007387 */ /* 0x000fe40000100800 */
[----:B------:R-:W-:Y:S01]  /*0f80*/  FFMA.FTZ R3, R24, R24, R3 ;  /* 0x0000001818037223 */ /* 0x000fe20000010003 */
[----:B------:R-:W-:Y:S01]  /*0f90*/  SHF.L.U32 R2, R2, 0x10, RZ ;  /* 0x0000001002027819 */ /* 0x000fe200000006ff */
[----:B------:R-:W-:-:S04]  /*0fa0*/  FADD.FTZ R26, R26, R24 ;  /* 0x000000181a1a7221 */ /* 0x000fc80000010000 */
[----:B------:R-:W-:Y:S01]  /*0fb0*/  FFMA.FTZ R3, R2, R2, R3 ;  /* 0x0000000202037223 */ /* 0x000fe20000010003 */
[----:B------:R-:W-:-:S05]  /*0fc0*/  FADD.FTZ R2, R26, R2 ;  /* 0x000000021a027221 */ /* 0x000fca0000010000 */
[----:B------:R0:W-:Y:S02]  /*0fd0*/  STS.64 [R29+0x1680], R2 ;  /* 0x001680021d007388 */ /* 0x0001e40000000a00 */
[----:B0-----:R-:W-:Y:S01]  /*0fe0*/  HFMA2.MMA R3, -RZ, RZ, 0, 0 ;  /* 0x00000000ff037435 */ /* 0x001fe200000001ff */
[----:B------:R-:W-:Y:S01]  /*0ff0*/  MOV R2, RZ ;  /* 0x000000ff00027202 */ /* 0x000fe20000000f00 */
[----:B------:R-:W-:Y:S06]  /*1000*/  BAR.SYNC.DEFER_BLOCKING 0x0 ;  /* 0x0000000000007b1d */ /* 0x000fec0000010000 */
[----:B------:R-:W-:Y:S05]  /*1010*/  @P0 BRA `(.L_x_1438) ;  /* 0x0000000800700947 */ /* 0x000fea0003800000 */
[----:B------:R-:W-:Y:S01]  /*1020*/  SHF.R.U32.HI R2, RZ, 0x1, R33 ;  /* 0x00000001ff027819 */ /* 0x000fe20000011621 */
[----:B------:R-:W0:Y:S01]  /*1030*/  S2R R25, SR_CgaCtaId ;  /* 0x0000000000197919 */ /* 0x000e220000008800 */
[----:B------:R-:W-:-:S03]  /*1040*/  MOV R28, 0x400 ;  /* 0x00000400001c7802 */ /* 0x000fc60000000f00 */
[----:B------:R-:W-:-:S05]  /*1050*/  IMAD R2, R2, 0x1e, RZ ;  /* 0x0000001e02027824 */ /* 0x000fca00078e02ff */
[C---:B------:R-:W-:Y:S02]  /*1060*/  IADD3 R26, R2.reuse, 0x2, RZ ;  /* 0x00000002021a7810 */ /* 0x040fe40007ffe0ff */
[----:B------:R-:W-:Y:S02]  /*1070*/  SHF.R.U32.HI R24, RZ, 0x2, R2 ;  /* 0x00000002ff187819 */ /* 0x000fe40000011602 */
[--C-:B------:R-:W-:Y:S02]  /*1080*/  SHF.R.U32.HI R3, RZ, 0x1, R26.reuse ;  /* 0x00000001ff037819 */ /* 0x100fe4000001161a */
[----:B------:R-:W-:Y:S02]  /*1090*/  SHF.R.U32.HI R26, RZ, 0x2, R26 ;  /* 0x00000002ff1a7819 */ /* 0x000fe4000001161a */
[----:B------:R-:W-:Y:S02]  /*10a0*/  LOP3.LUT R3, R3, 0x1, RZ, 0xc0, !PT ;  /* 0x0000000103037812 */ /* 0x000fe400078ec0ff */
[----:B------:R-:W-:-:S02]  /*10b0*/  IADD3 R31, R2, 0x14, RZ ;  /* 0x00000014021f7810 */ /* 0x000fc40007ffe0ff */
[C---:B------:R-:W-:Y:S01]  /*10c0*/  IADD3 R29, R2.reuse, 0x16, RZ ;  /* 0x00000016021d7810 */ /* 0x040fe20007ffe0ff */
[----:B------:R-:W-:Y:S01]  /*10d0*/  IMAD R26, R3, 0xf0, R26 ;  /* 0x000000f0031a7824 */ /* 0x000fe200078e021a */
[----:B------:R-:W-:Y:S02]  /*10e0*/  SHF.R.U32.HI R3, RZ, 0x1, R2 ;  /* 0x00000001ff037819 */ /* 0x000fe40000011602 */
[----:B------:R-:W-:Y:S02]  /*10f0*/  IADD3 R30, R2, 0x18, RZ ;  /* 0x00000018021e7810 */ /* 0x000fe40007ffe0ff */
[----:B------:R-:W-:Y:S02]  /*1100*/  LOP3.LUT R3, R3, 0x1, RZ, 0xc0, !PT ;  /* 0x0000000103037812 */ /* 0x000fe400078ec0ff */
[----:B0-----:R-:W-:-:S03]  /*1110*/  LEA R28, R25, R28, 0x18 ;  /* 0x0000001c191c7211 */ /* 0x001fc600078ec0ff */
[----:B------:R-:W-:Y:S01]  /*1120*/  IMAD R24, R3, 0xf0, R24 ;  /* 0x000000f003187824 */ /* 0x000fe200078e0218 */
[----:B------:R-:W-:-:S03]  /*1130*/  SHF.L.U32 R3, R33, 0x3, RZ ;  /* 0x0000000321037819 */ /* 0x000fc600000006ff */
[--C-:B------:R-:W-:Y:S01]  /*1140*/  IMAD R24, R24, 0x18, R28.reuse ;  /* 0x0000001818187824 */ /* 0x100fe200078e021c */
[----:B------:R-:W-:Y:S01]  /*1150*/  LOP3.LUT R3, R3, 0x8, RZ, 0xc0, !PT ;  /* 0x0000000803037812 */ /* 0x000fe200078ec0ff */
[----:B------:R-:W-:-:S03]  /*1160*/  IMAD R26, R26, 0x18, R28 ;  /* 0x000000181a1a7824 */ /* 0x000fc600078e021c */
[----:B------:R-:W-:Y:S02]  /*1170*/  IADD3 R24, R24, R3, RZ ;  /* 0x0000000318187210 */ /* 0x000fe40007ffe0ff */
[----:B------:R-:W-:-:S04]  /*1180*/  IADD3 R26, R3, R26, RZ ;  /* 0x0000001a031a7210 */ /* 0x000fc80007ffe0ff */
[----:B------:R-:W0:Y:S04]  /*1190*/  LDS.64 R24, [R24] ;  /* 0x0000000018187984 */ /* 0x000e280000000a00 */
[----:B------:R-:W1:Y:S01]  /*11a0*/  LDS.64 R26, [R26] ;  /* 0x000000001a1a7984 */ /* 0x000e620000000a00 */
[----:B0-----:R-:W-:Y:S01]  /*11b0*/  FADD.FTZ R25, RZ, R25 ;  /* 0x00000019ff197221 */ /* 0x001fe20000010000 */
[----:B------:R-:W-:-:S03]  /*11c0*/  FADD.FTZ R24, RZ, R24 ;  /* 0x00000018ff187221 */ /* 0x000fc60000010000 */
[----:B-1----:R-:W-:Y:S01]  /*11d0*/  FADD.FTZ R27, R25, R27 ;  /* 0x0000001b191b7221 */ /* 0x002fe20000010000 */
[----:B------:R-:W-:Y:S01]  /*11e0*/  IADD3 R25, R2, 0x4, RZ ;  /* 0x0000000402197810 */ /* 0x000fe20007ffe0ff */
[----:B------:R-:W-:-:S03]  /*11f0*/  FADD.FTZ R26, R24, R26 ;  /* 0x0000001a181a7221 */ /* 0x000fc60000010000 */
[--C-:B------:R-:W-:Y:S02]  /*1200*/  SHF.R.U32.HI R24, RZ, 0x1, R25.reuse ;  /* 0x00000001ff187819 */ /* 0x100fe40000011619 */
[----:B------:R-:W-:Y:S02]  /*1210*/  SHF.R.U32.HI R25, RZ, 0x2, R25 ;  /* 0x00000002ff197819 */ /* 0x000fe40000011619 */
[----:B------:R-:W-:-:S05]  /*1220*/  LOP3.LUT R24, R24, 0x1, RZ, 0xc0, !PT ;  /* 0x0000000118187812 */ /* 0x000fca00078ec0ff */
[----:B------:R-:W-:-:S04]  /*1230*/  IMAD R24, R24, 0xf0, R25 ;  /* 0x000000f018187824 */ /* 0x000fc800078e0219 */
[----:B------:R-:W-:-:S05]  /*1240*/  IMAD R24, R24, 0x18, R28 ;  /* 0x0000001818187824 */ /* 0x000fca00078e021c */
        /* <DEDUP_REMOVED lines=73> */
[----:B------:R-:W-:Y:S01]  /*16e0*/  SHF.R.U32.HI R26, RZ, 0x1, R31 ;  /* 0x00000001ff1a7819 */ /* 0x000fe2000001161f */
[----:B------:R-:W-:Y:S01]  /*16f0*/  FADD.FTZ R25, R27, R25 ;  /* 0x000000191b197221 */ /* 0x000fe20000010000 */
[----:B------:R-:W-:Y:S02]  /*1700*/  SHF.R.U32.HI R31, RZ, 0x2, R31 ;  /* 0x00000002ff1f7819 */ /* 0x000fe4000001161f */
[----:B------:R-:W-:Y:S02]  /*1710*/  LOP3.LUT R26, R26, 0x1, RZ, 0xc0, !PT ;  /* 0x000000011a1a7812 */ /* 0x000fe400078ec0ff */
[C---:B------:R-:W-:Y:S02]  /*1720*/  IADD3 R27, R2.reuse, 0x1a, RZ ;  /* 0x0000001a021b7810 */ /* 0x040fe40007ffe0ff */
[----:B------:R-:W-:Y:S01]  /*1730*/  IADD3 R2, R2, 0x1c, RZ ;  /* 0x0000001c02027810 */ /* 0x000fe20007ffe0ff */
[----:B------:R-:W-:Y:S01]  /*1740*/  IMAD R31, R26, 0xf0, R31 ;  /* 0x000000f01a1f7824 */ /* 0x000fe200078e021f */
[----:B------:R-:W-:-:S02]  /*1750*/  SHF.R.U32.HI R26, RZ, 0x1, R29 ;  /* 0x00000001ff1a7819 */ /* 0x000fc4000001161d */
[----:B------:R-:W-:Y:S02]  /*1760*/  SHF.R.U32.HI R29, RZ, 0x2, R29 ;  /* 0x00000002ff1d7819 */ /* 0x000fe4000001161d */
[----:B------:R-:W-:-:S05]  /*1770*/  LOP3.LUT R26, R26, 0x1, RZ, 0xc0, !PT ;  /* 0x000000011a1a7812 */ /* 0x000fca00078ec0ff */
[----:B------:R-:W-:Y:S01]  /*1780*/  IMAD R29, R26, 0xf0, R29 ;  /* 0x000000f01a1d7824 */ /* 0x000fe200078e021d */
[--C-:B------:R-:W-:Y:S02]  /*1790*/  SHF.R.U32.HI R26, RZ, 0x1, R30.reuse ;  /* 0x00000001ff1a7819 */ /* 0x100fe4000001161e */
[----:B------:R-:W-:Y:S01]  /*17a0*/  SHF.R.U32.HI R30, RZ, 0x2, R30 ;  /* 0x00000002ff1e7819 */ /* 0x000fe2000001161e */
[----:B------:R-:W-:Y:S01]  /*17b0*/  IMAD R29, R29, 0x18, R28 ;  /* 0x000000181d1d7824 */ /* 0x000fe200078e021c */
[----:B------:R-:W-:-:S04]  /*17c0*/  LOP3.LUT R26, R26, 0x1, RZ, 0xc0, !PT ;  /* 0x000000011a1a7812 */ /* 0x000fc800078ec0ff */
[----:B------:R-:W-:Y:S01]  /*17d0*/  IADD3 R29, R3, R29, RZ ;  /* 0x0000001d031d7210 */ /* 0x000fe20007ffe0ff */
[----:B------:R-:W-:Y:S01]  /*17e0*/  IMAD R30, R26, 0xf0, R30 ;  /* 0x000000f01a1e7824 */ /* 0x000fe200078e021e */
[--C-:B------:R-:W-:Y:S02]  /*17f0*/  SHF.R.U32.HI R26, RZ, 0x1, R27.reuse ;  /* 0x00000001ff1a7819 */ /* 0x100fe4000001161b */
[----:B------:R-:W-:Y:S01]  /*1800*/  SHF.R.U32.HI R27, RZ, 0x2, R27 ;  /* 0x00000002ff1b7819 */ /* 0x000fe2000001161b */
[----:B------:R-:W-:Y:S01]  /*1810*/  IMAD R30, R30, 0x18, R28 ;  /* 0x000000181e1e7824 */ /* 0x000fe200078e021c */
[----:B------:R-:W-:-:S05]  /*1820*/  LOP3.LUT R26, R26, 0x1, RZ, 0xc0, !PT ;  /* 0x000000011a1a7812 */ /* 0x000fca00078ec0ff */
[----:B------:R-:W-:Y:S01]  /*1830*/  IMAD R27, R26, 0xf0, R27 ;  /* 0x000000f01a1b7824 */ /* 0x000fe200078e021b */
[--C-:B------:R-:W-:Y:S02]  /*1840*/  SHF.R.U32.HI R26, RZ, 0x1, R2.reuse ;  /* 0x00000001ff1a7819 */ /* 0x100fe40000011602 */
[----:B------:R-:W-:Y:S01]  /*1850*/  SHF.R.U32.HI R2, RZ, 0x2, R2 ;  /* 0x00000002ff027819 */ /* 0x000fe20000011602 */
[----:B------:R-:W-:Y:S01]  /*1860*/  IMAD R27, R27, 0x18, R28 ;  /* 0x000000181b1b7824 */ /* 0x000fe200078e021c */
[----:B------:R-:W-:-:S04]  /*1870*/  LOP3.LUT R26, R26, 0x1, RZ, 0xc0, !PT ;  /* 0x000000011a1a7812 */ /* 0x000fc800078ec0ff */
[----:B------:R-:W-:Y:S01]  /*1880*/  IADD3 R27, R3, R27, RZ ;  /* 0x0000001b031b7210 */ /* 0x000fe20007ffe0ff */
[----:B------:R-:W-:Y:S02]  /*1890*/  IMAD R26, R26, 0xf0, R2 ;  /* 0x000000f01a1a7824 */ /* 0x000fe400078e0202 */
[--C-:B------:R-:W-:Y:S02]  /*18a0*/  IMAD R2, R31, 0x18, R28.reuse ;  /* 0x000000181f027824 */ /* 0x100fe400078e021c */
[----:B------:R-:W-:Y:S01]  /*18b0*/  IMAD R26, R26, 0x18, R28 ;  /* 0x000000181a1a7824 */ /* 0x000fe200078e021c */
[C---:B------:R-:W-:Y:S02]  /*18c0*/  IADD3 R28, R3.reuse, R30, RZ ;  /* 0x0000001e031c7210 */ /* 0x040fe40007ffe0ff */
[C---:B------:R-:W-:Y:S02]  /*18d0*/  IADD3 R2, R3.reuse, R2, RZ ;  /* 0x0000000203027210 */ /* 0x040fe40007ffe0ff */
[----:B------:R-:W-:-:S04]  /*18e0*/  IADD3 R26, R3, R26, RZ ;  /* 0x0000001a031a7210 */ /* 0x000fc80007ffe0ff */
[----:B------:R-:W0:Y:S02]  /*18f0*/  LDS.64 R2, [R2] ;  /* 0x0000000002027984 */ /* 0x000e240000000a00 */
[----:B0-----:R-:W-:Y:S01]  /*1900*/  FADD.FTZ R2, R24, R2 ;  /* 0x0000000218027221 */ /* 0x001fe20000010000 */
[----:B------:R-:W-:Y:S02]  /*1910*/  FADD.FTZ R30, R25, R3 ;  /* 0x00000003191e7221 */ /* 0x000fe40000010000 */
[----:B------:R-:W0:Y:S02]  /*1920*/  LDS.64 R24, [R29] ;  /* 0x000000001d187984 */ /* 0x000e240000000a00 */
[----:B0-----:R-:W-:Y:S01]  /*1930*/  FADD.FTZ R24, R2, R24 ;  /* 0x0000001802187221 */ /* 0x001fe20000010000 */
[----:B------:R-:W-:Y:S01]  /*1940*/  FADD.FTZ R30, R30, R25 ;  /* 0x000000191e1e7221 */ /* 0x000fe20000010000 */
[----:B------:R-:W0:Y:S02]  /*1950*/  LDS.64 R2, [R28] ;  /* 0x000000001c027984 */ /* 0x000e240000000a00 */
[----:B0-----:R-:W-:Y:S01]  /*1960*/  FADD.FTZ R2, R24, R2 ;  /* 0x0000000218027221 */ /* 0x001fe20000010000 */
[----:B------:R-:W-:Y:S01]  /*1970*/  FADD.FTZ R3, R30, R3 ;  /* 0x000000031e037221 */ /* 0x000fe20000010000 */
[----:B------:R-:W0:Y:S04]  /*1980*/  LDS.64 R24, [R27] ;  /* 0x000000001b187984 */ /* 0x000e280000000a00 */
[----:B------:R-:W1:Y:S01]  /*1990*/  LDS.64 R26, [R26] ;  /* 0x000000001a1a7984 */ /* 0x000e620000000a00 */
[----:B0-----:R-:W-:Y:S01]  /*19a0*/  FADD.FTZ R2, R2, R24 ;  /* 0x0000001802027221 */ /* 0x001fe20000010000 */
[----:B------:R-:W-:-:S03]  /*19b0*/  FADD.FTZ R3, R3, R25 ;  /* 0x0000001903037221 */ /* 0x000fc60000010000 */
[----:B-1----:R-:W-:Y:S01]  /*19c0*/  FADD.FTZ R2, R2, R26 ;  /* 0x0000001a02027221 */ /* 0x002fe20000010000 */
[----:B------:R-:W-:-:S07]  /*19d0*/  FADD.FTZ R3, R3, R27 ;  /* 0x0000001b03037221 */ /* 0x000fce0000010000 */
.L_x_1438:
[----:B------:R-:W-:Y:S05]  /*19e0*/  BSYNC B0 ;  /* 0x0000000000007941 */ /* 0x000fea0003800000 */
.L_x_1437:
[----:B------:R-:W0:Y:S01]  /*19f0*/  SHFL.BFLY PT, R25, R2, 0x1, 0x1f ;  /* 0x0c201f0002197f89 */ /* 0x000e2200000e0000 */
[C---:B------:R-:W-:Y:S01]  /*1a00*/  LOP3.LUT P1, RZ, R33.reuse, 0xffffffc1, RZ, 0xc0, !PT ;  /* 0xffffffc121ff7812 */ /* 0x040fe2000782c0ff */
[----:B------:R-:W-:Y:S01]  /*1a10*/  BSSY B0, `(.L_x_1439) ;  /* 0x0000012000007945 */ /* 0x000fe20003800000 */
[C---:B------:R-:W-:Y:S01]  /*1a20*/  ISETP.NE.AND P2, PT, R33.reuse, RZ, PT ;  /* 0x000000ff2100720c */ /* 0x040fe20003f45270 */
[----:B------:R-:W1:Y:S01]  /*1a30*/  SHFL.BFLY PT, R24, R3, 0x1, 0x1f ;  /* 0x0c201f0003187f89 */ /* 0x000e6200000e0000 */
[----:B------:R-:W-:Y:S01]  /*1a40*/  ISETP.GT.U32.AND P0, PT, R33, 0xff, PT ;  /* 0x000000ff2100780c */ /* 0x000fe20003f04070 */
[----:B------:R-:W2:Y:S01]  /*1a50*/  S2R R28, SR_CTAID.Y ;  /* 0x00000000001c7919 */ /* 0x000ea20000002600 */
[----:B0-----:R-:W-:Y:S01]  /*1a60*/  FADD.FTZ R2, R25, R2 ;  /* 0x0000000219027221 */ /* 0x001fe20000010000 */
[----:B-1----:R-:W-:-:S06]  /*1a70*/  FADD.FTZ R3, R24, R3 ;  /* 0x0000000318037221 */ /* 0x002fcc0000010000 */
[----:B------:R-:W-:Y:S05]  /*1a80*/  @P1 BRA `(.L_x_1440) ;  /* 0x0000000000281947 */ /* 0x000fea0003800000 */
[----:B------:R-:W-:Y:S01]  /*1a90*/  LOP3.LUT R25, R32, 0xff, RZ, 0xc0, !PT ;  /* 0x000000ff20197812 */ /* 0x000fe200078ec0ff */
[----:B------:R-:W0:Y:S01]  /*1aa0*/  LDC.64 R26, c[0x0][0x248] ;  /* 0x00009200ff1a7b82 */ /* 0x000e220000000a00 */
[----:B------:R-:W-:-:S04]  /*1ab0*/  SHF.R.U32.HI R24, RZ, 0x1, R33 ;  /* 0x00000001ff187819 */ /* 0x000fc80000011621 */
[----:B------:R-:W-:-:S03]  /*1ac0*/  PRMT R24, R24, 0x2104, R25 ;  /* 0x0000210418187816 */ /* 0x000fc60000000019 */
[----:B------:R-:W2:Y:S02]  /*1ad0*/  LDC R25, c[0x0][0x10] ;  /* 0x00000400ff197b82 */ /* 0x000ea40000000800 */
[----:B--2---:R-:W-:-:S05]  /*1ae0*/  IMAD R25, R25, UR4, R28 ;  /* 0x0000000419197c24 */ /* 0x004fca000f8e021c */
[----:B------:R-:W-:-:S04]  /*1af0*/  LEA R24, R25, R24, 0xd ;  /* 0x0000001819187211 */ /* 0x000fc800078e68ff */
[----:B------:R-:W-:-:S05]  /*1b00*/  SHF.L.U32 R24, R24, 0x1, RZ ;  /* 0x0000000118187819 */ /* 0x000fca00000006ff */
[----:B0-----:R-:W-:-:S05]  /*1b10*/  IMAD.WIDE.U32 R24, R24, 0x4, R26 ;  /* 0x0000000418187825 */ /* 0x001fca00078e001a */
[----:B------:R0:W-:Y:S02]  /*1b20*/  STG.E.64 desc[UR6][R24.64], R2 ;  /* 0x0000000218007986 */ /* 0x0001e4000c101b06 */
.L_x_1440:
[----:B------:R-:W-:Y:S05]  /*1b30*/  BSYNC B0 ;  /* 0x0000000000007941 */ /* 0x000fea0003800000 */
.L_x_1439:
[----:B------:R-:W-:Y:S06]  /*1b40*/  BAR.SYNC.DEFER_BLOCKING 0x0 ;  /* 0x0000000000007b1d */ /* 0x000fec0000010000 */
[----:B------:R-:W-:Y:S05]  /*1b50*/  @P2 BRA `(.L_x_1441) ;  /* 0x00000000003c2947 */ /* 0x000fea0003800000 */
[----:B0-----:R-:W2:Y:S01]  /*1b60*/  LDC.64 R2, c[0x0][0x250] ;  /* 0x00009400ff027b82 */ /* 0x001ea20000000a00 */
[----:B------:R-:W-:Y:S02]  /*1b70*/  ISETP.NE.AND P1, PT, R32, RZ, PT ;  /* 0x000000ff2000720c */ /* 0x000fe40003f25270 */
[----:B------:R-:W-:-:S04]  /*1b80*/  MOV R24, 0x7fffff01 ;  /* 0x7fffff0100187802 */ /* 0x000fc80000000f00 */
[----:B------:R-:W-:Y:S01]  /*1b90*/  SEL R24, R24, 0x1, !P1 ;  /* 0x0000000118187807 */ /* 0x000fe20004800000 */
[----:B--2---:R-:W-:Y:S01]  /*1ba0*/  IMAD.WIDE.U32 R2, R28, 0x4, R2 ;  /* 0x000000041c027825 */ /* 0x004fe200078e0002 */
[----:B------:R-:W-:Y:S06]  /*1bb0*/  MEMBAR.ALL.GPU ;  /* 0x0000000000007992 */ /* 0x000fec000000a000 */
[----:B------:R-:W-:-:S00]  /*1bc0*/  ERRBAR ;  /* 0x00000000000079ab */ /* 0x000fc00000000000 */
[----:B------:R-:W-:Y:S06]  /*1bd0*/  CGAERRBAR ;  /* 0x00000000000075ab */ /* 0x000fec0000000000 */
[----:B------:R0:W5:Y:S02]  /*1be0*/  ATOM.E.ADD.STRONG.GPU PT, R24, desc[UR6][R2.64], R24 ;  /* 0x000000180218798a */ /* 0x00016400081ee1c6 */
.L_x_1442:
[----:B------:R-:W2:Y:S04]  /*1bf0*/  LD.E.STRONG.GPU R25, desc[UR6][R2.64] ;  /* 0x0000000602197980 */ /* 0x000ea8000c10f900 */
[----:B--2---:R-:W-:Y:S01]  /*1c00*/  CCTL.IVALL ;  /* 0x00000000ff00798f */ /* 0x004fe20002000000 */
[----:B------:R-:W-:Y:S05]  /*1c10*/  YIELD ;  /* 0x0000000000007946 */ /* 0x000fea0003800000 */
[----:B-----5:R-:W-:-:S04]  /*1c20*/  LOP3.LUT R25, R25, R24, RZ, 0x3c, !PT ;  /* 0x0000001819197212 */ /* 0x020fc800078e3cff */
[----:B------:R-:W-:-:S13]  /*1c30*/  ISETP.GT.AND P1, PT, R25, -0x1, PT ;  /* 0xffffffff1900780c */ /* 0x000fda0003f24270 */
[----:B------:R-:W-:Y:S05]  /*1c40*/  @P1 BRA `(.L_x_1442) ;  /* 0xfffffffc00e81947 */ /* 0x000fea000383ffff */
.L_x_1441:
[----:B------:R-:W-:Y:S05]  /*1c50*/  WARPSYNC.ALL ;  /* 0x0000000000007948 */ /* 0x000fea0003800000 */
[----:B------:R-:W-:Y:S01]  /*1c60*/  BAR.SYNC.DEFER_BLOCKING 0x0 ;  /* 0x0000000000007b1d */ /* 0x000fe20000010000 */
[----:B0-----:R-:W-:-:S05]  /*1c70*/  CS2R R2, SRZ ;  /* 0x0000000000027805 */ /* 0x001fca000001ff00 */
[----:B------:R-:W-:Y:S04]  /*1c80*/  BSSY B0, `(.L_x_1443) ;  /* 0x00000b1000007945 */ /* 0x000fe80003800000 */
[----:B------:R-:W-:Y:S05]  /*1c90*/  @P0 BRA `(.L_x_1444) ;  /* 0x0000000800bc0947 */ /* 0x000fea0003800000 */
[----:B------:R-:W0:Y:S01]  /*1ca0*/  S2R R25, SR_TID.X ;  /* 0x0000000000197919 */ /* 0x000e220000002100 */
[----:B------:R-:W1:Y:S01]  /*1cb0*/  LDC R2, c[0x0][0x10] ;  /* 0x00000400ff027b82 */ /* 0x000e620000000800 */
[----:B------:R-:W1:Y:S01]  /*1cc0*/  S2R R26, SR_CTAID.Y ;  /* 0x00000000001a7919 */ /* 0x000e620000002600 */
[----:B------:R3:W-:Y:S06]  /*1cd0*/  STL.64 [R1+0x88], R4 ;  /* 0x0000880401007387 */ /* 0x0007ec0000100a00 */
[----:B---3--:R-:W3:Y:S01]  /*1ce0*/  LDC.64 R4, c[0x0][0x248] ;  /* 0x00009200ff047b82 */ /* 0x008ee20000000a00 */
[----:B0-----:R-:W-:-:S02]  /*1cf0*/  SHF.L.U32 R3, R25, 0x5, RZ ;  /* 0x0000000519037819 */ /* 0x001fc400000006ff */
[----:B------:R-:W-:Y:S01]  /*1d00*/  LOP3.LUT R24, R25, 0x7, RZ, 0xc0, !PT ;  /* 0x0000000719187812 */ /* 0x000fe200078ec0ff */
[----:B-1----:R-:W-:Y:S01]  /*1d10*/  IMAD R2, R2, UR4, R26 ;  /* 0x0000000402027c24 */ /* 0x002fe2000f8e021a */
[----:B------:R-:W-:-:S04]  /*1d20*/  LOP3.LUT R3, R3, 0x7fffff00, RZ, 0xc0, !PT ;  /* 0x7fffff0003037812 */ /* 0x000fc800078ec0ff */
[----:B------:R-:W-:-:S04]  /*1d30*/  LEA R2, R2, R3, 0xd ;  /* 0x0000000302027211 */ /* 0x000fc800078e68ff */
[----:B------:R-:W-:-:S04]  /*1d40*/  IADD3 R2, R2, R24, RZ ;  /* 0x0000001802027210 */ /* 0x000fc80007ffe0ff */
[----:B------:R-:W-:-:S04]  /*1d50*/  SHF.L.U32 R24, R2, 0x1, RZ ;  /* 0x0000000102187819 */ /* 0x000fc800000006ff */
[C---:B--2---:R-:W-:Y:S01]  /*1d60*/  IADD3 R28, R24.reuse, 0x10, RZ ;  /* 0x00000010181c7810 */ /* 0x044fe20007ffe0ff */
[C---:B---3--:R-:W-:Y:S01]  /*1d70*/  IMAD.WIDE.U32 R26, R24.reuse, 0x4, R4 ;  /* 0x00000004181a7825 */ /* 0x048fe200078e0004 */
[----:B------:R-:W-:-:S03]  /*1d80*/  IADD3 R2, R24, 0x20, RZ ;  /* 0x0000002018027810 */ /* 0x000fc60007ffe0ff */
        /* <DEDUP_REMOVED lines=14> */
[----:B------:R-:W-:-:S03]  /*1e70*/  FADD.FTZ R25, R29, R25 ;  /* 0x000000191d197221 */ /* 0x000fc60000010000 */
[----:B----4-:R-:W-:Y:S01]  /*1e80*/  FADD.FTZ R2, R2, R28 ;  /* 0x0000001c02027221 */ /* 0x010fe20000010000 */
[C---:B------:R-:W-:Y:S02]  /*1e90*/  IADD3 R28, R24.reuse, 0x50, RZ ;  /* 0x00000050181c7810 */ /* 0x040fe40007ffe0ff */
[----:B------:R-:W-:-:S03]  /*1ea0*/  IADD3 R26, R24, 0x60, RZ ;  /* 0x00000060181a7810 */ /* 0x000fc60007ffe0ff */
        /* <DEDUP_REMOVED lines=12> */
[--C-:B------:R-:W-:Y:S01]  /*1f70*/  IMAD.WIDE.U32 R30, R30, 0x4, R4.reuse ;  /* 0x000000041e1e7825 */ /* 0x100fe200078e0004 */
[----:B------:R-:W-:Y:S01]  /*1f80*/  IADD3 R34, R24, 0xa0, RZ ;  /* 0x000000a018227810 */ /* 0x000fe20007ffe0ff */
[----:B------:R-:W4:Y:S04]  /*1f90*/  LDG.E.64 R32, desc[UR6][R32.64] ;  /* 0x0000000620207981 */ /* 0x000f28000c1e1b00 */
[----:B------:R-:W4:Y:S01]  /*1fa0*/  LDG.E.64 R30, desc[UR6][R30.64] ;  /* 0x000000061e1e7981 */ /* 0x000f22000c1e1b00 */
[----:B------:R-:W-:-:S06]  /*1fb0*/  IMAD.WIDE.U32 R34, R34, 0x4, R4 ;  /* 0x0000000422227825 */ /* 0x000fcc00078e0004 */
[----:B------:R-:W4:Y:S01]  /*1fc0*/  LDG.E.64 R34, desc[UR6][R34.64] ;  /* 0x0000000622227981 */ /* 0x000f22000c1e1b00 */
[----:B--2---:R-:W-:-:S04]  /*1fd0*/  FADD.FTZ R28, R28, R2 ;  /* 0x000000021c1c7221 */ /* 0x004fc80000010000 */
[----:B---3--:R-:W-:Y:S01]  /*1fe0*/  FADD.FTZ R26, R26, R28 ;  /* 0x0000001c1a1a7221 */ /* 0x008fe20000010000 */
[----:B------:R-:W-:Y:S01]  /*1ff0*/  IADD3 R28, R24, 0x90, RZ ;  /* 0x00000090181c7810 */ /* 0x000fe20007ffe0ff */
[----:B------:R-:W-:-:S04]  /*2000*/  FADD.FTZ R2, R29, R3 ;  /* 0x000000031d027221 */ /* 0x000fc80000010000 */
[----:B------:R-:W-:-:S06]  /*2010*/  IMAD.WIDE.U32 R28, R28, 0x4, R4 ;  /* 0x000000041c1c7825 */ /* 0x000fcc00078e0004 */
[----:B------:R-:W2:Y:S01]  /*2020*/  LDG.E.64 R28, desc[UR6][R28.64] ;  /* 0x000000061c1c7981 */ /* 0x000ea2000c1e1b00 */
[----:B----4-:R-:W-:Y:S01]  /*2030*/  FADD.FTZ R26, R32, R26 ;  /* 0x0000001a201a7221 */ /* 0x010fe20000010000 */
[----:B------:R-:W-:-:S03]  /*2040*/  FADD.FTZ R2, R27, R2 ;  /* 0x000000021b027221 */ /* 0x000fc60000010000 */
[----:B------:R-:W-:Y:S01]  /*2050*/  FADD.FTZ R26, R30, R26 ;  /* 0x0000001a1e1a7221 */ /* 0x000fe20000010000 */
[----:B------:R-:W-:Y:S01]  /*2060*/  FADD.FTZ R2, R33, R2 ;  /* 0x0000000221027221 */ /* 0x000fe20000010000 */
[----:B------:R-:W-:-:S03]  /*2070*/  IADD3 R30, R24, 0xb0, RZ ;  /* 0x000000b0181e7810 */ /* 0x000fc60007ffe0ff */
[----:B------:R-:W-:Y:S02]  /*2080*/  FADD.FTZ R2, R31, R2 ;  /* 0x000000021f027221 */ /* 0x000fe40000010000 */
[----:B------:R-:W-:-:S06]  /*2090*/  IMAD.WIDE.U32 R30, R30, 0x4, R4 ;  /* 0x000000041e1e7825 */ /* 0x000fcc00078e0004 */
[----:B------:R-:W3:Y:S01]  /*20a0*/  LDG.E.64 R30, desc[UR6][R30.64] ;  /* 0x000000061e1e7981 */ /* 0x000ee2000c1e1b00 */
[----:B--2---:R-:W-:-:S04]  /*20b0*/  FADD.FTZ R26, R28, R26 ;  /* 0x0000001a1c1a7221 */ /* 0x004fc80000010000 */
[----:B------:R-:W-:Y:S01]  /*20c0*/  FADD.FTZ R34, R34, R26 ;  /* 0x0000001a22227221 */ /* 0x000fe20000010000 */
[----:B------:R-:W-:-:S05]  /*20d0*/  IADD3 R26, R24, 0xc0, RZ ;  /* 0x000000c0181a7810 */ /* 0x000fca0007ffe0ff */
[----:B------:R-:W-:-:S06]  /*20e0*/  IMAD.WIDE.U32 R26, R26, 0x4, R4 ;  /* 0x000000041a1a7825 */ /* 0x000fcc00078e0004 */
[----:B------:R-:W2:Y:S01]  /*20f0*/  LDG.E.64 R26, desc[UR6][R26.64] ;  /* 0x000000061a1a7981 */ /* 0x000ea2000c1e1b00 */
[----:B------:R-:W-:Y:S01]  /*2100*/  FADD.FTZ R29, R29, R2 ;  /* 0x000000021d1d7221 */ /* 0x000fe20000010000 */
[----:B------:R-:W-:-:S05]  /*2110*/  IADD3 R2, R24, 0xd0, RZ ;  /* 0x000000d018027810 */ /* 0x000fca0007ffe0ff */
[----:B------:R-:W-:-:S06]  /*2120*/  IMAD.WIDE.U32 R2, R2, 0x4, R4 ;  /* 0x0000000402027825 */ /* 0x000fcc00078e0004 */
[----:B------:R-:W4:Y:S01]  /*2130*/  LDG.E.64 R2, desc[UR6][R2.64] ;  /* 0x0000000602027981 */ /* 0x000f22000c1e1b00 */
[----:B---3--:R-:W-:Y:S01]  /*2140*/  FADD.FTZ R30, R30, R34 ;  /* 0x000000221e1e7221 */ /* 0x008fe20000010000 */
[----:B------:R-:W-:Y:S01]  /*2150*/  IADD3 R32, R24, 0xe0, RZ ;  /* 0x000000e018207810 */ /* 0x000fe20007ffe0ff */
[----:B------:R-:W-:-:S04]  /*2160*/  FADD.FTZ R29, R35, R29 ;  /* 0x0000001d231d7221 */ /* 0x000fc80000010000 */
[----:B------:R-:W-:-:S04]  /*2170*/  IMAD.WIDE.U32 R32, R32, 0x4, R4 ;  /* 0x0000000420207825 */ /* 0x000fc800078e0004 */
[----:B------:R-:W-:Y:S02]  /*2180*/  FADD.FTZ R29, R31, R29 ;  /* 0x0000001d1f1d7221 */ /* 0x000fe40000010000 */
[----:B------:R-:W3:Y:S01]  /*2190*/  LDG.E.64 R32, desc[UR6][R32.64] ;  /* 0x0000000620207981 */ /* 0x000ee2000c1e1b00 */
[----:B------:R-:W-:Y:S01]  /*21a0*/  IADD3 R28, R24, 0x100, RZ ;  /* 0x00000100181c7810 */ /* 0x000fe20007ffe0ff */
[----:B--2---:R-:W-:Y:S01]  /*21b0*/  FADD.FTZ R26, R26, R30 ;  /* 0x0000001e1a1a7221 */ /* 0x004fe20000010000 */
[----:B------:R-:W-:-:S05]  /*21c0*/  IADD3 R30, R24, 0xf0, RZ ;  /* 0x000000f0181e7810 */ /* 0x000fca0007ffe0ff */
[----:B------:R-:W-:-:S06]  /*21d0*/  IMAD.WIDE.U32 R30, R30, 0x4, R4 ;  /* 0x000000041e1e7825 */ /* 0x000fcc00078e0004 */
[----:B------:R-:W2:Y:S01]  /*21e0*/  LDG.E.64 R30, desc[UR6][R30.64] ;  /* 0x000000061e1e7981 */ /* 0x000ea2000c1e1b00 */
[----:B------:R-:W-:Y:S01]  /*21f0*/  FADD.FTZ R27, R27, R29 ;  /* 0x0000001d1b1b7221 */ /* 0x000fe20000010000 */
[----:B------:R-:W-:-:S06]  /*2200*/  IMAD.WIDE.U32 R28, R28, 0x4, R4 ;  /* 0x000000041c1c7825 */ /* 0x000fcc00078e0004 */
[----:B------:R-:W2:Y:S01]  /*2210*/  LDG.E.64 R28, desc[UR6][R28.64] ;  /* 0x000000061c1c7981 */ /* 0x000ea2000c1e1b00 */
[----:B----4-:R-:W-:Y:S01]  /*2220*/  FADD.FTZ R2, R2, R26 ;  /* 0x0000001a02027221 */ /* 0x010fe20000010000 */
[----:B------:R-:W-:Y:S01]  /*2230*/  IADD3 R26, R24, 0x110, RZ ;  /* 0x00000110181a7810 */ /* 0x000fe20007ffe0ff */
[----:B------:R-:W-:-:S04]  /*2240*/  FADD.FTZ R3, R3, R27 ;  /* 0x0000001b03037221 */ /* 0x000fc80000010000 */
[----:B------:R-:W-:-:S06]  /*2250*/  IMAD.WIDE.U32 R26, R26, 0x4, R4 ;  /* 0x000000041a1a7825 */ /* 0x000fcc00078e0004 */
[----:B------:R-:W4:Y:S01]  /*2260*/  LDG.E.64 R26, desc[UR6][R26.64] ;  /* 0x000000061a1a7981 */ /* 0x000f22000c1e1b00 */
[----:B---3--:R-:W-:Y:S01]  /*2270*/  FADD.FTZ R32, R32, R2 ;  /* 0x0000000220207221 */ /* 0x008fe20000010000 */
[----:B------:R-:W-:Y:S01]  /*2280*/  IADD3 R34, R24, 0x120, RZ ;  /* 0x0000012018227810 */ /* 0x000fe20007ffe0ff */
[----:B------:R-:W-:-:S04]  /*2290*/  FADD.FTZ R3, R33, R3 ;  /* 0x0000000321037221 */ /* 0x000fc80000010000 */
[----:B------:R-:W-:-:S06]  /*22a0*/  IMAD.WIDE.U32 R34, R34, 0x4, R4 ;  /* 0x0000000422227825 */ /* 0x000fcc00078e0004 */
[----:B------:R-:W3:Y:S01]  /*22b0*/  LDG.E.64 R34, desc[UR6][R34.64] ;  /* 0x0000000622227981 */ /* 0x000ee2000c1e1b00 */
[----:B------:R-:W-:Y:S01]  /*22c0*/  IADD3 R2, R24, 0x150, RZ ;  /* 0x0000015018027810 */ /* 0x000fe20007ffe0ff */
[----:B--2---:R-:W-:Y:S01]  /*22d0*/  FADD.FTZ R30, R30, R32 ;  /* 0x000000201e1e7221 */ /* 0x004fe20000010000 */
[----:B------:R-:W-:-:S05]  /*22e0*/  IADD3 R32, R24, 0x130, RZ ;  /* 0x0000013018207810 */ /* 0x000fca0007ffe0ff */
[----:B------:R-:W-:-:S06]  /*22f0*/  IMAD.WIDE.U32 R32, R32, 0x4, R4 ;  /* 0x0000000420207825 */ /* 0x000fcc00078e0004 */
[----:B------:R-:W2:Y:S01]  /*2300*/  LDG.E.64 R32, desc[UR6][R32.64] ;  /* 0x0000000620207981 */ /* 0x000ea2000c1e1b00 */
[----:B------:R-:W-:Y:S01]  /*2310*/  FADD.FTZ R28, R28, R30 ;  /* 0x0000001e1c1c7221 */ /* 0x000fe20000010000 */
[----:B------:R-:W-:Y:S01]  /*2320*/  IADD3 R30, R24, 0x140, RZ ;  /* 0x00000140181e7810 */ /* 0x000fe20007ffe0ff */
[----:B------:R-:W-:-:S04]  /*2330*/  FADD.FTZ R3, R31, R3 ;  /* 0x000000031f037221 */ /* 0x000fc80000010000 */
[----:B------:R-:W-:-:S04]  /*2340*/  IMAD.WIDE.U32 R30, R30, 0x4, R4 ;  /* 0x000000041e1e7825 */ /* 0x000fc800078e0004 */
[----:B------:R-:W-:Y:S02]  /*2350*/  FADD.FTZ R3, R29, R3 ;  /* 0x000000031d037221 */ /* 0x000fe40000010000 */
[----:B------:R-:W2:Y:S02]  /*2360*/  LDG.E.64 R30, desc[UR6][R30.64] ;  /* 0x000000061e1e7981 */ /* 0x000ea4000c1e1b00 */
[----:B----4-:R-:W-:Y:S01]  /*2370*/  FADD.FTZ R27, R27, R3 ;  /* 0x000000031b1b7221 */ /* 0x010fe20000010000 */
[----:B------:R-:W-:-:S04]  /*2380*/  IMAD.WIDE.U32 R2, R2, 0x4, R4 ;  /* 0x0000000402027825 */ /* 0x000fc800078e0004 */
[----:B------:R-:W-:Y:S01]  /*2390*/  FADD.FTZ R26, R26, R28 ;  /* 0x0000001c1a1a7221 */ /* 0x000fe20000010000 */
[----:B------:R-:W-:Y:S01]  /*23a0*/  IADD3 R28, R24, 0x160, RZ ;  /* 0x00000160181c7810 */ /* 0x000fe20007ffe0ff */
[----:B------:R-:W4:Y:S04]  /*23b0*/  LDG.E.64 R2, desc[UR6][R2.64] ;  /* 0x0000000602027981 */ /* 0x000f28000c1e1b00 */
[----:B------:R-:W-:-:S04]  /*23c0*/  IMAD.WIDE.U32 R28, R28, 0x4, R4 ;  /* 0x000000041c1c7825 */ /* 0x000fc800078e0004 */
[----:B---3--:R-:W-:Y:S01]  /*23d0*/  FADD.FTZ R34, R34, R26 ;  /* 0x0000001a22227221 */ /* 0x008fe20000010000 */
[----:B------:R-:W-:Y:S01]  /*23e0*/  FADD.FTZ R27, R35, R27 ;  /* 0x0000001b231b7221 */ /* 0x000fe20000010000 */
[----:B------:R-:W5:Y:S04]  /*23f0*/  LDL.LU.64 R4, [R1+0x88] ;  /* 0x0000880001047983 */ /* 0x000f680000300a00 */
[----:B------:R-:W3:Y:S01]  /*2400*/  LDG.E.64 R28, desc[UR6][R28.64] ;  /* 0x000000061c1c7981 */ /* 0x000ee2000c1e1b00 */
[----:B------:R-:W-:Y:S01]  /*2410*/  IADD3 R26, R24, 0x190, RZ ;  /* 0x00000190181a7810 */ /* 0x000fe20007ffe0ff */
[----:B--2---:R-:W-:Y:S02]  /*2420*/  FADD.FTZ R32, R32, R34 ;  /* 0x0000002220207221 */ /* 0x004fe40000010000 */
[----:B------:R-:W0:Y:S01]  /*2430*/  LDC.64 R34, c[0x0][0x248] ;  /* 0x00009200ff227b82 */ /* 0x000e220000000a00 */
[----:B------:R-:W-:Y:S01]  /*2440*/  FADD.FTZ R27, R33, R27 ;  /* 0x0000001b211b7221 */ /* 0x000fe20000010000 */
[----:B------:R-:W-:Y:S01]  /*2450*/  FADD.FTZ R30, R30, R32 ;  /* 0x000000201e1e7221 */ /* 0x000fe20000010000 */
[----:B------:R-:W-:-:S05]  /*2460*/  IADD3 R32, R24, 0x170, RZ ;  /* 0x0000017018207810 */ /* 0x000fca0007ffe0ff */
[----:B0-----:R-:W-:-:S04]  /*2470*/  IMAD.WIDE.U32 R32, R32, 0x4, R34 ;  /* 0x0000000420207825 */ /* 0x001fc800078e0022 */
[----:B----4-:R-:W-:Y:S01]  /*2480*/  FADD.FTZ R2, R2, R30 ;  /* 0x0000001e02027221 */ /* 0x010fe20000010000 */
[----:B------:R-:W-:Y:S01]  /*2490*/  IADD3 R30, R24, 0x180, RZ ;  /* 0x00000180181e7810 */ /* 0x000fe20007ffe0ff */
[----:B------:R-:W2:Y:S01]  /*24a0*/  LDG.E.64 R32, desc[UR6][R32.64] ;  /* 0x0000000620207981 */ /* 0x000ea2000c1e1b00 */
[----:B------:R-:W-:-:S03]  /*24b0*/  FADD.FTZ R25, R31, R27 ;  /* 0x0000001b1f197221 */ /* 0x000fc60000010000 */
[----:B------:R-:W-:-:S04]  /*24c0*/  IMAD.WIDE.U32 R30, R30, 0x4, R34 ;  /* 0x000000041e1e7825 */ /* 0x000fc800078e0022 */
[----:B---3--:R-:W-:Y:S01]  /*24d0*/  FADD.FTZ R28, R28, R2 ;  /* 0x000000021c1c7221 */ /* 0x008fe20000010000 */
[----:B------:R-:W-:Y:S01]  /*24e0*/  IADD3 R2, R24, 0x1a0, RZ ;  /* 0x000001a018027810 */ /* 0x000fe20007ffe0ff */
[----:B------:R-:W-:-:S04]  /*24f0*/  IMAD.WIDE.U32 R26, R26, 0x4, R34 ;  /* 0x000000041a1a7825 */ /* 0x000fc800078e0022 */
[----:B------:R-:W-:Y:S01]  /*2500*/  FADD.FTZ R25, R3, R25 ;  /* 0x0000001903197221 */ /* 0x000fe20000010000 */
[----:B------:R-:W3:Y:S01]  /*2510*/  LDG.E.64 R30, desc[UR6][R30.64] ;  /* 0x000000061e1e7981 */ /* 0x000ee2000c1e1b00 */
[----:B------:R-:W-:-:S03]  /*2520*/  IMAD.WIDE.U32 R2, R2, 0x4, R34 ;  /* 0x0000000402027825 */ /* 0x000fc600078e0022 */
[----:B------:R-:W4:Y:S04]  /*2530*/  LDG.E.64 R26, desc[UR6][R26.64] ;  /* 0x000000061a1a7981 */ /* 0x000f28000c1e1b00 */
[----:B------:R-:W4:Y:S01]  /*2540*/  LDG.E.64 R2, desc[UR6][R2.64] ;  /* 0x0000000602027981 */ /* 0x000f22000c1e1b00 */
[----:B------:R-:W-:Y:S01]  /*2550*/  FADD.FTZ R25, R29, R25 ;  /* 0x000000191d197221 */ /* 0x000fe20000010000 */
[C---:B------:R-:W-:Y:S02]  /*2560*/  IADD3 R29, R24.reuse, 0x1b0, RZ ;  /* 0x000001b0181d7810 */ /* 0x040fe40007ffe0ff */
[----:B------:R-:W-:Y:S01]  /*2570*/  IADD3 R35, R24, 0x1f0, RZ ;  /* 0x000001f018237810 */ /* 0x000fe20007ffe0ff */
[----:B--2---:R-:W-:Y:S01]  /*2580*/  FADD.FTZ R28, R32, R28 ;  /* 0x0000001c201c7221 */ /* 0x004fe20000010000 */
[----:B------:R-:W-:-:S02]  /*2590*/  FADD.FTZ R25, R33, R25 ;  /* 0x0000001921197221 */ /* 0x000fc40000010000 */
[----:B------:R-:W0:Y:S01]  /*25a0*/  LDC.64 R32, c[0x0][0x248] ;  /* 0x00009200ff207b82 */ /* 0x000e220000000a00 */
[----:B---3--:R-:W-:Y:S01]  /*25b0*/  FADD.FTZ R28, R30, R28 ;  /* 0x0000001c1e1c7221 */ /* 0x008fe20000010000 */
[----:B------:R-:W-:-:S03]  /*25c0*/  IADD3 R30, R24, 0x1d0, RZ ;  /* 0x000001d0181e7810 */ /* 0x000fc60007ffe0ff */
[----:B----4-:R-:W-:Y:S01]  /*25d0*/  FADD.FTZ R26, R26, R28 ;  /* 0x0000001c1a1a7221 */ /* 0x010fe20000010000 */
[----:B------:R-:W-:-:S03]  /*25e0*/  FADD.FTZ R25, R31, R25 ;  /* 0x000000191f197221 */ /* 0x000fc60000010000 */
[----:B------:R-:W-:Y:S01]  /*25f0*/  FADD.FTZ R2, R2, R26 ;  /* 0x0000001a02027221 */ /* 0x000fe20000010000 */
[----:B------:R-:W-:Y:S01]  /*2600*/  IADD3 R26, R24, 0x1c0, RZ ;  /* 0x000001c0181a7810 */ /* 0x000fe20007ffe0ff */
[----:B------:R-:W-:Y:S01]  /*2610*/  FADD.FTZ R34, R27, R25 ;  /* 0x000000191b227221 */ /* 0x000fe20000010000 */
[----:B0-----:R-:W-:-:S04]  /*2620*/  IMAD.WIDE.U32 R30, R30, 0x4, R32 ;  /* 0x000000041e1e7825 */ /* 0x001fc800078e0020 */
[----:B------:R-:W-:-:S04]  /*2630*/  IMAD.WIDE.U32 R28, R29, 0x4, R32 ;  /* 0x000000041d1c7825 */ /* 0x000fc800078e0020 */
[----:B------:R-:W-:Y:S01]  /*2640*/  IMAD.WIDE.U32 R26, R26, 0x4, R32 ;  /* 0x000000041a1a7825 */ /* 0x000fe200078e0020 */
[----:B------:R-:W-:Y:S01]  /*2650*/  IADD3 R32, R24, 0x1e0, RZ ;  /* 0x000001e018207810 */ /* 0x000fe20007ffe0ff */
[----:B------:R-:W2:Y:S04]  /*2660*/  LDG.E.64 R28, desc[UR6][R28.64] ;  /* 0x000000061c1c7981 */ /* 0x000ea8000c1e1b00 */
[----:B------:R0:W3:Y:S04]  /*2670*/  LDG.E.64 R24, desc[UR6][R30.64] ;  /* 0x000000061e187981 */ /* 0x0000e8000c1e1b00 */
[----:B------:R-:W4:Y:S01]  /*2680*/  LDG.E.64 R26, desc[UR6][R26.64] ;  /* 0x000000061a1a7981 */ /* 0x000f22000c1e1b00 */
[----:B0-----:R-:W0:Y:S02]  /*2690*/  LDC.64 R30, c[0x0][0x248] ;  /* 0x00009200ff1e7b82 */ /* 0x001e240000000a00 */
[----:B0-----:R-:W-:-:S04]  /*26a0*/  IMAD.WIDE.U32 R32, R32, 0x4, R30 ;  /* 0x0000000420207825 */ /* 0x001fc800078e001e */
[----:B------:R-:W-:Y:S02]  /*26b0*/  IMAD.WIDE.U32 R30, R35, 0x4, R30 ;  /* 0x00000004231e7825 */ /* 0x000fe400078e001e */
[----:B------:R-:W3:Y:S04]  /*26c0*/  LDG.E.64 R32, desc[UR6][R32.64] ;  /* 0x0000000620207981 */ /* 0x000ee8000c1e1b00 */
[----:B------:R-:W3:Y:S01]  /*26d0*/  LDG.E.64 R30, desc[UR6][R30.64] ;  /* 0x000000061e1e7981 */ /* 0x000ee2000c1e1b00 */
[----:B------:R-:W-:Y:S01]  /*26e0*/  FADD.FTZ R3, R3, R34 ;  /* 0x0000002203037221 */ /* 0x000fe20000010000 */
[----:B--2---:R-:W-:-:S03]  /*26f0*/  FADD.FTZ R2, R28, R2 ;  /* 0x000000021c027221 */ /* 0x004fc60000010000 */
[----:B------:R-:W-:Y:S01]  /*2700*/  FADD.FTZ R3, R29, R3 ;  /* 0x000000031d037221 */ /* 0x000fe20000010000 */
[----:B----4-:R-:W-:-:S03]  /*2710*/  FADD.FTZ R2, R26, R2 ;  /* 0x000000021a027221 */ /* 0x010fc60000010000 */
[----:B------:R-:W-:Y:S01]  /*2720*/  FADD.FTZ R3, R27, R3 ;  /* 0x000000031b037221 */ /* 0x000fe20000010000 */
[----:B---3--:R-:W-:-:S03]  /*2730*/  FADD.FTZ R2, R24, R2 ;  /* 0x0000000218027221 */ /* 0x008fc60000010000 */
[----:B------:R-:W-:Y:S01]  /*2740*/  FADD.FTZ R3, R25, R3 ;  /* 0x0000000319037221 */ /* 0x000fe20000010000 */
[----:B------:R-:W-:-:S03]  /*2750*/  FADD.FTZ R2, R32, R2 ;  /* 0x0000000220027221 */ /* 0x000fc60000010000 */
[----:B------:R-:W-:Y:S01]  /*2760*/  FADD.FTZ R3, R33, R3 ;  /* 0x0000000321037221 */ /* 0x000fe20000010000 */
[----:B------:R-:W-:-:S03]  /*2770*/  FADD.FTZ R2, R30, R2 ;  /* 0x000000021e027221 */ /* 0x000fc60000010000 */
[----:B------:R-:W-:-:S07]  /*2780*/  FADD.FTZ R3, R31, R3 ;  /* 0x000000031f037221 */ /* 0x000fce0000010000 */
.L_x_1444:
[----:B------:R-:W-:Y:S05]  /*2790*/  BSYNC B0 ;  /* 0x0000000000007941 */ /* 0x000fea0003800000 */
.L_x_1443:
[----:B------:R-:W0:Y:S01]  /*27a0*/  SHFL.BFLY PT, R25, R2, 0x4, 0x1f ;  /* 0x0c801f0002197f89 */ /* 0x000e2200000e0000 */
[----:B------:R-:W-:Y:S01]  /*27b0*/  ULDC.64 UR8, c[0x0][0x240] ;  /* 0x0000900000087ab9 */ /* 0x000fe20000000a00 */
[----:B-----5:R-:W-:Y:S01]  /*27c0*/  PRMT R6, R5, 0x7632, R6 ;  /* 0x0000763205067816 */ /* 0x020fe20000000006 */
[----:B------:R-:W-:Y:S01]  /*27d0*/  BSSY B0, `(.L_x_1445) ;  /* 0x0000037000007945 */ /* 0x000fe20003800000 */
[----:B------:R-:W1:Y:S01]  /*27e0*/  SHFL.BFLY PT, R24, R3, 0x4, 0x1f ;  /* 0x0c801f0003187f89 */ /* 0x000e6200000e0000 */
[----:B------:R-:W-:Y:S02]  /*27f0*/  ISETP.EQ.U32.AND P1, PT, RZ, UR8, PT ;  /* 0x00000008ff007c0c */ /* 0x000fe4000bf22070 */
[----:B------:R-:W-:Y:S01]  /*2800*/  PRMT R14, R6, 0x7632, R14 ;  /* 0x00007632060e7816 */ /* 0x000fe2000000000e */
[----:B------:R-:W3:Y:S01]  /*2810*/  S2R R26, SR_TID.X ;  /* 0x00000000001a7919 */ /* 0x000ee20000002100 */
[----:B------:R-:W-:Y:S02]  /*2820*/  PRMT R16, R8, 0x7632, R16 ;  /* 0x0000763208107816 */ /* 0x000fe40000000010 */
[----:B------:R-:W-:Y:S01]  /*2830*/  PRMT R18, R10, 0x7632, R18 ;  /* 0x000076320a127816 */ /* 0x000fe20000000012 */
[----:B------:R-:W4:Y:S01]  /*2840*/  S2R R27, SR_CTAID.X ;  /* 0x00000000001b7919 */ /* 0x000f220000002500 */
[----:B--2---:R-:W-:-:S02]  /*2850*/  PRMT R28, R12, 0x7632, R28 ;  /* 0x000076320c1c7816 */ /* 0x004fc4000000001c */
        /* <DEDUP_REMOVED lines=16> */
[----:B---3--:R-:W-:Y:S02]  /*2960*/  LOP3.LUT P0, RZ, R26, 0xffffff07, RZ, 0xc0, !PT ;  /* 0xffffff071aff7812 */ /* 0x008fe4000780c0ff */
[----:B------:R-:W-:Y:S02]  /*2970*/  PRMT R10, R21, 0x7632, R10 ;  /* 0x00007632150a7816 */ /* 0x000fe4000000000a */
[----:B------:R-:W-:Y:S02]  /*2980*/  PRMT R8, R22, 0x7632, R8 ;  /* 0x0000763216087816 */ /* 0x000fe40000000008 */
[----:B------:R-:W-:Y:S01]  /*2990*/  PRMT R12, R23, 0x7632, R12 ;  /* 0x00007632170c7816 */ /* 0x000fe2000000000c */
[----:B0-----:R-:W-:Y:S01]  /*29a0*/  FADD.FTZ R2, R2, R25 ;  /* 0x0000001902027221 */ /* 0x001fe20000010000 */
[----:B-1----:R-:W-:-:S04]  /*29b0*/  FADD.FTZ R3, R24, R3 ;  /* 0x0000000318037221 */ /* 0x002fc80000010000 */
[----:B------:R-:W0:Y:S04]  /*29c0*/  SHFL.BFLY PT, R25, R2, 0x1, 0x1f ;  /* 0x0c201f0002197f89 */ /* 0x000e2800000e0000 */
[----:B------:R-:W1:Y:S01]  /*29d0*/  SHFL.BFLY PT, R24, R3, 0x1, 0x1f ;  /* 0x0c201f0003187f89 */ /* 0x000e6200000e0000 */
[----:B0-----:R-:W-:-:S04]  /*29e0*/  FADD.FTZ R2, R2, R25 ;  /* 0x0000001902027221 */ /* 0x001fc80000010000 */
[----:B------:R-:W-:Y:S01]  /*29f0*/  @!P0 FMUL.FTZ R2, R2, 8.1380212577641941607e-06 ;  /* 0x3708888902028820 */ /* 0x000fe20000410000 */
[----:B-1----:R-:W-:-:S03]  /*2a00*/  FADD.FTZ R24, R3, R24 ;  /* 0x0000001803187221 */ /* 0x002fc60000010000 */
[----:B------:R-:W-:-:S04]  /*2a10*/  @!P0 FMUL.FTZ R3, R2, R2 ;  /* 0x0000000202038220 */ /* 0x000fc80000410000 */
[----:B------:R-:W-:Y:S01]  /*2a20*/  @!P0 FFMA.FTZ R3, R24, 8.1380212577641941607e-06, -R3 ;  /* 0x3708888918038823 */ /* 0x000fe20000010803 */
[----:B------:R-:W-:-:S04]  /*2a30*/  @!P0 LOP3.LUT R24, R26, 0xfffffff8, RZ, 0xc0, !PT ;  /* 0xfffffff81a188812 */ /* 0x000fc800078ec0ff */
[----:B------:R-:W-:-:S05]  /*2a40*/  @!P0 FMNMX.FTZ R3, RZ, R3, !PT ;  /* 0x00000003ff038209 */ /* 0x000fca0007810000 */
[----:B------:R0:W-:Y:S01]  /*2a50*/  @!P0 STS.64 [R24+UR5], R2 ;  /* 0x0000000218008988 */ /* 0x0001e20008000a05 */
[----:B------:R-:W-:Y:S01]  /*2a60*/  BAR.SYNC.DEFER_BLOCKING 0x0 ;  /* 0x0000000000007b1d */ /* 0x000fe20000010000 */
[----:B----4-:R-:W-:-:S04]  /*2a70*/  LOP3.LUT P0, RZ, R27, 0xff, RZ, 0xc0, !PT ;  /* 0x000000ff1bff7812 */ /* 0x010fc8000780c0ff */
[----:B------:R-:W-:-:S04]  /*2a80*/  ISETP.GT.U32.OR P0, PT, R26, 0x1f, P0 ;  /* 0x0000001f1a00780c */ /* 0x000fc80000704470 */
[----:B------:R-:W-:-:S13]  /*2a90*/  ISETP.EQ.OR.EX P0, PT, RZ, UR9, P0, P1 ;  /* 0x00000009ff007c0c */ /* 0x000fda0008702710 */
[----:B0-----:R-:W-:Y:S05]  /*2aa0*/  @P0 BRA `(.L_x_1446) ;  /* 0x0000000000240947 */ /* 0x001fea0003800000 */
[----:B------:R-:W2:Y:S01]  /*2ab0*/  LDL R27, [R1+0x38] ;  /* 0x00003800011b7983 */ /* 0x000ea20000100800 */
[----:B------:R-:W-:Y:S02]  /*2ac0*/  SHF.R.S32.HI R4, RZ, 0x1f, R26 ;  /* 0x0000001fff047819 */ /* 0x000fe4000001141a */
[----:B------:R-:W-:-:S04]  /*2ad0*/  LEA R3, P0, R0, R26, 0x5 ;  /* 0x0000001a00037211 */ /* 0x000fc800078028ff */
[----:B--2---:R-:W-:Y:S02]  /*2ae0*/  LEA.HI.X R4, R0, R4, R27, 0x5, P0 ;  /* 0x0000000400047211 */ /* 0x004fe400000f2c1b */
[----:B------:R-:W-:-:S04]  /*2af0*/  LEA R2, P0, R3, UR8, 0x3 ;  /* 0x0000000803027c11 */ /* 0x000fc8000f8018ff */
[----:B------:R-:W-:Y:S02]  /*2b00*/  LEA.HI.X R3, R3, UR9, R4, 0x3, P0 ;  /* 0x0000000903037c11 */ /* 0x000fe400080f1c04 */
[----:B------:R-:W-:-:S06]  /*2b10*/  LEA R4, R26, UR5, 0x3 ;  /* 0x000000051a047c11 */ /* 0x000fcc000f8e18ff */
[----:B------:R-:W0:Y:S04]  /*2b20*/  LDS.64 R4, [R4] ;  /* 0x0000000004047984 */ /* 0x000e280000000a00 */
[----:B0-----:R0:W-:Y:S02]  /*2b30*/  STG.E.64 desc[UR6][R2.64], R4 ;  /* 0x0000000402007986 */ /* 0x0011e4000c101b06 */
.L_x_1446:
[----:B------:R-:W-:Y:S05]  /*2b40*/  BSYNC B0 ;  /* 0x0000000000007941 */ /* 0x000fea0003800000 */
.L_x_1445:
[----:B0-----:R-:W2:Y:S01]  /*2b50*/  LDL.LU R3, [R1+0x5c] ;  /* 0x00005c0001037983 */ /* 0x001ea20000300800 */
[----:B------:R-:W-:Y:S01]  /*2b60*/  ULDC UR8, c[0x0][0x230] ;  /* 0x00008c0000087ab9 */ /* 0x000fe20000000800 */
[----:B------:R-:W-:Y:S02]  /*2b70*/  ULDC.64 UR10, c[0x0][0x210] ;  /* 0x00008400000a7ab9 */ /* 0x000fe40000000a00 */
[----:B------:R-:W3:Y:S04]  /*2b80*/  LDL R2, [R1+0x84] ;  /* 0x0000840001027983 */ /* 0x000ee80000100800 */
[----:B------:R-:W4:Y:S01]  /*2b90*/  LDL R5, [R1+0x80] ;  /* 0x0000800001057983 */ /* 0x000f220000100800 */
[----:B------:R-:W-:Y:S01]  /*2ba0*/  IMAD.U32 R33, R33, 0x10000, RZ ;  /* 0x0001000021217824 */ /* 0x000fe200078e00ff */
[----:B------:R-:W-:-:S02]  /*2bb0*/  LEA R24, P0, R36, UR10, 0x1 ;  /* 0x0000000a24187c11 */ /* 0x000fc4000f8008ff */
[----:B------:R0:W-:Y:S04]  /*2bc0*/  STL [R1+0x88], R0 ;  /* 0x0000880001007387 */ /* 0x0001e80000100800 */
[----:B0-----:R-:W5:Y:S01]  /*2bd0*/  LDL.LU R0, [R1+0x10] ;  /* 0x0000100001007983 */ /* 0x001f620000300800 */
[----:B------:R-:W-:Y:S02]  /*2be0*/  SHF.L.U32 R20, R20, 0x10, RZ ;  /* 0x0000001014147819 */ /* 0x000fe400000006ff */
[----:B------:R-:W-:Y:S02]  /*2bf0*/  SHF.L.U32 R22, R22, 0x10, RZ ;  /* 0x0000001016167819 */ /* 0x000fe400000006ff */
[----:B--2---:R-:W-:Y:S01]  /*2c00*/  LEA.HI.X R25, R36, UR11, R3, 0x1, P0 ;  /* 0x0000000b24197c11 */ /* 0x004fe200080f0c03 */
[----:B---3--:R0:W1:Y:S01]  /*2c10*/  LDS.64 R26, [R2+UR5] ;  /* 0x00000005021a7984 */ /* 0x0080620008000a00 */
[----:B------:R-:W-:-:S02]  /*2c20*/  SHF.L.U32 R3, R8, 0x10, RZ ;  /* 0x0000001008037819 */ /* 0x000fc400000006ff */
[----:B0-----:R-:W-:Y:S01]  /*2c30*/  SHF.L.U32 R2, R32, 0x10, RZ ;  /* 0x0000001020027819 */ /* 0x001fe200000006ff */
[----:B-1----:R-:W-:-:S06]  /*2c40*/  FADD.FTZ R27, R27, UR8 ;  /* 0x000000081b1b7e21 */ /* 0x002fcc0008010000 */
[----:B------:R-:W0:Y:S01]  /*2c50*/  MUFU.RSQ R27, R27 ;  /* 0x0000001b001b7308 */ /* 0x000e220000001400 */
[----:B------:R-:W-:Y:S01]  /*2c60*/  FADD.FTZ R37, R37, -R26 ;  /* 0x8000001a25257221 */ /* 0x000fe20000010000 */
[----:B------:R-:W-:-:S03]  /*2c70*/  FADD.FTZ R33, -R26, R33 ;  /* 0x000000211a217221 */ /* 0x000fc60000010100 */
[----:B0-----:R-:W-:Y:S01]  /*2c80*/  FMUL.FTZ R37, R37, R27 ;  /* 0x0000001b25257220 */ /* 0x001fe20000410000 */
[----:B------:R-:W-:-:S03]  /*2c90*/  FMUL.FTZ R33, R27, R33 ;  /* 0x000000211b217220 */ /* 0x000fc60000410000 */
[----:B------:R-:W-:Y:S01]  /*2ca0*/  FFMA.FTZ R37, R37, R20, R22 ;  /* 0x0000001425257223 */ /* 0x000fe20000010016 */
[----:B------:R-:W-:-:S05]  /*2cb0*/  FFMA.FTZ R33, R33, R2, R3 ;  /* 0x0000000221217223 */ /* 0x000fca0000010003 */
[----:B------:R-:W-:Y:S02]  /*2cc0*/  F2FP.BF16.F32.PACK_AB R33, R33, R37 ;  /* 0x000000252121723e */ /* 0x000fe400000010ff */
[----:B------:R-:W2:Y:S02]  /*2cd0*/  LDL.LU R37, [R1+0x24] ;  /* 0x0000240001257983 */ /* 0x000ea40000300800 */
[----:B------:R-:W-:Y:S02]  /*2ce0*/  PRMT R4, R33, 0x7632, R4 ;  /* 0x0000763221047816 */ /* 0x000fe40000000004 */
[----:B------:R-:W3:Y:S04]  /*2cf0*/  LDL.LU R36, [R1+0x2c] ;  /* 0x00002c0001247983 */ /* 0x000ee80000300800 */
[----:B------:R-:W-:Y:S04]  /*2d00*/  STG.E.U16 desc[UR6][R24.64+0x2], R4 ;  /* 0x0000020418007986 */ /* 0x000fe8000c101506 */
[----:B----4-:R-:W5:Y:S04]  /*2d10*/  LDS.64 R4, [R5+UR5] ;  /* 0x0000000505047984 */ /* 0x010f680008000a00 */
[----:B------:R-:W4:Y:S01]  /*2d20*/  LDL.LU R35, [R1+0x3c] ;  /* 0x00003c0001237983 */ /* 0x000f220000300800 */
[----:B------:R-:W-:-:S03]  /*2d30*/  SHF.L.U32 R32, R6, 0x10, RZ ;  /* 0x0000001006207819 */ /* 0x000fc600000006ff */
[----:B------:R-:W4:Y:S01]  /*2d40*/  LDL.LU R34, [R1+0x28] ;  /* 0x0000280001227983 */ /* 0x000f220000300800 */
[----:B------:R-:W-:-:S03]  /*2d50*/  SHF.L.U32 R6, R21, 0x10, RZ ;  /* 0x0000001015067819 */ /* 0x000fc600000006ff */
[----:B------:R0:W-:Y:S01]  /*2d60*/  STG.E.U16 desc[UR6][R24.64], R33 ;  /* 0x0000002118007986 */ /* 0x0001e2000c101506 */
[----:B------:R-:W-:-:S03]  /*2d70*/  SHF.L.U32 R8, R23, 0x10, RZ ;  /* 0x0000001017087819 */ /* 0x000fc600000006ff */
[----:B0-----:R-:W4:Y:S04]  /*2d80*/  LDL.LU R33, [R1+0x1c] ;  /* 0x00001c0001217983 */ /* 0x001f280000300800 */
[----:B------:R-:W4:Y:S01]  /*2d90*/  LDL.LU R23, [R1+0x20] ;  /* 0x0000200001177983 */ /* 0x000f220000300800 */
[----:B-----5:R-:W-:-:S03]  /*2da0*/  FADD.FTZ R21, R0, -R4 ;  /* 0x8000000400157221 */ /* 0x020fc60000010000 */
[----:B------:R-:W5:Y:S01]  /*2db0*/  LDL.LU R0, [R1+0x14] ;  /* 0x0000140001007983 */ /* 0x000f620000300800 */
[----:B------:R-:W-:Y:S01]  /*2dc0*/  FADD.FTZ R5, R5, UR8 ;  /* 0x0000000805057e21 */ /* 0x000fe20008010000 */
[----:B------:R-:W-:Y:S01]  /*2dd0*/  FADD.FTZ R32, -R4, R32 ;  /* 0x0000002004207221 */ /* 0x000fe20000010100 */
[----:B------:R-:W-:Y:S01]  /*2de0*/  SHF.L.U32 R10, R10, 0x10, RZ ;  /* 0x000000100a0a7819 */ /* 0x000fe200000006ff */
[----:B------:R-:W-:-:S03]  /*2df0*/  ULDC.64 UR8, c[0x0][0x238] ;  /* 0x00008e0000087ab9 */ /* 0x000fc60000000a00 */
[----:B------:R-:W0:Y:S01]  /*2e00*/  MUFU.RSQ R5, R5 ;  /* 0x0000000500057308 */ /* 0x000e220000001400 */
        /* <DEDUP_REMOVED lines=9> */
[--C-:B--2---:R-:W-:Y:S01]  /*2ea0*/  FADD.FTZ R32, R37, -R26.reuse ;  /* 0x8000001a25207221 */ /* 0x104fe20000010000 */
[----:B---3--:R-:W-:-:S03]  /*2eb0*/  FADD.FTZ R25, R36, -R26 ;  /* 0x8000001a24197221 */ /* 0x008fc60000010000 */
[C---:B------:R-:W-:Y:S01]  /*2ec0*/  FMUL.FTZ R32, R27.reuse, R32 ;  /* 0x000000201b207220 */ /* 0x040fe20000410000 */
[----:B------:R-:W-:Y:S01]  /*2ed0*/  FMUL.FTZ R25, R27, R25 ;  /* 0x000000191b197220 */ /* 0x000fe20000410000 */
[--C-:B----4-:R-:W-:Y:S01]  /*2ee0*/  FADD.FTZ R24, R35, -R26.reuse ;  /* 0x8000001a23187221 */ /* 0x110fe20000010000 */
[----:B------:R-:W-:-:S03]  /*2ef0*/  FADD.FTZ R34, R34, -R26 ;  /* 0x8000001a22227221 */ /* 0x000fc60000010000 */
[C---:B------:R-:W-:Y:S01]  /*2f00*/  FMUL.FTZ R24, R27.reuse, R24 ;  /* 0x000000181b187220 */ /* 0x040fe20000410000 */
[C-C-:B------:R-:W-:Y:S01]  /*2f10*/  FFMA.FTZ R35, R20.reuse, R32, R22.reuse ;  /* 0x0000002014237223 */ /* 0x140fe20000010016 */
[----:B------:R-:W-:Y:S01]  /*2f20*/  FFMA.FTZ R32, R20, R25, R22 ;  /* 0x0000001914207223 */ /* 0x000fe20000010016 */
[----:B------:R-:W-:-:S03]  /*2f30*/  FMUL.FTZ R34, R27, R34 ;  /* 0x000000221b227220 */ /* 0x000fc60000410000 */
[----:B------:R-:W-:Y:S01]  /*2f40*/  STL [R1+0x14], R35 ;  /* 0x0000142301007387 */ /* 0x000fe20000100800 */
[----:B------:R-:W-:Y:S01]  /*2f50*/  FFMA.FTZ R25, R20, R34, R22 ;  /* 0x0000002214197223 */ /* 0x000fe20000010016 */
[--C-:B------:R-:W-:Y:S01]  /*2f60*/  FADD.FTZ R33, R33, -R26.reuse ;  /* 0x8000001a21217221 */ /* 0x100fe20000010000 */
[----:B------:R-:W-:-:S03]  /*2f70*/  FADD.FTZ R23, R23, -R26 ;  /* 0x8000001a17177221 */ /* 0x000fc60000010000 */
[C---:B------:R-:W-:Y:S01]  /*2f80*/  FMUL.FTZ R33, R27.reuse, R33 ;  /* 0x000000211b217220 */ /* 0x040fe20000410000 */
[----:B------:R-:W-:Y:S01]  /*2f90*/  STL [R1+0x28], R32 ;  /* 0x0000282001007387 */ /* 0x000fe20000100800 */
[----:B------:R-:W-:Y:S01]  /*2fa0*/  FMUL.FTZ R23, R27, R23 ;  /* 0x000000171b177220 */ /* 0x000fe20000410000 */
[----:B-----5:R-:W-:Y:S01]  /*2fb0*/  FADD.FTZ R21, R0, -R26 ;  /* 0x8000001a00157221 */ /* 0x020fe20000010000 */
[C-C-:B------:R-:W-:Y:S01]  /*2fc0*/  FFMA.FTZ R0, R20.reuse, R24, R22.reuse ;  /* 0x0000001814007223 */ /* 0x140fe20000010016 */
[----:B------:R-:W-:-:S04]  /*2fd0*/  FFMA.FTZ R24, R20, R33, R22 ;  /* 0x0000002114187223 */ /* 0x000fc80000010016 */
[----:B------:R0:W-:Y:S01]  /*2fe0*/  STL [R1+0x2c], R0 ;  /* 0x00002c0001007387 */ /* 0x0001e20000100800 */
[----:B------:R-:W-:-:S03]  /*2ff0*/  FMUL.FTZ R21, R27, R21 ;  /* 0x000000151b157220 */ /* 0x000fc60000410000 */
[----:B------:R1:W-:Y:S01]  /*3000*/  STL [R1+0x24], R25 ;  /* 0x0000241901007387 */ /* 0x0003e20000100800 */
[----:B0-----:R-:W-:-:S03]  /*3010*/  FFMA.FTZ R0, R20, R23, R22 ;  /* 0x0000001714007223 */ /* 0x001fc60000010016 */
[----:B------:R-:W2:Y:S04]  /*3020*/  LDL.LU R23, [R1] ;  /* 0x0000000001177983 */ /* 0x000ea80000300800 */
[----:B------:R0:W-:Y:S04]  /*3030*/  STL [R1+0x20], R24 ;  /* 0x0000201801007387 */ /* 0x0001e80000100800 */
[----:B-1----:R-:W3:Y:S04]  /*3040*/  LDL.LU R25, [R1+0x64] ;  /* 0x0000640001197983 */ /* 0x002ee80000300800 */
[----:B------:R1:W-:Y:S04]  /*3050*/  STL [R1+0x1c], R0 ;  /* 0x00001c0001007387 */ /* 0x0003e80000100800 */
[----:B0-----:R-:W4:Y:S04]  /*3060*/  LDL.LU R24, [R1+0x4] ;  /* 0x0000040001187983 */ /* 0x001f280000300800 */
[----:B------:R-:W5:Y:S01]  /*3070*/  LDL.LU R33, [R1+0x74] ;  /* 0x0000740001217983 */ /* 0x000f620000300800 */
[----:B-1----:R-:W-:-:S03]  /*3080*/  FFMA.FTZ R0, R20, R21, R22 ;  /* 0x0000001514007223 */ /* 0x002fc60000010016 */
[----:B------:R-:W5:Y:S04]  /*3090*/  LDL.LU R32, [R1+0x18] ;  /* 0x0000180001207983 */ /* 0x000f680000300800 */
[----:B------:R-:W3:Y:S01]  /*30a0*/  LDL.LU R22, [R1+0x60] ;  /* 0x0000600001167983 */ /* 0x000ee20000300800 */
[----:B------:R-:W-:Y:S02]  /*30b0*/  SHF.L.U32 R14, R14, 0x10, RZ ;  /* 0x000000100e0e7819 */ /* 0x000fe400000006ff */
[----:B------:R-:W-:Y:S02]  /*30c0*/  SHF.L.U32 R16, R16, 0x10, RZ ;  /* 0x0000001010107819 */ /* 0x000fe400000006ff */
[----:B------:R-:W-:Y:S02]  /*30d0*/  SHF.L.U32 R28, R28, 0x10, RZ ;  /* 0x000000101c1c7819 */ /* 0x000fe400000006ff */
[----:B------:R-:W-:-:S02]  /*30e0*/  SHF.L.U32 R18, R18, 0x10, RZ ;  /* 0x0000001012127819 */ /* 0x000fc400000006ff */
[----:B------:R-:W-:Y:S02]  /*30f0*/  SHF.L.U32 R29, R29, 0x10, RZ ;  /* 0x000000101d1d7819 */ /* 0x000fe400000006ff */
[----:B------:R-:W-:Y:S02]  /*3100*/  SHF.L.U32 R30, R30, 0x10, RZ ;  /* 0x000000101e1e7819 */ /* 0x000fe400000006ff */
[----:B------:R-:W-:Y:S01]  /*3110*/  SHF.L.U32 R31, R31, 0x10, RZ ;  /* 0x000000101f1f7819 */ /* 0x000fe200000006ff */
[C---:B------:R-:W-:Y:S01]  /*3120*/  FADD.FTZ R36, -R26.reuse, R14 ;  /* 0x0000000e1a247221 */ /* 0x040fe20000010100 */
[----:B------:R0:W-:Y:S01]  /*3130*/  STL [R1+0x8c], R0 ;  /* 0x00008c0001007387 */ /* 0x0001e20000100800 */
[C---:B------:R-:W-:Y:S01]  /*3140*/  FADD.FTZ R14, -R26.reuse, R16 ;  /* 0x000000101a0e7221 */ /* 0x040fe20000010100 */
[C---:B------:R-:W-:Y:S01]  /*3150*/  FADD.FTZ R28, -R26.reuse, R28 ;  /* 0x0000001c1a1c7221 */ /* 0x040fe20000010100 */
[C---:B------:R-:W-:Y:S01]  /*3160*/  FADD.FTZ R18, -R26.reuse, R18 ;  /* 0x000000121a127221 */ /* 0x040fe20000010100 */
[C---:B------:R-:W-:Y:S01]  /*3170*/  FADD.FTZ R29, -R26.reuse, R29 ;  /* 0x0000001d1a1d7221 */ /* 0x040fe20000010100 */
[C---:B------:R-:W-:Y:S01]  /*3180*/  FADD.FTZ R16, -R26.reuse, R30 ;  /* 0x0000001e1a107221 */ /* 0x040fe20000010100 */
[----:B------:R-:W-:Y:S01]  /*3190*/  FADD.FTZ R31, -R26, R31 ;  /* 0x0000001f1a1f7221 */ /* 0x000fe20000010100 */
[----:B0-----:R-:W5:Y:S01]  /*31a0*/  LDL.LU R0, [R1+0x34] ;  /* 0x0000340001007983 */ /* 0x001f620000300800 */
[----:B------:R-:W-:-:S03]  /*31b0*/  FMUL.FTZ R35, R27, R18 ;  /* 0x000000121b237220 */ /* 0x000fc60000410000 */
[----:B------:R-:W5:Y:S01]  /*31c0*/  LDL.LU R30, [R1+0xc] ;  /* 0x00000c00011e7983 */ /* 0x000f620000300800 */
[----:B------:R-:W-:-:S03]  /*31d0*/  FMUL.FTZ R34, R27, R28 ;  /* 0x0000001c1b227220 */ /* 0x000fc60000410000 */
[----:B------:R-:W5:Y:S01]  /*31e0*/  LDL.LU R26, [R1+0x8] ;  /* 0x00000800011a7983 */ /* 0x000f620000300800 */
[----:B------:R-:W-:-:S03]  /*31f0*/  FMUL.FTZ R18, R27, R29 ;  /* 0x0000001d1b127220 */ /* 0x000fc60000410000 */
[----:B------:R-:W5:Y:S04]  /*3200*/  LDL.LU R28, [R1+0x70] ;  /* 0x00007000011c7983 */ /* 0x000f680000300800 */
[----:B------:R-:W5:Y:S01]  /*3210*/  LDL.LU R29, [R1+0x6c] ;  /* 0x00006c00011d7983 */ /* 0x000f620000300800 */
[----:B--2---:R-:W-:-:S05]  /*3220*/  LEA R20, P0, R23, UR10, 0x1 ;  /* 0x0000000a17147c11 */ /* 0x004fca000f8008ff */
[----:B------:R0:W-:Y:S04]  /*3230*/  STL [R1+0xa0], R20 ;  /* 0x0000a01401007387 */ /* 0x0001e80000100800 */
[----:B0-----:R-:W2:Y:S01]  /*3240*/  LDL.LU R20, [R1+0x68] ;  /* 0x0000680001147983 */ /* 0x001ea20000300800 */
[----:B---3--:R-:W-:Y:S02]  /*3250*/  LEA.HI.X R21, R23, UR11, R22, 0x1, P0 ;  /* 0x0000000b17157c11 */ /* 0x008fe400080f0c16 */
[----:B----4-:R-:W-:-:S03]  /*3260*/  LEA R22, P0, R24, UR10, 0x1 ;  /* 0x0000000a18167c11 */ /* 0x010fc6000f8008ff */
[----:B------:R0:W-:Y:S01]  /*3270*/  STL [R1+0x9c], R21 ;  /* 0x00009c1501007387 */ /* 0x0001e20000100800 */
[----:B------:R-:W-:-:S03]  /*3280*/  LEA.HI.X R23, R24, UR11, R25, 0x1, P0 ;  /* 0x0000000b18177c11 */ /* 0x000fc600080f0c19 */
[----:B0-----:R-:W3:Y:S04]  /*3290*/  LDL.LU R21, [R1+0x30] ;  /* 0x0000300001157983 */ /* 0x001ee80000300800 */
[----:B------:R0:W-:Y:S04]  /*32a0*/  STL [R1+0x98], R23 ;  /* 0x0000981701007387 */ /* 0x0001e80000100800 */
[----:B0-----:R-:W4:Y:S01]  /*32b0*/  LDL.LU R23, [R1+0x78] ;  /* 0x0000780001177983 */ /* 0x001f220000300800 */
[C---:B-----5:R-:W-:Y:S01]  /*32c0*/  LEA R24, P0, R26.reuse, UR10, 0x1 ;  /* 0x0000000a1a187c11 */ /* 0x060fe2000f8008ff */
[C---:B------:R-:W-:Y:S01]  /*32d0*/  FMUL.FTZ R36, R27.reuse, R36 ;  /* 0x000000241b247220 */ /* 0x040fe20000410000 */
[C---:B------:R-:W-:Y:S01]  /*32e0*/  FMUL.FTZ R14, R27.reuse, R14 ;  /* 0x0000000e1b0e7220 */ /* 0x040fe20000410000 */
[C---:B------:R-:W-:Y:S01]  /*32f0*/  FMUL.FTZ R16, R27.reuse, R16 ;  /* 0x000000101b107220 */ /* 0x040fe20000410000 */
[----:B------:R-:W-:Y:S01]  /*3300*/  FMUL.FTZ R37, R27, R31 ;  /* 0x0000001f1b257220 */ /* 0x000fe20000410000 */
[----:B------:R-:W-:-:S02]  /*3310*/  LEA.HI.X R25, R26, UR11, R29, 0x1, P0 ;  /* 0x0000000b1a197c11 */ /* 0x000fc400080f0c1d */
[----:B------:R-:W-:-:S04]  /*3320*/  LEA R26, P0, R30, UR10, 0x1 ;  /* 0x0000000a1e1a7c11 */ /* 0x000fc8000f8008ff */
[----:B------:R-:W-:Y:S02]  /*3330*/  LEA.HI.X R27, R30, UR11, R28, 0x1, P0 ;  /* 0x0000000b1e1b7c11 */ /* 0x000fe400080f0c1c */
[----:B------:R-:W-:-:S04]  /*3340*/  LEA R28, P0, R32, UR10, 0x1 ;  /* 0x0000000a201c7c11 */ /* 0x000fc8000f8008ff */
[----:B------:R-:W-:Y:S02]  /*3350*/  LEA.HI.X R29, R32, UR11, R33, 0x1, P0 ;  /* 0x0000000b201d7c11 */ /* 0x000fe400080f0c21 */
[----:B------:R-:W-:Y:S01]  /*3360*/  LEA R32, P1, R0, UR10, 0x1 ;  /* 0x0000000a00207c11 */ /* 0x000fe2000f8208ff */
[----:B------:R0:W-:Y:S04]  /*3370*/  STL [R1+0x94], R27 ;  /* 0x0000941b01007387 */ /* 0x0001e80000100800 */
[----:B------:R1:W-:Y:S01]  /*3380*/  STL [R1+0x90], R29 ;  /* 0x0000901d01007387 */ /* 0x0003e20000100800 */
[C-C-:B------:R-:W-:Y:S01]  /*3390*/  FFMA.FTZ R16, R2.reuse, R16, R3.reuse ;  /* 0x0000001002107223 */ /* 0x140fe20000010003 */
[C-C-:B------:R-:W-:Y:S01]  /*33a0*/  FFMA.FTZ R37, R2.reuse, R37, R3.reuse ;  /* 0x0000002502257223 */ /* 0x140fe20000010003 */
[C-C-:B0-----:R-:W-:Y:S01]  /*33b0*/  FFMA.FTZ R27, R2.reuse, R35, R3.reuse ;  /* 0x00000023021b7223 */ /* 0x141fe20000010003 */
[--C-:B-1----:R-:W-:Y:S01]  /*33c0*/  FFMA.FTZ R29, R2, R34, R3.reuse ;  /* 0x00000022021d7223 */ /* 0x102fe20000010003 */
[----:B--2---:R-:W-:Y:S01]  /*33d0*/  LEA.HI.X R33, R0, UR11, R20, 0x1, P1 ;  /* 0x0000000b00217c11 */ /* 0x004fe200088f0c14 */
[C-C-:B------:R-:W-:Y:S01]  /*33e0*/  FFMA.FTZ R20, R2.reuse, R36, R3.reuse ;  /* 0x0000002402147223 */ /* 0x140fe20000010003 */
[----:B------:R-:W-:Y:S01]  /*33f0*/  FFMA.FTZ R0, R2, R18, R3 ;  /* 0x0000001202007223 */ /* 0x000fe20000010003 */
[----:B---3--:R-:W-:-:S04]  /*3400*/  LEA R30, P0, R21, UR10, 0x1 ;  /* 0x0000000a151e7c11 */ /* 0x008fc8000f8008ff */
[----:B----4-:R-:W-:Y:S01]  /*3410*/  LEA.HI.X R31, R21, UR11, R23, 0x1, P0 ;  /* 0x0000000b151f7c11 */ /* 0x010fe200080f0c17 */
[----:B------:R-:W-:Y:S01]  /*3420*/  FFMA.FTZ R23, R2, R14, R3 ;  /* 0x0000000e02177223 */ /* 0x000fe20000010003 */
[----:B------:R-:W2:Y:S04]  /*3430*/  LDL.LU R21, [R1+0x4c] ;  /* 0x00004c0001157983 */ /* 0x000ea80000300800 */
[----:B------:R-:W3:Y:S04]  /*3440*/  LDL.LU R36, [R1+0x40] ;  /* 0x0000400001247983 */ /* 0x000ee80000300800 */
[----:B------:R-:W4:Y:S04]  /*3450*/  LDL.LU R14, [R1+0x54] ;  /* 0x00005400010e7983 */ /* 0x000f280000300800 */
[----:B------:R-:W5:Y:S04]  /*3460*/  LDL.LU R35, [R1+0x44] ;  /* 0x0000440001237983 */ /* 0x000f680000300800 */
[----:B------:R-:W3:Y:S04]  /*3470*/  LDL.LU R34, [R1+0x48] ;  /* 0x0000480001227983 */ /* 0x000ee80000300800 */
[----:B------:R-:W2:Y:S04]  /*3480*/  LDL.LU R18, [R1+0x50] ;  /* 0x0000500001127983 */ /* 0x000ea80000300800 */
[----:B------:R-:W4:Y:S01]  /*3490*/  LDL.LU R3, [R1+0x58] ;  /* 0x0000580001037983 */ /* 0x000f220000300800 */
[----:B------:R-:W-:Y:S01]  /*34a0*/  SHF.L.U32 R9, R9, 0x10, RZ ;  /* 0x0000001009097819 */ /* 0x000fe200000006ff */
[--C-:B----4-:R-:W-:Y:S01]  /*34b0*/  FADD.FTZ R2, R3, -R4.reuse ;  /* 0x8000000403027221 */ /* 0x110fe20000010000 */
[----:B------:R-:W-:-:S03]  /*34c0*/  FADD.FTZ R3, R14, -R4 ;  /* 0x800000040e037221 */ /* 0x000fc60000010000 */
[----:B------:R-:W-:Y:S01]  /*34d0*/  FADD.FTZ R14, -R4, R9 ;  /* 0x00000009040e7221 */ /* 0x000fe20000010100 */
[--C-:B--2---:R-:W-:Y:S01]  /*34e0*/  FADD.FTZ R9, R18, -R4.reuse ;  /* 0x8000000412097221 */ /* 0x104fe20000010000 */
[--C-:B------:R-:W-:Y:S02]  /*34f0*/  FADD.FTZ R18, R21, -R4.reuse ;  /* 0x8000000415127221 */ /* 0x100fe40000010000 */
[----:B------:R-:W2:Y:S01]  /*3500*/  LDL.LU R21, [R1+0x14] ;  /* 0x0000140001157983 */ /* 0x000ea20000300800 */
[--C-:B---3--:R-:W-:Y:S01]  /*3510*/  FADD.FTZ R34, R34, -R4.reuse ;  /* 0x8000000422227221 */ /* 0x108fe20000010000 */
[--C-:B-----5:R-:W-:Y:S01]  /*3520*/  FADD.FTZ R35, R35, -R4.reuse ;  /* 0x8000000423237221 */ /* 0x120fe20000010000 */
[----:B------:R-:W-:Y:S01]  /*3530*/  FADD.FTZ R36, R36, -R4 ;  /* 0x8000000424247221 */ /* 0x000fe20000010000 */
        /* <DEDUP_REMOVED lines=13> */
[C---:B------:R-:W-:Y:S01]  /*3610*/  FADD.FTZ R7, -R4.reuse, R7 ;  /* 0x0000000704077221 */ /* 0x040fe20000010100 */
[C---:B------:R-:W-:Y:S01]  /*3620*/  FADD.FTZ R11, -R4.reuse, R11 ;  /* 0x0000000b040b7221 */ /* 0x040fe20000010100 */
[C---:B------:R-:W-:Y:S01]  /*3630*/  FADD.FTZ R13, -R4.reuse, R13 ;  /* 0x0000000d040d7221 */ /* 0x040fe20000010100 */
[C---:B------:R-:W-:Y:S01]  /*3640*/  FADD.FTZ R15, -R4.reuse, R15 ;  /* 0x0000000f040f7221 */ /* 0x040fe20000010100 */
[C---:B------:R-:W-:Y:S01]  /*3650*/  FADD.FTZ R17, -R4.reuse, R17 ;  /* 0x0000001104117221 */ /* 0x040fe20000010100 */
[----:B------:R-:W-:Y:S01]  /*3660*/  FADD.FTZ R19, -R4, R19 ;  /* 0x0000001304137221 */ /* 0x000fe20000010100 */
[C-C-:B------:R-:W-:Y:S01]  /*3670*/  FFMA.FTZ R2, R6.reuse, R2, R8.reuse ;  /* 0x0000000206027223 */ /* 0x140fe20000010008 */
[C-C-:B------:R-:W-:Y:S01]  /*3680*/  FFMA.FTZ R3, R6.reuse, R3, R8.reuse ;  /* 0x0000000306037223 */ /* 0x140fe20000010008 */
[C-C-:B------:R-:W-:Y:S01]  /*3690*/  FFMA.FTZ R9, R6.reuse, R9, R8.reuse ;  /* 0x0000000906097223 */ /* 0x140fe20000010008 */
[C-C-:B------:R-:W-:Y:S01]  /*36a0*/  FFMA.FTZ R18, R6.reuse, R18, R8.reuse ;  /* 0x0000001206127223 */ /* 0x140fe20000010008 */
[C-C-:B------:R-:W-:Y:S01]  /*36b0*/  FFMA.FTZ R34, R6.reuse, R34, R8.reuse ;  /* 0x0000002206227223 */ /* 0x140fe20000010008 */
[C-C-:B------:R-:W-:Y:S01]  /*36c0*/  FFMA.FTZ R35, R6.reuse, R35, R8.reuse ;  /* 0x0000002306237223 */ /* 0x140fe20000010008 */
[----:B------:R-:W-:-:S02]  /*36d0*/  FFMA.FTZ R36, R6, R36, R8 ;  /* 0x0000002406247223 */ /* 0x000fc40000010008 */
[----:B------:R-:W3:Y:S01]  /*36e0*/  LDL.LU R8, [R1+0x28] ;  /* 0x0000280001087983 */ /* 0x000ee20000300800 */
[----:B--2---:R-:W-:-:S03]  /*36f0*/  F2FP.BF16.F32.PACK_AB R4, R20, R21 ;  /* 0x000000151404723e */ /* 0x004fc600000010ff */
[----:B------:R-:W2:Y:S04]  /*3700*/  LDL.LU R20, [R1+0xa0] ;  /* 0x0000a00001147983 */ /* 0x000ea80000300800 */
[----:B------:R-:W2:Y:S01]  /*3710*/  LDL.LU R21, [R1+0x9c] ;  /* 0x00009c0001157983 */ /* 0x000ea20000300800 */
[----:B------:R-:W-:-:S04]  /*3720*/  FMUL.FTZ R7, R5, R7 ;  /* 0x0000000705077220 */ /* 0x000fc80000410000 */
[--C-:B------:R-:W-:Y:S01]  /*3730*/  FFMA.FTZ R7, R10, R7, R12.reuse ;  /* 0x000000070a077223 */ /* 0x100fe2000001000c */
[C---:B------:R-:W-:Y:S01]  /*3740*/  FMUL.FTZ R14, R5.reuse, R14 ;  /* 0x0000000e050e7220 */ /* 0x040fe20000410000 */
[C---:B------:R-:W-:Y:S01]  /*3750*/  FMUL.FTZ R11, R5.reuse, R11 ;  /* 0x0000000b050b7220 */ /* 0x040fe20000410000 */
[C---:B------:R-:W-:Y:S01]  /*3760*/  FMUL.FTZ R13, R5.reuse, R13 ;  /* 0x0000000d050d7220 */ /* 0x040fe20000410000 */
[----:B------:R-:W-:Y:S01]  /*3770*/  FMUL.FTZ R15, R5, R15 ;  /* 0x0000000f050f7220 */ /* 0x000fe20000410000 */
[----:B------:R-:W-:Y:S01]  /*3780*/  F2FP.BF16.F32.PACK_AB R2, R7, R2 ;  /* 0x000000020702723e */ /* 0x000fe200000010ff */
[C---:B------:R-:W-:Y:S01]  /*3790*/  FMUL.FTZ R17, R5.reuse, R17 ;  /* 0x0000001105117220 */ /* 0x040fe20000410000 */
[----:B------:R-:W-:Y:S01]  /*37a0*/  FMUL.FTZ R19, R5, R19 ;  /* 0x0000001305137220 */ /* 0x000fe20000410000 */
[----:B------:R-:W-:Y:S01]  /*37b0*/  PRMT R5, R4, 0x7632, R5 ;  /* 0x0000763204057816 */ /* 0x000fe20000000005 */
[----:B------:R-:W-:Y:S01]  /*37c0*/  FFMA.FTZ R14, R10, R14, R12 ;  /* 0x0000000e0a0e7223 */ /* 0x000fe2000001000c */
[----:B------:R-:W-:Y:S01]  /*37d0*/  PRMT R6, R2, 0x7632, R6 ;  /* 0x0000763202067816 */ /* 0x000fe20000000006 */
[C-C-:B------:R-:W-:Y:S01]  /*37e0*/  FFMA.FTZ R11, R10.reuse, R11, R12.reuse ;  /* 0x0000000b0a0b7223 */ /* 0x140fe2000001000c */
[C-C-:B------:R-:W-:Y:S01]  /*37f0*/  FFMA.FTZ R13, R10.reuse, R13, R12.reuse ;  /* 0x0000000d0a0d7223 */ /* 0x140fe2000001000c */
[C-C-:B------:R-:W-:Y:S01]  /*3800*/  FFMA.FTZ R15, R10.reuse, R15, R12.reuse ;  /* 0x0000000f0a0f7223 */ /* 0x140fe2000001000c */
[C-C-:B------:R-:W-:Y:S01]  /*3810*/  FFMA.FTZ R17, R10.reuse, R17, R12.reuse ;  /* 0x000000110a117223 */ /* 0x140fe2000001000c */
[----:B------:R-:W-:-:S02]  /*3820*/  FFMA.FTZ R19, R10, R19, R12 ;  /* 0x000000130a137223 */ /* 0x000fc4000001000c */
[----:B------:R-:W4:Y:S04]  /*3830*/  LDL.LU R10, [R1+0x2c] ;  /* 0x00002c00010a7983 */ /* 0x000f280000300800 */
[----:B--2---:R3:W-:Y:S04]  /*3840*/  STG.E.U16 desc[UR6][R20.64], R4 ;  /* 0x0000000414007986 */ /* 0x0047e8000c101506 */
[----:B------:R-:W-:Y:S04]  /*3850*/  STG.E.U16 desc[UR6][R20.64+0x2], R5 ;  /* 0x0000020514007986 */ /* 0x000fe8000c101506 */
[----:B------:R-:W-:Y:S01]  /*3860*/  STG.E.U16 desc[UR6][R20.64+0x4], R2 ;  /* 0x0000040214007986 */ /* 0x000fe2000c101506 */
[----:B---3--:R-:W-:-:S03]  /*3870*/  F2FP.BF16.F32.PACK_AB R4, R23, R8 ;  /* 0x000000081704723e */ /* 0x008fc600000010ff */
[----:B------:R-:W2:Y:S04]  /*3880*/  LDL.LU R23, [R1+0x98] ;  /* 0x0000980001177983 */ /* 0x000ea80000300800 */
[----:B------:R-:W3:Y:S04]  /*3890*/  LDL.LU R8, [R1+0x20] ;  /* 0x0000200001087983 */ /* 0x000ee80000300800 */
[----:B------:R0:W-:Y:S04]  /*38a0*/  STG.E.U16 desc[UR6][R20.64+0x6], R6 ;  /* 0x0000060614007986 */ /* 0x0001e8000c101506 */
[----:B0-----:R-:W5:Y:S01]  /*38b0*/  LDL.LU R21, [R1+0x24] ;  /* 0x0000240001157983 */ /* 0x001f620000300800 */
[----:B------:R-:W-:-:S03]  /*38c0*/  PRMT R2, R4, 0x7632, R2 ;  /* 0x0000763204027816 */ /* 0x000fc60000000002 */
[----:B--2---:R4:W-:Y:S04]  /*38d0*/  STG.E.U16 desc[UR6][R22.64], R4 ;  /* 0x0000000416007986 */ /* 0x0049e8000c101506 */
[----:B------:R3:W-:Y:S01]  /*38e0*/  STG.E.U16 desc[UR6][R22.64+0x2], R2 ;  /* 0x0000020216007986 */ /* 0x0007e2000c101506 */
[----:B----4-:R-:W-:-:S03]  /*38f0*/  F2FP.BF16.F32.PACK_AB R4, R27, R10 ;  /* 0x0000000a1b04723e */ /* 0x010fc600000010ff */
[----:B------:R-:W2:Y:S01]  /*3900*/  LDL.LU R27, [R1+0x94] ;  /* 0x00009400011b7983 */ /* 0x000ea20000300800 */
[----:B---3--:R-:W-:-:S03]  /*3910*/  F2FP.BF16.F32.PACK_AB R2, R0, R8 ;  /* 0x000000080002723e */ /* 0x008fc600000010ff */
[----:B------:R-:W3:Y:S01]  /*3920*/  LDL.LU R10, [R1+0x1c] ;  /* 0x00001c00010a7983 */ /* 0x000ee20000300800 */
[----:B-----5:R-:W-:-:S03]  /*3930*/  F2FP.BF16.F32.PACK_AB R6, R29, R21 ;  /* 0x000000151d06723e */ /* 0x020fc600000010ff */
[----:B------:R-:W4:Y:S04]  /*3940*/  LDL.LU R29, [R1+0x90] ;  /* 0x00009000011d7983 */ /* 0x000f280000300800 */
[----:B------:R-:W5:Y:S04]  /*3950*/  LDL.LU R0, [R1+0x8c] ;  /* 0x00008c0001007983 */ /* 0x000f680000300800 */
[----:B------:R-:W4:Y:S01]  /*3960*/  LDL.LU R8, [R1+0x38] ;  /* 0x0000380001087983 */ /* 0x000f220000300800 */
[----:B------:R-:W-:Y:S02]  /*3970*/  F2FP.BF16.F32.PACK_AB R3, R14, R3 ;  /* 0x000000030e03723e */ /* 0x000fe400000010ff */
[----:B------:R-:W-:-:S02]  /*3980*/  F2FP.BF16.F32.PACK_AB R9, R11, R9 ;  /* 0x000000090b09723e */ /* 0x000fc400000010ff */
[----:B------:R-:W-:Y:S02]  /*3990*/  PRMT R5, R3, 0x7632, R5 ;  /* 0x0000763203057816 */ /* 0x000fe40000000005 */
[----:B-----5:R-:W-:Y:S02]  /*39a0*/  F2FP.BF16.F32.PACK_AB R37, R37, R0 ;  /* 0x000000002525723e */ /* 0x020fe400000010ff */
[----:B------:R-:W5:Y:S01]  /*39b0*/  LDL.LU R0, [R1+0x88] ;  /* 0x0000880001007983 */ /* 0x000f620000300800 */
[----:B------:R-:W-:Y:S02]  /*39c0*/  F2FP.BF16.F32.PACK_AB R13, R13, R18 ;  /* 0x000000120d0d723e */ /* 0x000fe400000010ff */
[----:B------:R-:W-:Y:S01]  /*39d0*/  F2FP.BF16.F32.PACK_AB R15, R15, R34 ;  /* 0x000000220f0f723e */ /* 0x000fe200000010ff */
[----:B------:R0:W-:Y:S01]  /*39e0*/  STG.E.U16 desc[UR6][R22.64+0x4], R3 ;  /* 0x0000040316007986 */ /* 0x0001e2000c101506 */
[----:B------:R-:W-:Y:S02]  /*39f0*/  PRMT R12, R4, 0x7632, R12 ;  /* 0x00007632040c7816 */ /* 0x000fe4000000000c */
[----:B------:R-:W-:Y:S01]  /*3a00*/  PRMT R7, R9, 0x7632, R7 ;  /* 0x0000763209077816 */ /* 0x000fe20000000007 */
[----:B------:R1:W-:Y:S04]  /*3a10*/  STG.E.U16 desc[UR6][R22.64+0x6], R5 ;  /* 0x0000060516007986 */ /* 0x0003e8000c101506 */
[----:B------:R2:W-:Y:S01]  /*3a20*/  STG.E.U16 desc[UR6][R24.64], R4 ;  /* 0x0000000418007986 */ /* 0x0005e2000c101506 */
[----:B---3--:R-:W-:-:S02]  /*3a30*/  F2FP.BF16.F32.PACK_AB R16, R16, R10 ;  /* 0x0000000a1010723e */ /* 0x008fc400000010ff */
[----:B0-----:R-:W-:Y:S01]  /*3a40*/  PRMT R3, R6, 0x7632, R3 ;  /* 0x0000763206037816 */ /* 0x001fe20000000003 */
[----:B------:R-:W-:Y:S01]  /*3a50*/  STG.E.U16 desc[UR6][R24.64+0x2], R12 ;  /* 0x0000020c18007986 */ /* 0x000fe2000c101506 */
[----:B------:R-:W-:Y:S02]  /*3a60*/  F2FP.BF16.F32.PACK_AB R17, R17, R35 ;  /* 0x000000231111723e */ /* 0x000fe400000010ff */
[----:B-1----:R-:W-:Y:S02]  /*3a70*/  PRMT R5, R15, 0x7632, R5 ;  /* 0x000076320f057816 */ /* 0x002fe40000000005 */
[----:B--2---:R-:W-:Y:S01]  /*3a80*/  PRMT R4, R13, 0x7632, R4 ;  /* 0x000076320d047816 */ /* 0x004fe20000000004 */
[----:B------:R-:W-:Y:S01]  /*3a90*/  STG.E.U16 desc[UR6][R24.64+0x4], R9 ;  /* 0x0000040918007986 */ /* 0x000fe2000c101506 */
[----:B------:R-:W-:-:S03]  /*3aa0*/  F2FP.BF16.F32.PACK_AB R19, R19, R36 ;  /* 0x000000241313723e */ /* 0x000fc600000010ff */
[----:B------:R-:W-:Y:S01]  /*3ab0*/  STG.E.U16 desc[UR6][R24.64+0x6], R7 ;  /* 0x0000060718007986 */ /* 0x000fe2000c101506 */
[----:B------:R-:W-:-:S03]  /*3ac0*/  PRMT R14, R2, 0x7632, R14 ;  /* 0x00007632020e7816 */ /* 0x000fc6000000000e */
[----:B------:R-:W-:Y:S04]  /*3ad0*/  STG.E.U16 desc[UR6][R26.64], R6 ;  /* 0x000000061a007986 */ /* 0x000fe8000c101506 */
[----:B------:R0:W-:Y:S04]  /*3ae0*/  STG.E.U16 desc[UR6][R26.64+0x2], R3 ;  /* 0x000002031a007986 */ /* 0x0001e8000c101506 */
[----:B------:R-:W-:Y:S04]  /*3af0*/  STG.E.U16 desc[UR6][R26.64+0x4], R13 ;  /* 0x0000040d1a007986 */ /* 0x000fe8000c101506 */
[----:B------:R1:W-:Y:S04]  /*3b00*/  STG.E.U16 desc[UR6][R26.64+0x6], R4 ;  /* 0x000006041a007986 */ /* 0x0003e8000c101506 */
[----:B----4-:R2:W-:Y:S01]  /*3b10*/  STG.E.U16 desc[UR6][R28.64], R2 ;  /* 0x000000021c007986 */ /* 0x0105e2000c101506 */
[----:B0-----:R-:W-:-:S03]  /*3b20*/  PRMT R3, R16, 0x7632, R3 ;  /* 0x0000763210037816 */ /* 0x001fc60000000003 */
[----:B------:R0:W-:Y:S01]  /*3b30*/  STG.E.U16 desc[UR6][R28.64+0x6], R5 ;  /* 0x000006051c007986 */ /* 0x0001e2000c101506 */
[----:B-1----:R-:W-:Y:S02]  /*3b40*/  PRMT R4, R37, 0x7632, R4 ;  /* 0x0000763225047816 */ /* 0x002fe40000000004 */
[----:B--2---:R-:W-:Y:S01]  /*3b50*/  PRMT R2, R17, 0x7632, R2 ;  /* 0x0000763211027816 */ /* 0x004fe20000000002 */
        /* <DEDUP_REMOVED lines=11> */
[----:B------:R-:W-:Y:S01]  /*3c10*/  ULOP3.LUT UR4, UR4, 0x1, URZ, 0x3c, !UPT ;  /* 0x0000000104047892 */ /* 0x000fe2000f8e3c3f */
[----:B-----5:R-:W-:-:S04]  /*3c20*/  IADD3 R0, P0, R0, 0x1, RZ ;  /* 0x0000000100007810 */ /* 0x020fc80007f1e0ff */
[----:B------:R-:W-:Y:S02]  /*3c30*/  IADD3.X R8, RZ, R8, RZ, P0, !PT ;  /* 0x00000008ff087210 */ /* 0x000fe400007fe4ff */
[----:B------:R-:W-:-:S03]  /*3c40*/  ISETP.GE.U32.AND P0, PT, R0, UR8, PT ;  /* 0x0000000800007c0c */ /* 0x000fc6000bf06070 */
[----:B------:R2:W-:Y:S01]  /*3c50*/  STL [R1+0x38], R8 ;  /* 0x0000380801007387 */ /* 0x0005e20000100800 */
[----:B------:R-:W-:-:S13]  /*3c60*/  ISETP.GE.AND.EX P0, PT, R8, UR9, PT, P0 ;  /* 0x0000000908007c0c */ /* 0x000fda000bf06300 */
[----:B--2---:R-:W-:Y:S05]  /*3c70*/  @!P0 BRA `(.L_x_1447) ;  /* 0xffffffc400688947 */ /* 0x004fea000383ffff */
[----:B------:R-:W-:Y:S05]  /*3c80*/  EXIT ;  /* 0x000000000000794d */ /* 0x000fea0003800000 */
.L_x_1448:
        /* <DEDUP_REMOVED lines=15> */
.L_x_3025:


//--------------------- .text._ZN13group_norm_v214gn_cuda_kernelI13__nv_bfloat16Li480ELi2ELi32ELi30ELi4096ELb0ELi32ELi960ELi960ELi4ELb1ELi2ELb0ELb0ENS_16CompileConditionILi900EEEEEvPT_PKS4_S7_S7_flPfS8_Pj --------------------------
	.section	.text._ZN13group_norm_v214gn_cuda_kernelI13__nv_bfloat16Li480ELi2ELi32ELi30ELi4096ELb0ELi32ELi960ELi960ELi4ELb1ELi2ELb0ELb0ENS_16CompileConditionILi900EEEEEvPT_PKS4_S7_S7_flPfS8_Pj,"ax",@progbits
	.align	128
        .global         _ZN13group_norm_v214gn_cuda_kernelI13__nv_bfloat16Li480ELi2ELi32ELi30ELi4096ELb0ELi32ELi960ELi960ELi4ELb1ELi2ELb0ELb0ENS_16CompileConditionILi900EEEEEvPT_PKS4_S7_S7_flPfS8_Pj
        .type           _ZN13group_norm_v214gn_cuda_kernelI13__nv_bfloat16Li480ELi2ELi32ELi30ELi4096ELb0ELi32ELi960ELi960ELi4ELb1ELi2ELb0ELb0ENS_16CompileConditionILi900EEEEEvPT_PKS4_S7_S7_flPfS8_Pj,@function
        .size           _ZN13group_norm_v214gn_cuda_kernelI13__nv_bfloat16Li480ELi2ELi32ELi30ELi4096ELb0ELi32ELi960ELi960ELi4ELb1ELi2ELb0ELb0ENS_16CompileConditionILi900EEEEEvPT_PKS4_S7_S7_flPfS8_Pj,(.L_x_3026 - _ZN13group_norm_v214gn_cuda_kernelI13__nv_bfloat16Li480ELi2ELi32ELi30ELi4096ELb0ELi32ELi960ELi960ELi4ELb1ELi2ELb0ELb0ENS_16CompileConditionILi900EEEEEvPT_PKS4_S7_S7_flPfS8_Pj)
        .other          _ZN13group_norm_v214gn_cuda_kernelI13__nv_bfloat16Li480ELi2ELi32ELi30ELi4096ELb0ELi32ELi960ELi960ELi4ELb1ELi2ELb0ELb0ENS_16CompileConditionILi900EEEEEvPT_PKS4_S7_S7_flPfS8_Pj,@"STO_CUDA_ENTRY STV_DEFAULT"
_ZN13group_norm_v214gn_cuda_kernelI13__nv_bfloat16Li480ELi2ELi32ELi30ELi4096ELb0ELi32ELi960ELi960ELi4ELb1ELi2ELb0ELb0ENS_16CompileConditionILi900EEEEEvPT_PKS4_S7_S7_flPfS8_Pj:
.text._ZN13group_norm_v214gn_cuda_kernelI13__nv_bfloat16Li480ELi2ELi32ELi30ELi4096ELb0ELi32ELi960ELi960ELi4ELb1ELi2ELb0ELb0ENS_16CompileConditionILi900EEEEEvPT_PKS4_S7_S7_flPfS8_Pj:
        /* <DEDUP_REMOVED lines=23> */
[----:B------:R-:W-:-:S03]  /*0170*/  MOV R2, R6 ;  /* 0x0000000600027202 */ /* 0x000fc60000000f00 */
[----:B------:R-:W-:Y:S01]  /*0180*/  IMAD.WIDE.U32 R4, R4, -0x77777777, RZ ;  /* 0x8888888904047825 */ /* 0x000fe200078e00ff */
[----:B------:R-:W-:-:S03]  /*0190*/  SHF.R.U32.HI R3, RZ, 0x1, R3 ;  /* 0x00000001ff037819 */ /* 0x000fc60000011603 */
[----:B------:R-:W-:Y:S01]  /*01a0*/  IMAD R0, R7, 0x8, R0 ;  /* 0x0000000807007824 */ /* 0x000fe200078e0200 */
[----:B------:R-:W-:Y:S02]  /*01b0*/  SHF.R.U32.HI R4, RZ, 0x1, R5 ;  /* 0x00000001ff047819 */ /* 0x000fe40000011605 */
[----:B------:R-:W-:Y:S02]  /*01c0*/  LOP3.LUT R3, R3, 0x7ffffff8, RZ, 0xc0, !PT ;  /* 0x7ffffff803037812 */ /* 0x000fe400078ec0ff */
[----:B------:R0:W-:Y:S04]  /*01d0*/  STL [R1+0x140], R0 ;  /* 0x0001400001007387 */ /* 0x0001e80000100800 */
[----:B------:R1:W-:Y:S04]  /*01e0*/  STL [R1+0xc8], RZ ;  /* 0x0000c8ff01007387 */ /* 0x0003e80000100800 */
[----:B------:R1:W-:Y:S01]  /*01f0*/  STL [R1+0x148], R3 ;  /* 0x0001480301007387 */ /* 0x0003e20000100800 */
[----:B0-----:R-:W-:-:S05]  /*0200*/  LOP3.LUT R0, R4, 0x7ffffff8, RZ, 0xc0, !PT ;  /* 0x7ffffff804007812 */ /* 0x001fca00078ec0ff */
[----:B------:R1:W-:Y:S02]  /*0210*/  STL [R1+0x144], R0 ;  /* 0x0001440001007387 */ /* 0x0003e40000100800 */
.L_x_1459:
[----:B-1----:R-:W2:Y:S01]  /*0220*/  LDL R3, [R1+0xc8] ;  /* 0x0000c80001037983 */ /* 0x002ea20000100800 */
[----:B------:R-:W-:Y:S01]  /*0230*/  IMAD.MOV.U32 R9, RZ, RZ, RZ ;  /* 0x000000ffff097224 */ /* 0x000fe200078e00ff */
[----:B------:R-:W-:Y:S01]  /*0240*/  ULDC.64 UR8, c[0x0][0x218] ;  /* 0x0000860000087ab9 */ /* 0x000fe20000000a00 */
[----:B------:R-:W-:Y:S01]  /*0250*/  ULDC.64 UR10, c[0x0][0x228] ;  /* 0x00008a00000a7ab9 */ /* 0x000fe20000000a00 */
[----:B------:R-:W0:Y:S01]  /*0260*/  S2R R55, SR_TID.X ;  /* 0x0000000000377919 */ /* 0x000e220000002100 */
[----:B------:R-:W1:Y:S01]  /*0270*/  S2R R54, SR_CTAID.X ;  /* 0x0000000000367919 */ /* 0x000e620000002500 */
[----:B0-----:R-:W-:Y:S01]  /*0280*/  IMAD.WIDE.U32 R4, R55, -0x77777777, RZ ;  /* 0x8888888937047825 */ /* 0x001fe200078e00ff */
[----:B-1----:R-:W-:-:S04]  /*0290*/  SHF.L.U32 R0, R54, 0x5, RZ ;  /* 0x0000000536007819 */ /* 0x002fc800000006ff */
[----:B------:R-:W-:Y:S02]  /*02a0*/  SHF.R.U32.HI R5, RZ, 0x7, R5 ;  /* 0x00000007ff057819 */ /* 0x000fe40000011605 */
[----:B------:R-:W-:-:S03]  /*02b0*/  LOP3.LUT R0, R0, 0xfe0, RZ, 0xc0, !PT ;  /* 0x00000fe000007812 */ /* 0x000fc600078ec0ff */
[----:B------:R-:W-:Y:S01]  /*02c0*/  IMAD R8, R5, -0xf0, R55 ;  /* 0xffffff1005087824 */ /* 0x000fe200078e0237 */
[----:B------:R-:W-:-:S04]  /*02d0*/  IADD3 R0, R0, R5, RZ ;  /* 0x0000000500007210 */ /* 0x000fc80007ffe0ff */
[----:B------:R-:W-:Y:S01]  /*02e0*/  SHF.L.U32 R8, R8, 0x2, RZ ;  /* 0x0000000208087819 */ /* 0x000fe200000006ff */
[----:B------:R-:W-:-:S04]  /*02f0*/  IMAD R7, R0, 0x3c0, RZ ;  /* 0x000003c000077824 */ /* 0x000fc800078e02ff */
[----:B------:R-:W-:Y:S01]  /*0300*/  IMAD.WIDE.U32 R36, R2, 0x3c0000, R8 ;  /* 0x003c000002247825 */ /* 0x000fe200078e0008 */
[C---:B------:R-:W-:Y:S02]  /*0310*/  IADD3 R5, R7.reuse, 0x780, RZ ;  /* 0x0000078007057810 */ /* 0x040fe40007ffe0ff */
[C---:B------:R-:W-:Y:S02]  /*0320*/  IADD3 R9, R7.reuse, 0xf00, RZ ;  /* 0x00000f0007097810 */ /* 0x040fe40007ffe0ff */
[C---:B------:R-:W-:Y:S01]  /*0330*/  IADD3 R21, R7.reuse, 0x2d00, RZ ;  /* 0x00002d0007157810 */ /* 0x040fe20007ffe0ff */
[----:B------:R-:W-:Y:S02]  /*0340*/  VIADD R29, R7, 0x4b00 ;  /* 0x00004b00071d7836 */ /* 0x000fe40000000000 */
[----:B--2---:R-:W-:-:S05]  /*0350*/  IMAD R3, R3, 0x3c0000, RZ ;  /* 0x003c000003037824 */ /* 0x004fca00078e02ff */
[----:B------:R-:W-:Y:S02]  /*0360*/  IADD3 R0, R37, R3, RZ ;  /* 0x0000000325007210 */ /* 0x000fe40007ffe0ff */
[----:B------:R-:W-:-:S04]  /*0370*/  IADD3 R3, P0, R7, R36, RZ ;  /* 0x0000002407037210 */ /* 0x000fc80007f1e0ff */
[----:B------:R-:W-:Y:S02]  /*0380*/  IADD3.X R4, RZ, R0, RZ, P0, !PT ;  /* 0x00000000ff047210 */ /* 0x000fe400007fe4ff */
[----:B------:R-:W-:-:S03]  /*0390*/  LEA R10, P0, R3, UR8, 0x1 ;  /* 0x00000008030a7c11 */ /* 0x000fc6000f8008ff */
[----:B------:R0:W-:Y:S01]  /*03a0*/  STL [R1+0x54], R4 ;  /* 0x0000540401007387 */ /* 0x0001e20000100800 */
[----:B------:R-:W-:-:S06]  /*03b0*/  LEA.HI.X R11, R3, UR9, R4, 0x1, P0 ;  /* 0x00000009030b7c11 */ /* 0x000fcc00080f0c04 */
[----:B------:R-:W2:Y:S01]  /*03c0*/  LDG.E.64.CONSTANT R10, desc[UR6][R10.64] ;  /* 0x000000060a0a7981 */ /* 0x000ea2000c1e9b00 */
[-C--:B0-----:R-:W-:Y:S02]  /*03d0*/  IADD3 R4, P0, R5, R36.reuse, RZ ;  /* 0x0000002405047210 */ /* 0x081fe40007f1e0ff */
[----:B------:R-:W-:-:S03]  /*03e0*/  IADD3 R5, P1, R9, R36, RZ ;  /* 0x0000002409057210 */ /* 0x000fc60007f3e0ff */
[----:B------:R-:W-:Y:S01]  /*03f0*/  IMAD.X R16, RZ, RZ, R0, P0 ;  /* 0x000000ffff107224 */ /* 0x000fe200000e0600 */
[C---:B------:R-:W-:Y:S02]  /*0400*/  LEA R12, P0, R4.reuse, UR8, 0x1 ;  /* 0x00000008040c7c11 */ /* 0x040fe4000f8008ff */
[----:B------:R-:W-:Y:S02]  /*0410*/  IADD3.X R6, RZ, R0, RZ, P1, !PT ;  /* 0x00000000ff067210 */ /* 0x000fe40000ffe4ff */
[----:B------:R-:W-:Y:S02]  /*0420*/  LEA.HI.X R13, R4, UR9, R16, 0x1, P0 ;  /* 0x00000009040d7c11 */ /* 0x000fe400080f0c10 */
[----:B------:R-:W-:Y:S02]  /*0430*/  LEA R14, P1, R5, UR8, 0x1 ;  /* 0x00000008050e7c11 */ /* 0x000fe4000f8208ff */
[----:B------:R-:W-:Y:S01]  /*0440*/  IADD3 R9, R7, 0x1680, RZ ;  /* 0x0000168007097810 */ /* 0x000fe20007ffe0ff */
[----:B------:R-:W-:Y:S01]  /*0450*/  STL [R1+0x104], R16 ;  /* 0x0001041001007387 */ /* 0x000fe20000100800 */
[----:B------:R-:W-:-:S03]  /*0460*/  LEA.HI.X R15, R5, UR9, R6, 0x1, P1 ;  /* 0x00000009050f7c11 */ /* 0x000fc600088f0c06 */
[----:B------:R0:W-:Y:S04]  /*0470*/  STL [R1+0x108], R6 ;  /* 0x0001080601007387 */ /* 0x0001e80000100800 */
[----:B------:R-:W3:Y:S04]  /*0480*/  LDG.E.64.CONSTANT R12, desc[UR6][R12.64] ;  /* 0x000000060c0c7981 */ /* 0x000ee8000c1e9b00 */
[----:B------:R-:W4:Y:S01]  /*0490*/  LDG.E.64.CONSTANT R14, desc[UR6][R14.64] ;  /* 0x000000060e0e7981 */ /* 0x000f22000c1e9b00 */
[----:B0-----:R-:W-:Y:S02]  /*04a0*/  IADD3 R6, P0, R9, R36, RZ ;  /* 0x0000002409067210 */ /* 0x001fe40007f1e0ff */
[----:B------:R-:W-:-:S02]  /*04b0*/  IADD3 R9, R7, 0x1e00, RZ ;  /* 0x00001e0007097810 */ /* 0x000fc40007ffe0ff */
[----:B------:R-:W-:Y:S02]  /*04c0*/  IADD3.X R18, RZ, R0, RZ, P0, !PT ;  /* 0x00000000ff127210 */ /* 0x000fe400007fe4ff */
[----:B------:R-:W-:Y:S02]  /*04d0*/  IADD3 R20, P1, R9, R36, RZ ;  /* 0x0000002409147210 */ /* 0x000fe40007f3e0ff */
[C---:B------:R-:W-:Y:S01]  /*04e0*/  LEA R16, P0, R6.reuse, UR8, 0x1 ;  /* 0x0000000806107c11 */ /* 0x040fe2000f8008ff */
[----:B------:R0:W-:Y:S02]  /*04f0*/  STL [R1+0x10c], R18 ;  /* 0x00010c1201007387 */ /* 0x0001e40000100800 */
[----:B------:R-:W-:Y:S01]  /*0500*/  IMAD.X R9, RZ, RZ, R0, P1 ;  /* 0x000000ffff097224 */ /* 0x000fe200008e0600 */
[----:B------:R-:W-:Y:S01]  /*0510*/  LEA.HI.X R17, R6, UR9, R18, 0x1, P0 ;  /* 0x0000000906117c11 */ /* 0x000fe200080f0c12 */
[----:B------:R-:W-:Y:S01]  /*0520*/  STL [R1+0x18], R20 ;  /* 0x0000181401007387 */ /* 0x000fe20000100800 */
[----:B0-----:R-:W-:-:S03]  /*0530*/  LEA R18, P0, R20, UR8, 0x1 ;  /* 0x0000000814127c11 */ /* 0x001fc6000f8008ff */
[----:B------:R0:W-:Y:S01]  /*0540*/  STL [R1+0x110], R9 ;  /* 0x0001100901007387 */ /* 0x0001e20000100800 */
[----:B------:R-:W-:-:S03]  /*0550*/  LEA.HI.X R19, R20, UR9, R9, 0x1, P0 ;  /* 0x0000000914137c11 */ /* 0x000fc600080f0c09 */
[----:B------:R-:W4:Y:S01]  /*0560*/  LDG.E.64.CONSTANT R16, desc[UR6][R16.64] ;  /* 0x0000000610107981 */ /* 0x000f22000c1e9b00 */
[----:B------:R-:W-:-:S03]  /*0570*/  IADD3 R24, P1, R21, R36, RZ ;  /* 0x0000002415187210 */ /* 0x000fc60007f3e0ff */
[----:B------:R-:W4:Y:S01]  /*0580*/  LDG.E.64.CONSTANT R18, desc[UR6][R18.64] ;  /* 0x0000000612127981 */ /* 0x000f22000c1e9b00 */
[----:B0-----:R-:W-:-:S04]  /*0590*/  IADD3 R9, R7, 0x2580, RZ ;  /* 0x0000258007097810 */ /* 0x001fc80007ffe0ff */
[----:B------:R-:W-:-:S04]  /*05a0*/  IADD3 R26, P0, R9, R36, RZ ;  /* 0x00000024091a7210 */ /* 0x000fc80007f1e0ff */
[----:B------:R-:W-:Y:S02]  /*05b0*/  IADD3.X R27, RZ, R0, RZ, P0, !PT ;  /* 0x00000000ff1b7210 */ /* 0x000fe400007fe4ff */
[----:B------:R-:W-:Y:S01]  /*05c0*/  LEA R20, P0, R26, UR8, 0x1 ;  /* 0x000000081a147c11 */ /* 0x000fe2000f8008ff */
[----:B------:R-:W-:-:S03]  /*05d0*/  VIADD R9, R7, 0x3480 ;  /* 0x0000348007097836 */ /* 0x000fc60000000000 */
[----:B------:R-:W-:Y:S02]  /*05e0*/  LEA.HI.X R21, R26, UR9, R27, 0x1, P0 ;  /* 0x000000091a157c11 */ /* 0x000fe400080f0c1b */
[----:B------:R-:W-:Y:S02]  /*05f0*/  IADD3.X R25, RZ, R0, RZ, P1, !PT ;  /* 0x00000000ff197210 */ /* 0x000fe40000ffe4ff */
[C---:B------:R-:W-:Y:S01]  /*0600*/  LEA R22, P1, R24.reuse, UR8, 0x1 ;  /* 0x0000000818167c11 */ /* 0x040fe2000f8208ff */
[----:B------:R0:W-:Y:S04]  /*0610*/  STL [R1+0x1c], R26 ;  /* 0x00001c1a01007387 */ /* 0x0001e80000100800 */
[----:B------:R-:W4:Y:S01]  /*0620*/  LDG.E.64.CONSTANT R20, desc[UR6][R20.64] ;  /* 0x0000000614147981 */ /* 0x000f22000c1e9b00 */
[----:B------:R-:W-:-:S02]  /*0630*/  LEA.HI.X R23, R24, UR9, R25, 0x1, P1 ;  /* 0x0000000918177c11 */ /* 0x000fc400088f0c19 */
[----:B0-----:R-:W-:Y:S01]  /*0640*/  IADD3 R26, P0, R9, R36, RZ ;  /* 0x00000024091a7210 */ /* 0x001fe20007f1e0ff */
[----:B------:R0:W-:Y:S01]  /*0650*/  STL [R1+0x114], R27 ;  /* 0x0001141b01007387 */ /* 0x0001e20000100800 */
[----:B------:R-:W-:-:S03]  /*0660*/  IADD3 R9, R7, 0x3c00, RZ ;  /* 0x00003c0007097810 */ /* 0x000fc60007ffe0ff */
[----:B------:R1:W-:Y:S01]  /*0670*/  STL [R1+0x20], R24 ;  /* 0x0000201801007387 */ /* 0x0003e20000100800 */
[----:B------:R-:W-:-:S03]  /*0680*/  IADD3 R28, P1, R9, R36, RZ ;  /* 0x00000024091c7210 */ /* 0x000fc60007f3e0ff */
[----:B------:R-:W4:Y:S01]  /*0690*/  LDG.E.64.CONSTANT R22, desc[UR6][R22.64] ;  /* 0x0000000616167981 */ /* 0x000f22000c1e9b00 */
[-C--:B0-----:R-:W-:Y:S02]  /*06a0*/  IADD3.X R27, RZ, R0.reuse, RZ, P0, !PT ;  /* 0x00000000ff1b7210 */ /* 0x081fe400007fe4ff */
[----:B-1----:R-:W-:Y:S01]  /*06b0*/  LEA R24, P0, R26, UR8, 0x1 ;  /* 0x000000081a187c11 */ /* 0x002fe2000f8008ff */
[----:B------:R0:W-:Y:S01]  /*06c0*/  STL [R1+0x11c], R25 ;  /* 0x00011c1901007387 */ /* 0x0001e20000100800 */
[----:B------:R-:W-:-:S03]  /*06d0*/  IADD3.X R9, RZ, R0, RZ, P1, !PT ;  /* 0x00000000ff097210 */ /* 0x000fc60000ffe4ff */
[----:B------:R1:W-:Y:S01]  /*06e0*/  STL [R1+0x24], R26 ;  /* 0x0000241a01007387 */ /* 0x0003e20000100800 */
[----:B0-----:R-:W-:-:S03]  /*06f0*/  LEA.HI.X R25, R26, UR9, R27, 0x1, P0 ;  /* 0x000000091a197c11 */ /* 0x001fc600080f0c1b */
[----:B------:R0:W-:Y:S01]  /*0700*/  STL [R1+0x120], R27 ;  /* 0x0001201b01007387 */ /* 0x0001e20000100800 */
[----:B-1----:R-:W-:-:S03]  /*0710*/  LEA R26, P0, R28, UR8, 0x1 ;  /* 0x000000081c1a7c11 */ /* 0x002fc6000f8008ff */
[----:B------:R-:W-:Y:S04]  /*0720*/  STL [R1+0x28], R28 ;  /* 0x0000281c01007387 */ /* 0x000fe80000100800 */
[----:B------:R1:W-:Y:S01]  /*0730*/  STL [R1+0x130], R9 ;  /* 0x0001300901007387 */ /* 0x0003e20000100800 */
[----:B0-----:R-:W-:-:S03]  /*0740*/  LEA.HI.X R27, R28, UR9, R9, 0x1, P0 ;  /* 0x000000091c1b7c11 */ /* 0x001fc600080f0c09 */
[----:B------:R-:W4:Y:S04]  /*0750*/  LDG.E.64.CONSTANT R24, desc[UR6][R24.64] ;  /* 0x0000000618187981 */ /* 0x000f28000c1e9b00 */
[----:B------:R-:W4:Y:S01]  /*0760*/  LDG.E.64.CONSTANT R26, desc[UR6][R26.64] ;  /* 0x000000061a1a7981 */ /* 0x000f22000c1e9b00 */
[----:B-1----:R-:W-:-:S04]  /*0770*/  IADD3 R9, R7, 0x4380, RZ ;  /* 0x0000438007097810 */ /* 0x002fc80007ffe0ff */
[----:B------:R-:W-:-:S04]  /*0780*/  IADD3 R34, P0, R9, R36, RZ ;  /* 0x0000002409227210 */ /* 0x000fc80007f1e0ff */
[----:B------:R-:W-:Y:S02]  /*0790*/  IADD3.X R35, RZ, R0, RZ, P0, !PT ;  /* 0x00000000ff237210 */ /* 0x000fe400007fe4ff */
[C---:B------:R-:W-:Y:S02]  /*07a0*/  LEA R28, P0, R34.reuse, UR8, 0x1 ;  /* 0x00000008221c7c11 */ /* 0x040fe4000f8008ff */
[----:B------:R-:W-:Y:S02]  /*07b0*/  IADD3 R32, P1, R29, R36, RZ ;  /* 0x000000241d207210 */ /* 0x000fe40007f3e0ff */
[----:B------:R-:W-:Y:S02]  /*07c0*/  LEA.HI.X R29, R34, UR9, R35, 0x1, P0 ;  /* 0x00000009221d7c11 */ /* 0x000fe400080f0c23 */
[----:B------:R-:W-:Y:S02]  /*07d0*/  IADD3 R9, R7, 0x5280, RZ ;  /* 0x0000528007097810 */ /* 0x000fe40007ffe0ff */
[----:B------:R-:W-:Y:S01]  /*07e0*/  IADD3.X R33, RZ, R0, RZ, P1, !PT ;  /* 0x00000000ff217210 */ /* 0x000fe20000ffe4ff */
[----:B------:R0:W-:Y:S01]  /*07f0*/  STL [R1+0x2c], R34 ;  /* 0x00002c2201007387 */ /* 0x0001e20000100800 */
[----:B------:R-:W-:-:S03]  /*0800*/  LEA R30, P1, R32, UR8, 0x1 ;  /* 0x00000008201e7c11 */ /* 0x000fc6000f8208ff */
[----:B------:R-:W4:Y:S01]  /*0810*/  LDG.E.64.CONSTANT R28, desc[UR6][R28.64] ;  /* 0x000000061c1c7981 */ /* 0x000f22000c1e9b00 */
[----:B------:R-:W-:Y:S02]  /*0820*/  LEA.HI.X R31, R32, UR9, R33, 0x1, P1 ;  /* 0x00000009201f7c11 */ /* 0x000fe400088f0c21 */
[----:B0-----:R-:W-:Y:S01]  /*0830*/  IADD3 R34, P0, R9, R36, RZ ;  /* 0x0000002409227210 */ /* 0x001fe20007f1e0ff */
[----:B------:R0:W-:Y:S01]  /*0840*/  STL [R1+0x124], R35 ;  /* 0x0001242301007387 */ /* 0x0001e20000100800 */
[----:B------:R-:W-:-:S03]  /*0850*/  IADD3 R9, R7, 0x5a00, RZ ;  /* 0x00005a0007097810 */ /* 0x000fc60007ffe0ff */
[----:B------:R1:W-:Y:S01]  /*0860*/  STL [R1+0x3c], R32 ;  /* 0x00003c2001007387 */ /* 0x0003e20000100800 */
[----:B------:R-:W-:-:S03]  /*0870*/  IADD3 R38, P1, R9, R36, RZ ;  /* 0x0000002409267210 */ /* 0x000fc60007f3e0ff */
[----:B------:R-:W4:Y:S01]  /*0880*/  LDG.E.64.CONSTANT R30, desc[UR6][R30.64] ;  /* 0x000000061e1e7981 */ /* 0x000f22000c1e9b00 */
[----:B0-----:R-:W-:Y:S01]  /*0890*/  IMAD.X R35, RZ, RZ, R0, P0 ;  /* 0x000000ffff237224 */ /* 0x001fe200000e0600 */
[----:B-1----:R-:W-:Y:S02]  /*08a0*/  LEA R32, P0, R34, UR8, 0x1 ;  /* 0x0000000822207c11 */ /* 0x002fe4000f8008ff */
[----:B------:R0:W-:Y:S01]  /*08b0*/  STL [R1+0x134], R33 ;  /* 0x0001342101007387 */ /* 0x0001e20000100800 */
[----:B------:R-:W-:-:S03]  /*08c0*/  IADD3.X R9, RZ, R0, RZ, P1, !PT ;  /* 0x00000000ff097210 */ /* 0x000fc60000ffe4ff */
[----:B------:R1:W-:Y:S01]  /*08d0*/  STL [R1+0x88], R34 ;  /* 0x0000882201007387 */ /* 0x0003e20000100800 */
[----:B0-----:R-:W-:-:S03]  /*08e0*/  LEA.HI.X R33, R34, UR9, R35, 0x1, P0 ;  /* 0x0000000922217c11 */ /* 0x001fc600080f0c23 */
[----:B------:R0:W-:Y:S01]  /*08f0*/  STL [R1+0x128], R35 ;  /* 0x0001282301007387 */ /* 0x0001e20000100800 */
[----:B-1----:R-:W-:-:S03]  /*0900*/  LEA R34, P0, R38, UR8, 0x1 ;  /* 0x0000000826227c11 */ /* 0x002fc6000f8008ff */
[----:B------:R-:W4:Y:S01]  /*0910*/  LDG.E.64.CONSTANT R32, desc[UR6][R32.64] ;  /* 0x0000000620207981 */ /* 0x000f22000c1e9b00 */
[----:B------:R-:W-:-:S03]  /*0920*/  IADD3 R37, R7, 0x6180, RZ ;  /* 0x0000618007257810 */ /* 0x000fc60007ffe0ff */
[----:B------:R-:W-:Y:S01]  /*0930*/  STL [R1+0x9c], R38 ;  /* 0x00009c2601007387 */ /* 0x000fe20000100800 */
[----:B0-----:R-:W-:-:S03]  /*0940*/  LEA.HI.X R35, R38, UR9, R9, 0x1, P0 ;  /* 0x0000000926237c11 */ /* 0x001fc600080f0c09 */
[----:B------:R0:W-:Y:S01]  /*0950*/  STL [R1+0x138], R9 ;  /* 0x0001380901007387 */ /* 0x0001e20000100800 */
[----:B------:R-:W-:-:S03]  /*0960*/  IADD3 R44, P0, R37, R36, RZ ;  /* 0x00000024252c7210 */ /* 0x000fc60007f1e0ff */
[----:B------:R-:W4:Y:S01]  /*0970*/  LDG.E.64.CONSTANT R34, desc[UR6][R34.64] ;  /* 0x0000000622227981 */ /* 0x000f22000c1e9b00 */
[----:B------:R-:W-:Y:S02]  /*0980*/  IADD3.X R45, RZ, R0, RZ, P0, !PT ;  /* 0x00000000ff2d7210 */ /* 0x000fe400007fe4ff */
[----:B0-----:R-:W-:Y:S02]  /*0990*/  IADD3 R9, R7, 0x6900, RZ ;  /* 0x0000690007097810 */ /* 0x001fe40007ffe0ff */
[C---:B------:R-:W-:Y:S02]  /*09a0*/  LEA R40, P0, R44.reuse, UR8, 0x1 ;  /* 0x000000082c287c11 */ /* 0x040fe4000f8008ff */
[----:B------:R-:W-:Y:S02]  /*09b0*/  IADD3 R42, P1, R9, R36, RZ ;  /* 0x00000024092a7210 */ /* 0x000fe40007f3e0ff */
[----:B------:R-:W-:Y:S02]  /*09c0*/  IADD3 R7, R7, 0x7080, RZ ;  /* 0x0000708007077810 */ /* 0x000fe40007ffe0ff */
[----:B------:R-:W-:Y:S01]  /*09d0*/  LEA.HI.X R41, R44, UR9, R45, 0x1, P0 ;  /* 0x000000092c297c11 */ /* 0x000fe200080f0c2d */
[----:B------:R-:W-:Y:S01]  /*09e0*/  IMAD.X R43, RZ, RZ, R0, P1 ;  /* 0x000000ffff2b7224 */ /* 0x000fe200008e0600 */
[----:B------:R-:W-:-:S02]  /*09f0*/  LEA R38, P1, R42, UR8, 0x1 ;  /* 0x000000082a267c11 */ /* 0x000fc4000f8208ff */
[----:B------:R-:W-:Y:S02]  /*0a00*/  IADD3 R7, P0, R7, R36, RZ ;  /* 0x0000002407077210 */ /* 0x000fe40007f1e0ff */
[----:B------:R-:W-:Y:S01]  /*0a10*/  LEA.HI.X R39, R42, UR9, R43, 0x1, P1 ;  /* 0x000000092a277c11 */ /* 0x000fe200088f0c2b */
[----:B------:R0:W4:Y:S05]  /*0a20*/  LDG.E.64.CONSTANT R36, desc[UR6][R40.64] ;  /* 0x0000000628247981 */ /* 0x00012a000c1e9b00 */
[----:B------:R-:W4:Y:S01]  /*0a30*/  LDG.E.64.CONSTANT R38, desc[UR6][R38.64] ;  /* 0x0000000626267981 */ /* 0x000f22000c1e9b00 */
[----:B------:R-:W-:Y:S02]  /*0a40*/  IADD3.X R0, RZ, R0, RZ, P0, !PT ;  /* 0x00000000ff007210 */ /* 0x000fe400007fe4ff */
[C---:B0-----:R-:W-:Y:S01]  /*0a50*/  LEA R40, P0, R7.reuse, UR8, 0x1 ;  /* 0x0000000807287c11 */ /* 0x041fe2000f8008ff */
[----:B------:R0:W-:Y:S03]  /*0a60*/  STL [R1+0xa4], R44 ;  /* 0x0000a42c01007387 */ /* 0x0001e60000100800 */
[----:B------:R-:W-:Y:S01]  /*0a70*/  LEA.HI.X R41, R7, UR9, R0, 0x1, P0 ;  /* 0x0000000907297c11 */ /* 0x000fe200080f0c00 */
[----:B------:R-:W-:Y:S01]  /*0a80*/  STL [R1+0x12c], R45 ;  /* 0x00012c2d01007387 */ /* 0x000fe20000100800 */
[----:B------:R-:W-:-:S03]  /*0a90*/  ULDC.64 UR8, c[0x0][0x220] ;  /* 0x0000880000087ab9 */ /* 0x000fc60000000a00 */
[----:B------:R1:W-:Y:S01]  /*0aa0*/  STL [R1+0xb0], R42 ;  /* 0x0000b02a01007387 */ /* 0x0003e20000100800 */
[----:B0-----:R-:W-:-:S03]  /*0ab0*/  SHF.L.U32 R44, R8, 0x1, RZ ;  /* 0x00000001082c7819 */ /* 0x001fc600000006ff */
[----:B------:R0:W-:Y:S01]  /*0ac0*/  STL [R1+0x13c], R43 ;  /* 0x00013c2b01007387 */ /* 0x0001e20000100800 */
[----:B------:R-:W-:-:S03]  /*0ad0*/  SHF.R.U32.HI R8, RZ, 0x1f, R8 ;  /* 0x0000001fff087819 */ /* 0x000fc60000011608 */
[----:B------:R-:W-:Y:S01]  /*0ae0*/  STL [R1+0xac], R7 ;  /* 0x0000ac0701007387 */ /* 0x000fe20000100800 */
[----:B-1----:R-:W-:-:S03]  /*0af0*/  IADD3 R42, P0, R44, UR8, RZ ;  /* 0x000000082c2a7c10 */ /* 0x002fc6000ff1e0ff */
[----:B------:R1:W-:Y:S01]  /*0b00*/  STL [R1+0x118], R0 ;  /* 0x0001180001007387 */ /* 0x0003e20000100800 */
[----:B------:R-:W-:Y:S02]  /*0b10*/  IADD3 R44, P1, R44, UR10, RZ ;  /* 0x0000000a2c2c7c10 */ /* 0x000fe4000ff3e0ff */
[C---:B0-----:R-:W-:Y:S01]  /*0b20*/  IADD3.X R43, R8.reuse, UR9, RZ, P0, !PT ;  /* 0x00000009082b7c10 */ /* 0x041fe200087fe4ff */
[----:B------:R-:W4:Y:S01]  /*0b30*/  LDG.E.64.CONSTANT R40, desc[UR6][R40.64] ;  /* 0x0000000628287981 */ /* 0x000f22000c1e9b00 */
[----:B------:R-:W-:-:S04]  /*0b40*/  IADD3.X R45, R8, UR11, RZ, P1, !PT ;  /* 0x0000000b082d7c10 */ /* 0x000fc80008ffe4ff */
[----:B------:R-:W5:Y:S04]  /*0b50*/  LDG.E.64.CONSTANT R42, desc[UR6][R42.64] ;  /* 0x000000062a2a7981 */ /* 0x000f68000c1e9b00 */
[----:B------:R-:W5:Y:S01]  /*0b60*/  LDG.E.64.CONSTANT R44, desc[UR6][R44.64] ;  /* 0x000000062c2c7981 */ /* 0x000f62000c1e9b00 */
[C---:B--2---:R-:W-:Y:S01]  /*0b70*/  PRMT R9, R11.reuse, 0x7632, R9 ;  /* 0x000076320b097816 */ /* 0x044fe20000000009 */
[----:B-1----:R-:W-:Y:S01]  /*0b80*/  IMAD.U32 R0, R11, 0x10000, RZ ;  /* 0x000100000b007824 */ /* 0x002fe200078e00ff */
[C---:B------:R-:W-:Y:S02]  /*0b90*/  PRMT R49, R10.reuse, 0x7632, R49 ;  /* 0x000076320a317816 */ /* 0x040fe40000000031 */
[----:B------:R-:W-:Y:S01]  /*0ba0*/  SHF.L.U32 R56, R10, 0x10, RZ ;  /* 0x000000100a387819 */ /* 0x000fe200000006ff */
[----:B------:R-:W-:Y:S01]  /*0bb0*/  FADD.FTZ R7, RZ, R0 ;  /* 0x00000000ff077221 */ /* 0x000fe20000010000 */
[----:B------:R-:W-:Y:S01]  /*0bc0*/  SHF.L.U32 R9, R9, 0x10, RZ ;  /* 0x0000001009097819 */ /* 0x000fe200000006ff */
[----:B------:R-:W-:Y:S01]  /*0bd0*/  FFMA.FTZ R8, R0, R0, RZ ;  /* 0x0000000000087223 */ /* 0x000fe200000100ff */
[----:B------:R-:W-:Y:S01]  /*0be0*/  SHF.L.U32 R49, R49, 0x10, RZ ;  /* 0x0000001031317819 */ /* 0x000fe200000006ff */
[----:B------:R-:W-:Y:S01]  /*0bf0*/  FADD.FTZ R47, RZ, R56 ;  /* 0x00000038ff2f7221 */ /* 0x000fe20000010000 */
[----:B------:R-:W-:Y:S01]  /*0c00*/  FFMA.FTZ R46, R56, R56, RZ ;  /* 0x00000038382e7223 */ /* 0x000fe200000100ff */
[----:B------:R-:W-:Y:S01]  /*0c10*/  FADD.FTZ R7, R7, R9 ;  /* 0x0000000907077221 */ /* 0x000fe20000010000 */
[----:B------:R-:W-:Y:S01]  /*0c20*/  FFMA.FTZ R9, R9, R9, R8 ;  /* 0x0000000909097223 */ /* 0x000fe20000010008 */
[----:B------:R-:W-:Y:S01]  /*0c30*/  FADD.FTZ R47, R47, R49 ;  /* 0x000000312f2f7221 */ /* 0x000fe20000010000 */
[----:B------:R-:W-:Y:S01]  /*0c40*/  FFMA.FTZ R49, R49, R49, R46 ;  /* 0x0000003131317223 */ /* 0x000fe2000001002e */
[----:B---3--:R-:W-:-:S02]  /*0c50*/  SHF.L.U32 R58, R12, 0x10, RZ ;  /* 0x000000100c3a7819 */ /* 0x008fc400000006ff */
[----:B------:R-:W-:Y:S02]  /*0c60*/  PRMT R8, R12, 0x7632, R8 ;  /* 0x000076320c087816 */ /* 0x000fe40000000008 */
[----:B------:R-:W-:Y:S01]  /*0c70*/  SHF.L.U32 R50, R13, 0x10, RZ ;  /* 0x000000100d327819 */ /* 0x000fe200000006ff */
[----:B------:R-:W-:Y:S01]  /*0c80*/  FADD.FTZ R47, R47, R58 ;  /* 0x0000003a2f2f7221 */ /* 0x000fe20000010000 */
[----:B------:R-:W-:Y:S01]  /*0c90*/  SHF.L.U32 R8, R8, 0x10, RZ ;  /* 0x0000001008087819 */ /* 0x000fe200000006ff */
[----:B------:R-:W-:Y:S01]  /*0ca0*/  FFMA.FTZ R49, R58, R58, R49 ;  /* 0x0000003a3a317223 */ /* 0x000fe20000010031 */
[----:B------:R-:W-:Y:S01]  /*0cb0*/  PRMT R46, R13, 0x7632, R46 ;  /* 0x000076320d2e7816 */ /* 0x000fe2000000002e */
[C---:B----4-:R-:W-:Y:S01]  /*0cc0*/  IMAD.U32 R57, R14.reuse, 0x10000, RZ ;  /* 0x000100000e397824 */ /* 0x050fe200078e00ff */
[----:B------:R-:W-:Y:S01]  /*0cd0*/  PRMT R48, R14, 0x7632, R48 ;  /* 0x000076320e307816 */ /* 0x000fe20000000030 */
[----:B------:R-:W-:Y:S01]  /*0ce0*/  FADD.FTZ R47, R47, R8 ;  /* 0x000000082f2f7221 */ /* 0x000fe20000010000 */
[----:B------:R-:W-:Y:S01]  /*0cf0*/  SHF.L.U32 R46, R46, 0x10, RZ ;  /* 0x000000102e2e7819 */ /* 0x000fe200000006ff */
[----:B------:R-:W-:Y:S01]  /*0d00*/  FADD.FTZ R7, R7, R50 ;  /* 0x0000003207077221 */ /* 0x000fe20000010000 */
[----:B------:R-:W-:Y:S01]  /*0d10*/  FFMA.FTZ R8, R8, R8, R49 ;  /* 0x0000000808087223 */ /* 0x000fe20000010031 */
[----:B------:R-:W-:Y:S01]  /*0d20*/  FFMA.FTZ R9, R50, R50, R9 ;  /* 0x0000003232097223 */ /* 0x000fe20000010009 */
[----:B------:R-:W-:Y:S01]  /*0d30*/  SHF.L.U32 R48, R48, 0x10, RZ ;  /* 0x0000001030307819 */ /* 0x000fe200000006ff */
[----:B------:R-:W-:Y:S01]  /*0d40*/  FADD.FTZ R47, R47, R57 ;  /* 0x000000392f2f7221 */ /* 0x000fe20000010000 */
[----:B------:R-:W-:Y:S01]  /*0d50*/  FADD.FTZ R7, R7, R46 ;  /* 0x0000002e07077221 */ /* 0x000fe20000010000 */
[----:B------:R-:W-:Y:S01]  /*0d60*/  FFMA.FTZ R8, R57, R57, R8 ;  /* 0x0000003939087223 */ /* 0x000fe20000010008 */
[----:B------:R-:W-:Y:S01]  /*0d70*/  FFMA.FTZ R46, R46, R46, R9 ;  /* 0x0000002e2e2e7223 */ /* 0x000fe20000010009 */
[----:B------:R-:W-:-:S02]  /*0d80*/  FADD.FTZ R47, R47, R48 ;  /* 0x000000302f2f7221 */ /* 0x000fc40000010000 */
[----:B------:R-:W-:Y:S01]  /*0d90*/  FFMA.FTZ R48, R48, R48, R8 ;  /* 0x0000003030307223 */ /* 0x000fe20000010008 */
[C---:B------:R-:W-:Y:S02]  /*0da0*/  SHF.L.U32 R60, R16.reuse, 0x10, RZ ;  /* 0x00000010103c7819 */ /* 0x040fe400000006ff */
[----:B------:R-:W-:-:S03]  /*0db0*/  PRMT R9, R16, 0x7632, R9 ;  /* 0x0000763210097816 */ /* 0x000fc60000000009 */
[----:B------:R-:W-:Y:S01]  /*0dc0*/  FADD.FTZ R47, R47, R60 ;  /* 0x0000003c2f2f7221 */ /* 0x000fe20000010000 */
[----:B------:R-:W-:Y:S01]  /*0dd0*/  SHF.L.U32 R9, R9, 0x10, RZ ;  /* 0x0000001009097819 */ /* 0x000fe200000006ff */
[----:B------:R-:W-:Y:S01]  /*0de0*/  FFMA.FTZ R48, R60, R60, R48 ;  /* 0x0000003c3c307223 */ /* 0x000fe20000010030 */
[C---:B------:R-:W-:Y:S02]  /*0df0*/  PRMT R49, R18.reuse, 0x7632, R49 ;  /* 0x0000763212317816 */ /* 0x040fe40000000031 */
[----:B------:R-:W-:Y:S01]  /*0e00*/  SHF.L.U32 R61, R18, 0x10, RZ ;  /* 0x00000010123d7819 */ /* 0x000fe200000006ff */
[----:B------:R-:W-:Y:S01]  /*0e10*/  FADD.FTZ R47, R47, R9 ;  /* 0x000000092f2f7221 */ /* 0x000fe20000010000 */
[----:B------:R-:W-:Y:S01]  /*0e20*/  FFMA.FTZ R9, R9, R9, R48 ;  /* 0x0000000909097223 */ /* 0x000fe20000010030 */
[----:B------:R-:W-:Y:S01]  /*0e30*/  SHF.L.U32 R49, R49, 0x10, RZ ;  /* 0x0000001031317819 */ /* 0x000fe200000006ff */
[----:B------:R0:W-:Y:S01]  /*0e40*/  STL [R1+0xe8], R50 ;  /* 0x0000e83201007387 */ /* 0x0001e20000100800 */
[----:B------:R-:W-:Y:S01]  /*0e50*/  PRMT R8, R15, 0x7632, R8 ;  /* 0x000076320f087816 */ /* 0x000fe20000000008 */
[----:B------:R-:W-:Y:S01]  /*0e60*/  FADD.FTZ R47, R47, R61 ;  /* 0x0000003d2f2f7221 */ /* 0x000fe20000010000 */
[----:B------:R-:W-:-:S02]  /*0e70*/  FFMA.FTZ R9, R61, R61, R9 ;  /* 0x0000003d3d097223 */ /* 0x000fc40000010009 */
[----:B------:R-:W-:Y:S01]  /*0e80*/  SHF.L.U32 R8, R8, 0x10, RZ ;  /* 0x0000001008087819 */ /* 0x000fe200000006ff */
[----:B------:R-:W-:Y:S01]  /*0e90*/  FADD.FTZ R47, R47, R49 ;  /* 0x000000312f2f7221 */ /* 0x000fe20000010000 */
[----:B0-----:R-:W-:Y:S02]  /*0ea0*/  IMAD.U32 R50, R15, 0x10000, RZ ;  /* 0x000100000f327824 */ /* 0x001fe400078e00ff */
[--C-:B------:R-:W-:Y:S02]  /*0eb0*/  FFMA.FTZ R49, R49, R49, R9.reuse ;  /* 0x0000003131317223 */ /* 0x100fe40000010009 */
[----:B------:R-:W-:Y:S01]  /*0ec0*/  FADD.FTZ R7, R7, R50 ;  /* 0x0000003207077221 */ /* 0x000fe20000010000 */
[----:B------:R-:W-:Y:S01]  /*0ed0*/  FFMA.FTZ R46, R50, R50, R46 ;  /* 0x00000032322e7223 */ /* 0x000fe2000001002e */
[C---:B------:R-:W-:Y:S02]  /*0ee0*/  SHF.L.U32 R52, R20.reuse, 0x10, RZ ;  /* 0x0000001014347819 */ /* 0x040fe400000006ff */
[----:B------:R-:W-:Y:S01]  /*0ef0*/  PRMT R9, R20, 0x7632, R9 ;  /* 0x0000763214097816 */ /* 0x000fe20000000009 */
[----:B------:R-:W-:Y:S01]  /*0f00*/  FADD.FTZ R7, R7, R8 ;  /* 0x0000000807077221 */ /* 0x000fe20000010000 */
[--C-:B------:R-:W-:Y:S01]  /*0f10*/  FFMA.FTZ R8, R8, R8, R46.reuse ;  /* 0x0000000808087223 */ /* 0x100fe2000001002e */
[----:B------:R-:W-:Y:S01]  /*0f20*/  PRMT R46, R17, 0x7632, R46 ;  /* 0x00007632112e7816 */ /* 0x000fe2000000002e */
[----:B------:R-:W-:Y:S01]  /*0f30*/  FADD.FTZ R47, R47, R52 ;  /* 0x000000342f2f7221 */ /* 0x000fe20000010000 */
[----:B------:R-:W-:Y:S01]  /*0f40*/  SHF.L.U32 R9, R9, 0x10, RZ ;  /* 0x0000001009097819 */ /* 0x000fe200000006ff */
[----:B------:R-:W-:-:S02]  /*0f50*/  IMAD.U32 R51, R17, 0x10000, RZ ;  /* 0x0001000011337824 */ /* 0x000fc400078e00ff */
[----:B------:R-:W-:Y:S01]  /*0f60*/  FFMA.FTZ R49, R52, R52, R49 ;  /* 0x0000003434317223 */ /* 0x000fe20000010031 */
[----:B------:R0:W-:Y:S01]  /*0f70*/  STL [R1+0xdc], R50 ;  /* 0x0000dc3201007387 */ /* 0x0001e20000100800 */
[----:B------:R-:W-:Y:S01]  /*0f80*/  SHF.L.U32 R46, R46, 0x10, RZ ;  /* 0x000000102e2e7819 */ /* 0x000fe200000006ff */
[----:B------:R-:W-:Y:S01]  /*0f90*/  FADD.FTZ R47, R47, R9 ;  /* 0x000000092f2f7221 */ /* 0x000fe20000010000 */
[C---:B------:R-:W-:Y:S01]  /*0fa0*/  PRMT R48, R22.reuse, 0x7632, R48 ;  /* 0x0000763216307816 */ /* 0x040fe20000000030 */
[----:B------:R-:W-:Y:S01]  /*0fb0*/  FADD.FTZ R7, R7, R51 ;  /* 0x0000003307077221 */ /* 0x000fe20000010000 */
[----:B------:R-:W-:Y:S01]  /*0fc0*/  FFMA.FTZ R9, R9, R9, R49 ;  /* 0x0000000909097223 */ /* 0x000fe20000010031 */
[----:B------:R-:W-:Y:S01]  /*0fd0*/  FFMA.FTZ R8, R51, R51, R8 ;  /* 0x0000003333087223 */ /* 0x000fe20000010008 */
[----:B0-----:R-:W-:Y:S01]  /*0fe0*/  SHF.L.U32 R50, R22, 0x10, RZ ;  /* 0x0000001016327819 */ /* 0x001fe200000006ff */
[----:B------:R-:W-:Y:S01]  /*0ff0*/  STL [R1+0xcc], R51 ;  /* 0x0000cc3301007387 */ /* 0x000fe20000100800 */
[----:B------:R-:W-:-:S02]  /*1000*/  IMAD.U32 R48, R48, 0x10000, RZ ;  /* 0x0001000030307824 */ /* 0x000fc400078e00ff */
[----:B------:R-:W-:Y:S01]  /*1010*/  FADD.FTZ R7, R7, R46 ;  /* 0x0000002e07077221 */ /* 0x000fe20000010000 */
[----:B------:R-:W-:Y:S01]  /*1020*/  FADD.FTZ R47, R47, R50 ;  /* 0x000000322f2f7221 */ /* 0x000fe20000010000 */
[----:B------:R-:W-:Y:S01]  /*1030*/  STL [R1+0x4c], R52 ;  /* 0x00004c3401007387 */ /* 0x000fe20000100800 */
[----:B------:R-:W-:Y:S01]  /*1040*/  FFMA.FTZ R9, R50, R50, R9 ;  /* 0x0000003232097223 */ /* 0x000fe20000010009 */
[----:B------:R-:W-:Y:S02]  /*1050*/  FFMA.FTZ R46, R46, R46, R8 ;  /* 0x0000002e2e2e7223 */ /* 0x000fe40000010008 */
[----:B------:R0:W-:Y:S01]  /*1060*/  STL [R1+0x50], R50 ;  /* 0x0000503201007387 */ /* 0x0001e20000100800 */
[----:B------:R-:W-:Y:S01]  /*1070*/  FADD.FTZ R47, R47, R48 ;  /* 0x000000302f2f7221 */ /* 0x000fe20000010000 */
[----:B------:R-:W-:Y:S01]  /*1080*/  FFMA.FTZ R48, R48, R48, R9 ;  /* 0x0000003030307223 */ /* 0x000fe20000010009 */
[C---:B0-----:R-:W-:Y:S02]  /*1090*/  SHF.L.U32 R50, R24.reuse, 0x10, RZ ;  /* 0x0000001018327819 */ /* 0x041fe400000006ff */
[----:B------:R-:W-:-:S03]  /*10a0*/  PRMT R8, R24, 0x7632, R8 ;  /* 0x0000763218087816 */ /* 0x000fc60000000008 */
[----:B------:R-:W-:Y:S01]  /*10b0*/  FADD.FTZ R47, R47, R50 ;  /* 0x000000322f2f7221 */ /* 0x000fe20000010000 */
[----:B------:R-:W-:Y:S01]  /*10c0*/  SHF.L.U32 R8, R8, 0x10, RZ ;  /* 0x0000001008087819 */ /* 0x000fe200000006ff */
[----:B------:R-:W-:Y:S01]  /*10d0*/  FFMA.FTZ R48, R50, R50, R48 ;  /* 0x0000003232307223 */ /* 0x000fe20000010030 */
[----:B------:R0:W-:Y:S01]  /*10e0*/  STL [R1], R50 ;  /* 0x0000003201007387 */ /* 0x0001e20000100800 */
[----:B------:R-:W-:Y:S02]  /*10f0*/  PRMT R49, R26, 0x7632, R49 ;  /* 0x000076321a317816 */ /* 0x000fe40000000031 */
[----:B------:R-:W-:Y:S01]  /*1100*/  FADD.FTZ R47, R47, R8 ;  /* 0x000000082f2f7221 */ /* 0x000fe20000010000 */
[----:B------:R-:W-:Y:S01]  /*1110*/  FFMA.FTZ R8, R8, R8, R48 ;  /* 0x0000000808087223 */ /* 0x000fe20000010030 */
[----:B------:R-:W-:Y:S02]  /*1120*/  SHF.L.U32 R49, R49, 0x10, RZ ;  /* 0x0000001031317819 */ /* 0x000fe400000006ff */
[----:B0-----:R-:W-:-:S02]  /*1130*/  SHF.L.U32 R50, R26, 0x10, RZ ;  /* 0x000000101a327819 */ /* 0x001fc400000006ff */
[C---:B------:R-:W-:Y:S02]  /*1140*/  SHF.L.U32 R51, R19.reuse, 0x10, RZ ;  /* 0x0000001013337819 */ /* 0x040fe400000006ff */
[----:B------:R-:W-:Y:S01]  /*1150*/  PRMT R9, R19, 0x7632, R9 ;  /* 0x0000763213097816 */ /* 0x000fe20000000009 */
[----:B------:R-:W-:Y:S01]  /*1160*/  FADD.FTZ R47, R47, R50 ;  /* 0x000000322f2f7221 */ /* 0x000fe20000010000 */
[----:B------:R-:W-:Y:S01]  /*1170*/  FFMA.FTZ R8, R50, R50, R8 ;  /* 0x0000003232087223 */ /* 0x000fe20000010008 */
[----:B------:R-:W-:Y:S02]  /*1180*/  FADD.FTZ R7, R7, R51 ;  /* 0x0000003307077221 */ /* 0x000fe40000010000 */
[----:B------:R-:W-:Y:S01]  /*1190*/  FADD.FTZ R47, R47, R49 ;  /* 0x000000312f2f7221 */ /* 0x000fe20000010000 */
[----:B------:R-:W-:Y:S02]  /*11a0*/  IMAD.U32 R9, R9, 0x10000, RZ ;  /* 0x0001000009097824 */ /* 0x000fe400078e00ff */
[----:B------:R-:W-:Y:S01]  /*11b0*/  FFMA.FTZ R49, R49, R49, R8 ;  /* 0x0000003131317223 */ /* 0x000fe20000010008 */
[----:B------:R-:W-:Y:S01]  /*11c0*/  FFMA.FTZ R46, R51, R51, R46 ;  /* 0x00000033332e7223 */ /* 0x000fe2000001002e */
[----:B------:R-:W-:-:S02]  /*11d0*/  SHF.L.U32 R52, R28, 0x10, RZ ;  /* 0x000000101c347819 */ /* 0x000fc400000006ff */
[----:B------:R-:W-:Y:S01]  /*11e0*/  PRMT R8, R28, 0x7632, R8 ;  /* 0x000076321c087816 */ /* 0x000fe20000000008 */
[----:B------:R-:W-:Y:S01]  /*11f0*/  FADD.FTZ R7, R7, R9 ;  /* 0x0000000907077221 */ /* 0x000fe20000010000 */
[----:B------:R0:W-:Y:S01]  /*1200*/  STL [R1+0xc0], R51 ;  /* 0x0000c03301007387 */ /* 0x0001e20000100800 */
[----:B------:R-:W-:Y:S01]  /*1210*/  FFMA.FTZ R9, R9, R9, R46 ;  /* 0x0000000909097223 */ /* 0x000fe2000001002e */
[----:B------:R-:W-:Y:S01]  /*1220*/  SHF.L.U32 R8, R8, 0x10, RZ ;  /* 0x0000001008087819 */ /* 0x000fe200000006ff */
[----:B------:R-:W-:Y:S01]  /*1230*/  FADD.FTZ R47, R47, R52 ;  /* 0x000000342f2f7221 */ /* 0x000fe20000010000 */
[C---:B------:R-:W-:Y:S01]  /*1240*/  PRMT R46, R21.reuse, 0x7632, R46 ;  /* 0x00007632152e7816 */ /* 0x040fe2000000002e */
[----:B------:R-:W-:Y:S01]  /*1250*/  FFMA.FTZ R49, R52, R52, R49 ;  /* 0x0000003434317223 */ /* 0x000fe20000010031 */
[----:B------:R1:W-:Y:S01]  /*1260*/  STL [R1+0x30], R50 ;  /* 0x0000303201007387 */ /* 0x0003e20000100800 */
[----:B0-----:R-:W-:Y:S01]  /*1270*/  SHF.L.U32 R51, R21, 0x10, RZ ;  /* 0x0000001015337819 */ /* 0x001fe200000006ff */
[----:B------:R-:W-:Y:S01]  /*1280*/  FADD.FTZ R47, R47, R8 ;  /* 0x000000082f2f7221 */ /* 0x000fe20000010000 */
[----:B------:R-:W-:Y:S01]  /*1290*/  PRMT R48, R30, 0x7632, R48 ;  /* 0x000076321e307816 */ /* 0x000fe20000000030 */
[----:B------:R-:W-:-:S02]  /*12a0*/  IMAD.U32 R46, R46, 0x10000, RZ ;  /* 0x000100002e2e7824 */ /* 0x000fc400078e00ff */
[----:B------:R-:W-:Y:S01]  /*12b0*/  FFMA.FTZ R8, R8, R8, R49 ;  /* 0x0000000808087223 */ /* 0x000fe20000010031 */
[----:B-1----:R-:W-:Y:S01]  /*12c0*/  SHF.L.U32 R50, R30, 0x10, RZ ;  /* 0x000000101e327819 */ /* 0x002fe200000006ff */
[----:B------:R-:W-:Y:S01]  /*12d0*/  FADD.FTZ R7, R7, R51 ;  /* 0x0000003307077221 */ /* 0x000fe20000010000 */
[----:B------:R-:W-:Y:S01]  /*12e0*/  FFMA.FTZ R9, R51, R51, R9 ;  /* 0x0000003333097223 */ /* 0x000fe20000010009 */
[----:B------:R-:W-:Y:S01]  /*12f0*/  SHF.L.U32 R48, R48, 0x10, RZ ;  /* 0x0000001030307819 */ /* 0x000fe200000006ff */
[----:B------:R-:W-:Y:S01]  /*1300*/  STL [R1+0xb8], R51 ;  /* 0x0000b83301007387 */ /* 0x000fe20000100800 */
[----:B------:R-:W-:Y:S01]  /*1310*/  FADD.FTZ R47, R47, R50 ;  /* 0x000000322f2f7221 */ /* 0x000fe20000010000 */
[----:B------:R-:W-:Y:S01]  /*1320*/  FADD.FTZ R7, R7, R46 ;  /* 0x0000002e07077221 */ /* 0x000fe20000010000 */
[----:B------:R-:W-:Y:S01]  /*1330*/  FFMA.FTZ R8, R50, R50, R8 ;  /* 0x0000003232087223 */ /* 0x000fe20000010008 */
[----:B------:R-:W-:Y:S01]  /*1340*/  STL [R1+0x34], R52 ;  /* 0x0000343401007387 */ /* 0x000fe20000100800 */
[----:B------:R-:W-:Y:S01]  /*1350*/  FFMA.FTZ R46, R46, R46, R9 ;  /* 0x0000002e2e2e7223 */ /* 0x000fe20000010009 */
[----:B------:R-:W-:-:S02]  /*1360*/  FADD.FTZ R47, R47, R48 ;  /* 0x000000302f2f7221 */ /* 0x000fc40000010000 */
[----:B------:R0:W-:Y:S01]  /*1370*/  STL [R1+0x38], R50 ;  /* 0x0000383201007387 */ /* 0x0001e20000100800 */
[----:B------:R-:W-:Y:S01]  /*1380*/  FFMA.FTZ R48, R48, R48, R8 ;  /* 0x0000003030307223 */ /* 0x000fe20000010008 */
[C---:B------:R-:W-:Y:S02]  /*1390*/  PRMT R9, R32.reuse, 0x7632, R9 ;  /* 0x0000763220097816 */ /* 0x040fe40000000009 */
[----:B0-----:R-:W-:-:S03]  /*13a0*/  SHF.L.U32 R50, R32, 0x10, RZ ;  /* 0x0000001020327819 */ /* 0x001fc600000006ff */
[----:B------:R-:W-:Y:S02]  /*13b0*/  IMAD.U32 R9, R9, 0x10000, RZ ;  /* 0x0001000009097824 */ /* 0x000fe400078e00ff */
[----:B------:R-:W-:Y:S01]  /*13c0*/  FADD.FTZ R47, R47, R50 ;  /* 0x000000322f2f7221 */ /* 0x000fe20000010000 */
[----:B------:R-:W-:Y:S01]  /*13d0*/  FFMA.FTZ R48, R50, R50, R48 ;  /* 0x0000003232307223 */ /* 0x000fe20000010030 */
[----:B------:R0:W-:Y:S01]  /*13e0*/  STL [R1+0x14], R50 ;  /* 0x0000143201007387 */ /* 0x0001e20000100800 */
[C---:B------:R-:W-:Y:S01]  /*13f0*/  PRMT R49, R34.reuse, 0x7632, R49 ;  /* 0x0000763222317816 */ /* 0x040fe20000000031 */
[----:B------:R-:W-:Y:S01]  /*1400*/  FADD.FTZ R47, R47, R9 ;  /* 0x000000092f2f7221 */ /* 0x000fe20000010000 */
[----:B------:R-:W-:Y:S02]  /*1410*/  FFMA.FTZ R9, R9, R9, R48 ;  /* 0x0000000909097223 */ /* 0x000fe40000010030 */
[----:B------:R-:W-:Y:S02]  /*1420*/  SHF.L.U32 R49, R49, 0x10, RZ ;  /* 0x0000001031317819 */ /* 0x000fe400000006ff */
[----:B0-----:R-:W-:-:S02]  /*1430*/  SHF.L.U32 R50, R34, 0x10, RZ ;  /* 0x0000001022327819 */ /* 0x001fc400000006ff */
[----:B------:R-:W-:-:S03]  /*1440*/  SHF.L.U32 R51, R23, 0x10, RZ ;  /* 0x0000001017337819 */ /* 0x000fc600000006ff */
[----:B------:R-:W-:Y:S01]  /*1450*/  FADD.FTZ R47, R47, R50 ;  /* 0x000000322f2f7221 */ /* 0x000fe20000010000 */
[----:B------:R-:W-:-:S03]  /*1460*/  FFMA.FTZ R9, R50, R50, R9 ;  /* 0x0000003232097223 */ /* 0x000fc60000010009 */
[----:B------:R-:W-:Y:S01]  /*1470*/  FADD.FTZ R47, R47, R49 ;  /* 0x000000312f2f7221 */ /* 0x000fe20000010000 */
[--C-:B------:R-:W-:Y:S01]  /*1480*/  FFMA.FTZ R49, R49, R49, R9.reuse ;  /* 0x0000003131317223 */ /* 0x100fe20000010009 */
[C---:B------:R-:W-:Y:S01]  /*1490*/  PRMT R9, R36.reuse, 0x7632, R9 ;  /* 0x0000763224097816 */ /* 0x040fe20000000009 */
[----:B------:R-:W-:Y:S01]  /*14a0*/  IMAD.U32 R52, R36, 0x10000, RZ ;  /* 0x0001000024347824 */ /* 0x000fe200078e00ff */
[----:B------:R0:W-:Y:S01]  /*14b0*/  STL [R1+0xb4], R51 ;  /* 0x0000b43301007387 */ /* 0x0001e20000100800 */
[----:B------:R-:W-:Y:S01]  /*14c0*/  FADD.FTZ R7, R7, R51 ;  /* 0x0000003307077221 */ /* 0x000fe20000010000 */
[----:B------:R-:W-:Y:S01]  /*14d0*/  FFMA.FTZ R46, R51, R51, R46 ;  /* 0x00000033332e7223 */ /* 0x000fe2000001002e */
[----:B------:R-:W-:Y:S01]  /*14e0*/  SHF.L.U32 R9, R9, 0x10, RZ ;  /* 0x0000001009097819 */ /* 0x000fe200000006ff */
[----:B------:R1:W-:Y:S01]  /*14f0*/  STL [R1+0x8], R50 ;  /* 0x0000083201007387 */ /* 0x0003e20000100800 */
[----:B------:R-:W-:Y:S01]  /*1500*/  FADD.FTZ R47, R47, R52 ;  /* 0x000000342f2f7221 */ /* 0x000fe20000010000 */
[----:B------:R-:W-:Y:S01]  /*1510*/  FFMA.FTZ R49, R52, R52, R49 ;  /* 0x0000003434317223 */ /* 0x000fe20000010031 */
[----:B0-----:R-:W-:-:S02]  /*1520*/  SHF.L.U32 R51, R25, 0x10, RZ ;  /* 0x0000001019337819 */ /* 0x001fc400000006ff */
[----:B-1----:R-:W-:-:S03]  /*1530*/  SHF.L.U32 R50, R38, 0x10, RZ ;  /* 0x0000001026327819 */ /* 0x002fc600000006ff */
[----:B------:R0:W-:Y:S01]  /*1540*/  STL [R1+0xa8], R51 ;  /* 0x0000a83301007387 */ /* 0x0001e20000100800 */
[----:B------:R-:W-:Y:S01]  /*1550*/  FADD.FTZ R47, R47, R9 ;  /* 0x000000092f2f7221 */ /* 0x000fe20000010000 */
[----:B------:R-:W-:Y:S02]  /*1560*/  FFMA.FTZ R9, R9, R9, R49 ;  /* 0x0000000909097223 */ /* 0x000fe40000010031 */
[----:B------:R-:W-:Y:S04]  /*1570*/  STL [R1+0xc], R52 ;  /* 0x00000c3401007387 */ /* 0x000fe80000100800 */
[----:B------:R1:W-:Y:S04]  /*1580*/  STL [R1+0x10], R50 ;  /* 0x0000103201007387 */ /* 0x0003e80000100800 */
[----:B------:R-:W2:Y:S01]  /*1590*/  LDL R49, [R1+0x140] ;  /* 0x0001400001317983 */ /* 0x000ea20000100800 */
[----:B------:R-:W-:-:S04]  /*15a0*/  PRMT R8, R23, 0x7632, R8 ;  /* 0x0000763217087816 */ /* 0x000fc80000000008 */
[----:B------:R-:W-:-:S05]  /*15b0*/  SHF.L.U32 R8, R8, 0x10, RZ ;  /* 0x0000001008087819 */ /* 0x000fca00000006ff */
[----:B------:R-:W-:Y:S01]  /*15c0*/  FADD.FTZ R7, R7, R8 ;  /* 0x0000000807077221 */ /* 0x000fe20000010000 */
[--C-:B------:R-:W-:Y:S01]  /*15d0*/  FFMA.FTZ R8, R8, R8, R46.reuse ;  /* 0x0000000808087223 */ /* 0x100fe2000001002e */
[----:B------:R-:W-:Y:S02]  /*15e0*/  PRMT R46, R25, 0x7632, R46 ;  /* 0x00007632192e7816 */ /* 0x000fe4000000002e */
[----:B------:R-:W-:Y:S01]  /*15f0*/  PRMT R48, R38, 0x7632, R48 ;  /* 0x0000763226307816 */ /* 0x000fe20000000030 */
[----:B------:R-:W-:Y:S01]  /*1600*/  FADD.FTZ R7, R7, R51 ;  /* 0x0000003307077221 */ /* 0x000fe20000010000 */
[----:B------:R-:W-:Y:S01]  /*1610*/  SHF.L.U32 R46, R46, 0x10, RZ ;  /* 0x000000102e2e7819 */ /* 0x000fe200000006ff */
[----:B------:R-:W-:Y:S01]  /*1620*/  FFMA.FTZ R8, R51, R51, R8 ;  /* 0x0000003333087223 */ /* 0x000fe20000010008 */
[----:B------:R-:W-:Y:S01]  /*1630*/  SHF.L.U32 R48, R48, 0x10, RZ ;  /* 0x0000001030307819 */ /* 0x000fe200000006ff */
[----:B------:R-:W-:Y:S01]  /*1640*/  FFMA.FTZ R9, R50, R50, R9 ;  /* 0x0000003232097223 */ /* 0x000fe20000010009 */
[----:B------:R-:W-:Y:S01]  /*1650*/  FADD.FTZ R47, R47, R50 ;  /* 0x000000322f2f7221 */ /* 0x000fe20000010000 */
[----:B------:R-:W-:Y:S01]  /*1660*/  FADD.FTZ R7, R7, R46 ;  /* 0x0000002e07077221 */ /* 0x000fe20000010000 */
[--C-:B------:R-:W-:Y:S01]  /*1670*/  FFMA.FTZ R46, R46, R46, R8.reuse ;  /* 0x0000002e2e2e7223 */ /* 0x100fe20000010008 */
[C---:B------:R-:W-:Y:S01]  /*1680*/  PRMT R8, R40.reuse, 0x7632, R8 ;  /* 0x0000763228087816 */ /* 0x040fe20000000008 */
[----:B0-----:R-:W-:-:S02]  /*1690*/  IMAD.U32 R51, R40, 0x10000, RZ ;  /* 0x0001000028337824 */ /* 0x001fc400078e00ff */
[----:B------:R-:W-:Y:S01]  /*16a0*/  FFMA.FTZ R9, R48, R48, R9 ;  /* 0x0000003030097223 */ /* 0x000fe20000010009 */
[----:B------:R-:W-:Y:S01]  /*16b0*/  FADD.FTZ R48, R47, R48 ;  /* 0x000000302f307221 */ /* 0x000fe20000010000 */
[----:B------:R-:W-:Y:S02]  /*16c0*/  SHF.L.U32 R8, R8, 0x10, RZ ;  /* 0x0000001008087819 */ /* 0x000fe400000006ff */
[----:B------:R-:W-:Y:S01]  /*16d0*/  FFMA.FTZ R9, R51, R51, R9 ;  /* 0x0000003333097223 */ /* 0x000fe20000010009 */
[C---:B-1----:R-:W-:Y:S01]  /*16e0*/  SHF.L.U32 R50, R27.reuse, 0x10, RZ ;  /* 0x000000101b327819 */ /* 0x042fe200000006ff */
[----:B------:R-:W-:Y:S01]  /*16f0*/  FADD.FTZ R48, R48, R51 ;  /* 0x0000003330307221 */ /* 0x000fe20000010000 */
[----:B------:R-:W-:Y:S01]  /*1700*/  PRMT R47, R27, 0x7632, R47 ;  /* 0x000076321b2f7816 */ /* 0x000fe2000000002f */
[----:B------:R-:W-:Y:S02]  /*1710*/  FFMA.FTZ R9, R8, R8, R9 ;  /* 0x0000000808097223 */ /* 0x000fe40000010009 */
[----:B------:R-:W-:Y:S01]  /*1720*/  FADD.FTZ R8, R48, R8 ;  /* 0x0000000830087221 */ /* 0x000fe20000010000 */
[----:B------:R-:W-:Y:S01]  /*1730*/  SHF.L.U32 R47, R47, 0x10, RZ ;  /* 0x000000102f2f7819 */ /* 0x000fe200000006ff */
[----:B------:R-:W-:Y:S01]  /*1740*/  FADD.FTZ R7, R7, R50 ;  /* 0x0000003207077221 */ /* 0x000fe20000010000 */
[--C-:B------:R-:W-:Y:S01]  /*1750*/  FFMA.FTZ R48, R50, R50, R46.reuse ;  /* 0x0000003232307223 */ /* 0x100fe2000001002e */
[----:B------:R-:W-:Y:S01]  /*1760*/  STL [R1+0x4], R51 ;  /* 0x0000043301007387 */ /* 0x000fe20000100800 */
[----:B------:R-:W-:Y:S01]  /*1770*/  PRMT R46, R29, 0x7632, R46 ;  /* 0x000076321d2e7816 */ /* 0x000fe2000000002e */
[----:B------:R-:W-:-:S02]  /*1780*/  FADD.FTZ R7, R7, R47 ;  /* 0x0000002f07077221 */ /* 0x000fc40000010000 */
[----:B------:R0:W-:Y:S01]  /*1790*/  STL [R1+0xa0], R50 ;  /* 0x0000a03201007387 */ /* 0x0001e20000100800 */
[----:B------:R-:W-:Y:S01]  /*17a0*/  FFMA.FTZ R48, R47, R47, R48 ;  /* 0x0000002f2f307223 */ /* 0x000fe20000010030 */
[----:B------:R-:W-:Y:S01]  /*17b0*/  IMAD.U32 R46, R46, 0x10000, RZ ;  /* 0x000100002e2e7824 */ /* 0x000fe200078e00ff */
[----:B0-----:R-:W-:Y:S02]  /*17c0*/  SHF.L.U32 R50, R29, 0x10, RZ ;  /* 0x000000101d327819 */ /* 0x001fe400000006ff */
[----:B------:R-:W-:-:S03]  /*17d0*/  SHF.L.U32 R47, R31, 0x10, RZ ;  /* 0x000000101f2f7819 */ /* 0x000fc600000006ff */
[----:B------:R-:W-:Y:S01]  /*17e0*/  FADD.FTZ R7, R7, R50 ;  /* 0x0000003207077221 */ /* 0x000fe20000010000 */
[----:B------:R-:W-:-:S03]  /*17f0*/  FFMA.FTZ R48, R50, R50, R48 ;  /* 0x0000003232307223 */ /* 0x000fc60000010030 */
[----:B------:R-:W-:Y:S01]  /*1800*/  FADD.FTZ R7, R7, R46 ;  /* 0x0000002e07077221 */ /* 0x000fe20000010000 */
[----:B------:R-:W-:-:S03]  /*1810*/  FFMA.FTZ R48, R46, R46, R48 ;  /* 0x0000002e2e307223 */ /* 0x000fc60000010030 */
[----:B------:R-:W-:Y:S01]  /*1820*/  FADD.FTZ R7, R7, R47 ;  /* 0x0000002f07077221 */ /* 0x000fe20000010000 */
[----:B------:R-:W-:Y:S01]  /*1830*/  FFMA.FTZ R48, R47, R47, R48 ;  /* 0x0000002f2f307223 */ /* 0x000fe20000010030 */
[----:B------:R-:W-:Y:S01]  /*1840*/  SHF.L.U32 R46, R33, 0x10, RZ ;  /* 0x00000010212e7819 */ /* 0x000fe200000006ff */
[----:B------:R-:W-:Y:S04]  /*1850*/  STL [R1+0x98], R50 ;  /* 0x0000983201007387 */ /* 0x000fe80000100800 */
[----:B------:R-:W-:Y:S04]  /*1860*/  STL [R1+0x90], R47 ;  /* 0x0000902f01007387 */ /* 0x000fe80000100800 */
        /* <DEDUP_REMOVED lines=9> */
[----:B------:R-:W-:Y:S02]  /*1900*/  SHF.L.U32 R9, R9, 0x10, RZ ;  /* 0x0000001009097819 */ /* 0x000fe400000006ff */
[----:B------:R-:W-:Y:S01]  /*1910*/  FADD.FTZ R7, R7, R46 ;  /* 0x0000002e07077221 */ /* 0x000fe20000010000 */
[----:B------:R-:W-:Y:S01]  /*1920*/  FFMA.FTZ R48, R46, R46, R48 ;  /* 0x0000002e2e307223 */ /* 0x000fe20000010030 */
[C---:B------:R-:W-:Y:S01]  /*1930*/  PRMT R8, R35.reuse, 0x7632, R8 ;  /* 0x0000763223087816 */ /* 0x040fe20000000008 */
[----:B------:R-:W-:Y:S02]  /*1940*/  IMAD.U32 R46, R35, 0x10000, RZ ;  /* 0x00010000232e7824 */ /* 0x000fe400078e00ff */
[----:B------:R-:W-:Y:S01]  /*1950*/  FADD.FTZ R7, R7, R9 ;  /* 0x0000000907077221 */ /* 0x000fe20000010000 */
[----:B------:R-:W-:Y:S01]  /*1960*/  FFMA.FTZ R48, R9, R9, R48 ;  /* 0x0000000909307223 */ /* 0x000fe20000010030 */
[----:B------:R-:W-:-:S02]  /*1970*/  SHF.L.U32 R8, R8, 0x10, RZ ;  /* 0x0000001008087819 */ /* 0x000fc400000006ff */
[----:B------:R-:W-:Y:S01]  /*1980*/  FADD.FTZ R7, R7, R46 ;  /* 0x0000002e07077221 */ /* 0x000fe20000010000 */
[----:B------:R-:W-:Y:S01]  /*1990*/  FFMA.FTZ R48, R46, R46, R48 ;  /* 0x0000002e2e307223 */ /* 0x000fe20000010030 */
[----:B------:R-:W-:Y:S02]  /*19a0*/  SHF.L.U32 R9, R37, 0x10, RZ ;  /* 0x0000001025097819 */ /* 0x000fe400000006ff */
[----:B------:R-:W-:Y:S01]  /*19b0*/  FADD.FTZ R7, R7, R8 ;  /* 0x0000000807077221 */ /* 0x000fe20000010000 */
[----:B------:R-:W-:Y:S01]  /*19c0*/  FFMA.FTZ R48, R8, R8, R48 ;  /* 0x0000000808307223 */ /* 0x000fe20000010030 */
[----:B------:R-:W-:Y:S02]  /*19d0*/  PRMT R8, R37, 0x7632, R8 ;  /* 0x0000763225087816 */ /* 0x000fe40000000008 */
[----:B------:R-:W-:Y:S01]  /*19e0*/  FADD.FTZ R7, R7, R9 ;  /* 0x0000000907077221 */ /* 0x000fe20000010000 */
[----:B------:R-:W-:Y:S01]  /*19f0*/  FFMA.FTZ R48, R9, R9, R48 ;  /* 0x0000000909307223 */ /* 0x000fe20000010030 */
[----:B------:R-:W-:Y:S01]  /*1a00*/  SHF.L.U32 R8, R8, 0x10, RZ ;  /* 0x0000001008087819 */ /* 0x000fe200000006ff */
[----:B------:R0:W-:Y:S04]  /*1a10*/  STL [R1+0x84], R46 ;  /* 0x0000842e01007387 */ /* 0x0001e80000100800 */
[----:B------:R1:W-:Y:S01]  /*1a20*/  STL [R1+0x48], R9 ;  /* 0x0000480901007387 */ /* 0x0003e20000100800 */
[----:B------:R-:W-:Y:S01]  /*1a30*/  FADD.FTZ R7, R7, R8 ;  /* 0x0000000807077221 */ /* 0x000fe20000010000 */
[----:B------:R-:W-:Y:S01]  /*1a40*/  FFMA.FTZ R48, R8, R8, R48 ;  /* 0x0000000808307223 */ /* 0x000fe20000010030 */
[----:B------:R-:W-:-:S02]  /*1a50*/  PRMT R8, R39, 0x7632, R8 ;  /* 0x0000763227087816 */ /* 0x000fc40000000008 */
[----:B0-----:R-:W-:Y:S02]  /*1a60*/  SHF.L.U32 R46, R41, 0x10, RZ ;  /* 0x00000010292e7819 */ /* 0x001fe400000006ff */
[----:B-1----:R-:W-:Y:S01]  /*1a70*/  SHF.L.U32 R9, R39, 0x10, RZ ;  /* 0x0000001027097819 */ /* 0x002fe200000006ff */
[----:B------:R-:W-:-:S04]  /*1a80*/  IMAD.U32 R8, R8, 0x10000, RZ ;  /* 0x0001000008087824 */ /* 0x000fc800078e00ff */
[----:B------:R-:W-:Y:S01]  /*1a90*/  FADD.FTZ R7, R7, R9 ;  /* 0x0000000907077221 */ /* 0x000fe20000010000 */
[----:B------:R-:W-:Y:S01]  /*1aa0*/  FFMA.FTZ R48, R9, R9, R48 ;  /* 0x0000000909307223 */ /* 0x000fe20000010030 */
[----:B------:R0:W-:Y:S02]  /*1ab0*/  STL [R1+0x44], R9 ;  /* 0x0000440901007387 */ /* 0x0001e40000100800 */
[----:B------:R-:W-:Y:S02]  /*1ac0*/  FADD.FTZ R7, R7, R8 ;  /* 0x0000000807077221 */ /* 0x000fe40000010000 */
[----:B------:R-:W-:Y:S01]  /*1ad0*/  STL [R1+0x40], R46 ;  /* 0x0000402e01007387 */ /* 0x000fe20000100800 */
[----:B0-----:R-:W-:Y:S01]  /*1ae0*/  FFMA.FTZ R9, R8, R8, R48 ;  /* 0x0000000808097223 */ /* 0x001fe20000010030 */
[----:B------:R-:W-:Y:S01]  /*1af0*/  PRMT R8, R41, 0x7632, R8 ;  /* 0x0000763229087816 */ /* 0x000fe20000000008 */
[----:B------:R-:W-:Y:S02]  /*1b00*/  FADD.FTZ R7, R7, R46 ;  /* 0x0000002e07077221 */ /* 0x000fe40000010000 */
[----:B------:R-:W-:Y:S01]  /*1b10*/  FFMA.FTZ R9, R46, R46, R9 ;  /* 0x0000002e2e097223 */ /* 0x000fe20000010009 */
[----:B------:R-:W-:-:S05]  /*1b20*/  SHF.L.U32 R8, R8, 0x10, RZ ;  /* 0x0000001008087819 */ /* 0x000fca00000006ff */
        /* <DEDUP_REMOVED lines=9> */
[----:B------:R-:W-:Y:S02]  /*1bc0*/  MOV R48, 0x400 ;  /* 0x0000040000307802 */ /* 0x000fe40000000f00 */
[----:B------:R-:W-:Y:S01]  /*1bd0*/  SHF.L.U32 R53, R55, 0x3, RZ ;  /* 0x0000000337357819 */ /* 0x000fe200000006ff */
[----:B------:R-:W-:-:S03]  /*1be0*/  IMAD R7, R7, 0x1e, RZ ;  /* 0x0000001e07077824 */ /* 0x000fc600078e02ff */
[----:B------:R-:W-:Y:S01]  /*1bf0*/  LOP3.LUT R53, R53, 0x8, RZ, 0xc0, !PT ;  /* 0x0000000835357812 */ /* 0x000fe200078ec0ff */
[C---:B------:R-:W-:Y:S01]  /*1c00*/  VIADD R9, R7.reuse, 0x2 ;  /* 0x0000000207097836 */ /* 0x040fe20000000000 */
[----:B------:R-:W-:Y:S01]  /*1c10*/  SHF.R.U32.HI R46, RZ, 0x2, R7 ;  /* 0x00000002ff2e7819 */ /* 0x000fe20000011607 */
[C---:B------:R-:W-:Y:S01]  /*1c20*/  VIADD R49, R7.reuse, 0x18 ;  /* 0x0000001807317836 */ /* 0x040fe20000000000 */
[----:B------:R-:W-:Y:S02]  /*1c30*/  IADD3 R50, R7, 0x16, RZ ;  /* 0x0000001607327810 */ /* 0x000fe40007ffe0ff */
[--C-:B------:R-:W-:Y:S02]  /*1c40*/  SHF.R.U32.HI R8, RZ, 0x1, R9.reuse ;  /* 0x00000001ff087819 */ /* 0x100fe40000011609 */
[----:B------:R-:W-:Y:S02]  /*1c50*/  SHF.R.U32.HI R9, RZ, 0x2, R9 ;  /* 0x00000002ff097819 */ /* 0x000fe40000011609 */
[----:B------:R-:W-:-:S02]  /*1c60*/  LOP3.LUT R8, R8, 0x1, RZ, 0xc0, !PT ;  /* 0x0000000108087812 */ /* 0x000fc400078ec0ff */
[----:B------:R-:W-:-:S03]  /*1c70*/  IADD3 R52, R7, 0x1c, RZ ;  /* 0x0000001c07347810 */ /* 0x000fc60007ffe0ff */
[----:B------:R-:W-:Y:S01]  /*1c80*/  IMAD R8, R8, 0xf0, R9 ;  /* 0x000000f008087824 */ /* 0x000fe200078e0209 */
[----:B------:R-:W-:-:S04]  /*1c90*/  SHF.R.U32.HI R9, RZ, 0x1, R7 ;  /* 0x00000001ff097819 */ /* 0x000fc80000011607 */
[----:B------:R-:W-:Y:S02]  /*1ca0*/  LOP3.LUT R9, R9, 0x1, RZ, 0xc0, !PT ;  /* 0x0000000109097812 */ /* 0x000fe400078ec0ff */
[----:B0-----:R-:W-:-:S03]  /*1cb0*/  LEA R48, R47, R48, 0x18 ;  /* 0x000000302f307211 */ /* 0x001fc600078ec0ff */
[----:B------:R-:W-:-:S04]  /*1cc0*/  IMAD R9, R9, 0xf0, R46 ;  /* 0x000000f009097824 */ /* 0x000fc800078e022e */
[--C-:B------:R-:W-:Y:S02]  /*1cd0*/  IMAD R9, R9, 0x18, R48.reuse ;  /* 0x0000001809097824 */ /* 0x100fe400078e0230 */
        /* <DEDUP_REMOVED lines=14> */
[----:B------:R-:W-:-:S04]  /*1dc0*/  IMAD R8, R8, 0x18, R48 ;  /* 0x0000001808087824 */ /* 0x000fc800078e0230 */
        /* <DEDUP_REMOVED lines=88> */
[----:B------:R-:W-:-:S04]  /*2350*/  LOP3.LUT R9, R9, 0x1, RZ, 0xc0, !PT ;  /* 0x0000000109097812 */ /* 0x000fc800078ec0ff */
[----:B------:R-:W-:Y:S01]  /*2360*/  IADD3 R50, R53, R50, RZ ;  /* 0x0000003235327210 */ /* 0x000fe20007ffe0ff */
[----:B------:R-:W-:Y:S01]  /*2370*/  IMAD R49, R9, 0xf0, R49 ;  /* 0x000000f009317824 */ /* 0x000fe200078e0231 */
[----:B------:R-:W-:-:S03]  /*2380*/  IADD3 R9, R7, 0x1a, RZ ;  /* 0x0000001a07097810 */ /* 0x000fc60007ffe0ff */
[----:B------:R-:W-:Y:S01]  /*2390*/  IMAD R49, R49, 0x18, R48 ;  /* 0x0000001831317824 */ /* 0x000fe200078e0230 */
[--C-:B------:R-:W-:Y:S02]  /*23a0*/  SHF.R.U32.HI R51, RZ, 0x1, R9.reuse ;  /* 0x00000001ff337819 */ /* 0x100fe40000011609 */
[----:B------:R-:W-:Y:S02]  /*23b0*/  SHF.R.U32.HI R9, RZ, 0x2, R9 ;  /* 0x00000002ff097819 */ /* 0x000fe40000011609 */
[----:B------:R-:W-:Y:S02]  /*23c0*/  LOP3.LUT R51, R51, 0x1, RZ, 0xc0, !PT ;  /* 0x0000000133337812 */ /* 0x000fe400078ec0ff */
[----:B------:R-:W-:-:S03]  /*23d0*/  IADD3 R49, R53, R49, RZ ;  /* 0x0000003135317210 */ /* 0x000fc60007ffe0ff */
[----:B------:R-:W-:Y:S01]  /*23e0*/  IMAD R7, R51, 0xf0, R9 ;  /* 0x000000f033077824 */ /* 0x000fe200078e0209 */
[--C-:B------:R-:W-:Y:S02]  /*23f0*/  SHF.R.U32.HI R9, RZ, 0x1, R52.reuse ;  /* 0x00000001ff097819 */ /* 0x100fe40000011634 */
[----:B------:R-:W-:Y:S01]  /*2400*/  SHF.R.U32.HI R52, RZ, 0x2, R52 ;  /* 0x00000002ff347819 */ /* 0x000fe20000011634 */
[----:B------:R-:W-:Y:S01]  /*2410*/  IMAD R7, R7, 0x18, R48 ;  /* 0x0000001807077824 */ /* 0x000fe200078e0230 */
[----:B------:R-:W-:-:S03]  /*2420*/  LOP3.LUT R9, R9, 0x1, RZ, 0xc0, !PT ;  /* 0x0000000109097812 */ /* 0x000fc600078ec0ff */
[----:B------:R-:W-:Y:S02]  /*2430*/  IMAD.IADD R7, R53, 0x1, R7 ;  /* 0x0000000135077824 */ /* 0x000fe400078e0207 */
[----:B------:R-:W-:-:S04]  /*2440*/  IMAD R9, R9, 0xf0, R52 ;  /* 0x000000f009097824 */ /* 0x000fc800078e0234 */
[----:B------:R-:W-:Y:S02]  /*2450*/  IMAD R48, R9, 0x18, R48 ;  /* 0x0000001809307824 */ /* 0x000fe400078e0230 */
[----:B------:R-:W0:Y:S03]  /*2460*/  LDS.64 R8, [R8] ;  /* 0x0000000008087984 */ /* 0x000e260000000a00 */
[----:B------:R-:W-:Y:S01]  /*2470*/  IADD3 R48, R53, R48, RZ ;  /* 0x0000003035307210 */ /* 0x000fe20007ffe0ff */
[----:B0-----:R-:W-:Y:S01]  /*2480*/  FADD.FTZ R8, R46, R8 ;  /* 0x000000082e087221 */ /* 0x001fe20000010000 */
[----:B------:R-:W-:Y:S02]  /*2490*/  FADD.FTZ R51, R47, R9 ;  /* 0x000000092f337221 */ /* 0x000fe40000010000 */
[----:B------:R-:W0:Y:S02]  /*24a0*/  LDS.64 R46, [R50] ;  /* 0x00000000322e7984 */ /* 0x000e240000000a00 */
[----:B0-----:R-:W-:Y:S01]  /*24b0*/  FADD.FTZ R46, R8, R46 ;  /* 0x0000002e082e7221 */ /* 0x001fe20000010000 */
[----:B------:R-:W-:Y:S01]  /*24c0*/  FADD.FTZ R51, R51, R47 ;  /* 0x0000002f33337221 */ /* 0x000fe20000010000 */
[----:B------:R-:W0:Y:S04]  /*24d0*/  LDS.64 R8, [R49] ;  /* 0x0000000031087984 */ /* 0x000e280000000a00 */
[----:B------:R-:W-:Y:S01]  /*24e0*/  LDS.64 R48, [R48] ;  /* 0x0000000030307984 */ /* 0x000fe20000000a00 */
[----:B0-----:R-:W-:Y:S01]  /*24f0*/  FADD.FTZ R8, R46, R8 ;  /* 0x000000082e087221 */ /* 0x001fe20000010000 */
[----:B------:R-:W-:-:S02]  /*2500*/  FADD.FTZ R9, R51, R9 ;  /* 0x0000000933097221 */ /* 0x000fc40000010000 */
[----:B------:R-:W0:Y:S02]  /*2510*/  LDS.64 R46, [R7] ;  /* 0x00000000072e7984 */ /* 0x000e240000000a00 */
[----:B0-----:R-:W-:Y:S01]  /*2520*/  FADD.FTZ R8, R8, R46 ;  /* 0x0000002e08087221 */ /* 0x001fe20000010000 */
[----:B------:R-:W-:-:S03]  /*2530*/  FADD.FTZ R9, R9, R47 ;  /* 0x0000002f09097221 */ /* 0x000fc60000010000 */
[----:B------:R-:W-:Y:S01]  /*2540*/  FADD.FTZ R8, R8, R48 ;  /* 0x0000003008087221 */ /* 0x000fe20000010000 */
[----:B------:R-:W-:-:S07]  /*2550*/  FADD.FTZ R9, R9, R49 ;  /* 0x0000003109097221 */ /* 0x000fce0000010000 */
.L_x_1450:
[----:B------:R-:W-:Y:S05]  /*2560*/  BSYNC B0 ;  /* 0x0000000000007941 */ /* 0x000fea0003800000 */
.L_x_1449:
        /* <DEDUP_REMOVED lines=10> */
[----:B------:R-:W2:Y:S01]  /*2610*/  LDC R7, c[0x0][0x10] ;  /* 0x00000400ff077b82 */ /* 0x000ea20000000800 */
[----:B------:R-:W-:-:S04]  /*2620*/  SHF.R.U32.HI R46, RZ, 0x1, R55 ;  /* 0x00000001ff2e7819 */ /* 0x000fc80000011637 */
[----:B------:R-:W-:-:S04]  /*2630*/  SHF.L.U32 R46, R46, 0x7, RZ ;  /* 0x000000072e2e7819 */ /* 0x000fc800000006ff */
[----:B------:R-:W-:Y:S01]  /*2640*/  LOP3.LUT R46, R46, 0xffffff80, R54, 0xe2, !PT ;  /* 0xffffff802e2e7812 */ /* 0x000fe200078ee236 */
[----:B--2---:R-:W-:-:S05]  /*2650*/  IMAD R7, R7, UR4, R48 ;  /* 0x0000000407077c24 */ /* 0x004fca000f8e0230 */
[----:B------:R-:W-:Y:S02]  /*2660*/  LEA R7, R7, R46, 0xc ;  /* 0x0000002e07077211 */ /* 0x000fe400078e60ff */
[----:B------:R-:W0:Y:S02]  /*2670*/  LDC.64 R46, c[0x0][0x248] ;  /* 0x00009200ff2e7b82 */ /* 0x000e240000000a00 */
[----:B------:R-:W-:-:S05]  /*2680*/  SHF.L.U32 R7, R7, 0x1, RZ ;  /* 0x0000000107077819 */ /* 0x000fca00000006ff */
[----:B0-----:R-:W-:-:S05]  /*2690*/  IMAD.WIDE.U32 R46, R7, 0x4, R46 ;  /* 0x00000004072e7825 */ /* 0x001fca00078e002e */
[----:B------:R0:W-:Y:S02]  /*26a0*/  STG.E.64 desc[UR6][R46.64], R8 ;  /* 0x000000082e007986 */ /* 0x0001e4000c101b06 */
.L_x_1452:
[----:B------:R-:W-:Y:S05]  /*26b0*/  BSYNC B0 ;  /* 0x0000000000007941 */ /* 0x000fea0003800000 */
.L_x_1451:
        /* <DEDUP_REMOVED lines=11> */
.L_x_1454:
[----:B------:R-:W2:Y:S04]  /*2770*/  LD.E.STRONG.GPU R46, desc[UR6][R8.64] ;  /* 0x00000006082e7980 */ /* 0x000ea8000c10f900 */
[----:B--2---:R-:W-:Y:S01]  /*2780*/  CCTL.IVALL ;  /* 0x00000000ff00798f */ /* 0x004fe20002000000 */
[----:B------:R-:W-:Y:S05]  /*2790*/  YIELD ;  /* 0x0000000000007946 */ /* 0x000fea0003800000 */
[----:B-----5:R-:W-:-:S04]  /*27a0*/  LOP3.LUT R46, R46, R7, RZ, 0x3c, !PT ;  /* 0x000000072e2e7212 */ /* 0x020fc800078e3cff */
[----:B------:R-:W-:-:S13]  /*27b0*/  ISETP.GT.AND P1, PT, R46, -0x1, PT ;  /* 0xffffffff2e00780c */ /* 0x000fda0003f24270 */
[----:B------:R-:W-:Y:S05]  /*27c0*/  @P1 BRA `(.L_x_1454) ;  /* 0xfffffffc00e81947 */ /* 0x000fea000383ffff */
.L_x_1453:
        /* <DEDUP_REMOVED lines=10> */
[C---:B0-----:R-:W-:Y:S01]  /*2870*/  IMAD.SHL.U32 R8, R46.reuse, 0x10, RZ ;  /* 0x000000102e087824 */ /* 0x041fe200078e00ff */
[----:B------:R-:W-:Y:S01]  /*2880*/  LOP3.LUT R9, R46, 0x7, RZ, 0xc0, !PT ;  /* 0x000000072e097812 */ /* 0x000fe200078ec0ff */
[----:B-1----:R-:W-:-:S03]  /*2890*/  IMAD R7, R7, UR4, R47 ;  /* 0x0000000407077c24 */ /* 0x002fc6000f8e022f */
        /* <DEDUP_REMOVED lines=54> */
[C---:B------:R-:W-:Y:S02]  /*2c00*/  IADD3 R50, R7.reuse, 0xd0, RZ ;  /* 0x000000d007327810 */ /* 0x040fe40007ffe0ff */
[----:B------:R-:W-:-:S03]  /*2c10*/  IADD3 R54, R7, 0xe0, RZ ;  /* 0x000000e007367810 */ /* 0x000fc60007ffe0ff */
[----:B------:R-:W-:-:S04]  /*2c20*/  IMAD.WIDE.U32 R50, R50, 0x4, R2 ;  /* 0x0000000432327825 */ /* 0x000fc800078e0002 */
[C---:B------:R-:W-:Y:S02]  /*2c30*/  VIADD R52, R7.reuse, 0xf0 ;  /* 0x000000f007347836 */ /* 0x040fe40000000000 */
[--C-:B------:R-:W-:Y:S01]  /*2c40*/  IMAD.WIDE.U32 R54, R54, 0x4, R2.reuse ;  /* 0x0000000436367825 */ /* 0x100fe200078e0002 */
[----:B------:R-:W4:Y:S03]  /*2c50*/  LDG.E.64 R50, desc[UR6][R50.64] ;  /* 0x0000000632327981 */ /* 0x000f26000c1e1b00 */
        /* <DEDUP_REMOVED lines=24> */
.L_x_1456:
[----:B------:R-:W-:Y:S05]  /*2de0*/  BSYNC B0 ;  /* 0x0000000000007941 */ /* 0x000fea0003800000 */
.L_x_1455:
[----:B------:R-:W0:Y:S01]  /*2df0*/  SHFL.BFLY PT, R46, R8, 0x4, 0x1f ;  /* 0x0c801f00082e7f89 */ /* 0x000e2200000e0000 */
[----:B------:R-:W-:Y:S01]  /*2e00*/  ULDC.64 UR8, c[0x0][0x240] ;  /* 0x0000900000087ab9 */ /* 0x000fe20000000a00 */
[----:B------:R-:W-:Y:S01]  /*2e10*/  BSSY B0, `(.L_x_1457) ;  /* 0x0000048000007945 */ /* 0x000fe20003800000 */
[----:B------:R-:W-:Y:S01]  /*2e20*/  ISETP.EQ.U32.AND P1, PT, RZ, UR8, PT ;  /* 0x00000008ff007c0c */ /* 0x000fe2000bf22070 */
[----:B------:R-:W1:Y:S01]  /*2e30*/  SHFL.BFLY PT, R7, R9, 0x4, 0x1f ;  /* 0x0c801f0009077f89 */ /* 0x000e6200000e0000 */
[----:B------:R-:W-:Y:S02]  /*2e40*/  PRMT R52, R10, 0x7632, R52 ;  /* 0x000076320a347816 */ /* 0x000fe40000000034 */
[----:B------:R-:W-:Y:S01]  /*2e50*/  PRMT R49, R11, 0x7632, R49 ;  /* 0x000076320b317816 */ /* 0x000fe20000000031 */
[----:B------:R-:W3:Y:S01]  /*2e60*/  S2R R53, SR_TID.X ;  /* 0x0000000000357919 */ /* 0x000ee20000002100 */
[----:B------:R-:W-:Y:S02]  /*2e70*/  PRMT R12, R12, 0x7632, R12 ;  /* 0x000076320c0c7816 */ /* 0x000fe4000000000c */
[----:B------:R-:W-:Y:S01]  /*2e80*/  PRMT R13, R13, 0x7632, R13 ;  /* 0x000076320d0d7816 */ /* 0x000fe2000000000d */
[----:B------:R-:W4:Y:S01]  /*2e90*/  S2R R54, SR_CTAID.X ;  /* 0x0000000000367919 */ /* 0x000f220000002500 */
[----:B------:R-:W-:-:S02]  /*2ea0*/  PRMT R14, R14, 0x7632, R14 ;  /* 0x000076320e0e7816 */ /* 0x000fc4000000000e */
        /* <DEDUP_REMOVED lines=27> */
[----:B------:R-:W0:Y:S01]  /*3060*/  SHFL.BFLY PT, R46, R8, 0x1, 0x1f ;  /* 0x0c201f00082e7f89 */ /* 0x000e2200000e0000 */
[----:B------:R-:W-:Y:S02]  /*3070*/  PRMT R39, R39, 0x7632, R39 ;  /* 0x0000763227277816 */ /* 0x000fe40000000027 */
[----:B------:R-:W-:Y:S01]  /*3080*/  PRMT R40, R40, 0x7632, R40 ;  /* 0x0000763228287816 */ /* 0x000fe20000000028 */
[----:B------:R-:W1:Y:S01]  /*3090*/  SHFL.BFLY PT, R7, R9, 0x1, 0x1f ;  /* 0x0c201f0009077f89 */ /* 0x000e6200000e0000 */
[----:B------:R-:W-:-:S02]  /*30a0*/  PRMT R41, R41, 0x7632, R41 ;  /* 0x0000763229297816 */ /* 0x000fc40000000029 */
[----:B-----5:R-:W-:Y:S02]  /*30b0*/  PRMT R51, R42, 0x7632, R51 ;  /* 0x000076322a337816 */ /* 0x020fe40000000033 */
[----:B------:R-:W-:Y:S02]  /*30c0*/  PRMT R50, R44, 0x7632, R50 ;  /* 0x000076322c327816 */ /* 0x000fe40000000032 */
[----:B--2---:R-:W-:Y:S01]  /*30d0*/  PRMT R48, R45, 0x7632, R48 ;  /* 0x000076322d307816 */ /* 0x004fe20000000030 */
[--C-:B0-----:R-:W-:Y:S01]  /*30e0*/  FADD.FTZ R8, R8, R46.reuse ;  /* 0x0000002e08087221 */ /* 0x101fe20000010000 */
[----:B------:R-:W-:Y:S02]  /*30f0*/  PRMT R46, R15, 0x7632, R46 ;  /* 0x000076320f2e7816 */ /* 0x000fe4000000002e */
[----:B------:R-:W-:Y:S01]  /*3100*/  PRMT R15, R22, 0x7632, R15 ;  /* 0x00007632160f7816 */ /* 0x000fe2000000000f */
        /* <DEDUP_REMOVED lines=9> */
[----:B------:R-:W-:Y:S02]  /*31a0*/  ISETP.GT.U32.OR P0, PT, R53, 0x1f, P0 ;  /* 0x0000001f3500780c */ /* 0x000fe40000704470 */
[----:B0-----:R-:W-:Y:S02]  /*31b0*/  PRMT R8, R19, 0x7632, R8 ;  /* 0x0000763213087816 */ /* 0x001fe40000000008 */
[----:B------:R-:W-:Y:S02]  /*31c0*/  ISETP.EQ.OR.EX P0, PT, RZ, UR9, P0, P1 ;  /* 0x00000009ff007c0c */ /* 0x000fe40008702710 */
[----:B------:R-:W-:Y:S02]  /*31d0*/  PRMT R9, R23, 0x7632, R9 ;  /* 0x0000763217097816 */ /* 0x000fe40000000009 */
[----:B------:R-:W-:-:S09]  /*31e0*/  PRMT R7, R43, 0x7632, R7 ;  /* 0x000076322b077816 */ /* 0x000fd20000000007 */
[----:B------:R-:W-:Y:S05]  /*31f0*/  @P0 BRA `(.L_x_1458) ;  /* 0x0000000000240947 */ /* 0x000fea0003800000 */
        /* <DEDUP_REMOVED lines=9> */
.L_x_1458:
[----:B------:R-:W-:Y:S05]  /*3290*/  BSYNC B0 ;  /* 0x0000000000007941 */ /* 0x000fea0003800000 */
.L_x_1457:
[----:B------:R-:W2:Y:S01]  /*32a0*/  LDL.LU R22, [R1+0x54] ;  /* 0x0000540001167983 */ /* 0x000ea20000300800 */
[----:B------:R-:W-:Y:S01]  /*32b0*/  ULDC.64 UR10, c[0x0][0x210] ;  /* 0x00008400000a7ab9 */ /* 0x000fe20000000a00 */
[----:B------:R-:W-:Y:S02]  /*32c0*/  ULDC UR8, c[0x0][0x230] ;  /* 0x00008c0000087ab9 */ /* 0x000fe40000000800 */
[----:B0-----:R-:W3:Y:S04]  /*32d0*/  LDL R19, [R1+0x148] ;  /* 0x0001480001137983 */ /* 0x001ee80000100800 */
[----:B------:R-:W4:Y:S01]  /*32e0*/  LDL R18, [R1+0x144] ;  /* 0x0001440001127983 */ /* 0x000f220000100800 */
[----:B------:R-:W-:Y:S02]  /*32f0*/  LEA R10, P0, R3, UR10, 0x1 ;  /* 0x0000000a030a7c11 */ /* 0x000fe4000f8008ff */
[----:B------:R-:W-:Y:S01]  /*3300*/  SHF.L.U32 R52, R52, 0x10, RZ ;  /* 0x0000001034347819 */ /* 0x000fe200000006ff */
[----:B------:R-:W-:Y:S01]  /*3310*/  STL [R1+0x14c], R2 ;  /* 0x00014c0201007387 */ /* 0x000fe20000100800 */
[----:B------:R-:W-:-:S02]  /*3320*/  SHF.L.U32 R42, R42, 0x10, RZ ;  /* 0x000000102a2a7819 */ /* 0x000fc400000006ff */
[----:B------:R-:W-:Y:S02]  /*3330*/  SHF.L.U32 R44, R44, 0x10, RZ ;  /* 0x000000102c2c7819 */ /* 0x000fe400000006ff */
[----:B------:R-:W-:Y:S02]  /*3340*/  SHF.L.U32 R51, R51, 0x10, RZ ;  /* 0x0000001033337819 */ /* 0x000fe400000006ff */
[----:B------:R-:W-:Y:S01]  /*3350*/  SHF.L.U32 R50, R50, 0x10, RZ ;  /* 0x0000001032327819 */ /* 0x000fe200000006ff */
[----:B------:R-:W-:Y:S01]  /*3360*/  IMAD.U32 R49, R49, 0x10000, RZ ;  /* 0x0001000031317824 */ /* 0x000fe200078e00ff */
[----:B------:R-:W-:Y:S02]  /*3370*/  SHF.L.U32 R43, R43, 0x10, RZ ;  /* 0x000000102b2b7819 */ /* 0x000fe400000006ff */
[----:B------:R-:W-:Y:S02]  /*3380*/  SHF.L.U32 R45, R45, 0x10, RZ ;  /* 0x000000102d2d7819 */ /* 0x000fe400000006ff */
[----:B------:R-:W-:-:S02]  /*3390*/  SHF.L.U32 R7, R7, 0x10, RZ ;  /* 0x0000001007077819 */ /* 0x000fc400000006ff */
[----:B--2---:R-:W-:Y:S02]  /*33a0*/  LEA.HI.X R11, R3, UR11, R22, 0x1, P0 ;  /* 0x0000000b030b7c11 */ /* 0x004fe400080f0c16 */
[----:B---3--:R-:W0:Y:S04]  /*33b0*/  LDS.64 R22, [R19+UR5] ;  /* 0x0000000513167984 */ /* 0x008e280008000a00 */
[----:B----4-:R-:W1:Y:S01]  /*33c0*/  LDS.64 R18, [R18+UR5] ;  /* 0x0000000512127984 */ /* 0x010e620008000a00 */
[----:B0-----:R-:W-:Y:S01]  /*33d0*/  FADD.FTZ R23, R23, UR8 ;  /* 0x0000000817177e21 */ /* 0x001fe20008010000 */
[----:B------:R-:W-:Y:S01]  /*33e0*/  FADD.FTZ R56, R56, -R22 ;  /* 0x8000001638387221 */ /* 0x000fe20000010000 */
[----:B------:R-:W-:-:S04]  /*33f0*/  FADD.FTZ R52, -R22, R52 ;  /* 0x0000003416347221 */ /* 0x000fc80000010100 */
[----:B------:R-:W0:Y:S02]  /*3400*/  MUFU.RSQ R23, R23 ;  /* 0x0000001700177308 */ /* 0x000e240000001400 */
[----:B0-----:R-:W-:Y:S01]  /*3410*/  FMUL.FTZ R56, R56, R23 ;  /* 0x0000001738387220 */ /* 0x001fe20000410000 */
[----:B------:R-:W-:-:S03]  /*3420*/  FMUL.FTZ R52, R23, R52 ;  /* 0x0000003417347220 */ /* 0x000fc60000410000 */
[----:B------:R-:W-:Y:S01]  /*3430*/  FFMA.FTZ R56, R56, R42, R44 ;  /* 0x0000002a38387223 */ /* 0x000fe2000001002c */
[----:B------:R-:W-:-:S05]  /*3440*/  FFMA.FTZ R52, R52, R51, R50 ;  /* 0x0000003334347223 */ /* 0x000fca0000010032 */
[----:B------:R-:W-:-:S04]  /*3450*/  F2FP.BF16.F32.PACK_AB R52, R52, R56 ;  /* 0x000000383434723e */ /* 0x000fc800000010ff */
[----:B------:R-:W-:Y:S01]  /*3460*/  PRMT R3, R52, 0x7632, R3 ;  /* 0x0000763234037816 */ /* 0x000fe20000000003 */
[----:B------:R0:W-:Y:S04]  /*3470*/  STG.E.U16 desc[UR6][R10.64], R52 ;  /* 0x000000340a007986 */ /* 0x0001e8000c101506 */
[----:B------:R2:W-:Y:S01]  /*3480*/  STG.E.U16 desc[UR6][R10.64+0x2], R3 ;  /* 0x000002030a007986 */ /* 0x0005e2000c101506 */
[----:B-1----:R-:W-:-:S03]  /*3490*/  FADD.FTZ R49, -R18, R49 ;  /* 0x0000003112317221 */ /* 0x002fc60000010100 */
[----:B0-----:R-:W3:Y:S01]  /*34a0*/  LDL.LU R52, [R1+0x30] ;  /* 0x0000300001347983 */ /* 0x001ee20000300800 */
[----:B--2---:R-:W-:Y:S01]  /*34b0*/  FADD.FTZ R3, R19, UR8 ;  /* 0x0000000813037e21 */ /* 0x004fe20008010000 */
[----:B------:R-:W-:Y:S02]  /*34c0*/  FADD.FTZ R19, R0, -R18 ;  /* 0x8000001200137221 */ /* 0x000fe40000010000 */
[----:B------:R-:W2:Y:S01]  /*34d0*/  LDL.LU R53, [R1+0x34] ;  /* 0x0000340001357983 */ /* 0x000ea20000300800 */
[--C-:B------:R-:W-:Y:S01]  /*34e0*/  FADD.FTZ R58, R58, -R22.reuse ;  /* 0x800000163a3a7221 */ /* 0x100fe20000010000 */
[----:B------:R-:W-:Y:S01]  /*34f0*/  FADD.FTZ R57, R57, -R22 ;  /* 0x8000001639397221 */ /* 0x000fe20000010000 */
[----:B------:R-:W-:Y:S01]  /*3500*/  SHF.L.U32 R12, R12, 0x10, RZ ;  /* 0x000000100c0c7819 */ /* 0x000fe200000006ff */
[----:B------:R-:W0:Y:S01]  /*3510*/  MUFU.RSQ R3, R3 ;  /* 0x0000000300037308 */ /* 0x000e220000001400 */
[----:B------:R-:W4:Y:S01]  /*3520*/  LDL.LU R54, [R1+0x38] ;  /* 0x0000380001367983 */ /* 0x000f220000300800 */
[----:B------:R-:W-:Y:S01]  /*3530*/  SHF.L.U32 R0, R48, 0x10, RZ ;  /* 0x0000001030007819 */ /* 0x000fe200000006ff */
[----:B------:R-:W-:Y:S01]  /*3540*/  IMAD.U32 R14, R14, 0x10000, RZ ;  /* 0x000100000e0e7824 */ /* 0x000fe200078e00ff */
[----:B------:R-:W-:Y:S01]  /*3550*/  SHF.L.U32 R16, R16, 0x10, RZ ;  /* 0x0000001010107819 */ /* 0x000fe200000006ff */
[----:B------:R-:W5:Y:S01]  /*3560*/  LDL.LU R55, [R1+0x14] ;  /* 0x0000140001377983 */ /* 0x000f620000300800 */
[----:B------:R-:W-:-:S02]  /*3570*/  SHF.L.U32 R47, R47, 0x10, RZ ;  /* 0x000000102f2f7819 */ /* 0x000fc400000006ff */
[----:B------:R-:W-:Y:S01]  /*3580*/  SHF.L.U32 R20, R20, 0x10, RZ ;  /* 0x0000001014147819 */ /* 0x000fe200000006ff */
[----:B------:R-:W5:Y:S01]  /*3590*/  LDL.LU R56, [R1+0x8] ;  /* 0x0000080001387983 */ /* 0x000f620000300800 */
[----:B------:R-:W-:Y:S02]  /*35a0*/  SHF.L.U32 R15, R15, 0x10, RZ ;  /* 0x000000100f0f7819 */ /* 0x000fe400000006ff */
[----:B------:R-:W-:Y:S01]  /*35b0*/  SHF.L.U32 R24, R24, 0x10, RZ ;  /* 0x0000001018187819 */ /* 0x000fe200000006ff */
[----:B------:R-:W5:Y:S01]  /*35c0*/  LDL.LU R59, [R1+0xc] ;  /* 0x00000c00013b7983 */ /* 0x000f620000300800 */
[----:B------:R-:W-:Y:S01]  /*35d0*/  IMAD.U32 R26, R26, 0x10000, RZ ;  /* 0x000100001a1a7824 */ /* 0x000fe200078e00ff */
[----:B------:R-:W-:Y:S02]  /*35e0*/  SHF.L.U32 R28, R28, 0x10, RZ ;  /* 0x000000101c1c7819 */ /* 0x000fe400000006ff */
[----:B------:R-:W-:Y:S01]  /*35f0*/  SHF.L.U32 R30, R30, 0x10, RZ ;  /* 0x000000101e1e7819 */ /* 0x000fe200000006ff */
[----:B0-----:R-:W-:Y:S01]  /*3600*/  FMUL.FTZ R19, R19, R3 ;  /* 0x0000000313137220 */ /* 0x001fe20000410000 */
[----:B------:R-:W5:Y:S01]  /*3610*/  LDL.LU R2, [R1+0x4] ;  /* 0x0000040001027983 */ /* 0x000f620000300800 */
[----:B------:R-:W-:Y:S01]  /*3620*/  FMUL.FTZ R49, R3, R49 ;  /* 0x0000003103317220 */ /* 0x000fe20000410000 */
[----:B------:R-:W-:Y:S01]  /*3630*/  SHF.L.U32 R32, R32, 0x10, RZ ;  /* 0x0000001020207819 */ /* 0x000fe200000006ff */
[----:B------:R-:W-:Y:S01]  /*3640*/  FFMA.FTZ R19, R19, R43, R45 ;  /* 0x0000002b13137223 */ /* 0x000fe2000001002d */
[----:B------:R-:W5:Y:S01]  /*3650*/  LDL.LU R48, [R1+0x50] ;  /* 0x0000500001307983 */ /* 0x000f620000300800 */
[----:B------:R-:W-:-:S02]  /*3660*/  SHF.L.U32 R34, R34, 0x10, RZ ;  /* 0x0000001022227819 */ /* 0x000fc400000006ff */
[----:B------:R-:W-:Y:S01]  /*3670*/  SHF.L.U32 R36, R36, 0x10, RZ ;  /* 0x0000001024247819 */ /* 0x000fe200000006ff */
[----:B------:R0:W-:Y:S01]  /*3680*/  STL [R1+0x188], R43 ;  /* 0x0001882b01007387 */ /* 0x0001e20000100800 */
[----:B------:R-:W-:Y:S01]  /*3690*/  FFMA.FTZ R49, R49, R7, R0 ;  /* 0x0000000731317223 */ /* 0x000fe20000010000 */
[----:B------:R-:W-:Y:S01]  /*36a0*/  IMAD.U32 R38, R38, 0x10000, RZ ;  /* 0x0001000026267824 */ /* 0x000fe200078e00ff */
[----:B------:R-:W-:Y:S02]  /*36b0*/  SHF.L.U32 R40, R40, 0x10, RZ ;  /* 0x0000001028287819 */ /* 0x000fe400000006ff */
[----:B------:R-:W-:Y:S02]  /*36c0*/  SHF.L.U32 R13, R13, 0x10, RZ ;  /* 0x000000100d0d7819 */ /* 0x000fe400000006ff */
[----:B------:R-:W-:Y:S01]  /*36d0*/  SHF.L.U32 R17, R17, 0x10, RZ ;  /* 0x0000001011117819 */ /* 0x000fe200000006ff */
[----:B------:R-:W-:Y:S01]  /*36e0*/  IMAD.U32 R21, R21, 0x10000, RZ ;  /* 0x0001000015157824 */ /* 0x000fe200078e00ff */
[----:B------:R-:W-:Y:S01]  /*36f0*/  SHF.L.U32 R25, R25, 0x10, RZ ;  /* 0x0000001019197819 */ /* 0x000fe200000006ff */
[----:B0-----:R-:W5:Y:S01]  /*3700*/  LDL.LU R43, [R1+0x10] ;  /* 0x00001000012b7983 */ /* 0x001f620000300800 */
[----:B------:R-:W-:Y:S01]  /*3710*/  SHF.L.U32 R27, R27, 0x10, RZ ;  /* 0x000000101b1b7819 */ /* 0x000fe200000006ff */
[----:B------:R-:W-:-:S02]  /*3720*/  ULDC.64 UR8, c[0x0][0x238] ;  /* 0x00008e0000087ab9 */ /* 0x000fc40000000a00 */
[----:B------:R0:W-:Y:S04]  /*3730*/  STL [R1+0x184], R45 ;  /* 0x0001842d01007387 */ /* 0x0001e80000100800 */
[----:B0-----:R-:W5:Y:S04]  /*3740*/  LDL.LU R45, [R1] ;  /* 0x00000000012d7983 */ /* 0x001f680000300800 */
[----:B------:R0:W-:Y:S04]  /*3750*/  STL [R1+0x190], R7 ;  /* 0x0001900701007387 */ /* 0x0001e80000100800 */
[----:B0-----:R-:W5:Y:S01]  /*3760*/  LDL.LU R7, [R1+0x4c] ;  /* 0x00004c0001077983 */ /* 0x001f620000300800 */
[----:B------:R-:W-:Y:S01]  /*3770*/  F2FP.BF16.F32.PACK_AB R19, R49, R19 ;  /* 0x000000133113723e */ /* 0x000fe200000010ff */
[C---:B------:R-:W-:Y:S01]  /*3780*/  FMUL.FTZ R58, R23.reuse, R58 ;  /* 0x0000003a173a7220 */ /* 0x040fe20000410000 */
[C---:B------:R-:W-:Y:S01]  /*3790*/  FMUL.FTZ R57, R23.reuse, R57 ;  /* 0x0000003917397220 */ /* 0x040fe20000410000 */
[----:B------:R0:W-:Y:S01]  /*37a0*/  STL [R1+0x18c], R0 ;  /* 0x00018c0001007387 */ /* 0x0001e20000100800 */
[C---:B------:R-:W-:Y:S01]  /*37b0*/  FADD.FTZ R12, -R22.reuse, R12 ;  /* 0x0000000c160c7221 */ /* 0x040fe20000010100 */
[C---:B------:R-:W-:Y:S01]  /*37c0*/  FADD.FTZ R14, -R22.reuse, R14 ;  /* 0x0000000e160e7221 */ /* 0x040fe20000010100 */
[C---:B------:R-:W-:Y:S01]  /*37d0*/  FADD.FTZ R16, -R22.reuse, R16 ;  /* 0x0000001016107221 */ /* 0x040fe20000010100 */
[----:B------:R1:W-:Y:S01]  /*37e0*/  STG.E.U16 desc[UR6][R10.64+0x4], R19 ;  /* 0x000004130a007986 */ /* 0x0003e2000c101506 */
[C---:B------:R-:W-:Y:S01]  /*37f0*/  FMUL.FTZ R12, R23.reuse, R12 ;  /* 0x0000000c170c7220 */ /* 0x040fe20000410000 */
[C---:B------:R-:W-:Y:S01]  /*3800*/  FADD.FTZ R47, -R22.reuse, R47 ;  /* 0x0000002f162f7221 */ /* 0x040fe20000010100 */
[C---:B------:R-:W-:Y:S01]  /*3810*/  FMUL.FTZ R14, R23.reuse, R14 ;  /* 0x0000000e170e7220 */ /* 0x040fe20000410000 */
[----:B------:R-:W-:Y:S01]  /*3820*/  FADD.FTZ R20, -R22, R20 ;  /* 0x0000001416147221 */ /* 0x000fe20000010100 */
[C---:B------:R-:W-:Y:S01]  /*3830*/  FMUL.FTZ R16, R23.reuse, R16 ;  /* 0x0000001017107220 */ /* 0x040fe20000410000 */
[----:B0-----:R-:W-:Y:S01]  /*3840*/  FFMA.FTZ R0, R42, R57, R44 ;  /* 0x000000392a007223 */ /* 0x001fe2000001002c */
[C---:B------:R-:W-:Y:S01]  /*3850*/  FADD.FTZ R15, -R22.reuse, R15 ;  /* 0x0000000f160f7221 */ /* 0x040fe20000010100 */
[C---:B------:R-:W-:Y:S01]  /*3860*/  FMUL.FTZ R47, R23.reuse, R47 ;  /* 0x0000002f172f7220 */ /* 0x040fe20000410000 */
[C---:B------:R-:W-:Y:S01]  /*3870*/  FADD.FTZ R24, -R22.reuse, R24 ;  /* 0x0000001816187221 */ /* 0x040fe20000010100 */
[----:B------:R-:W-:Y:S01]  /*3880*/  FMUL.FTZ R20, R23, R20 ;  /* 0x0000001417147220 */ /* 0x000fe20000410000 */
[C---:B------:R-:W-:Y:S01]  /*3890*/  FADD.FTZ R26, -R22.reuse, R26 ;  /* 0x0000001a161a7221 */ /* 0x040fe20000010100 */
[----:B-1----:R-:W-:Y:S01]  /*38a0*/  PRMT R19, R19, 0x7632, R19 ;  /* 0x0000763213137816 */ /* 0x002fe20000000013 */
[C---:B------:R-:W-:Y:S01]  /*38b0*/  FMUL.FTZ R15, R23.reuse, R15 ;  /* 0x0000000f170f7220 */ /* 0x040fe20000410000 */
[C---:B------:R-:W-:Y:S01]  /*38c0*/  FADD.FTZ R28, -R22.reuse, R28 ;  /* 0x0000001c161c7221 */ /* 0x040fe20000010100 */
[C---:B------:R-:W-:Y:S01]  /*38d0*/  FMUL.FTZ R24, R23.reuse, R24 ;  /* 0x0000001817187220 */ /* 0x040fe20000410000 */
[C---:B------:R-:W-:Y:S01]  /*38e0*/  FMUL.FTZ R26, R23.reuse, R26 ;  /* 0x0000001a171a7220 */ /* 0x040fe20000410000 */
[----:B------:R0:W-:Y:S01]  /*38f0*/  STG.E.U16 desc[UR6][R10.64+0x6], R19 ;  /* 0x000006130a007986 */ /* 0x0001e2000c101506 */
[C---:B------:R-:W-:Y:S01]  /*3900*/  FADD.FTZ R30, -R22.reuse, R30 ;  /* 0x0000001e161e7221 */ /* 0x040fe20000010100 */
[C---:B------:R-:W-:Y:S01]  /*3910*/  FMUL.FTZ R28, R23.reuse, R28 ;  /* 0x0000001c171c7220 */ /* 0x040fe20000410000 */
[C---:B------:R-:W-:Y:S01]  /*3920*/  FADD.FTZ R32, -R22.reuse, R32 ;  /* 0x0000002016207221 */ /* 0x040fe20000010100 */
[C---:B------:R-:W-:Y:S01]  /*3930*/  FADD.FTZ R34, -R22.reuse, R34 ;  /* 0x0000002216227221 */ /* 0x040fe20000010100 */
[C---:B------:R-:W-:Y:S01]  /*3940*/  FMUL.FTZ R30, R23.reuse, R30 ;  /* 0x0000001e171e7220 */ /* 0x040fe20000410000 */
[C---:B------:R-:W-:Y:S01]  /*3950*/  FADD.FTZ R36, -R22.reuse, R36 ;  /* 0x0000002416247221 */ /* 0x040fe20000010100 */
[C---:B------:R-:W-:Y:S01]  /*3960*/  FMUL.FTZ R32, R23.reuse, R32 ;  /* 0x0000002017207220 */ /* 0x040fe20000410000 */
[C---:B------:R-:W-:Y:S01]  /*3970*/  FMUL.FTZ R34, R23.reuse, R34 ;  /* 0x0000002217227220 */ /* 0x040fe20000410000 */
[C---:B------:R-:W-:Y:S01]  /*3980*/  FADD.FTZ R38, -R22.reuse, R38 ;  /* 0x0000002616267221 */ /* 0x040fe20000010100 */
[----:B------:R-:W-:Y:S01]  /*3990*/  FMUL.FTZ R36, R23, R36 ;  /* 0x0000002417247220 */ /* 0x000fe20000410000 */
[----:B------:R-:W-:Y:S01]  /*39a0*/  FADD.FTZ R40, -R22, R40 ;  /* 0x0000002816287221 */ /* 0x000fe20000010100 */
[--C-:B0-----:R-:W-:Y:S01]  /*39b0*/  FADD.FTZ R10, R60, -R22.reuse ;  /* 0x800000163c0a7221 */ /* 0x101fe20000010000 */
[--C-:B------:R-:W-:Y:S01]  /*39c0*/  FADD.FTZ R11, R61, -R22.reuse ;  /* 0x800000163d0b7221 */ /* 0x100fe20000010000 */
[C---:B------:R-:W-:Y:S01]  /*39d0*/  FMUL.FTZ R38, R23.reuse, R38 ;  /* 0x0000002617267220 */ /* 0x040fe20000410000 */
[C---:B------:R-:W-:Y:S01]  /*39e0*/  FMUL.FTZ R40, R23.reuse, R40 ;  /* 0x0000002817287220 */ /* 0x040fe20000410000 */
[C---:B------:R-:W-:Y:S01]  /*39f0*/  FMUL.FTZ R10, R23.reuse, R10 ;  /* 0x0000000a170a7220 */ /* 0x040fe20000410000 */
[----:B------:R-:W-:Y:S01]  /*3a00*/  FMUL.FTZ R11, R23, R11 ;  /* 0x0000000b170b7220 */ /* 0x000fe20000410000 */
[----:B---3--:R-:W-:-:S04]  /*3a10*/  FADD.FTZ R52, R52, -R22 ;  /* 0x8000001634347221 */ /* 0x008fc80000010000 */
[----:B------:R-:W-:Y:S01]  /*3a20*/  FMUL.FTZ R52, R23, R52 ;  /* 0x0000003417347220 */ /* 0x000fe20000410000 */
[----:B--2---:R-:W-:-:S04]  /*3a30*/  FADD.FTZ R53, R53, -R22 ;  /* 0x8000001635357221 */ /* 0x004fc80000010000 */
[----:B------:R-:W-:Y:S01]  /*3a40*/  FMUL.FTZ R53, R23, R53 ;  /* 0x0000003517357220 */ /* 0x000fe20000410000 */
[--C-:B----4-:R-:W-:Y:S01]  /*3a50*/  FADD.FTZ R54, R54, -R22.reuse ;  /* 0x8000001636367221 */ /* 0x110fe20000010000 */
[----:B-----5:R-:W-:-:S03]  /*3a60*/  FADD.FTZ R55, R55, -R22 ;  /* 0x8000001637377221 */ /* 0x020fc60000010000 */
[C---:B------:R-:W-:Y:S01]  /*3a70*/  FMUL.FTZ R54, R23.reuse, R54 ;  /* 0x0000003617367220 */ /* 0x040fe20000410000 */
[--C-:B------:R-:W-:Y:S01]  /*3a80*/  FADD.FTZ R56, R56, -R22.reuse ;  /* 0x8000001638387221 */ /* 0x100fe20000010000 */
[----:B------:R-:W-:Y:S01]  /*3a90*/  FMUL.FTZ R55, R23, R55 ;  /* 0x0000003717377220 */ /* 0x000fe20000410000 */
[--C-:B------:R-:W-:Y:S02]  /*3aa0*/  FADD.FTZ R59, R59, -R22.reuse ;  /* 0x800000163b3b7221 */ /* 0x100fe40000010000 */
[C---:B------:R-:W-:Y:S02]  /*3ab0*/  FMUL.FTZ R56, R23.reuse, R56 ;  /* 0x0000003817387220 */ /* 0x040fe40000410000 */
[----:B------:R-:W-:Y:S01]  /*3ac0*/  FMUL.FTZ R59, R23, R59 ;  /* 0x0000003b173b7220 */ /* 0x000fe20000410000 */
[----:B------:R-:W-:Y:S01]  /*3ad0*/  FADD.FTZ R61, R2, -R22 ;  /* 0x80000016023d7221 */ /* 0x000fe20000010000 */
[----:B------:R-:W-:Y:S01]  /*3ae0*/  FFMA.FTZ R2, R42, R10, R44 ;  /* 0x0000000a2a027223 */ /* 0x000fe2000001002c */
[----:B------:R-:W-:-:S02]  /*3af0*/  FADD.FTZ R48, R48, -R22 ;  /* 0x8000001630307221 */ /* 0x000fc40000010000 */
[C---:B------:R-:W-:Y:S02]  /*3b00*/  FMUL.FTZ R61, R23.reuse, R61 ;  /* 0x0000003d173d7220 */ /* 0x040fe40000410000 */
[----:B------:R-:W-:Y:S01]  /*3b10*/  FMUL.FTZ R48, R23, R48 ;  /* 0x0000003017307220 */ /* 0x000fe20000410000 */
[----:B------:R-:W-:-:S04]  /*3b20*/  FADD.FTZ R60, R43, -R22 ;  /* 0x800000162b3c7221 */ /* 0x000fc80000010000 */
[----:B------:R-:W-:Y:S01]  /*3b30*/  FMUL.FTZ R60, R23, R60 ;  /* 0x0000003c173c7220 */ /* 0x000fe20000410000 */
[----:B------:R-:W-:-:S04]  /*3b40*/  FADD.FTZ R49, R45, -R22 ;  /* 0x800000162d317221 */ /* 0x000fc80000010000 */
[----:B------:R-:W-:Y:S01]  /*3b50*/  FMUL.FTZ R49, R23, R49 ;  /* 0x0000003117317220 */ /* 0x000fe20000410000 */
[----:B------:R-:W-:Y:S01]  /*3b60*/  FADD.FTZ R19, R7, -R22 ;  /* 0x8000001607137221 */ /* 0x000fe20000010000 */
[----:B------:R-:W-:-:S03]  /*3b70*/  FFMA.FTZ R7, R42, R58, R44 ;  /* 0x0000003a2a077223 */ /* 0x000fc6000001002c */
[----:B------:R-:W-:Y:S02]  /*3b80*/  FMUL.FTZ R19, R23, R19 ;  /* 0x0000001317137220 */ /* 0x000fe40000410000 */
[----:B------:R0:W-:Y:S04]  /*3b90*/  STL [R1+0x94], R7 ;  /* 0x0000940701007387 */ /* 0x0001e80000100800 */
        /* <DEDUP_REMOVED lines=23> */
[----:B--2---:R-:W-:-:S05]  /*3d10*/  FFMA.FTZ R2, R42, R61, R44 ;  /* 0x0000003d2a027223 */ /* 0x004fca000001002c */
[----:B------:R1:W-:Y:S01]  /*3d20*/  STL [R1+0x150], R2 ;  /* 0x0001500201007387 */ /* 0x0003e20000100800 */
[----:B0-----:R-:W-:-:S03]  /*3d30*/  FFMA.FTZ R7, R51, R12, R50 ;  /* 0x0000000c33077223 */ /* 0x001fc60000010032 */
[----:B------:R0:W-:Y:S04]  /*3d40*/  STL [R1+0xd0], R0 ;  /* 0x0000d00001007387 */ /* 0x0001e80000100800 */
[----:B------:R2:W-:Y:S01]  /*3d50*/  STL [R1+0x4c], R7 ;  /* 0x00004c0701007387 */ /* 0x0005e20000100800 */
[C-C-:B-1----:R-:W-:Y:S01]  /*3d60*/  FFMA.FTZ R2, R51.reuse, R14, R50.reuse ;  /* 0x0000000e33027223 */ /* 0x142fe20000010032 */
[----:B0-----:R-:W-:-:S04]  /*3d70*/  FFMA.FTZ R0, R51, R16, R50 ;  /* 0x0000001033007223 */ /* 0x001fc80000010032 */
        /* <DEDUP_REMOVED lines=11> */
[C-C-:B-1----:R-:W-:Y:S02]  /*3e30*/  FFMA.FTZ R0, R51.reuse, R28, R50.reuse ;  /* 0x0000001c33007223 */ /* 0x142fe40000010032 */
[----:B--2---:R-:W2:Y:S01]  /*3e40*/  LDL.LU R7, [R1+0xe8] ;  /* 0x0000e80001077983 */ /* 0x004ea20000300800 */
[----:B------:R-:W-:-:S03]  /*3e50*/  FFMA.FTZ R10, R51, R34, R50 ;  /* 0x00000022330a7223 */ /* 0x000fc60000010032 */
[----:B------:R0:W-:Y:S04]  /*3e60*/  STL [R1+0x74], R2 ;  /* 0x0000740201007387 */ /* 0x0001e80000100800 */
[----:B------:R1:W-:Y:S01]  /*3e70*/  STL [R1+0x70], R0 ;  /* 0x0000700001007387 */ /* 0x0003e20000100800 */
[C-C-:B0-----:R-:W-:Y:S01]  /*3e80*/  FFMA.FTZ R2, R51.reuse, R30, R50.reuse ;  /* 0x0000001e33027223 */ /* 0x141fe20000010032 */
[----:B-1----:R-:W-:-:S04]  /*3e90*/  FFMA.FTZ R0, R51, R32, R50 ;  /* 0x0000002033007223 */ /* 0x002fc80000010032 */
[----:B------:R0:W-:Y:S04]  /*3ea0*/  STL [R1+0x68], R2 ;  /* 0x0000680201007387 */ /* 0x0001e80000100800 */
[----:B------:R1:W-:Y:S01]  /*3eb0*/  STL [R1+0x64], R0 ;  /* 0x0000640001007387 */ /* 0x0003e20000100800 */
[----:B0-----:R-:W-:-:S03]  /*3ec0*/  FFMA.FTZ R2, R51, R36, R50 ;  /* 0x0000002433027223 */ /* 0x001fc60000010032 */
[----:B-1----:R-:W3:Y:S04]  /*3ed0*/  LDL.LU R0, [R1+0xdc] ;  /* 0x0000dc0001007983 */ /* 0x002ee80000300800 */
[----:B------:R-:W-:Y:S04]  /*3ee0*/  STL [R1+0x60], R10 ;  /* 0x0000600a01007387 */ /* 0x000fe80000100800 */
[----:B------:R-:W4:Y:S04]  /*3ef0*/  LDL.LU R11, [R1+0xcc] ;  /* 0x0000cc00010b7983 */ /* 0x000f280000300800 */
[----:B------:R0:W-:Y:S02]  /*3f00*/  STL [R1+0x5c], R2 ;  /* 0x00005c0201007387 */ /* 0x0001e40000100800 */
[----:B0-----:R-:W-:-:S05]  /*3f10*/  FFMA.FTZ R2, R51, R38, R50 ;  /* 0x0000002633027223 */ /* 0x001fca0000010032 */
[----:B------:R0:W-:Y:S04]  /*3f20*/  STL [R1+0x154], R2 ;  /* 0x0001540201007387 */ /* 0x0001e80000100800 */
[----:B------:R-:W5:Y:S04]  /*3f30*/  LDL.LU R19, [R1+0xc0] ;  /* 0x0000c00001137983 */ /* 0x000f680000300800 */
[----:B------:R-:W3:Y:S01]  /*3f40*/  LDL.LU R23, [R1+0xb8] ;  /* 0x0000b80001177983 */ /* 0x000ee20000300800 */
[----:B0-----:R-:W-:-:S05]  /*3f50*/  FFMA.FTZ R2, R51, R40, R50 ;  /* 0x0000002833027223 */ /* 0x001fca0000010032 */
[----:B------:R2:W-:Y:S04]  /*3f60*/  STL [R1+0x50], R2 ;  /* 0x0000500201007387 */ /* 0x0005e80000100800 */
[----:B------:R-:W3:Y:S04]  /*3f70*/  LDL.LU R20, [R1+0xb4] ;  /* 0x0000b40001147983 */ /* 0x000ee80000300800 */
[----:B------:R-:W3:Y:S04]  /*3f80*/  LDL.LU R30, [R1+0xa8] ;  /* 0x0000a800011e7983 */ /* 0x000ee80000300800 */
[----:B------:R-:W3:Y:S04]  /*3f90*/  LDL.LU R22, [R1+0xa0] ;  /* 0x0000a00001167983 */ /* 0x000ee80000300800 */
[----:B------:R-:W3:Y:S04]  /*3fa0*/  LDL.LU R28, [R1+0x98] ;  /* 0x00009800011c7983 */ /* 0x000ee80000300800 */
[----:B------:R-:W3:Y:S04]  /*3fb0*/  LDL.LU R24, [R1+0x90] ;  /* 0x0000900001187983 */ /* 0x000ee80000300800 */
[----:B------:R-:W3:Y:S01]  /*3fc0*/  LDL.LU R26, [R1+0x8c] ;  /* 0x00008c00011a7983 */ /* 0x000ee20000300800 */
[C---:B------:R-:W-:Y:S01]  /*3fd0*/  FADD.FTZ R52, -R18.reuse, R25 ;  /* 0x0000001912347221 */ /* 0x040fe20000010100 */
[C---:B------:R-:W-:Y:S01]  /*3fe0*/  FADD.FTZ R50, -R18.reuse, R27 ;  /* 0x0000001b12327221 */ /* 0x040fe20000010100 */
[----:B--2---:R-:W-:Y:S01]  /*3ff0*/  FADD.FTZ R2, R7, -R18 ;  /* 0x8000001207027221 */ /* 0x004fe20000010000 */
[----:B------:R-:W-:-:S04]  /*4000*/  FADD.FTZ R7, -R18, R13 ;  /* 0x0000000d12077221 */ /* 0x000fc80000010100 */
[----:B------:R0:W-:Y:S04]  /*4010*/  STL [R1+0x14], R2 ;  /* 0x0000140201007387 */ /* 0x0001e80000100800 */
[----:B------:R-:W2:Y:S04]  /*4020*/  LDL.LU R15, [R1+0x84] ;  /* 0x00008400010f7983 */ /* 0x000ea80000300800 */
[----:B------:R-:W2:Y:S01]  /*4030*/  LDL.LU R13, [R1+0x48] ;  /* 0x00004800010d7983 */ /* 0x000ea20000300800 */
[----:B0-----:R-:W-:Y:S01]  /*4040*/  FADD.FTZ R2, -R18, R17 ;  /* 0x0000001112027221 */ /* 0x001fe20000010100 */
[----:B----4-:R-:W-:-:S02]  /*4050*/  FADD.FTZ R45, R11, -R18 ;  /* 0x800000120b2d7221 */ /* 0x010fc40000010000 */
[----:B------:R-:W4:Y:S01]  /*4060*/  LDL.LU R11, [R1+0x44] ;  /* 0x00004400010b7983 */ /* 0x000f220000300800 */
[----:B-----5:R-:W-:-:S03]  /*4070*/  FADD.FTZ R61, R19, -R18 ;  /* 0x80000012133d7221 */ /* 0x020fc60000010000 */
[----:B------:R-:W5:Y:S01]  /*4080*/  LDL.LU R19, [R1+0x40] ;  /* 0x0000400001137983 */ /* 0x000f620000300800 */
[----:B---3--:R-:W-:-:S03]  /*4090*/  FADD.FTZ R58, R23, -R18 ;  /* 0x80000012173a7221 */ /* 0x008fc60000010000 */
[----:B------:R-:W3:Y:S01]  /*40a0*/  LDL.LU R23, [R1+0x104] ;  /* 0x0001040001177983 */ /* 0x000ee20000300800 */
[----:B------:R-:W-:-:S03]  /*40b0*/  FADD.FTZ R57, R20, -R18 ;  /* 0x8000001214397221 */ /* 0x000fc60000010000 */
[----:B------:R-:W3:Y:S01]  /*40c0*/  LDL.LU R20, [R1+0x108] ;  /* 0x0001080001147983 */ /* 0x000ee20000300800 */
[----:B------:R-:W-:-:S03]  /*40d0*/  FADD.FTZ R53, R22, -R18 ;  /* 0x8000001216357221 */ /* 0x000fc60000010000 */
[----:B------:R-:W3:Y:S04]  /*40e0*/  LDL.LU R22, [R1+0x10c] ;  /* 0x00010c0001167983 */ /* 0x000ee80000300800 */
[----:B------:R-:W3:Y:S01]  /*40f0*/  LDL.LU R25, [R1+0x110] ;  /* 0x0001100001197983 */ /* 0x000ee20000300800 */
[----:B------:R-:W-:-:S03]  /*4100*/  FADD.FTZ R44, R24, -R18 ;  /* 0x80000012182c7221 */ /* 0x000fc60000010000 */
[----:B------:R-:W3:Y:S01]  /*4110*/  LDL.LU R24, [R1+0x18] ;  /* 0x0000180001187983 */ /* 0x000ee20000300800 */
[----:B------:R-:W-:-:S03]  /*4120*/  FADD.FTZ R17, R26, -R18 ;  /* 0x800000121a117221 */ /* 0x000fc60000010000 */
[----:B------:R-:W3:Y:S04]  /*4130*/  LDL.LU R27, [R1+0x114] ;  /* 0x00011400011b7983 */ /* 0x000ee80000300800 */
[----:B------:R-:W3:Y:S01]  /*4140*/  LDL.LU R26, [R1+0x1c] ;  /* 0x00001c00011a7983 */ /* 0x000ee20000300800 */
[----:B------:R-:W-:Y:S02]  /*4150*/  SHF.L.U32 R60, R8, 0x10, RZ ;  /* 0x00000010083c7819 */ /* 0x000fe400000006ff */
        /* <DEDUP_REMOVED lines=9> */
[----:B------:R-:W-:Y:S01]  /*41f0*/  FADD.FTZ R54, -R18, R9 ;  /* 0x0000000912367221 */ /* 0x000fe20000010100 */
[----:B------:R-:W-:Y:S01]  /*4200*/  FADD.FTZ R0, R0, -R18 ;  /* 0x8000001200007221 */ /* 0x000fe20000010000 */
[C---:B------:R-:W-:Y:S01]  /*4210*/  FADD.FTZ R43, -R18.reuse, R46 ;  /* 0x0000002e122b7221 */ /* 0x040fe20000010100 */
[C---:B------:R-:W-:Y:S01]  /*4220*/  FADD.FTZ R60, -R18.reuse, R60 ;  /* 0x0000003c123c7221 */ /* 0x040fe20000010100 */
[----:B------:R-:W-:Y:S01]  /*4230*/  FADD.FTZ R56, -R18, R21 ;  /* 0x0000001512387221 */ /* 0x000fe20000010100 */
[--C-:B------:R-:W-:Y:S01]  /*4240*/  FADD.FTZ R55, R30, -R18.reuse ;  /* 0x800000121e377221 */ /* 0x100fe20000010000 */
[----:B------:R-:W-:Y:S01]  /*4250*/  FADD.FTZ R51, R28, -R18 ;  /* 0x800000121c337221 */ /* 0x000fe20000010000 */
[C---:B------:R-:W-:Y:S01]  /*4260*/  FADD.FTZ R42, -R18.reuse, R29 ;  /* 0x0000001d122a7221 */ /* 0x040fe20000010100 */
[C---:B------:R-:W-:Y:S01]  /*4270*/  FADD.FTZ R16, -R18.reuse, R16 ;  /* 0x0000001012107221 */ /* 0x040fe20000010100 */
[C---:B------:R-:W-:Y:S01]  /*4280*/  FADD.FTZ R14, -R18.reuse, R14 ;  /* 0x0000000e120e7221 */ /* 0x040fe20000010100 */
[C---:B------:R-:W-:Y:S01]  /*4290*/  FADD.FTZ R12, -R18.reuse, R12 ;  /* 0x0000000c120c7221 */ /* 0x040fe20000010100 */
[C---:B------:R-:W-:Y:S01]  /*42a0*/  FADD.FTZ R10, -R18.reuse, R10 ;  /* 0x0000000a120a7221 */ /* 0x040fe20000010100 */
[C---:B------:R-:W-:Y:S01]  /*42b0*/  FADD.FTZ R8, -R18.reuse, R8 ;  /* 0x0000000812087221 */ /* 0x040fe20000010100 */
[----:B------:R-:W-:Y:S01]  /*42c0*/  FADD.FTZ R59, -R18, R41 ;  /* 0x00000029123b7221 */ /* 0x000fe20000010100 */
[----:B------:R-:W3:Y:S04]  /*42d0*/  LDL.LU R29, [R1+0x11c] ;  /* 0x00011c00011d7983 */ /* 0x000ee80000300800 */
[----:B------:R-:W3:Y:S01]  /*42e0*/  LDL.LU R28, [R1+0x20] ;  /* 0x00002000011c7983 */ /* 0x000ee20000300800 */
[--C-:B--2---:R-:W-:Y:S01]  /*42f0*/  FADD.FTZ R15, R15, -R18.reuse ;  /* 0x800000120f0f7221 */ /* 0x104fe20000010000 */
[--C-:B------:R-:W-:Y:S01]  /*4300*/  FADD.FTZ R13, R13, -R18.reuse ;  /* 0x800000120d0d7221 */ /* 0x100fe20000010000 */
[--C-:B----4-:R-:W-:Y:S01]  /*4310*/  FADD.FTZ R11, R11, -R18.reuse ;  /* 0x800000120b0b7221 */ /* 0x110fe20000010000 */
[----:B-----5:R-:W-:Y:S01]  /*4320*/  FADD.FTZ R9, R19, -R18 ;  /* 0x8000001213097221 */ /* 0x020fe20000010000 */
[----:B------:R-:W-:-:S04]  /*4330*/  LEA R18, P0, R4, UR10, 0x1 ;  /* 0x0000000a04127c11 */ /* 0x000fc8000f8008ff */
[----:B---3--:R-:W-:Y:S02]  /*4340*/  LEA.HI.X R19, R4, UR11, R23, 0x1, P0 ;  /* 0x0000000b04137c11 */ /* 0x008fe400080f0c17 */
[C---:B------:R-:W-:Y:S01]  /*4350*/  LEA R4, P0, R5.reuse, UR10, 0x1 ;  /* 0x0000000a05047c11 */ /* 0x040fe2000f8008ff */
[----:B------:R0:W-:Y:S03]  /*4360*/  STL [R1+0x174], R18 ;  /* 0x0001741201007387 */ /* 0x0001e60000100800 */
[----:B------:R-:W-:Y:S02]  /*4370*/  LEA.HI.X R5, R5, UR11, R20, 0x1, P0 ;  /* 0x0000000b05057c11 */ /* 0x000fe400080f0c14 */
[C---:B------:R-:W-:Y:S01]  /*4380*/  LEA R20, P0, R6.reuse, UR10, 0x1 ;  /* 0x0000000a06147c11 */ /* 0x040fe2000f8008ff */
[----:B------:R-:W-:Y:S03]  /*4390*/  STL [R1+0x16c], R19 ;  /* 0x00016c1301007387 */ /* 0x000fe60000100800 */
[----:B------:R-:W-:Y:S01]  /*43a0*/  LEA.HI.X R21, R6, UR11, R22, 0x1, P0 ;  /* 0x0000000b06157c11 */ /* 0x000fe200080f0c16 */
[----:B------:R-:W-:Y:S04]  /*43b0*/  STL [R1+0x15c], R4 ;  /* 0x00015c0401007387 */ /* 0x000fe80000100800 */
[----:B------:R-:W-:Y:S01]  /*43c0*/  STL [R1+0x178], R4 ;  /* 0x0001780401007387 */ /* 0x000fe20000100800 */
[----:B------:R-:W-:-:S03]  /*43d0*/  LEA R22, P0, R24, UR10, 0x1 ;  /* 0x0000000a18167c11 */ /* 0x000fc6000f8008ff */
[----:B------:R-:W-:Y:S01]  /*43e0*/  STL [R1+0x158], R5 ;  /* 0x0001580501007387 */ /* 0x000fe20000100800 */
[----:B------:R-:W-:-:S03]  /*43f0*/  LEA.HI.X R23, R24, UR11, R25, 0x1, P0 ;  /* 0x0000000b18177c11 */ /* 0x000fc600080f0c19 */
[----:B0-----:R-:W2:Y:S01]  /*4400*/  LDL.LU R18, [R1+0x14] ;  /* 0x0000140001127983 */ /* 0x001ea20000300800 */
[----:B------:R-:W-:-:S03]  /*4410*/  LEA R24, P0, R26, UR10, 0x1 ;  /* 0x0000000a1a187c11 */ /* 0x000fc6000f8008ff */
[----:B------:R-:W-:Y:S04]  /*4420*/  STL [R1+0x164], R20 ;  /* 0x0001641401007387 */ /* 0x000fe80000100800 */
[----:B------:R-:W-:Y:S01]  /*4430*/  STL [R1+0x160], R21 ;  /* 0x0001601501007387 */ /* 0x000fe20000100800 */
[----:B------:R-:W-:-:S03]  /*4440*/  LEA.HI.X R25, R26, UR11, R27, 0x1, P0 ;  /* 0x0000000b1a197c11 */ /* 0x000fc600080f0c1b */
[----:B------:R-:W3:Y:S04]  /*4450*/  LDL.LU R30, [R1+0x24] ;  /* 0x00002400011e7983 */ /* 0x000ee80000300800 */
[----:B------:R-:W-:Y:S04]  /*4460*/  STL [R1+0x170], R22 ;  /* 0x0001701601007387 */ /* 0x000fe80000100800 */
[----:B------:R-:W-:Y:S04]  /*4470*/  STL [R1+0x168], R23 ;  /* 0x0001681701007387 */ /* 0x000fe80000100800 */
[----:B------:R-:W-:Y:S04]  /*4480*/  STL [R1+0x17c], R23 ;  /* 0x00017c1701007387 */ /* 0x000fe80000100800 */
[----:B------:R-:W4:Y:S04]  /*4490*/  LDL.LU R31, [R1+0x120] ;  /* 0x00012000011f7983 */ /* 0x000f280000300800 */
[----:B------:R-:W5:Y:S04]  /*44a0*/  LDL.LU R32, [R1+0x28] ;  /* 0x0000280001207983 */ /* 0x000f680000300800 */
[----:B------:R0:W-:Y:S04]  /*44b0*/  STL [R1+0x180], R25 ;  /* 0x0001801901007387 */ /* 0x0001e80000100800 */
[----:B------:R-:W2:Y:S04]  /*44c0*/  LDL.LU R33, [R1+0x130] ;  /* 0x0001300001217983 */ /* 0x000ea80000300800 */
[----:B------:R-:W2:Y:S04]  /*44d0*/  LDL.LU R35, [R1+0x124] ;  /* 0x0001240001237983 */ /* 0x000ea80000300800 */
[----:B------:R-:W2:Y:S04]  /*44e0*/  LDL.LU R34, [R1+0x2c] ;  /* 0x00002c0001227983 */ /* 0x000ea80000300800 */
[----:B------:R-:W2:Y:S04]  /*44f0*/  LDL.LU R37, [R1+0x134] ;  /* 0x0001340001257983 */ /* 0x000ea80000300800 */
[----:B------:R-:W2:Y:S04]  /*4500*/  LDL.LU R36, [R1+0x3c] ;  /* 0x00003c0001247983 */ /* 0x000ea80000300800 */
[----:B------:R-:W2:Y:S04]  /*4510*/  LDL.LU R38, [R1+0x128] ;  /* 0x0001280001267983 */ /* 0x000ea80000300800 */
[----:B0-----:R-:W2:Y:S04]  /*4520*/  LDL.LU R25, [R1+0x88] ;  /* 0x0000880001197983 */ /* 0x001ea80000300800 */
[----:B------:R-:W2:Y:S04]  /*4530*/  LDL.LU R23, [R1+0x138] ;  /* 0x0001380001177983 */ /* 0x000ea80000300800 */
[----:B------:R-:W2:Y:S04]  /*4540*/  LDL.LU R22, [R1+0x9c] ;  /* 0x00009c0001167983 */ /* 0x000ea80000300800 */
[----:B------:R-:W2:Y:S04]  /*4550*/  LDL.LU R21, [R1+0x12c] ;  /* 0x00012c0001157983 */ /* 0x000ea80000300800 */
[----:B------:R-:W2:Y:S04]  /*4560*/  LDL.LU R20, [R1+0xa4] ;  /* 0x0000a40001147983 */ /* 0x000ea80000300800 */
[----:B------:R-:W2:Y:S04]  /*4570*/  LDL.LU R19, [R1+0x13c] ;  /* 0x00013c0001137983 */ /* 0x000ea80000300800 */
[----:B------:R-:W2:Y:S04]  /*4580*/  LDL.LU R6, [R1+0xb0] ;  /* 0x0000b00001067983 */ /* 0x000ea80000300800 */
[----:B------:R-:W2:Y:S04]  /*4590*/  LDL.LU R5, [R1+0x118] ;  /* 0x0001180001057983 */ /* 0x000ea80000300800 */
[----:B------:R-:W2:Y:S01]  /*45a0*/  LDL.LU R4, [R1+0xac] ;  /* 0x0000ac0001047983 */ /* 0x000ea20000300800 */
[----:B------:R-:W-:-:S04]  /*45b0*/  LEA R26, P0, R28, UR10, 0x1 ;  /* 0x0000000a1c1a7c11 */ /* 0x000fc8000f8008ff */
[----:B------:R-:W-:Y:S02]  /*45c0*/  LEA.HI.X R27, R28, UR11, R29, 0x1, P0 ;  /* 0x0000000b1c1b7c11 */ /* 0x000fe400080f0c1d */
[----:B---3--:R-:W-:-:S04]  /*45d0*/  LEA R28, P0, R30, UR10, 0x1 ;  /* 0x0000000a1e1c7c11 */ /* 0x008fc8000f8008ff */
[----:B----4-:R-:W-:Y:S02]  /*45e0*/  LEA.HI.X R29, R30, UR11, R31, 0x1, P0 ;  /* 0x0000000b1e1d7c11 */ /* 0x010fe400080f0c1f */
[----:B-----5:R-:W-:-:S04]  /*45f0*/  LEA R30, P0, R32, UR10, 0x1 ;  /* 0x0000000a201e7c11 */ /* 0x020fc8000f8008ff */
[----:B--2---:R-:W-:Y:S02]  /*4600*/  LEA.HI.X R31, R32, UR11, R33, 0x1, P0 ;  /* 0x0000000b201f7c11 */ /* 0x004fe400080f0c21 */
[----:B------:R-:W-:-:S04]  /*4610*/  LEA R32, P0, R34, UR10, 0x1 ;  /* 0x0000000a22207c11 */ /* 0x000fc8000f8008ff */
[----:B------:R-:W-:Y:S02]  /*4620*/  LEA.HI.X R33, R34, UR11, R35, 0x1, P0 ;  /* 0x0000000b22217c11 */ /* 0x000fe400080f0c23 */
[----:B------:R-:W-:-:S04]  /*4630*/  LEA R34, P0, R36, UR10, 0x1 ;  /* 0x0000000a24227c11 */ /* 0x000fc8000f8008ff */
[----:B------:R-:W-:Y:S02]  /*4640*/  LEA.HI.X R35, R36, UR11, R37, 0x1, P0 ;  /* 0x0000000b24237c11 */ /* 0x000fe400080f0c25 */
[----:B------:R-:W-:-:S04]  /*4650*/  LEA R36, P0, R25, UR10, 0x1 ;  /* 0x0000000a19247c11 */ /* 0x000fc8000f8008ff */
[----:B------:R-:W-:Y:S02]  /*4660*/  LEA.HI.X R37, R25, UR11, R38, 0x1, P0 ;  /* 0x0000000b19257c11 */ /* 0x000fe400080f0c26 */
[----:B------:R-:W-:-:S04]  /*4670*/  LEA R38, P0, R22, UR10, 0x1 ;  /* 0x0000000a16267c11 */ /* 0x000fc8000f8008ff */
[----:B------:R-:W-:Y:S02]  /*4680*/  LEA.HI.X R39, R22, UR11, R23, 0x1, P0 ;  /* 0x0000000b16277c11 */ /* 0x000fe400080f0c17 */
[----:B------:R-:W-:-:S04]  /*4690*/  LEA R40, P0, R20, UR10, 0x1 ;  /* 0x0000000a14287c11 */ /* 0x000fc8000f8008ff */
[----:B------:R-:W-:Y:S01]  /*46a0*/  LEA.HI.X R41, R20, UR11, R21, 0x1, P0 ;  /* 0x0000000b14297c11 */ /* 0x000fe200080f0c15 */
[C---:B------:R-:W-:Y:S01]  /*46b0*/  FMUL.FTZ R22, R3.reuse, R18 ;  /* 0x0000001203167220 */ /* 0x040fe20000410000 */
[C---:B------:R-:W-:Y:S01]  /*46c0*/  LEA R46, P0, R6.reuse, UR10, 0x1 ;  /* 0x0000000a062e7c11 */ /* 0x040fe2000f8008ff */
[C---:B------:R-:W-:Y:S02]  /*46d0*/  FMUL.FTZ R18, R3.reuse, R7 ;  /* 0x0000000703127220 */ /* 0x040fe40000410000 */
[----:B------:R-:W2:Y:S01]  /*46e0*/  LDL.LU R7, [R1+0x190] ;  /* 0x0001900001077983 */ /* 0x000ea20000300800 */
[----:B------:R-:W-:Y:S02]  /*46f0*/  LEA.HI.X R47, R6, UR11, R19, 0x1, P0 ;  /* 0x0000000b062f7c11 */ /* 0x000fe400080f0c13 */
[C---:B------:R-:W-:Y:S01]  /*4700*/  LEA R48, P1, R4.reuse, UR10, 0x1 ;  /* 0x0000000a04307c11 */ /* 0x040fe2000f8208ff */
[C---:B------:R-:W-:Y:S01]  /*4710*/  FMUL.FTZ R6, R3.reuse, R0 ;  /* 0x0000000003067220 */ /* 0x040fe20000410000 */
[C---:B------:R-:W-:Y:S01]  /*4720*/  FMUL.FTZ R21, R3.reuse, R45 ;  /* 0x0000002d03157220 */ /* 0x040fe20000410000 */
[----:B------:R-:W2:Y:S01]  /*4730*/  LDL.LU R0, [R1+0x18c] ;  /* 0x00018c0001007983 */ /* 0x000ea20000300800 */
[----:B------:R-:W-:Y:S01]  /*4740*/  LEA.HI.X R49, R4, UR11, R5, 0x1, P1 ;  /* 0x0000000b04317c11 */ /* 0x000fe200088f0c05 */
[----:B------:R-:W-:-:S02]  /*4750*/  FMUL.FTZ R5, R3, R43 ;  /* 0x0000002b03057220 */ /* 0x000fc40000410000 */
[----:B------:R-:W3:Y:S04]  /*4760*/  LDL.LU R43, [R1+0x188] ;  /* 0x00018800012b7983 */ /* 0x000ee80000300800 */
[----:B------:R-:W3:Y:S01]  /*4770*/  LDL.LU R45, [R1+0x184] ;  /* 0x00018400012d7983 */ /* 0x000ee20000300800 */
[----:B------:R-:W-:-:S03]  /*4780*/  FMUL.FTZ R19, R3, R2 ;  /* 0x0000000203137220 */ /* 0x000fc60000410000 */
[----:B------:R-:W4:Y:S04]  /*4790*/  LDL.LU R4, [R1+0x4c] ;  /* 0x00004c0001047983 */ /* 0x000f280000300800 */
[----:B------:R-:W4:Y:S01]  /*47a0*/  LDL.LU R2, [R1+0x94] ;  /* 0x0000940001027983 */ /* 0x000f220000300800 */
[C---:B------:R-:W-:Y:S01]  /*47b0*/  FMUL.FTZ R20, R3.reuse, R61 ;  /* 0x0000003d03147220 */ /* 0x040fe20000410000 */
[C---:B------:R-:W-:Y:S01]  /*47c0*/  FMUL.FTZ R61, R3.reuse, R58 ;  /* 0x0000003a033d7220 */ /* 0x040fe20000410000 */
[----:B------:R-:W-:Y:S01]  /*47d0*/  MOV R58, R18 ;  /* 0x00000012003a7202 */ /* 0x000fe20000000f00 */
[C---:B------:R-:W-:Y:S01]  /*47e0*/  FMUL.FTZ R18, R3.reuse, R56 ;  /* 0x0000003803127220 */ /* 0x040fe20000410000 */
[C---:B------:R-:W-:Y:S01]  /*47f0*/  FMUL.FTZ R23, R3.reuse, R60 ;  /* 0x0000003c03177220 */ /* 0x040fe20000410000 */
[C---:B------:R-:W-:Y:S01]  /*4800*/  FMUL.FTZ R60, R3.reuse, R57 ;  /* 0x00000039033c7220 */ /* 0x040fe20000410000 */
[C---:B------:R-:W-:Y:S01]  /*4810*/  FMUL.FTZ R25, R3.reuse, R52 ;  /* 0x0000003403197220 */ /* 0x040fe20000410000 */
[----:B------:R-:W-:Y:S01]  /*4820*/  MOV R57, R22 ;  /* 0x0000001600397202 */ /* 0x000fe20000000f00 */
[----:B------:R-:W-:Y:S01]  /*4830*/  IMAD.MOV.U32 R56, RZ, RZ, R23 ;  /* 0x000000ffff387224 */ /* 0x000fe200078e0017 */
[----:B------:R-:W-:Y:S01]  /*4840*/  MOV R52, R18 ;  /* 0x0000001200347202 */ /* 0x000fe20000000f00 */
[C---:B------:R-:W-:Y:S01]  /*4850*/  FMUL.FTZ R22, R3.reuse, R54 ;  /* 0x0000003603167220 */ /* 0x040fe20000410000 */
[C---:B------:R-:W-:Y:S01]  /*4860*/  FMUL.FTZ R23, R3.reuse, R42 ;  /* 0x0000002a03177220 */ /* 0x040fe20000410000 */
[C---:B------:R-:W-:Y:S01]  /*4870*/  FMUL.FTZ R54, R3.reuse, R50 ;  /* 0x0000003203367220 */ /* 0x040fe20000410000 */
[----:B------:R-:W-:Y:S01]  /*4880*/  MOV R42, R6 ;  /* 0x00000006002a7202 */ /* 0x000fe20000000f00 */
[C---:B------:R-:W-:Y:S01]  /*4890*/  FMUL.FTZ R14, R3.reuse, R14 ;  /* 0x0000000e030e7220 */ /* 0x040fe20000410000 */
[C---:B------:R-:W-:Y:S01]  /*48a0*/  FMUL.FTZ R6, R3.reuse, R17 ;  /* 0x0000001103067220 */ /* 0x040fe20000410000 */
[----:B------:R-:W-:Y:S01]  /*48b0*/  MOV R17, R52 ;  /* 0x0000003400117202 */ /* 0x000fe20000000f00 */
[C---:B------:R-:W-:Y:S01]  /*48c0*/  FMUL.FTZ R18, R3.reuse, R16 ;  /* 0x0000001003127220 */ /* 0x040fe20000410000 */
[C---:B------:R-:W-:Y:S01]  /*48d0*/  FMUL.FTZ R52, R3.reuse, R13 ;  /* 0x0000000d03347220 */ /* 0x040fe20000410000 */
[C---:B------:R-:W-:Y:S01]  /*48e0*/  FMUL.FTZ R16, R3.reuse, R12 ;  /* 0x0000000c03107220 */ /* 0x040fe20000410000 */
        /* <DEDUP_REMOVED lines=10> */
[----:B------:R-:W-:Y:S01]  /*4990*/  MOV R10, R56 ;  /* 0x00000038000a7202 */ /* 0x000fe20000000f00 */
[C---:B------:R-:W-:Y:S01]  /*49a0*/  FMUL.FTZ R56, R3.reuse, R9 ;  /* 0x0000000903387220 */ /* 0x040fe20000410000 */
[C---:B------:R-:W-:Y:S01]  /*49b0*/  FMUL.FTZ R51, R3.reuse, R51 ;  /* 0x0000003303337220 */ /* 0x040fe20000410000 */
[C---:B------:R-:W-:Y:S01]  /*49c0*/  FMUL.FTZ R44, R3.reuse, R44 ;  /* 0x0000002c032c7220 */ /* 0x040fe20000410000 */
[----:B------:R-:W-:Y:S01]  /*49d0*/  FMUL.FTZ R19, R3, R59 ;  /* 0x0000003b03137220 */ /* 0x000fe20000410000 */
[----:B------:R-:W-:-:S02]  /*49e0*/  MOV R3, R17 ;  /* 0x0000001100037202 */ /* 0x000fc40000000f00 */
[----:B------:R-:W-:Y:S01]  /*49f0*/  MOV R59, R16 ;  /* 0x00000010003b7202 */ /* 0x000fe20000000f00 */
[----:B--2---:R-:W-:Y:S01]  /*4a00*/  FFMA.FTZ R58, R7, R58, R0 ;  /* 0x0000003a073a7223 */ /* 0x004fe20000010000 */
[C-C-:B---3--:R-:W-:Y:S01]  /*4a10*/  FFMA.FTZ R15, R43.reuse, R61, R45.reuse ;  /* 0x0000003d2b0f7223 */ /* 0x148fe2000001002d */
[----:B------:R-:W-:Y:S02]  /*4a20*/  IMAD.MOV.U32 R61, RZ, RZ, R14 ;  /* 0x000000ffff3d7224 */ /* 0x000fe400078e000e */
[C-C-:B------:R-:W-:Y:S01]  /*4a30*/  FFMA.FTZ R14, R43.reuse, R60, R45.reuse ;  /* 0x0000003c2b0e7223 */ /* 0x140fe2000001002d */
[----:B------:R-:W-:Y:S01]  /*4a40*/  MOV R60, R13 ;  /* 0x0000000d003c7202 */ /* 0x000fe20000000f00 */
[C-C-:B------:R-:W-:Y:S01]  /*4a50*/  FFMA.FTZ R13, R43.reuse, R55, R45.reuse ;  /* 0x000000372b0d7223 */ /* 0x140fe2000001002d */
[C-C-:B------:R-:W-:Y:S01]  /*4a60*/  FFMA.FTZ R9, R43.reuse, R6, R45.reuse ;  /* 0x000000062b097223 */ /* 0x140fe2000001002d */
[----:B------:R-:W-:Y:S01]  /*4a70*/  MOV R55, R12 ;  /* 0x0000000c00377202 */ /* 0x000fe20000000f00 */
[C-C-:B------:R-:W-:Y:S01]  /*4a80*/  FFMA.FTZ R57, R43.reuse, R57, R45.reuse ;  /* 0x000000392b397223 */ /* 0x140fe2000001002d */
[----:B------:R-:W-:Y:S01]  /*4a90*/  MOV R6, R8 ;  /* 0x0000000800067202 */ /* 0x000fe20000000f00 */
[C-C-:B------:R-:W-:Y:S01]  /*4aa0*/  FFMA.FTZ R12, R43.reuse, R53, R45.reuse ;  /* 0x000000352b0c7223 */ /* 0x140fe2000001002d */
[----:B------:R-:W-:Y:S01]  /*4ab0*/  MOV R53, R11 ;  /* 0x0000000b00357202 */ /* 0x000fe20000000f00 */
[C-C-:B------:R-:W-:Y:S01]  /*4ac0*/  FFMA.FTZ R11, R43.reuse, R51, R45.reuse ;  /* 0x000000332b0b7223 */ /* 0x140fe2000001002d */
[----:B------:R-:W-:Y:S01]  /*4ad0*/  MOV R51, R10 ;  /* 0x0000000a00337202 */ /* 0x000fe20000000f00 */
[C-C-:B------:R-:W-:Y:S01]  /*4ae0*/  FFMA.FTZ R8, R43.reuse, R50, R45.reuse ;  /* 0x000000322b087223 */ /* 0x140fe2000001002d */
[----:B------:R-:W-:Y:S01]  /*4af0*/  FFMA.FTZ R10, R43, R44, R45 ;  /* 0x0000002c2b0a7223 */ /* 0x000fe2000001002d */
[----:B------:R-:W-:-:S02]  /*4b00*/  IMAD.MOV.U32 R50, RZ, RZ, R6 ;  /* 0x000000ffff327224 */ /* 0x000fc400078e0006 */
[C-C-:B------:R-:W-:Y:S01]  /*4b10*/  FFMA.FTZ R6, R43.reuse, R52, R45.reuse ;  /* 0x000000342b067223 */ /* 0x140fe2000001002d */
[----:B------:R-:W-:Y:S01]  /*4b20*/  F2FP.BF16.F32.PACK_AB R44, R58, R57 ;  /* 0x000000393a2c723e */ /* 0x000fe200000010ff */
[C-C-:B------:R-:W-:Y:S01]  /*4b30*/  FFMA.FTZ R42, R43.reuse, R42, R45.reuse ;  /* 0x0000002a2b2a7223 */ /* 0x140fe2000001002d */
[----:B------:R-:W-:Y:S01]  /*4b40*/  MOV R52, R3 ;  /* 0x0000000300347202 */ /* 0x000fe20000000f00 */
[C-C-:B------:R-:W-:Y:S01]  /*4b50*/  FFMA.FTZ R17, R43.reuse, R21, R45.reuse ;  /* 0x000000152b117223 */ /* 0x140fe2000001002d */
[----:B------:R-:W-:Y:S01]  /*4b60*/  MOV R58, R18 ;  /* 0x00000012003a7202 */ /* 0x000fe20000000f00 */
[C-C-:B------:R-:W-:Y:S01]  /*4b70*/  FFMA.FTZ R16, R43.reuse, R20, R45.reuse ;  /* 0x000000142b107223 */ /* 0x140fe2000001002d */
[C-C-:B------:R-:W-:Y:S01]  /*4b80*/  FFMA.FTZ R3, R43.reuse, R54, R45.reuse ;  /* 0x000000362b037223 */ /* 0x140fe2000001002d */
[----:B------:R-:W2:Y:S01]  /*4b90*/  LDL.LU R20, [R1+0x54] ;  /* 0x0000540001147983 */ /* 0x000ea20000300800 */
[----:B------:R-:W-:Y:S01]  /*4ba0*/  FFMA.FTZ R43, R43, R56, R45 ;  /* 0x000000382b2b7223 */ /* 0x000fe2000001002d */
[----:B------:R-:W-:-:S02]  /*4bb0*/  MOV R54, R25 ;  /* 0x0000001900367202 */ /* 0x000fc40000000f00 */
[----:B------:R-:W2:Y:S01]  /*4bc0*/  LDL.LU R21, [R1+0xbc] ;  /* 0x0000bc0001157983 */ /* 0x000ea20000300800 */
[----:B------:R-:W-:Y:S01]  /*4bd0*/  MOV R56, R23 ;  /* 0x0000001700387202 */ /* 0x000fe20000000f00 */
[C-C-:B------:R-:W-:Y:S01]  /*4be0*/  FFMA.FTZ R57, R7.reuse, R58, R0.reuse ;  /* 0x0000003a07397223 */ /* 0x140fe20000010000 */
[----:B----4-:R-:W-:Y:S01]  /*4bf0*/  F2FP.BF16.F32.PACK_AB R45, R4, R2 ;  /* 0x00000002042d723e */ /* 0x010fe200000010ff */
[----:B------:R-:W3:Y:S01]  /*4c00*/  LDL.LU R25, [R1+0x180] ;  /* 0x0001800001197983 */ /* 0x000ee20000300800 */
[C-C-:B------:R-:W-:Y:S01]  /*4c10*/  FFMA.FTZ R58, R7.reuse, R60, R0.reuse ;  /* 0x0000003c073a7223 */ /* 0x140fe20000010000 */
[C-C-:B------:R-:W-:Y:S02]  /*4c20*/  FFMA.FTZ R60, R7.reuse, R61, R0.reuse ;  /* 0x0000003d073c7223 */ /* 0x140fe40000010000 */
[----:B------:R-:W4:Y:S01]  /*4c30*/  LDL.LU R23, [R1+0x17c] ;  /* 0x00017c0001177983 */ /* 0x000f220000300800 */
[C-C-:B------:R-:W-:Y:S01]  /*4c40*/  FFMA.FTZ R5, R7.reuse, R5, R0.reuse ;  /* 0x0000000507057223 */ /* 0x140fe20000010000 */
[----:B------:R-:W-:-:S02]  /*4c50*/  FFMA.FTZ R50, R7, R50, R0 ;  /* 0x0000003207327223 */ /* 0x000fc40000010000 */
[----:B------:R-:W5:Y:S01]  /*4c60*/  LDL.LU R4, [R1+0x178] ;  /* 0x0001780001047983 */ /* 0x000f620000300800 */
[C-C-:B------:R-:W-:Y:S01]  /*4c70*/  FFMA.FTZ R51, R7.reuse, R51, R0.reuse ;  /* 0x0000003307337223 */ /* 0x140fe20000010000 */
[C-C-:B------:R-:W-:Y:S01]  /*4c80*/  FFMA.FTZ R52, R7.reuse, R52, R0.reuse ;  /* 0x0000003407347223 */ /* 0x140fe20000010000 */
[C-C-:B------:R-:W-:Y:S01]  /*4c90*/  FFMA.FTZ R53, R7.reuse, R53, R0.reuse ;  /* 0x0000003507357223 */ /* 0x140fe20000010000 */
[----:B------:R-:W3:Y:S01]  /*4ca0*/  LDL.LU R2, [R1+0x58] ;  /* 0x0000580001027983 */ /* 0x000ee20000300800 */
[C-C-:B------:R-:W-:Y:S01]  /*4cb0*/  FFMA.FTZ R54, R7.reuse, R54, R0.reuse ;  /* 0x0000003607367223 */ /* 0x140fe20000010000 */
[C-C-:B------:R-:W-:Y:S01]  /*4cc0*/  FFMA.FTZ R55, R7.reuse, R55, R0.reuse ;  /* 0x0000003707377223 */ /* 0x140fe20000010000 */
[C-C-:B------:R-:W-:Y:S01]  /*4cd0*/  FFMA.FTZ R56, R7.reuse, R56, R0.reuse ;  /* 0x0000003807387223 */ /* 0x140fe20000010000 */
[----:B------:R-:W3:Y:S01]  /*4ce0*/  LDL.LU R18, [R1+0x174] ;  /* 0x0001740001127983 */ /* 0x000ee20000300800 */
[C-C-:B------:R-:W-:Y:S01]  /*4cf0*/  FFMA.FTZ R59, R7.reuse, R59, R0.reuse ;  /* 0x0000003b073b7223 */ /* 0x140fe20000010000 */
[C-C-:B------:R-:W-:Y:S01]  /*4d00*/  FFMA.FTZ R61, R7.reuse, R22, R0.reuse ;  /* 0x00000016073d7223 */ /* 0x140fe20000010000 */
[----:B------:R-:W-:Y:S01]  /*4d10*/  FFMA.FTZ R0, R7, R19, R0 ;  /* 0x0000001307007223 */ /* 0x000fe20000010000 */
[----:B------:R-:W3:Y:S04]  /*4d20*/  LDL.LU R22, [R1+0x170] ;  /* 0x0001700001167983 */ /* 0x000ee80000300800 */
[----:B------:R-:W3:Y:S01]  /*4d30*/  LDL.LU R19, [R1+0x16c] ;  /* 0x00016c0001137983 */ /* 0x000ee20000300800 */
[----:B------:R-:W-:-:S02]  /*4d40*/  F2FP.BF16.F32.PACK_AB R42, R5, R42 ;  /* 0x0000002a052a723e */ /* 0x000fc400000010ff */
[----:B--2---:R-:W-:Y:S02]  /*4d50*/  F2FP.BF16.F32.PACK_AB R7, R20, R21 ;  /* 0x000000151407723e */ /* 0x004fe400000010ff */
[C---:B----4-:R-:W-:Y:S02]  /*4d60*/  PRMT R23, R45.reuse, 0x7610, R23 ;  /* 0x000076102d177816 */ /* 0x050fe40000000017 */
[----:B-----5:R-:W-:Y:S02]  /*4d70*/  PRMT R4, R45, 0x7632, R4 ;  /* 0x000076322d047816 */ /* 0x020fe40000000004 */
[C---:B------:R-:W-:Y:S02]  /*4d80*/  PRMT R45, R44.reuse, 0x7610, R45 ;  /* 0x000076102c2d7816 */ /* 0x040fe4000000002d */
[----:B------:R-:W-:Y:S01]  /*4d90*/  PRMT R44, R44, 0x7632, R44 ;  /* 0x000076322c2c7816 */ /* 0x000fe2000000002c */
[----:B---3--:R0:W-:Y:S04]  /*4da0*/  STG.E.U16 desc[UR6][R18.64], R23 ;  /* 0x0000001712007986 */ /* 0x0081e8000c101506 */
[----:B------:R1:W-:Y:S04]  /*4db0*/  STG.E.U16 desc[UR6][R18.64+0x2], R4 ;  /* 0x0000020412007986 */ /* 0x0003e8000c101506 */
[----:B------:R2:W-:Y:S04]  /*4dc0*/  STG.E.U16 desc[UR6][R18.64+0x4], R45 ;  /* 0x0000042d12007986 */ /* 0x0005e8000c101506 */
[----:B0-----:R-:W3:Y:S04]  /*4dd0*/  LDL.LU R23, [R1+0x168] ;  /* 0x0001680001177983 */ /* 0x001ee80000300800 */
[----:B------:R-:W4:Y:S04]  /*4de0*/  LDL.LU R20, [R1+0x164] ;  /* 0x0001640001147983 */ /* 0x000f280000300800 */
[----:B------:R-:W4:Y:S04]  /*4df0*/  LDL.LU R21, [R1+0x160] ;  /* 0x0001600001157983 */ /* 0x000f280000300800 */
[----:B-1----:R-:W5:Y:S04]  /*4e00*/  LDL.LU R4, [R1+0x15c] ;  /* 0x00015c0001047983 */ /* 0x002f680000300800 */
[----:B--2---:R-:W2:Y:S04]  /*4e10*/  LDL.LU R45, [R1+0xd4] ;  /* 0x0000d400012d7983 */ /* 0x004ea80000300800 */
[----:B------:R-:W5:Y:S04]  /*4e20*/  LDL.LU R5, [R1+0x158] ;  /* 0x0001580001057983 */ /* 0x000f680000300800 */
[----:B------:R0:W-:Y:S04]  /*4e30*/  STG.E.U16 desc[UR6][R18.64+0x6], R44 ;  /* 0x0000062c12007986 */ /* 0x0001e8000c101506 */
[----:B0-----:R-:W3:Y:S01]  /*4e40*/  LDL.LU R44, [R1+0xc4] ;  /* 0x0000c400012c7983 */ /* 0x001ee20000300800 */
[----:B------:R-:W-:-:S02]  /*4e50*/  PRMT R18, R7, 0x7632, R18 ;  /* 0x0000763207127816 */ /* 0x000fc40000000012 */
[----:B------:R-:W-:Y:S02]  /*4e60*/  PRMT R19, R42, 0x7632, R19 ;  /* 0x000076322a137816 */ /* 0x000fe40000000013 */
[----:B------:R-:W-:Y:S01]  /*4e70*/  F2FP.BF16.F32.PACK_AB R17, R50, R17 ;  /* 0x000000113211723e */ /* 0x000fe200000010ff */
[----:B-----5:R3:W-:Y:S04]  /*4e80*/  STG.E.U16 desc[UR6][R4.64], R7 ;  /* 0x0000000704007986 */ /* 0x0207e8000c101506 */
[----:B------:R0:W-:Y:S01]  /*4e90*/  STG.E.U16 desc[UR6][R4.64+0x4], R42 ;  /* 0x0000042a04007986 */ /* 0x0001e2000c101506 */
[----:B---3--:R-:W-:-:S03]  /*4ea0*/  F2FP.BF16.F32.PACK_AB R7, R2, R44 ;  /* 0x0000002c0207723e */ /* 0x008fc600000010ff */
[----:B------:R-:W3:Y:S04]  /*4eb0*/  LDL.LU R2, [R1+0x154] ;  /* 0x0001540001027983 */ /* 0x000ee80000300800 */
[----:B------:R-:W5:Y:S04]  /*4ec0*/  LDL.LU R44, [R1+0xf8] ;  /* 0x0000f800012c7983 */ /* 0x000f680000300800 */
[----:B0-----:R-:W3:Y:S04]  /*4ed0*/  LDL.LU R42, [R1+0xe4] ;  /* 0x0000e400012a7983 */ /* 0x001ee80000300800 */
[----:B------:R-:W2:Y:S04]  /*4ee0*/  LDL.LU R50, [R1+0x6c] ;  /* 0x00006c0001327983 */ /* 0x000ea80000300800 */
[----:B------:R-:W-:Y:S04]  /*4ef0*/  STG.E.U16 desc[UR6][R4.64+0x2], R18 ;  /* 0x0000021204007986 */ /* 0x000fe8000c101506 */
[----:B------:R0:W-:Y:S04]  /*4f00*/  STG.E.U16 desc[UR6][R4.64+0x6], R19 ;  /* 0x0000061304007986 */ /* 0x0001e8000c101506 */
[----:B----4-:R1:W-:Y:S01]  /*4f10*/  STG.E.U16 desc[UR6][R20.64], R7 ;  /* 0x0000000714007986 */ /* 0x0103e2000c101506 */
[----:B------:R-:W-:-:S02]  /*4f20*/  F2FP.BF16.F32.PACK_AB R16, R51, R16 ;  /* 0x000000103310723e */ /* 0x000fc400000010ff */
[----:B0-----:R-:W-:Y:S02]  /*4f30*/  PRMT R4, R7, 0x7632, R4 ;  /* 0x0000763207047816 */ /* 0x001fe40000000004 */
[----:B-1----:R-:W-:-:S03]  /*4f40*/  PRMT R7, R17, 0x7632, R7 ;  /* 0x0000763211077816 */ /* 0x002fc60000000007 */
[----:B------:R-:W-:Y:S04]  /*4f50*/  STG.E.U16 desc[UR6][R20.64+0x2], R4 ;  /* 0x0000020414007986 */ /* 0x000fe8000c101506 */
[----:B------:R-:W-:Y:S04]  /*4f60*/  STG.E.U16 desc[UR6][R20.64+0x4], R17 ;  /* 0x0000041114007986 */ /* 0x000fe8000c101506 */
[----:B------:R0:W-:Y:S01]  /*4f70*/  STG.E.U16 desc[UR6][R20.64+0x6], R7 ;  /* 0x0000060714007986 */ /* 0x0001e2000c101506 */
[----:B--2---:R-:W-:-:S03]  /*4f80*/  F2FP.BF16.F32.PACK_AB R5, R50, R45 ;  /* 0x0000002d3205723e */ /* 0x004fc600000010ff */
[----:B------:R-:W2:Y:S04]  /*4f90*/  LDL.LU R50, [R1+0x78] ;  /* 0x0000780001327983 */ /* 0x000ea80000300800 */
[----:B------:R-:W2:Y:S04]  /*4fa0*/  LDL.LU R45, [R1+0x100] ;  /* 0x00010000012d7983 */ /* 0x000ea80000300800 */
[----:B------:R-:W5:Y:S04]  /*4fb0*/  LDL.LU R51, [R1+0x7c] ;  /* 0x00007c0001337983 */ /* 0x000f680000300800 */
[----:B0-----:R-:W3:Y:S01]  /*4fc0*/  LDL.LU R21, [R1+0x80] ;  /* 0x0000800001157983 */ /* 0x001ee20000300800 */
[----:B------:R-:W-:-:S03]  /*4fd0*/  PRMT R4, R5, 0x7632, R4 ;  /* 0x0000763205047816 */ /* 0x000fc60000000004 */
[----:B------:R3:W-:Y:S01]  /*4fe0*/  STG.E.U16 desc[UR6][R22.64], R5 ;  /* 0x0000000516007986 */ /* 0x0007e2000c101506 */
[----:B------:R-:W-:Y:S02]  /*4ff0*/  PRMT R7, R16, 0x7632, R7 ;  /* 0x0000763210077816 */ /* 0x000fe40000000007 */
[----:B------:R-:W-:Y:S01]  /*5000*/  F2FP.BF16.F32.PACK_AB R15, R52, R15 ;  /* 0x0000000f340f723e */ /* 0x000fe200000010ff */
[----:B------:R0:W-:Y:S04]  /*5010*/  STG.E.U16 desc[UR6][R22.64+0x2], R4 ;  /* 0x0000020416007986 */ /* 0x0001e8000c101506 */
[----:B------:R-:W-:Y:S01]  /*5020*/  STG.E.U16 desc[UR6][R22.64+0x4], R16 ;  /* 0x0000041016007986 */ /* 0x000fe2000c101506 */
[----:B---3--:R-:W-:-:S03]  /*5030*/  F2FP.BF16.F32.PACK_AB R5, R21, R42 ;  /* 0x0000002a1505723e */ /* 0x008fc600000010ff */
[----:B------:R-:W3:Y:S04]  /*5040*/  LDL.LU R21, [R1+0x74] ;  /* 0x0000740001157983 */ /* 0x000ee80000300800 */
[----:B------:R-:W3:Y:S01]  /*5050*/  LDL.LU R42, [R1+0xfc] ;  /* 0x0000fc00012a7983 */ /* 0x000ee20000300800 */
[----:B0-----:R-:W-:-:S03]  /*5060*/  PRMT R4, R5, 0x7632, R4 ;  /* 0x0000763205047816 */ /* 0x001fc60000000004 */
[----:B------:R0:W-:Y:S04]  /*5070*/  STG.E.U16 desc[UR6][R22.64+0x6], R7 ;  /* 0x0000060716007986 */ /* 0x0001e8000c101506 */
[----:B------:R5:W-:Y:S01]  /*5080*/  STG.E.U16 desc[UR6][R24.64], R5 ;  /* 0x0000000518007986 */ /* 0x000be2000c101506 */
[----:B0-----:R-:W-:Y:S02]  /*5090*/  PRMT R7, R15, 0x7632, R7 ;  /* 0x000076320f077816 */ /* 0x001fe40000000007 */
[----:B-----5:R-:W-:Y:S02]  /*50a0*/  F2FP.BF16.F32.PACK_AB R5, R51, R44 ;  /* 0x0000002c3305723e */ /* 0x020fe400000010ff */
[----:B------:R-:W4:Y:S04]  /*50b0*/  LDL.LU R51, [R1+0x70] ;  /* 0x0000700001337983 */ /* 0x000f280000300800 */
[----:B------:R-:W4:Y:S04]  /*50c0*/  LDL.LU R44, [R1+0xf4] ;  /* 0x0000f400012c7983 */ /* 0x000f280000300800 */
[----:B------:R0:W-:Y:S04]  /*50d0*/  STG.E.U16 desc[UR6][R24.64+0x2], R4 ;  /* 0x0000020418007986 */ /* 0x0001e8000c101506 */
[----:B------:R-:W-:Y:S04]  /*50e0*/  STG.E.U16 desc[UR6][R24.64+0x4], R15 ;  /* 0x0000040f18007986 */ /* 0x000fe8000c101506 */
[----:B------:R-:W-:Y:S01]  /*50f0*/  STG.E.U16 desc[UR6][R24.64+0x6], R7 ;  /* 0x0000060718007986 */ /* 0x000fe2000c101506 */
[----:B0-----:R-:W-:-:S03]  /*5100*/  PRMT R4, R5, 0x7632, R4 ;  /* 0x0000763205047816 */ /* 0x001fc60000000004 */
[----:B------:R2:W-:Y:S02]  /*5110*/  STG.E.U16 desc[UR6][R26.64], R5 ;  /* 0x000000051a007986 */ /* 0x0005e4000c101506 */
[----:B--2---:R-:W-:Y:S02]  /*5120*/  F2FP.BF16.F32.PACK_AB R5, R50, R45 ;  /* 0x0000002d3205723e */ /* 0x004fe400000010ff */
[----:B------:R-:W2:Y:S04]  /*5130*/  LDL.LU R50, [R1+0x68] ;  /* 0x0000680001327983 */ /* 0x000ea80000300800 */
[----:B------:R-:W2:Y:S01]  /*5140*/  LDL.LU R45, [R1+0xf0] ;  /* 0x0000f000012d7983 */ /* 0x000ea20000300800 */
[----:B---3--:R-:W-:-:S03]  /*5150*/  F2FP.BF16.F32.PACK_AB R16, R21, R42 ;  /* 0x0000002a1510723e */ /* 0x008fc600000010ff */
[----:B------:R-:W3:Y:S04]  /*5160*/  LDL.LU R21, [R1+0x64] ;  /* 0x0000640001157983 */ /* 0x000ee80000300800 */
[----:B------:R-:W3:Y:S01]  /*5170*/  LDL.LU R42, [R1+0xec] ;  /* 0x0000ec00012a7983 */ /* 0x000ee20000300800 */
[----:B------:R-:W-:Y:S02]  /*5180*/  F2FP.BF16.F32.PACK_AB R14, R53, R14 ;  /* 0x0000000e350e723e */ /* 0x000fe400000010ff */
[----:B------:R-:W-:Y:S02]  /*5190*/  F2FP.BF16.F32.PACK_AB R13, R54, R13 ;  /* 0x0000000d360d723e */ /* 0x000fe400000010ff */
[----:B------:R-:W-:Y:S01]  /*51a0*/  PRMT R7, R14, 0x7632, R7 ;  /* 0x000076320e077816 */ /* 0x000fe20000000007 */
[----:B------:R4:W-:Y:S01]  /*51b0*/  STG.E.U16 desc[UR6][R26.64+0x2], R4 ;  /* 0x000002041a007986 */ /* 0x0009e2000c101506 */
[----:B------:R-:W-:-:S02]  /*51c0*/  F2FP.BF16.F32.PACK_AB R12, R55, R12 ;  /* 0x0000000c370c723e */ /* 0x000fc400000010ff */
[----:B------:R-:W-:Y:S01]  /*51d0*/  PRMT R15, R5, 0x7632, R15 ;  /* 0x00007632050f7816 */ /* 0x000fe2000000000f */
[----:B------:R0:W-:Y:S01]  /*51e0*/  STG.E.U16 desc[UR6][R26.64+0x4], R14 ;  /* 0x0000040e1a007986 */ /* 0x0001e2000c101506 */
[----:B------:R-:W-:-:S03]  /*51f0*/  PRMT R17, R13, 0x7632, R17 ;  /* 0x000076320d117816 */ /* 0x000fc60000000011 */
[----:B------:R-:W-:Y:S01]  /*5200*/  STG.E.U16 desc[UR6][R26.64+0x6], R7 ;  /* 0x000006071a007986 */ /* 0x000fe2000c101506 */
[----:B----4-:R-:W-:-:S03]  /*5210*/  F2FP.BF16.F32.PACK_AB R4, R51, R44 ;  /* 0x0000002c3304723e */ /* 0x010fc600000010ff */
[----:B------:R-:W4:Y:S01]  /*5220*/  LDL.LU R51, [R1+0x60] ;  /* 0x0000600001337983 */ /* 0x000f220000300800 */
[----:B0-----:R-:W-:-:S03]  /*5230*/  PRMT R14, R4, 0x7632, R14 ;  /* 0x00007632040e7816 */ /* 0x001fc6000000000e */
[----:B------:R-:W4:Y:S04]  /*5240*/  LDL.LU R44, [R1+0xe0] ;  /* 0x0000e000012c7983 */ /* 0x000f280000300800 */
[----:B------:R0:W-:Y:S04]  /*5250*/  STG.E.U16 desc[UR6][R28.64], R5 ;  /* 0x000000051c007986 */ /* 0x0001e8000c101506 */
[----:B------:R1:W-:Y:S04]  /*5260*/  STG.E.U16 desc[UR6][R28.64+0x4], R13 ;  /* 0x0000040d1c007986 */ /* 0x0003e8000c101506 */
[----:B------:R-:W-:Y:S01]  /*5270*/  STG.E.U16 desc[UR6][R28.64+0x2], R15 ;  /* 0x0000020f1c007986 */ /* 0x000fe2000c101506 */
[----:B0-----:R-:W-:-:S02]  /*5280*/  PRMT R5, R12, 0x7632, R5 ;  /* 0x000076320c057816 */ /* 0x001fc40000000005 */
[----:B-1----:R-:W-:Y:S01]  /*5290*/  PRMT R13, R4, 0x7610, R13 ;  /* 0x00007610040d7816 */ /* 0x002fe2000000000d */
[----:B------:R0:W-:Y:S04]  /*52a0*/  STG.E.U16 desc[UR6][R28.64+0x6], R17 ;  /* 0x000006111c007986 */ /* 0x0001e8000c101506 */
[----:B------:R1:W-:Y:S01]  /*52b0*/  STG.E.U16 desc[UR6][R30.64+0x6], R5 ;  /* 0x000006051e007986 */ /* 0x0003e2000c101506 */
[----:B--2---:R-:W-:-:S03]  /*52c0*/  F2FP.BF16.F32.PACK_AB R4, R50, R45 ;  /* 0x0000002d3204723e */ /* 0x004fc600000010ff */
[----:B------:R-:W2:Y:S04]  /*52d0*/  LDL.LU R50, [R1+0x5c] ;  /* 0x00005c0001327983 */ /* 0x000ea80000300800 */
[----:B------:R-:W2:Y:S01]  /*52e0*/  LDL.LU R45, [R1+0xd8] ;  /* 0x0000d800012d7983 */ /* 0x000ea20000300800 */
[C---:B0-----:R-:W-:Y:S02]  /*52f0*/  PRMT R17, R4.reuse, 0x7610, R17 ;  /* 0x0000761004117816 */ /* 0x041fe40000000011 */
[----:B-1----:R-:W-:Y:S02]  /*5300*/  PRMT R5, R4, 0x7632, R5 ;  /* 0x0000763204057816 */ /* 0x002fe40000000005 */
[----:B---3--:R-:W-:Y:S02]  /*5310*/  F2FP.BF16.F32.PACK_AB R4, R21, R42 ;  /* 0x0000002a1504723e */ /* 0x008fe400000010ff */
[----:B------:R-:W3:Y:S01]  /*5320*/  LDL.LU R42, [R1+0xd0] ;  /* 0x0000d000012a7983 */ /* 0x000ee20000300800 */
[----:B------:R-:W-:-:S02]  /*5330*/  PRMT R7, R16, 0x7632, R7 ;  /* 0x0000763210077816 */ /* 0x000fc40000000007 */
[----:B------:R-:W-:Y:S01]  /*5340*/  F2FP.BF16.F32.PACK_AB R11, R56, R11 ;  /* 0x0000000b380b723e */ /* 0x000fe200000010ff */
[----:B------:R0:W-:Y:S01]  /*5350*/  STG.E.U16 desc[UR6][R30.64], R16 ;  /* 0x000000101e007986 */ /* 0x0001e2000c101506 */
[----:B------:R-:W-:-:S03]  /*5360*/  F2FP.BF16.F32.PACK_AB R10, R57, R10 ;  /* 0x0000000a390a723e */ /* 0x000fc600000010ff */
[----:B------:R1:W-:Y:S01]  /*5370*/  STG.E.U16 desc[UR6][R30.64+0x2], R7 ;  /* 0x000002071e007986 */ /* 0x0003e2000c101506 */
[----:B------:R-:W-:-:S03]  /*5380*/  PRMT R18, R4, 0x7610, R18 ;  /* 0x0000761004127816 */ /* 0x000fc60000000012 */
[----:B------:R-:W-:Y:S01]  /*5390*/  STG.E.U16 desc[UR6][R30.64+0x4], R12 ;  /* 0x0000040c1e007986 */ /* 0x000fe2000c101506 */
[----:B0-----:R-:W-:-:S03]  /*53a0*/  PRMT R16, R11, 0x7632, R16 ;  /* 0x000076320b107816 */ /* 0x001fc60000000010 */
[----:B------:R0:W-:Y:S01]  /*53b0*/  STG.E.U16 desc[UR6][R32.64+0x4], R11 ;  /* 0x0000040b20007986 */ /* 0x0001e2000c101506 */
[----:B------:R-:W-:Y:S02]  /*53c0*/  F2FP.BF16.F32.PACK_AB R9, R58, R9 ;  /* 0x000000093a09723e */ /* 0x000fe400000010ff */
[----:B-1----:R-:W-:Y:S01]  /*53d0*/  PRMT R7, R10, 0x7632, R7 ;  /* 0x000076320a077816 */ /* 0x002fe20000000007 */
[----:B------:R-:W-:Y:S04]  /*53e0*/  STG.E.U16 desc[UR6][R32.64], R13 ;  /* 0x0000000d20007986 */ /* 0x000fe8000c101506 */
[----:B------:R-:W-:Y:S01]  /*53f0*/  STG.E.U16 desc[UR6][R32.64+0x2], R14 ;  /* 0x0000020e20007986 */ /* 0x000fe2000c101506 */
[----:B0-----:R-:W-:Y:S02]  /*5400*/  PRMT R11, R4, 0x7632, R11 ;  /* 0x00007632040b7816 */ /* 0x001fe4000000000b */
[----:B----4-:R-:W-:Y:S01]  /*5410*/  F2FP.BF16.F32.PACK_AB R4, R51, R44 ;  /* 0x0000002c3304723e */ /* 0x010fe200000010ff */
[----:B------:R-:W-:Y:S03]  /*5420*/  STG.E.U16 desc[UR6][R32.64+0x6], R16 ;  /* 0x0000061020007986 */ /* 0x000fe6000c101506 */
[----:B------:R-:W-:Y:S01]  /*5430*/  PRMT R19, R4, 0x7610, R19 ;  /* 0x0000761004137816 */ /* 0x000fe20000000013 */
[----:B------:R0:W-:Y:S01]  /*5440*/  STG.E.U16 desc[UR6][R34.64+0x2], R5 ;  /* 0x0000020522007986 */ /* 0x0001e2000c101506 */
[----:B------:R-:W-:-:S03]  /*5450*/  PRMT R12, R9, 0x7632, R12 ;  /* 0x00007632090c7816 */ /* 0x000fc6000000000c */
[----:B------:R-:W-:Y:S04]  /*5460*/  STG.E.U16 desc[UR6][R34.64], R17 ;  /* 0x0000001122007986 */ /* 0x000fe8000c101506 */
[----:B------:R-:W-:Y:S01]  /*5470*/  STG.E.U16 desc[UR6][R34.64+0x4], R10 ;  /* 0x0000040a22007986 */ /* 0x000fe2000c101506 */
[----:B0-----:R-:W-:-:S03]  /*5480*/  PRMT R5, R4, 0x7632, R5 ;  /* 0x0000763204057816 */ /* 0x001fc60000000005 */
[----:B------:R-:W-:Y:S04]  /*5490*/  STG.E.U16 desc[UR6][R34.64+0x6], R7 ;  /* 0x0000060722007986 */ /* 0x000fe8000c101506 */
[----:B------:R0:W-:Y:S04]  /*54a0*/  STG.E.U16 desc[UR6][R36.64+0x4], R9 ;  /* 0x0000040924007986 */ /* 0x0001e8000c101506 */
[----:B------:R-:W4:Y:S01]  /*54b0*/  LDL.LU R44, [R1+0x50] ;  /* 0x00005000012c7983 */ /* 0x000f220000300800 */
[----:B--2---:R-:W-:-:S03]  /*54c0*/  F2FP.BF16.F32.PACK_AB R4, R50, R45 ;  /* 0x0000002d3204723e */ /* 0x004fc600000010ff */
[----:B------:R-:W2:Y:S01]  /*54d0*/  LDL.LU R45, [R1+0xc8] ;  /* 0x0000c800012d7983 */ /* 0x000ea20000300800 */
[C---:B------:R-:W-:Y:S02]  /*54e0*/  PRMT R20, R4.reuse, 0x7610, R20 ;  /* 0x0000761004147816 */ /* 0x040fe40000000014 */
[----:B0-----:R-:W-:Y:S02]  /*54f0*/  PRMT R9, R4, 0x7632, R9 ;  /* 0x0000763204097816 */ /* 0x001fe40000000009 */
[----:B---3--:R-:W-:Y:S02]  /*5500*/  F2FP.BF16.F32.PACK_AB R4, R2, R42 ;  /* 0x0000002a0204723e */ /* 0x008fe400000010ff */
[----:B------:R-:W4:Y:S01]  /*5510*/  LDL.LU R2, [R1+0x150] ;  /* 0x0001500001027983 */ /* 0x000f220000300800 */
[----:B------:R-:W-:Y:S02]  /*5520*/  F2FP.BF16.F32.PACK_AB R8, R59, R8 ;  /* 0x000000083b08723e */ /* 0x000fe400000010ff */
[----:B------:R-:W-:-:S02]  /*5530*/  F2FP.BF16.F32.PACK_AB R3, R61, R3 ;  /* 0x000000033d03723e */ /* 0x000fc400000010ff */
[----:B------:R-:W-:Y:S01]  /*5540*/  PRMT R7, R8, 0x7632, R7 ;  /* 0x0000763208077816 */ /* 0x000fe20000000007 */
[----:B------:R-:W-:Y:S04]  /*5550*/  STG.E.U16 desc[UR6][R36.64], R18 ;  /* 0x0000001224007986 */ /* 0x000fe8000c101506 */
[----:B------:R-:W-:Y:S04]  /*5560*/  STG.E.U16 desc[UR6][R36.64+0x2], R11 ;  /* 0x0000020b24007986 */ /* 0x000fe8000c101506 */
[----:B------:R-:W-:Y:S04]  /*5570*/  STG.E.U16 desc[UR6][R36.64+0x6], R12 ;  /* 0x0000060c24007986 */ /* 0x000fe8000c101506 */
[----:B------:R0:W-:Y:S04]  /*5580*/  STG.E.U16 desc[UR6][R38.64+0x2], R5 ;  /* 0x0000020526007986 */ /* 0x0001e8000c101506 */
[----:B------:R1:W-:Y:S01]  /*5590*/  STG.E.U16 desc[UR6][R38.64+0x6], R7 ;  /* 0x0000060726007986 */ /* 0x0003e2000c101506 */
[----:B0-----:R-:W-:-:S02]  /*55a0*/  PRMT R5, R3, 0x7610, R5 ;  /* 0x0000761003057816 */ /* 0x001fc40000000005 */
[----:B-1----:R-:W-:Y:S02]  /*55b0*/  PRMT R7, R3, 0x7632, R7 ;  /* 0x0000763203077816 */ /* 0x002fe40000000007 */
[----:B----4-:R-:W-:Y:S02]  /*55c0*/  F2FP.BF16.F32.PACK_AB R3, R44, R2 ;  /* 0x000000022c03723e */ /* 0x010fe400000010ff */
[----:B------:R-:W3:Y:S01]  /*55d0*/  LDL.LU R2, [R1+0x14c] ;  /* 0x00014c0001027983 */ /* 0x000ee20000300800 */
[----:B------:R-:W-:Y:S02]  /*55e0*/  F2FP.BF16.F32.PACK_AB R6, R60, R6 ;  /* 0x000000063c06723e */ /* 0x000fe400000010ff */
[----:B------:R-:W-:Y:S01]  /*55f0*/  F2FP.BF16.F32.PACK_AB R0, R0, R43 ;  /* 0x0000002b0000723e */ /* 0x000fe200000010ff */
[----:B------:R-:W-:Y:S01]  /*5600*/  STG.E.U16 desc[UR6][R38.64], R19 ;  /* 0x0000001326007986 */ /* 0x000fe2000c101506 */
[----:B------:R-:W-:Y:S02]  /*5610*/  PRMT R10, R6, 0x7632, R10 ;  /* 0x00007632060a7816 */ /* 0x000fe4000000000a */
[----:B------:R-:W-:Y:S01]  /*5620*/  PRMT R23, R4, 0x7632, R23 ;  /* 0x0000763204177816 */ /* 0x000fe20000000017 */
[----:B------:R-:W-:Y:S01]  /*5630*/  STG.E.U16 desc[UR6][R38.64+0x4], R8 ;  /* 0x0000040826007986 */ /* 0x000fe2000c101506 */
[----:B------:R-:W-:-:S03]  /*5640*/  PRMT R24, R3, 0x7632, R24 ;  /* 0x0000763203187816 */ /* 0x000fc60000000018 */
        /* <DEDUP_REMOVED lines=14> */
[----:B---3--:R-:W-:-:S04]  /*5730*/  IADD3 R2, P0, R2, 0x2, RZ ;  /* 0x0000000202027810 */ /* 0x008fc80007f1e0ff */
[----:B--2---:R-:W-:Y:S02]  /*5740*/  IADD3.X R45, RZ, R45, RZ, P0, !PT ;  /* 0x0000002dff2d7210 */ /* 0x004fe400007fe4ff */
[----:B------:R-:W-:-:S03]  /*5750*/  ISETP.GE.U32.AND P0, PT, R2, UR8, PT ;  /* 0x0000000802007c0c */ /* 0x000fc6000bf06070 */
[----:B------:R4:W-:Y:S01]  /*5760*/  STL [R1+0xc8], R45 ;  /* 0x0000c82d01007387 */ /* 0x0009e20000100800 */
[----:B------:R-:W-:-:S13]  /*5770*/  ISETP.GE.AND.EX P0, PT, R45, UR9, PT, P0 ;  /* 0x000000092d007c0c */ /* 0x000fda000bf06300 */
[----:B----4-:R-:W-:Y:S05]  /*5780*/  @!P0 BRA `(.L_x_1459) ;  /* 0xffffffa800a48947 */ /* 0x010fea000383ffff */
[----:B------:R-:W-:Y:S05]  /*5790*/  EXIT ;  /* 0x000000000000794d */ /* 0x000fea0003800000 */
.L_x_1460:
        /* <DEDUP_REMOVED lines=14> */
.L_x_3026:


//--------------------- .text._ZN13group_norm_v214gn_cuda_kernelI13__nv_bfloat16Li480ELi1ELi16ELi60ELi4096ELb1ELi32ELi960ELi960ELi4ELb1ELi1ELb0ELb0ENS_16CompileConditionILi900EEEEEvPT_PKS4_S7_S7_flPfS8_Pj --------------------------
	.section	.text._ZN13group_norm_v214gn_cuda_kernelI13__nv_bfloat16Li480ELi1ELi16ELi60ELi4096ELb1ELi32ELi960ELi960ELi4ELb1ELi1ELb0ELb0ENS_16CompileConditionILi900EEEEEvPT_PKS4_S7_S7_flPfS8_Pj,"ax",@progbits
	.align	128
        .global         _ZN13group_norm_v214gn_cuda_kernelI13__nv_bfloat16Li480ELi1ELi16ELi60ELi4096ELb1ELi32ELi960ELi960ELi4ELb1ELi1ELb0ELb0ENS_16CompileConditionILi900EEEEEvPT_PKS4_S7_S7_flPfS8_Pj
        .type           _ZN13group_norm_v214gn_cuda_kernelI13__nv_bfloat16Li480ELi1ELi16ELi60ELi4096ELb1ELi32ELi960ELi960ELi4ELb1ELi1ELb0ELb0ENS_16CompileConditionILi900EEEEEvPT_PKS4_S7_S7_flPfS8_Pj,@function
        .size           _ZN13group_norm_v214gn_cuda_kernelI13__nv_bfloat16Li480ELi1ELi16ELi60ELi4096ELb1ELi32ELi960ELi960ELi4ELb1ELi1ELb0ELb0ENS_16CompileConditionILi900EEEEEvPT_PKS4_S7_S7_flPfS8_Pj,(.L_x_3027 - _ZN13group_norm_v214gn_cuda_kernelI13__nv_bfloat16Li480ELi1ELi16ELi60ELi4096ELb1ELi32ELi960ELi960ELi4ELb1ELi1ELb0ELb0ENS_16CompileConditionILi900EEEEEvPT_PKS4_S7_S7_flPfS8_Pj)
        .other          _ZN13group_norm_v214gn_cuda_kernelI13__nv_bfloat16Li480ELi1ELi16ELi60ELi4096ELb1ELi32ELi960ELi960ELi4ELb1ELi1ELb0ELb0ENS_16CompileConditionILi900EEEEEvPT_PKS4_S7_S7_flPfS8_Pj,@"STO_CUDA_ENTRY STV_DEFAULT"
_ZN13group_norm_v214gn_cuda_kernelI13__nv_bfloat16Li480ELi1ELi16ELi60ELi4096ELb1ELi32ELi960ELi960ELi4ELb1ELi1ELb0ELb0ENS_16CompileConditionILi900EEEEEvPT_PKS4_S7_S7_flPfS8_Pj:
.text._ZN13group_norm_v214gn_cuda_kernelI13__nv_bfloat16Li480ELi1ELi16ELi60ELi4096ELb1ELi32ELi960ELi960ELi4ELb1ELi1ELb0ELb0ENS_16CompileConditionILi900EEEEEvPT_PKS4_S7_S7_flPfS8_Pj:
        /* <DEDUP_REMOVED lines=19> */
[C---:B--2---:R-:W-:Y:S02]  /*0130*/  LOP3.LUT R0, R6.reuse, 0x7f, RZ, 0xc0, !PT ;  /* 0x0000007f06007812 */ /* 0x044fe400078ec0ff */
[----:B------:R-:W-:Y:S02]  /*0140*/  SHF.R.U32.HI R7, RZ, 0x7, R3 ;  /* 0x00000007ff077819 */ /* 0x000fe40000011603 */
[C---:B------:R-:W-:Y:S01]  /*0150*/  SHF.L.U32 R9, R5.reuse, 0x7, RZ ;  /* 0x0000000705097819 */ /* 0x040fe200000006ff */
[----:B------:R-:W-:Y:S01]  /*0160*/  IMAD R5, R5, 0x3c, RZ ;  /* 0x0000003c05057824 */ /* 0x000fe200078e02ff */
[----:B------:R-:W-:Y:S01]  /*0170*/  LOP3.LUT P0, RZ, R6, 0x7f, RZ, 0xc0, !PT ;  /* 0x0000007f06ff7812 */ /* 0x000fe2000780c0ff */
[----:B------:R-:W-:Y:S01]  /*0180*/  IMAD R2, R7, -0xf0, R23 ;  /* 0xffffff1007027824 */ /* 0x000fe200078e0217 */
[----:B------:R-:W-:-:S02]  /*0190*/  LOP3.LUT R6, R9, 0xffffff80, R0, 0xe2, !PT ;  /* 0xffffff8009067812 */ /* 0x000fc400078ee200 */
[----:B------:R-:W-:Y:S01]  /*01a0*/  ISETP.GT.U32.OR P0, PT, R23, 0xf, P0 ;  /* 0x0000000f1700780c */ /* 0x000fe20000704470 */
[C---:B------:R-:W-:Y:S01]  /*01b0*/  IMAD R4, R2.reuse, 0x18, R24 ;  /* 0x0000001802047824 */ /* 0x040fe200078e0218 */
[C---:B------:R-:W-:Y:S01]  /*01c0*/  IADD3 R6, R5.reuse, 0x10, RZ ;  /* 0x0000001005067810 */ /* 0x040fe20007ffe0ff */
[----:B------:R-:W-:Y:S01]  /*01d0*/  IMAD.WIDE.U32 R2, R2, -0x77777777, RZ ;  /* 0x8888888902027825 */ /* 0x000fe200078e00ff */
[----:B------:R-:W-:Y:S02]  /*01e0*/  IADD3 R2, R5, 0x4, RZ ;  /* 0x0000000405027810 */ /* 0x000fe40007ffe0ff */
[----:B------:R-:W-:Y:S02]  /*01f0*/  LEA R4, R7, R4, 0x3 ;  /* 0x0000000407047211 */ /* 0x000fe400078e18ff */
[----:B------:R-:W-:Y:S02]  /*0200*/  LOP3.LUT R0, R3, 0xf8, RZ, 0xc0, !PT ;  /* 0x000000f803007812 */ /* 0x000fe400078ec0ff */
[----:B------:R-:W-:Y:S01]  /*0210*/  IADD3 R3, R5, 0x8, RZ ;  /* 0x0000000805037810 */ /* 0x000fe20007ffe0ff */
[----:B------:R0:W-:Y:S01]  /*0220*/  STL [R1+0x1c], R4 ;  /* 0x00001c0401007387 */ /* 0x0001e20000100800 */
[----:B------:R-:W-:-:S02]  /*0230*/  SHF.R.U32.HI R2, RZ, 0x2, R2 ;  /* 0x00000002ff027819 */ /* 0x000fc40000011602 */
[----:B------:R-:W-:Y:S01]  /*0240*/  SHF.R.U32.HI R3, RZ, 0x2, R3 ;  /* 0x00000002ff037819 */ /* 0x000fe20000011603 */
[----:B------:R1:W-:Y:S01]  /*0250*/  STL [R1+0x18], R0 ;  /* 0x0000180001007387 */ /* 0x0003e20000100800 */
[----:B------:R-:W-:Y:S02]  /*0260*/  SHF.L.U32 R23, R23, 0x3, RZ ;  /* 0x0000000317177819 */ /* 0x000fe400000006ff */
[C---:B------:R-:W-:Y:S02]  /*0270*/  IADD3 R8, R5.reuse, 0x14, RZ ;  /* 0x0000001405087810 */ /* 0x040fe40007ffe0ff */
[C---:B------:R-:W-:Y:S02]  /*0280*/  IADD3 R10, R5.reuse, 0x18, RZ ;  /* 0x00000018050a7810 */ /* 0x040fe40007ffe0ff */
[C---:B0-----:R-:W-:Y:S02]  /*0290*/  IADD3 R4, R5.reuse, 0xc, RZ ;  /* 0x0000000c05047810 */ /* 0x041fe40007ffe0ff */
[----:B------:R-:W-:-:S02]  /*02a0*/  IADD3 R12, R5, 0x1c, RZ ;  /* 0x0000001c050c7810 */ /* 0x000fc40007ffe0ff */
[----:B-1----:R-:W-:Y:S02]  /*02b0*/  SHF.R.U32.HI R0, RZ, 0x2, R5 ;  /* 0x00000002ff007819 */ /* 0x002fe40000011605 */
[C---:B------:R-:W-:Y:S02]  /*02c0*/  IADD3 R14, R5.reuse, 0x20, RZ ;  /* 0x00000020050e7810 */ /* 0x040fe40007ffe0ff */
[C---:B------:R-:W-:Y:S01]  /*02d0*/  IADD3 R16, R5.reuse, 0x24, RZ ;  /* 0x0000002405107810 */ /* 0x040fe20007ffe0ff */
[----:B------:R-:W-:Y:S01]  /*02e0*/  IMAD R0, R0, 0x18, R24 ;  /* 0x0000001800007824 */ /* 0x000fe200078e0218 */
[C---:B------:R-:W-:Y:S02]  /*02f0*/  IADD3 R18, R5.reuse, 0x28, RZ ;  /* 0x0000002805127810 */ /* 0x040fe40007ffe0ff */
[C---:B------:R-:W-:Y:S02]  /*0300*/  IADD3 R19, R5.reuse, 0x2c, RZ ;  /* 0x0000002c05137810 */ /* 0x040fe40007ffe0ff */
[----:B------:R-:W-:-:S02]  /*0310*/  IADD3 R20, R5, 0x30, RZ ;  /* 0x0000003005147810 */ /* 0x000fc40007ffe0ff */
[C---:B------:R-:W-:Y:S02]  /*0320*/  IADD3 R21, R5.reuse, 0x34, RZ ;  /* 0x0000003405157810 */ /* 0x040fe40007ffe0ff */
[----:B------:R-:W-:Y:S02]  /*0330*/  IADD3 R22, R5, 0x38, RZ ;  /* 0x0000003805167810 */ /* 0x000fe40007ffe0ff */
[----:B------:R-:W-:Y:S01]  /*0340*/  SHF.R.U32.HI R5, RZ, 0x2, R4 ;  /* 0x00000002ff057819 */ /* 0x000fe20000011604 */
[----:B------:R-:W-:Y:S01]  /*0350*/  IMAD R4, R2, 0x18, R24 ;  /* 0x0000001802047824 */ /* 0x000fe200078e0218 */
[----:B------:R-:W-:Y:S01]  /*0360*/  SHF.R.U32.HI R7, RZ, 0x2, R6 ;  /* 0x00000002ff077819 */ /* 0x000fe20000011606 */
[----:B------:R-:W-:Y:S01]  /*0370*/  IMAD R6, R3, 0x18, R24 ;  /* 0x0000001803067824 */ /* 0x000fe200078e0218 */
[----:B------:R-:W-:Y:S01]  /*0380*/  LOP3.LUT R117, R23, 0x8, RZ, 0xc0, !PT ;  /* 0x0000000817757812 */ /* 0x000fe200078ec0ff */
[----:B------:R-:W-:Y:S01]  /*0390*/  HFMA2.MMA R3, -RZ, RZ, 0, 0 ;  /* 0x00000000ff037435 */ /* 0x000fe200000001ff */
[----:B------:R-:W-:Y:S01]  /*03a0*/  SHF.R.U32.HI R9, RZ, 0x2, R8 ;  /* 0x00000002ff097819 */ /* 0x000fe20000011608 */
[----:B------:R-:W-:Y:S01]  /*03b0*/  IMAD R8, R5, 0x18, R24 ;  /* 0x0000001805087824 */ /* 0x000fe200078e0218 */
[----:B------:R-:W-:-:S02]  /*03c0*/  IADD3 R5, R0, R117, RZ ;  /* 0x0000007500057210 */ /* 0x000fc40007ffe0ff */
[----:B------:R-:W-:Y:S01]  /*03d0*/  SHF.R.U32.HI R11, RZ, 0x2, R10 ;  /* 0x00000002ff0b7819 */ /* 0x000fe2000001160a */
[----:B------:R-:W-:Y:S01]  /*03e0*/  IMAD R10, R7, 0x18, R24 ;  /* 0x00000018070a7824 */ /* 0x000fe200078e0218 */
[----:B------:R-:W-:Y:S01]  /*03f0*/  IADD3 R4, R117, R4, RZ ;  /* 0x0000000475047210 */ /* 0x000fe20007ffe0ff */
[----:B------:R0:W-:Y:S01]  /*0400*/  STL [R1+0x14], R5 ;  /* 0x0000140501007387 */ /* 0x0001e20000100800 */
[----:B------:R-:W-:Y:S01]  /*0410*/  SHF.R.U32.HI R13, RZ, 0x2, R12 ;  /* 0x00000002ff0d7819 */ /* 0x000fe2000001160c */
[----:B------:R-:W-:Y:S01]  /*0420*/  IMAD R12, R9, 0x18, R24 ;  /* 0x00000018090c7824 */ /* 0x000fe200078e0218 */
[----:B------:R-:W-:Y:S01]  /*0430*/  IADD3 R0, R117, R6, RZ ;  /* 0x0000000675007210 */ /* 0x000fe20007ffe0ff */
[----:B------:R1:W-:Y:S01]  /*0440*/  STL [R1+0x10], R4 ;  /* 0x0000100401007387 */ /* 0x0003e20000100800 */
[----:B------:R-:W-:Y:S01]  /*0450*/  SHF.R.U32.HI R15, RZ, 0x2, R14 ;  /* 0x00000002ff0f7819 */ /* 0x000fe2000001160e */
[----:B------:R-:W-:Y:S01]  /*0460*/  IMAD R14, R11, 0x18, R24 ;  /* 0x000000180b0e7824 */ /* 0x000fe200078e0218 */
[----:B------:R-:W-:Y:S01]  /*0470*/  SHF.R.U32.HI R17, RZ, 0x2, R16 ;  /* 0x00000002ff117819 */ /* 0x000fe20000011610 */
[----:B------:R2:W-:Y:S01]  /*0480*/  STL [R1+0xc], R0 ;  /* 0x00000c0001007387 */ /* 0x0005e20000100800 */
[----:B------:R-:W-:Y:S01]  /*0490*/  SHF.R.U32.HI R18, RZ, 0x2, R18 ;  /* 0x00000002ff127819 */ /* 0x000fe20000011612 */
[--C-:B------:R-:W-:Y:S01]  /*04a0*/  IMAD R124, R13, 0x18, R24.reuse ;  /* 0x000000180d7c7824 */ /* 0x100fe200078e0218 */
[----:B0-----:R-:W-:Y:S01]  /*04b0*/  IADD3 R5, R117, R8, RZ ;  /* 0x0000000875057210 */ /* 0x001fe20007ffe0ff */
[--C-:B------:R-:W-:Y:S01]  /*04c0*/  IMAD R16, R15, 0x18, R24.reuse ;  /* 0x000000180f107824 */ /* 0x100fe200078e0218 */
[----:B------:R-:W-:Y:S01]  /*04d0*/  SHF.R.U32.HI R19, RZ, 0x2, R19 ;  /* 0x00000002ff137819 */ /* 0x000fe20000011613 */
[----:B------:R-:W-:Y:S01]  /*04e0*/  IMAD R122, R17, 0x18, R24 ;  /* 0x00000018117a7824 */ /* 0x000fe200078e0218 */
[C---:B-1----:R-:W-:Y:S01]  /*04f0*/  IADD3 R4, R117.reuse, R10, RZ ;  /* 0x0000000a75047210 */ /* 0x042fe20007ffe0ff */
[----:B------:R-:W-:Y:S01]  /*0500*/  STL [R1+0x8], R5 ;  /* 0x0000080501007387 */ /* 0x000fe20000100800 */
[----:B------:R-:W-:Y:S01]  /*0510*/  SHF.R.U32.HI R20, RZ, 0x2, R20 ;  /* 0x00000002ff147819 */ /* 0x000fe20000011614 */
[--C-:B------:R-:W-:Y:S01]  /*0520*/  IMAD R18, R18, 0x18, R24.reuse ;  /* 0x0000001812127824 */ /* 0x100fe200078e0218 */
[----:B--2---:R-:W-:Y:S01]  /*0530*/  IADD3 R0, R117, R12, RZ ;  /* 0x0000000c75007210 */ /* 0x004fe20007ffe0ff */
[----:B------:R0:W-:Y:S01]  /*0540*/  STL [R1+0x4], R4 ;  /* 0x0000040401007387 */ /* 0x0001e20000100800 */
[----:B------:R-:W-:Y:S01]  /*0550*/  SHF.R.U32.HI R21, RZ, 0x2, R21 ;  /* 0x00000002ff157819 */ /* 0x000fe20000011615 */
[----:B------:R-:W-:Y:S01]  /*0560*/  IMAD R120, R19, 0x18, R24 ;  /* 0x0000001813787824 */ /* 0x000fe200078e0218 */
[----:B------:R-:W-:Y:S01]  /*0570*/  SHF.R.U32.HI R22, RZ, 0x2, R22 ;  /* 0x00000002ff167819 */ /* 0x000fe20000011616 */
[----:B------:R1:W-:Y:S01]  /*0580*/  STL [R1], R0 ;  /* 0x0000000001007387 */ /* 0x0003e20000100800 */
[----:B------:R-:W-:Y:S01]  /*0590*/  ISETP.EQ.U32.AND P1, PT, RZ, UR6, PT ;  /* 0x00000006ff007c0c */ /* 0x000fe2000bf22070 */
[--C-:B------:R-:W-:Y:S01]  /*05a0*/  IMAD R20, R20, 0x18, R24.reuse ;  /* 0x0000001814147824 */ /* 0x100fe200078e0218 */
[----:B------:R-:W-:Y:S01]  /*05b0*/  MOV R2, UR8 ;  /* 0x0000000800027c02 */ /* 0x000fe20008000f00 */
[--C-:B------:R-:W-:Y:S01]  /*05c0*/  IMAD R118, R21, 0x18, R24.reuse ;  /* 0x0000001815767824 */ /* 0x100fe200078e0218 */
[----:B------:R-:W-:Y:S01]  /*05d0*/  ISETP.EQ.OR.EX P0, PT, RZ, UR7, P0, P1 ;  /* 0x00000007ff007c0c */ /* 0x000fe20008702710 */
[----:B------:R-:W-:Y:S01]  /*05e0*/  IMAD R22, R22, 0x18, R24 ;  /* 0x0000001816167824 */ /* 0x000fe200078e0218 */
[----:B---3--:R-:W-:Y:S01]  /*05f0*/  LEA R76, P1, R2, R76, 0x2 ;  /* 0x0000004c024c7211 */ /* 0x008fe200078210ff */
[----:B------:R-:W-:Y:S01]  /*0600*/  ULDC.64 UR6, c[0x0][0x208] ;  /* 0x0000820000067ab9 */ /* 0x000fe20000000a00 */
[----:B------:R-:W-:-:S02]  /*0610*/  IADD3 R125, R117, R14, RZ ;  /* 0x0000000e757d7210 */ /* 0x000fc40007ffe0ff */
[C---:B------:R-:W-:Y:S02]  /*0620*/  IADD3 R124, R117.reuse, R124, RZ ;  /* 0x0000007c757c7210 */ /* 0x040fe40007ffe0ff */
[C---:B------:R-:W-:Y:S02]  /*0630*/  IADD3 R123, R117.reuse, R16, RZ ;  /* 0x00000010757b7210 */ /* 0x040fe40007ffe0ff */
[C---:B------:R-:W-:Y:S02]  /*0640*/  IADD3 R122, R117.reuse, R122, RZ ;  /* 0x0000007a757a7210 */ /* 0x040fe40007ffe0ff */
[C---:B------:R-:W-:Y:S02]  /*0650*/  IADD3 R121, R117.reuse, R18, RZ ;  /* 0x0000001275797210 */ /* 0x040fe40007ffe0ff */
[C---:B------:R-:W-:Y:S02]  /*0660*/  IADD3 R120, R117.reuse, R120, RZ ;  /* 0x0000007875787210 */ /* 0x040fe40007ffe0ff */
[----:B------:R-:W-:-:S02]  /*0670*/  IADD3 R119, R117, R20, RZ ;  /* 0x0000001475777210 */ /* 0x000fc40007ffe0ff */
[C---:B------:R-:W-:Y:S02]  /*0680*/  IADD3 R118, R117.reuse, R118, RZ ;  /* 0x0000007675767210 */ /* 0x040fe40007ffe0ff */
[----:B------:R-:W-:Y:S02]  /*0690*/  IADD3 R117, R117, R22, RZ ;  /* 0x0000001675757210 */ /* 0x000fe40007ffe0ff */
[----:B------:R-:W-:Y:S02]  /*06a0*/  LEA.HI.X R77, R2, R77, R3, 0x2, P1 ;  /* 0x0000004d024d7211 */ /* 0x000fe400008f1403 */
[----:B01----:R-:W-:-:S07]  /*06b0*/  MOV R4, RZ ;  /* 0x000000ff00047202 */ /* 0x003fce0000000f00 */
.L_x_1469:
[----:B------:R-:W0:Y:S01]  /*06c0*/  S2R R86, SR_TID.X ;  /* 0x0000000000567919 */ /* 0x000e220000002100 */
[----:B------:R-:W1:Y:S01]  /*06d0*/  S2UR UR14, SR_CTAID.X ;  /* 0x00000000000e79c3 */ /* 0x000e620000002500 */
[----:B------:R-:W-:Y:S01]  /*06e0*/  MOV R23, RZ ;  /* 0x000000ff00177202 */ /* 0x000fe20000000f00 */
[----:B------:R-:W-:Y:S01]  /*06f0*/  IMAD R115, R3, 0x3c0000, RZ ;  /* 0x003c000003737824 */ /* 0x000fe200078e02ff */
[----:B------:R-:W-:Y:S01]  /*0700*/  ULDC.64 UR10, c[0x0][0x218] ;  /* 0x00008600000a7ab9 */ /* 0x000fe20000000a00 */
[----:B------:R-:W-:Y:S01]  /*0710*/  ULDC.64 UR12, c[0x0][0x228] ;  /* 0x00008a00000c7ab9 */ /* 0x000fe20000000a00 */
[----:B--2---:R-:W2:Y:S01]  /*0720*/  LDL R82, [R1+0x1c] ;  /* 0x00001c0001527983 */ /* 0x004ea20000100800 */
[----:B-1----:R-:W-:-:S04]  /*0730*/  USHF.L.U32 UR5, UR14, 0x5, URZ ;  /* 0x000000050e057899 */ /* 0x002fc8000800063f */
[----:B------:R-:W-:Y:S01]  /*0740*/  ULOP3.LUT UR5, UR5, 0xfe0, URZ, 0xc0, !UPT ;  /* 0x00000fe005057892 */ /* 0x000fe2000f8ec03f */
[----:B0-----:R-:W-:-:S05]  /*0750*/  IMAD.WIDE.U32 R6, R86, -0x77777777, RZ ;  /* 0x8888888956067825 */ /* 0x001fca00078e00ff */
[----:B------:R-:W-:-:S04]  /*0760*/  SHF.R.U32.HI R6, RZ, 0x7, R7 ;  /* 0x00000007ff067819 */ /* 0x000fc80000011607 */
[C---:B------:R-:W-:Y:S01]  /*0770*/  IADD3 R0, R6.reuse, UR5, RZ ;  /* 0x0000000506007c10 */ /* 0x040fe2000fffe0ff */
[----:B------:R-:W-:-:S05]  /*0780*/  IMAD R22, R6, -0xf0, R86 ;  /* 0xffffff1006167824 */ /* 0x000fca00078e0256 */
[----:B------:R-:W-:-:S05]  /*0790*/  SHF.L.U32 R22, R22, 0x2, RZ ;  /* 0x0000000216167819 */ /* 0x000fca00000006ff */
[----:B------:R-:W-:-:S04]  /*07a0*/  IMAD.WIDE.U32 R20, R2, 0x3c0000, R22 ;  /* 0x003c000002147825 */ /* 0x000fc800078e0016 */
[----:B------:R-:W-:Y:S01]  /*07b0*/  IMAD R23, R0, 0x3c0, RZ ;  /* 0x000003c000177824 */ /* 0x000fe200078e02ff */
[----:B------:R-:W-:-:S04]  /*07c0*/  IADD3 R115, R21, R115, RZ ;  /* 0x0000007315737210 */ /* 0x000fc80007ffe0ff */
[C---:B------:R-:W-:Y:S02]  /*07d0*/  IADD3 R5, P1, R23.reuse, R20, RZ ;  /* 0x0000001417057210 */ /* 0x040fe40007f3e0ff */
[----:B------:R-:W-:Y:S02]  /*07e0*/  IADD3 R7, R23, 0x780, RZ ;  /* 0x0000078017077810 */ /* 0x000fe40007ffe0ff */
[----:B------:R-:W-:Y:S02]  /*07f0*/  IADD3.X R100, RZ, R115, RZ, P1, !PT ;  /* 0x00000073ff647210 */ /* 0x000fe40000ffe4ff */
[----:B------:R-:W-:-:S04]  /*0800*/  LEA R74, P1, R5, UR10, 0x1 ;  /* 0x0000000a054a7c11 */ /* 0x000fc8000f8208ff */
[----:B------:R-:W-:Y:S02]  /*0810*/  LEA.HI.X R75, R5, UR11, R100, 0x1, P1 ;  /* 0x0000000b054b7c11 */ /* 0x000fe400088f0c64 */
[----:B------:R-:W-:-:S04]  /*0820*/  IADD3 R6, P1, R7, R20, RZ ;  /* 0x0000001407067210 */ /* 0x000fc80007f3e0ff */
[----:B------:R-:W3:Y:S01]  /*0830*/  LDG.E.64.CONSTANT R74, desc[UR6][R74.64] ;  /* 0x000000064a4a7981 */ /* 0x000ee2000c1e9b00 */
[----:B------:R-:W-:Y:S02]  /*0840*/  IADD3.X R101, RZ, R115, RZ, P1, !PT ;  /* 0x00000073ff657210 */ /* 0x000fe40000ffe4ff */
[C---:B------:R-:W-:Y:S02]  /*0850*/  LEA R72, P1, R6.reuse, UR10, 0x1 ;  /* 0x0000000a06487c11 */ /* 0x040fe4000f8208ff */
        /* <DEDUP_REMOVED lines=8> */
[----:B------:R-:W-:-:S04]  /*08e0*/  IADD3 R8, P1, R9, R20, RZ ;  /* 0x0000001409087210 */ /* 0x000fc80007f3e0ff */
[----:B------:R-:W2:Y:S01]  /*08f0*/  LDG.E.64.CONSTANT R70, desc[UR6][R70.64] ;  /* 0x0000000646467981 */ /* 0x000ea2000c1e9b00 */
[----:B------:R-:W-:Y:S02]  /*0900*/  IADD3.X R103, RZ, R115, RZ, P1, !PT ;  /* 0x00000073ff677210 */ /* 0x000fe40000ffe4ff */
[C---:B------:R-:W-:Y:S02]  /*0910*/  LEA R68, P1, R8.reuse, UR10, 0x1 ;  /* 0x0000000a08447c11 */ /* 0x040fe4000f8208ff */
[----:B------:R-:W-:Y:S02]  /*0920*/  IADD3 R9, R23, 0x1e00, RZ ;  /* 0x00001e0017097810 */ /* 0x000fe40007ffe0ff */
[----:B------:R-:W-:Y:S02]  /*0930*/  LEA.HI.X R69, R8, UR11, R103, 0x1, P1 ;  /* 0x0000000b08457c11 */ /* 0x000fe400088f0c67 */
[----:B------:R-:W-:-:S04]  /*0940*/  IADD3 R9, P1, R9, R20, RZ ;  /* 0x0000001409097210 */ /* 0x000fc80007f3e0ff */
[----:B------:R-:W2:Y:S01]  /*0950*/  LDG.E.64.CONSTANT R68, desc[UR6][R68.64] ;  /* 0x0000000644447981 */ /* 0x000ea2000c1e9b00 */
        /* <DEDUP_REMOVED lines=55> */
[----:B------:R-:W-:-:S04]  /*0cd0*/  LEA R48, P1, R18, UR10, 0x1 ;  /* 0x0000000a12307c11 */ /* 0x000fc8000f8208ff */
[----:B------:R-:W-:Y:S02]  /*0ce0*/  LEA.HI.X R49, R18, UR11, R113, 0x1, P1 ;  /* 0x0000000b12317c11 */ /* 0x000fe400088f0c71 */
[----:B------:R-:W-:-:S04]  /*0cf0*/  IADD3 R19, R23, 0x6900, RZ ;  /* 0x0000690017137810 */ /* 0x000fc80007ffe0ff */
[----:B------:R-:W2:Y:S01]  /*0d00*/  LDG.E.64.CONSTANT R48, desc[UR6][R48.64] ;  /* 0x0000000630307981 */ /* 0x000ea2000c1e9b00 */
[----:B------:R-:W-:-:S04]  /*0d10*/  IADD3 R19, P1, R19, R20, RZ ;  /* 0x0000001413137210 */ /* 0x000fc80007f3e0ff */
        /* <DEDUP_REMOVED lines=8> */
[----:B------:R-:W-:Y:S01]  /*0da0*/  LEA.HI.X R45, R20, UR11, R115, 0x1, P1 ;  /* 0x0000000b142d7c11 */ /* 0x000fe200088f0c73 */
[----:B------:R-:W-:-:S05]  /*0db0*/  ULDC.64 UR10, c[0x0][0x220] ;  /* 0x00008800000a7ab9 */ /* 0x000fca0000000a00 */
[----:B------:R-:W2:Y:S01]  /*0dc0*/  LDG.E.64.CONSTANT R44, desc[UR6][R44.64] ;  /* 0x000000062c2c7981 */ /* 0x000ea2000c1e9b00 */
        /* <DEDUP_REMOVED lines=8> */
[C---:B------:R-:W-:Y:S01]  /*0e50*/  ISETP.GT.U32.AND P2, PT, R86.reuse, 0x1f, PT ;  /* 0x0000001f5600780c */ /* 0x040fe20003f44070 */
[----:B------:R-:W-:Y:S01]  /*0e60*/  BSSY B0, `(.L_x_1461) ;  /* 0x0000119000007945 */ /* 0x000fe20003800000 */
[----:B------:R-:W-:Y:S02]  /*0e70*/  LOP3.LUT P1, RZ, R86, 0xffffffe1, RZ, 0xc0, !PT ;  /* 0xffffffe156ff7812 */ /* 0x000fe4000782c0ff */
[C---:B---3--:R-:W-:Y:S02]  /*0e80*/  PRMT R21, R74.reuse, 0x7632, R21 ;  /* 0x000076324a157816 */ /* 0x048fe40000000015 */
[----:B------:R-:W-:-:S02]  /*0e90*/  SHF.L.U32 R0, R74, 0x10, RZ ;  /* 0x000000104a007819 */ /* 0x000fc400000006ff */
[----:B------:R-:W-:Y:S02]  /*0ea0*/  SHF.L.U32 R24, R21, 0x10, RZ ;  /* 0x0000001015187819 */ /* 0x000fe400000006ff */
[C---:B------:R-:W-:Y:S01]  /*0eb0*/  SHF.L.U32 R99, R75.reuse, 0x10, RZ ;  /* 0x000000104b637819 */ /* 0x040fe200000006ff */
[----:B------:R-:W-:Y:S01]  /*0ec0*/  FADD.FTZ R22, RZ, R0 ;  /* 0x00000000ff167221 */ /* 0x000fe20000010000 */
[----:B------:R-:W-:Y:S01]  /*0ed0*/  FFMA.FTZ R23, R0, R0, RZ ;  /* 0x0000000000177223 */ /* 0x000fe200000100ff */
[----:B------:R-:W-:Y:S02]  /*0ee0*/  PRMT R21, R75, 0x7632, R21 ;  /* 0x000076324b157816 */ /* 0x000fe40000000015 */
[----:B------:R-:W-:Y:S01]  /*0ef0*/  FADD.FTZ R22, R22, R24 ;  /* 0x0000001816167221 */ /* 0x000fe20000010000 */
[----:B------:R-:W-:Y:S01]  /*0f00*/  FFMA.FTZ R24, R24, R24, R23 ;  /* 0x0000001818187223 */ /* 0x000fe20000010017 */
[----:B------:R-:W-:Y:S02]  /*0f10*/  SHF.L.U32 R23, R21, 0x10, RZ ;  /* 0x0000001015177819 */ /* 0x000fe400000006ff */
[----:B------:R-:W-:Y:S01]  /*0f20*/  FADD.FTZ R22, R22, R99 ;  /* 0x0000006316167221 */ /* 0x000fe20000010000 */
[----:B------:R-:W-:Y:S01]  /*0f30*/  FFMA.FTZ R24, R99, R99, R24 ;  /* 0x0000006363187223 */ /* 0x000fe20000010018 */
[----:B----4-:R-:W-:-:S02]  /*0f40*/  SHF.L.U32 R98, R72, 0x10, RZ ;  /* 0x0000001048627819 */ /* 0x010fc400000006ff */
[----:B------:R-:W-:Y:S01]  /*0f50*/  PRMT R21, R72, 0x7632, R21 ;  /* 0x0000763248157816 */ /* 0x000fe20000000015 */
[----:B------:R-:W-:Y:S01]  /*0f60*/  FADD.FTZ R25, R22, R23 ;  /* 0x0000001716197221 */ /* 0x000fe20000010000 */
[----:B------:R-:W-:Y:S01]  /*0f70*/  FFMA.FTZ R23, R23, R23, R24 ;  /* 0x0000001717177223 */ /* 0x000fe20000010018 */
[----:B------:R-:W-:Y:S02]  /*0f80*/  SHF.L.U32 R97, R73, 0x10, RZ ;  /* 0x0000001049617819 */ /* 0x000fe400000006ff */
[----:B------:R-:W-:Y:S01]  /*0f90*/  SHF.L.U32 R22, R21, 0x10, RZ ;  /* 0x0000001015167819 */ /* 0x000fe200000006ff */
[----:B------:R-:W-:Y:S01]  /*0fa0*/  FADD.FTZ R25, R25, R98 ;  /* 0x0000006219197221 */ /* 0x000fe20000010000 */
[----:B------:R-:W-:Y:S01]  /*0fb0*/  FFMA.FTZ R23, R98, R98, R23 ;  /* 0x0000006262177223 */ /* 0x000fe20000010017 */
[----:B------:R-:W-:Y:S02]  /*0fc0*/  PRMT R21, R73, 0x7632, R21 ;  /* 0x0000763249157816 */ /* 0x000fe40000000015 */
[----:B------:R-:W-:Y:S01]  /*0fd0*/  FADD.FTZ R24, R25, R22 ;  /* 0x0000001619187221 */ /* 0x000fe20000010000 */
[----:B------:R-:W-:Y:S01]  /*0fe0*/  FFMA.FTZ R22, R22, R22, R23 ;  /* 0x0000001616167223 */ /* 0x000fe20000010017 */
[----:B------:R-:W-:-:S02]  /*0ff0*/  SHF.L.U32 R23, R21, 0x10, RZ ;  /* 0x0000001015177819 */ /* 0x000fc400000006ff */
[----:B------:R-:W-:Y:S01]  /*1000*/  FADD.FTZ R24, R24, R97 ;  /* 0x0000006118187221 */ /* 0x000fe20000010000 */
[----:B------:R-:W-:Y:S01]  /*1010*/  FFMA.FTZ R22, R97, R97, R22 ;  /* 0x0000006161167223 */ /* 0x000fe20000010016 */
[C---:B--2---:R-:W-:Y:S02]  /*1020*/  SHF.L.U32 R96, R70.reuse, 0x10, RZ ;  /* 0x0000001046607819 */ /* 0x044fe400000006ff */
[----:B------:R-:W-:Y:S01]  /*1030*/  PRMT R21, R70, 0x7632, R21 ;  /* 0x0000763246157816 */ /* 0x000fe20000000015 */
[----:B------:R-:W-:Y:S01]  /*1040*/  FADD.FTZ R25, R24, R23 ;  /* 0x0000001718197221 */ /* 0x000fe20000010000 */
[----:B------:R-:W-:Y:S01]  /*1050*/  FFMA.FTZ R23, R23, R23, R22 ;  /* 0x0000001717177223 */ /* 0x000fe20000010016 */
[----:B------:R-:W-:Y:S02]  /*1060*/  SHF.L.U32 R95, R71, 0x10, RZ ;  /* 0x00000010475f7819 */ /* 0x000fe400000006ff */
[----:B------:R-:W-:Y:S01]  /*1070*/  SHF.L.U32 R22, R21, 0x10, RZ ;  /* 0x0000001015167819 */ /* 0x000fe200000006ff */
[----:B------:R-:W-:Y:S01]  /*1080*/  FADD.FTZ R25, R25, R96 ;  /* 0x0000006019197221 */ /* 0x000fe20000010000 */
[----:B------:R-:W-:Y:S01]  /*1090*/  FFMA.FTZ R23, R96, R96, R23 ;  /* 0x0000006060177223 */ /* 0x000fe20000010017 */
[----:B------:R-:W-:-:S02]  /*10a0*/  PRMT R21, R71, 0x7632, R21 ;  /* 0x0000763247157816 */ /* 0x000fc40000000015 */
[----:B------:R-:W-:Y:S01]  /*10b0*/  FADD.FTZ R24, R25, R22 ;  /* 0x0000001619187221 */ /* 0x000fe20000010000 */
[----:B------:R-:W-:Y:S01]  /*10c0*/  FFMA.FTZ R22, R22, R22, R23 ;  /* 0x0000001616167223 */ /* 0x000fe20000010017 */
[----:B------:R-:W-:Y:S02]  /*10d0*/  SHF.L.U32 R23, R21, 0x10, RZ ;  /* 0x0000001015177819 */ /* 0x000fe400000006ff */
[----:B------:R-:W-:Y:S01]  /*10e0*/  FADD.FTZ R24, R24, R95 ;  /* 0x0000005f18187221 */ /* 0x000fe20000010000 */
[----:B------:R-:W-:Y:S01]  /*10f0*/  FFMA.FTZ R22, R95, R95, R22 ;  /* 0x0000005f5f167223 */ /* 0x000fe20000010016 */
[C---:B------:R-:W-:Y:S02]  /*1100*/  SHF.L.U32 R94, R68.reuse, 0x10, RZ ;  /* 0x00000010445e7819 */ /* 0x040fe400000006ff */
[----:B------:R-:W-:Y:S01]  /*1110*/  PRMT R21, R68, 0x7632, R21 ;  /* 0x0000763244157816 */ /* 0x000fe20000000015 */
[----:B------:R-:W-:Y:S01]  /*1120*/  FADD.FTZ R25, R24, R23 ;  /* 0x0000001718197221 */ /* 0x000fe20000010000 */
[----:B------:R-:W-:Y:S01]  /*1130*/  FFMA.FTZ R23, R23, R23, R22 ;  /* 0x0000001717177223 */ /* 0x000fe20000010016 */
[----:B------:R-:W-:-:S02]  /*1140*/  SHF.L.U32 R93, R69, 0x10, RZ ;  /* 0x00000010455d7819 */ /* 0x000fc400000006ff */
[----:B------:R-:W-:Y:S01]  /*1150*/  SHF.L.U32 R22, R21, 0x10, RZ ;  /* 0x0000001015167819 */ /* 0x000fe200000006ff */
[----:B------:R-:W-:Y:S01]  /*1160*/  FADD.FTZ R25, R25, R94 ;  /* 0x0000005e19197221 */ /* 0x000fe20000010000 */
[----:B------:R-:W-:Y:S01]  /*1170*/  FFMA.FTZ R23, R94, R94, R23 ;  /* 0x0000005e5e177223 */ /* 0x000fe20000010017 */
[----:B------:R-:W-:Y:S02]  /*1180*/  PRMT R21, R69, 0x7632, R21 ;  /* 0x0000763245157816 */ /* 0x000fe40000000015 */
[----:B------:R-:W-:Y:S01]  /*1190*/  FADD.FTZ R24, R25, R22 ;  /* 0x0000001619187221 */ /* 0x000fe20000010000 */
[----:B------:R-:W-:Y:S01]  /*11a0*/  FFMA.FTZ R22, R22, R22, R23 ;  /* 0x0000001616167223 */ /* 0x000fe20000010017 */
[----:B------:R-:W-:Y:S02]  /*11b0*/  SHF.L.U32 R23, R21, 0x10, RZ ;  /* 0x0000001015177819 */ /* 0x000fe400000006ff */
[----:B------:R-:W-:Y:S01]  /*11c0*/  FADD.FTZ R24, R24, R93 ;  /* 0x0000005d18187221 */ /* 0x000fe20000010000 */
[----:B------:R-:W-:Y:S01]  /*11d0*/  FFMA.FTZ R22, R93, R93, R22 ;  /* 0x0000005d5d167223 */ /* 0x000fe20000010016 */
[----:B------:R-:W-:-:S02]  /*11e0*/  SHF.L.U32 R92, R66, 0x10, RZ ;  /* 0x00000010425c7819 */ /* 0x000fc400000006ff */
        /* <DEDUP_REMOVED lines=12> */
[--C-:B------:R-:W-:Y:S01]  /*12b0*/  FFMA.FTZ R23, R91, R91, R22.reuse ;  /* 0x0000005b5b177223 */ /* 0x100fe20000010016 */
[C---:B------:R-:W-:Y:S02]  /*12c0*/  SHF.L.U32 R21, R64.reuse, 0x10, RZ ;  /* 0x0000001040157819 */ /* 0x040fe400000006ff */
[----:B------:R-:W-:Y:S01]  /*12d0*/  PRMT R22, R64, 0x7632, R22 ;  /* 0x0000763240167816 */ /* 0x000fe20000000016 */
[----:B------:R-:W-:Y:S01]  /*12e0*/  FADD.FTZ R24, R24, R26 ;  /* 0x0000001a18187221 */ /* 0x000fe20000010000 */
[--C-:B------:R-:W-:Y:S01]  /*12f0*/  FFMA.FTZ R26, R26, R26, R23.reuse ;  /* 0x0000001a1a1a7223 */ /* 0x100fe20000010017 */
[----:B------:R-:W-:Y:S02]  /*1300*/  PRMT R23, R65, 0x7632, R23 ;  /* 0x0000763241177816 */ /* 0x000fe40000000017 */
[----:B------:R-:W-:Y:S01]  /*1310*/  SHF.L.U32 R25, R22, 0x10, RZ ;  /* 0x0000001016197819 */ /* 0x000fe200000006ff */
        /* <DEDUP_REMOVED lines=11> */
[--C-:B------:R-:W-:Y:S01]  /*13d0*/  FFMA.FTZ R26, R26, R26, R25.reuse ;  /* 0x0000001a1a1a7223 */ /* 0x100fe20000010019 */
[----:B------:R-:W-:-:S02]  /*13e0*/  PRMT R25, R63, 0x7632, R25 ;  /* 0x000076323f197816 */ /* 0x000fc40000000019 */
[----:B------:R-:W-:Y:S01]  /*13f0*/  SHF.L.U32 R27, R24, 0x10, RZ ;  /* 0x00000010181b7819 */ /* 0x000fe200000006ff */
[----:B------:R-:W-:Y:S01]  /*1400*/  FADD.FTZ R28, R28, R23 ;  /* 0x000000171c1c7221 */ /* 0x000fe20000010000 */
[----:B------:R-:W-:Y:S01]  /*1410*/  FFMA.FTZ R26, R23, R23, R26 ;  /* 0x00000017171a7223 */ /* 0x000fe2000001001a */
[----:B------:R-:W-:Y:S02]  /*1420*/  SHF.L.U32 R24, R63, 0x10, RZ ;  /* 0x000000103f187819 */ /* 0x000fe400000006ff */
        /* <DEDUP_REMOVED lines=8> */
[--C-:B------:R-:W-:Y:S01]  /*14b0*/  FFMA.FTZ R28, R28, R28, R27.reuse ;  /* 0x0000001c1c1c7223 */ /* 0x100fe2000001001b */
[----:B------:R-:W-:Y:S02]  /*14c0*/  PRMT R27, R61, 0x7632, R27 ;  /* 0x000076323d1b7816 */ /* 0x000fe4000000001b */
[----:B------:R-:W-:Y:S01]  /*14d0*/  SHF.L.U32 R29, R26, 0x10, RZ ;  /* 0x000000101a1d7819 */ /* 0x000fe200000006ff */
[----:B------:R-:W-:Y:S01]  /*14e0*/  FADD.FTZ R30, R30, R25 ;  /* 0x000000191e1e7221 */ /* 0x000fe20000010000 */
[----:B------:R-:W-:Y:S01]  /*14f0*/  FFMA.FTZ R28, R25, R25, R28 ;  /* 0x00000019191c7223 */ /* 0x000fe2000001001c */
[----:B------:R-:W-:Y:S02]  /*1500*/  SHF.L.U32 R26, R61, 0x10, RZ ;  /* 0x000000103d1a7819 */ /* 0x000fe400000006ff */
[----:B------:R-:W-:Y:S01]  /*1510*/  FADD.FTZ R31, R30, R29 ;  /* 0x0000001d1e1f7221 */ /* 0x000fe20000010000 */
[----:B------:R-:W-:Y:S01]  /*1520*/  FFMA.FTZ R29, R29, R29, R28 ;  /* 0x0000001d1d1d7223 */ /* 0x000fe2000001001c */
[----:B------:R-:W-:-:S02]  /*1530*/  SHF.L.U32 R30, R27, 0x10, RZ ;  /* 0x000000101b1e7819 */ /* 0x000fc400000006ff */
[----:B------:R-:W-:Y:S01]  /*1540*/  FADD.FTZ R31, R31, R26 ;  /* 0x0000001a1f1f7221 */ /* 0x000fe20000010000 */
[----:B------:R-:W-:Y:S01]  /*1550*/  FFMA.FTZ R29, R26, R26, R29 ;  /* 0x0000001a1a1d7223 */ /* 0x000fe2000001001d */
        /* <DEDUP_REMOVED lines=45> */
[----:B------:R-:W-:Y:S01]  /*1830*/  FFMA.FTZ R36, R36, R36, R35 ;  /* 0x0000002424247223 */ /* 0x000fe20000010023 */
[----:B------:R-:W-:Y:S02]  /*1840*/  PRMT R80, R51, 0x7632, R80 ;  /* 0x0000763233507816 */ /* 0x000fe40000000050 */
[----:B------:R-:W-:Y:S01]  /*1850*/  SHF.L.U32 R78, R34, 0x10, RZ ;  /* 0x00000010224e7819 */ /* 0x000fe200000006ff */
        /* <DEDUP_REMOVED lines=36> */
[----:B------:R-:W-:Y:S02]  /*1aa0*/  SHF.L.U32 R88, R47, 0x10, RZ ;  /* 0x000000102f587819 */ /* 0x000fe400000006ff */
[----:B------:R-:W-:Y:S01]  /*1ab0*/  FADD.FTZ R80, R39, R78 ;  /* 0x0000004e27507221 */ /* 0x000fe20000010000 */
[--C-:B------:R-:W-:Y:S01]  /*1ac0*/  FFMA.FTZ R78, R78, R78, R79.reuse ;  /* 0x0000004e4e4e7223 */ /* 0x100fe2000001004f */
[C---:B------:R-:W-:Y:S02]  /*1ad0*/  SHF.L.U32 R39, R46.reuse, 0x10, RZ ;  /* 0x000000102e277819 */ /* 0x040fe400000006ff */
[----:B------:R-:W-:Y:S02]  /*1ae0*/  PRMT R79, R46, 0x7632, R79 ;  /* 0x000076322e4f7816 */ /* 0x000fe4000000004f */
[----:B------:R-:W-:Y:S01]  /*1af0*/  SHF.L.U32 R89, R44, 0x10, RZ ;  /* 0x000000102c597819 */ /* 0x000fe200000006ff */
[----:B------:R-:W-:Y:S01]  /*1b00*/  FADD.FTZ R80, R80, R39 ;  /* 0x0000002750507221 */ /* 0x000fe20000010000 */
[----:B------:R-:W-:Y:S01]  /*1b10*/  SHF.L.U32 R79, R79, 0x10, RZ ;  /* 0x000000104f4f7819 */ /* 0x000fe200000006ff */
[----:B------:R-:W-:Y:S01]  /*1b20*/  FFMA.FTZ R78, R39, R39, R78 ;  /* 0x00000027274e7223 */ /* 0x000fe2000001004e */
[----:B------:R-:W-:-:S03]  /*1b30*/  SHF.L.U32 R90, R45, 0x10, RZ ;  /* 0x000000102d5a7819 */ /* 0x000fc600000006ff */
[----:B------:R-:W-:Y:S01]  /*1b40*/  FADD.FTZ R80, R80, R79 ;  /* 0x0000004f50507221 */ /* 0x000fe20000010000 */
[--C-:B------:R-:W-:Y:S01]  /*1b50*/  FFMA.FTZ R79, R79, R79, R78.reuse ;  /* 0x0000004f4f4f7223 */ /* 0x100fe2000001004e */
[----:B------:R-:W-:Y:S02]  /*1b60*/  PRMT R78, R47, 0x7632, R78 ;  /* 0x000076322f4e7816 */ /* 0x000fe4000000004e */
[----:B------:R-:W-:Y:S01]  /*1b70*/  FADD.FTZ R80, R80, R88 ;  /* 0x0000005850507221 */ /* 0x000fe20000010000 */
[----:B------:R-:W-:Y:S01]  /*1b80*/  FFMA.FTZ R79, R88, R88, R79 ;  /* 0x00000058584f7223 */ /* 0x000fe2000001004f */
[----:B------:R-:W-:-:S05]  /*1b90*/  SHF.L.U32 R78, R78, 0x10, RZ ;  /* 0x000000104e4e7819 */ /* 0x000fca00000006ff */
        /* <DEDUP_REMOVED lines=12> */
[----:B------:R-:W-:Y:S01]  /*1c60*/  FFMA.FTZ R79, R78, R78, R79 ;  /* 0x0000004e4e4f7223 */ /* 0x000fe2000001004f */
[----:B------:R-:W-:-:S05]  /*1c70*/  FADD.FTZ R78, R80, R78 ;  /* 0x0000004e504e7221 */ /* 0x000fca0000010000 */
[----:B------:R0:W-:Y:S02]  /*1c80*/  STS.64 [R82], R78 ;  /* 0x0000004e52007388 */ /* 0x0001e40000000a00 */
[----:B0-----:R-:W-:Y:S01]  /*1c90*/  CS2R R78, SRZ ;  /* 0x00000000004e7805 */ /* 0x001fe2000001ff00 */
[----:B------:R-:W-:Y:S06]  /*1ca0*/  BAR.SYNC.DEFER_BLOCKING 0x0 ;  /* 0x0000000000007b1d */ /* 0x000fec0000010000 */
[----:B------:R-:W-:Y:S05]  /*1cb0*/  @P2 BRA `(.L_x_1462) ;  /* 0x0000000000cc2947 */ /* 0x000fea0003800000 */
[----:B------:R-:W2:Y:S04]  /*1cc0*/  LDL R116, [R1+0x14] ;  /* 0x0000140001747983 */ /* 0x000ea80000100800 */
[----:B------:R-:W3:Y:S04]  /*1cd0*/  LDL R87, [R1+0x10] ;  /* 0x0000100001577983 */ /* 0x000ee80000100800 */
[----:B------:R-:W4:Y:S04]  /*1ce0*/  LDL R85, [R1+0xc] ;  /* 0x00000c0001557983 */ /* 0x000f280000100800 */
[----:B------:R-:W4:Y:S04]  /*1cf0*/  LDL R84, [R1+0x8] ;  /* 0x0000080001547983 */ /* 0x000f280000100800 */
[----:B------:R-:W4:Y:S04]  /*1d00*/  LDL R83, [R1+0x4] ;  /* 0x0000040001537983 */ /* 0x000f280000100800 */
[----:B------:R-:W4:Y:S04]  /*1d10*/  LDL R82, [R1] ;  /* 0x0000000001527983 */ /* 0x000f280000100800 */
[----:B--2---:R-:W0:Y:S04]  /*1d20*/  LDS.64 R78, [R116] ;  /* 0x00000000744e7984 */ /* 0x004e280000000a00 */
[----:B---3--:R-:W1:Y:S01]  /*1d30*/  LDS.64 R80, [R87] ;  /* 0x0000000057507984 */ /* 0x008e620000000a00 */
[----:B0-----:R-:W-:Y:S01]  /*1d40*/  FADD.FTZ R78, RZ, R78 ;  /* 0x0000004eff4e7221 */ /* 0x001fe20000010000 */
[----:B------:R-:W-:-:S03]  /*1d50*/  FADD.FTZ R79, RZ, R79 ;  /* 0x0000004fff4f7221 */ /* 0x000fc60000010000 */
[----:B-1----:R-:W-:Y:S01]  /*1d60*/  FADD.FTZ R80, R78, R80 ;  /* 0x000000504e507221 */ /* 0x002fe20000010000 */
[----:B------:R-:W-:Y:S02]  /*1d70*/  FADD.FTZ R81, R79, R81 ;  /* 0x000000514f517221 */ /* 0x000fe40000010000 */
[----:B----4-:R-:W0:Y:S02]  /*1d80*/  LDS.64 R78, [R85] ;  /* 0x00000000554e7984 */ /* 0x010e240000000a00 */
        /* <DEDUP_REMOVED lines=38> */
.L_x_1462:
[----:B------:R-:W-:Y:S05]  /*1ff0*/  BSYNC B0 ;  /* 0x0000000000007941 */ /* 0x000fea0003800000 */
.L_x_1461:
        /* <DEDUP_REMOVED lines=39> */
.L_x_1464:
[----:B------:R-:W2:Y:S04]  /*2270*/  LD.E.STRONG.GPU R79, desc[UR6][R76.64] ;  /* 0x000000064c4f7980 */ /* 0x000ea8000c10f900 */
[----:B--2---:R-:W-:Y:S01]  /*2280*/  CCTL.IVALL ;  /* 0x00000000ff00798f */ /* 0x004fe20002000000 */
[----:B------:R-:W-:Y:S05]  /*2290*/  YIELD ;  /* 0x0000000000007946 */ /* 0x000fea0003800000 */
[----:B------:R-:W-:-:S04]  /*22a0*/  LOP3.LUT R79, R79, R78, RZ, 0x3c, !PT ;  /* 0x0000004e4f4f7212 */ /* 0x000fc800078e3cff */
[----:B------:R-:W-:-:S13]  /*22b0*/  ISETP.GT.AND P2, PT, R79, -0x1, PT ;  /* 0xffffffff4f00780c */ /* 0x000fda0003f44270 */
[----:B------:R-:W-:Y:S05]  /*22c0*/  @P2 BRA `(.L_x_1464) ;  /* 0xfffffffc00e82947 */ /* 0x000fea000383ffff */
.L_x_1463:
[----:B------:R-:W-:Y:S05]  /*22d0*/  WARPSYNC.ALL ;  /* 0x0000000000007948 */ /* 0x000fea0003800000 */
[----:B------:R-:W-:Y:S01]  /*22e0*/  BAR.SYNC.DEFER_BLOCKING 0x0 ;  /* 0x0000000000007b1d */ /* 0x000fe20000010000 */
[----:B0-----:R-:W-:-:S05]  /*22f0*/  CS2R R78, SRZ ;  /* 0x00000000004e7805 */ /* 0x001fca000001ff00 */
[----:B------:R-:W-:Y:S04]  /*2300*/  BSSY B0, `(.L_x_1465) ;  /* 0x0000035000007945 */ /* 0x000fe80003800000 */
[----:B------:R-:W-:Y:S05]  /*2310*/  @P1 BRA `(.L_x_1466) ;  /* 0x0000000000cc1947 */ /* 0x000fea0003800000 */
[----:B------:R-:W0:Y:S01]  /*2320*/  S2R R80, SR_TID.X ;  /* 0x0000000000507919 */ /* 0x000e220000002100 */
[----:B------:R-:W1:Y:S01]  /*2330*/  LDC R78, c[0x0][0x10] ;  /* 0x00000400ff4e7b82 */ /* 0x000e620000000800 */
[----:B------:R2:W-:Y:S07]  /*2340*/  STL.64 [R1+0x20], R2 ;  /* 0x0000200201007387 */ /* 0x0005ee0000100a00 */
[----:B--2---:R-:W2:Y:S01]  /*2350*/  LDC.64 R2, c[0x0][0x248] ;  /* 0x00009200ff027b82 */ /* 0x004ea20000000a00 */
[----:B-1----:R-:W-:Y:S01]  /*2360*/  IMAD R78, R78, R4, UR8 ;  /* 0x000000084e4e7e24 */ /* 0x002fe2000f8e0204 */
[----:B0-----:R-:W-:-:S04]  /*2370*/  SHF.L.U32 R81, R80, 0x3, RZ ;  /* 0x0000000350517819 */ /* 0x001fc800000006ff */
[----:B------:R-:W-:-:S04]  /*2380*/  LOP3.LUT R79, R81, 0x7fffff80, RZ, 0xc0, !PT ;  /* 0x7fffff80514f7812 */ /* 0x000fc800078ec0ff */
[----:B------:R-:W-:Y:S02]  /*2390*/  LEA R78, R78, R79, 0xb ;  /* 0x0000004f4e4e7211 */ /* 0x000fe400078e58ff */
[----:B------:R-:W-:-:S04]  /*23a0*/  LOP3.LUT R79, R80, 0xf, RZ, 0xc0, !PT ;  /* 0x0000000f504f7812 */ /* 0x000fc800078ec0ff */
[----:B------:R-:W-:-:S04]  /*23b0*/  IADD3 R78, R78, R79, RZ ;  /* 0x0000004f4e4e7210 */ /* 0x000fc80007ffe0ff */
[----:B------:R-:W-:-:S04]  /*23c0*/  SHF.L.U32 R86, R78, 0x1, RZ ;  /* 0x000000014e567819 */ /* 0x000fc800000006ff */
[C---:B------:R-:W-:Y:S01]  /*23d0*/  IADD3 R82, R86.reuse, 0x20, RZ ;  /* 0x0000002056527810 */ /* 0x040fe20007ffe0ff */
[C---:B--2---:R-:W-:Y:S01]  /*23e0*/  IMAD.WIDE.U32 R80, R86.reuse, 0x4, R2 ;  /* 0x0000000456507825 */ /* 0x044fe200078e0002 */
        /* <DEDUP_REMOVED lines=9> */
[----:B--2---:R-:W-:Y:S01]  /*2480*/  FADD.FTZ R80, RZ, R80 ;  /* 0x00000050ff507221 */ /* 0x004fe20000010000 */
[----:B------:R-:W-:-:S03]  /*2490*/  FADD.FTZ R81, RZ, R81 ;  /* 0x00000051ff517221 */ /* 0x000fc60000010000 */
[----:B---3--:R-:W-:Y:S01]  /*24a0*/  FADD.FTZ R80, R82, R80 ;  /* 0x0000005052507221 */ /* 0x008fe20000010000 */
[----:B------:R-:W-:Y:S01]  /*24b0*/  FADD.FTZ R81, R83, R81 ;  /* 0x0000005153517221 */ /* 0x000fe20000010000 */
[----:B------:R-:W-:Y:S02]  /*24c0*/  IADD3 R82, R86, 0xa0, RZ ;  /* 0x000000a056527810 */ /* 0x000fe40007ffe0ff */
[----:B----4-:R-:W-:Y:S01]  /*24d0*/  FADD.FTZ R80, R84, R80 ;  /* 0x0000005054507221 */ /* 0x010fe20000010000 */
[----:B------:R-:W-:Y:S01]  /*24e0*/  FADD.FTZ R116, R85, R81 ;  /* 0x0000005155747221 */ /* 0x000fe20000010000 */
[----:B------:R-:W-:Y:S01]  /*24f0*/  IADD3 R84, R86, 0xc0, RZ ;  /* 0x000000c056547810 */ /* 0x000fe20007ffe0ff */
[----:B------:R-:W-:-:S04]  /*2500*/  IMAD.WIDE.U32 R82, R82, 0x4, R2 ;  /* 0x0000000452527825 */ /* 0x000fc800078e0002 */
[----:B------:R-:W-:Y:S01]  /*2510*/  FADD.FTZ R78, R78, R80 ;  /* 0x000000504e4e7221 */ /* 0x000fe20000010000 */
[----:B------:R-:W-:Y:S01]  /*2520*/  IADD3 R80, R86, 0x80, RZ ;  /* 0x0000008056507810 */ /* 0x000fe20007ffe0ff */
[--C-:B------:R-:W-:Y:S01]  /*2530*/  IMAD.WIDE.U32 R84, R84, 0x4, R2.reuse ;  /* 0x0000000454547825 */ /* 0x100fe200078e0002 */
[----:B------:R-:W2:Y:S03]  /*2540*/  LDG.E.64 R82, desc[UR6][R82.64] ;  /* 0x0000000652527981 */ /* 0x000ea6000c1e1b00 */
[--C-:B------:R-:W-:Y:S01]  /*2550*/  IMAD.WIDE.U32 R80, R80, 0x4, R2.reuse ;  /* 0x0000000450507825 */ /* 0x100fe200078e0002 */
[----:B------:R-:W-:Y:S01]  /*2560*/  IADD3 R86, R86, 0xe0, RZ ;  /* 0x000000e056567810 */ /* 0x000fe20007ffe0ff */
[----:B------:R-:W3:Y:S04]  /*2570*/  LDG.E.64 R84, desc[UR6][R84.64] ;  /* 0x0000000654547981 */ /* 0x000ee8000c1e1b00 */
[----:B------:R-:W4:Y:S01]  /*2580*/  LDG.E.64 R80, desc[UR6][R80.64] ;  /* 0x0000000650507981 */ /* 0x000f22000c1e1b00 */
[----:B------:R-:W-:-:S03]  /*2590*/  IMAD.WIDE.U32 R86, R86, 0x4, R2 ;  /* 0x0000000456567825 */ /* 0x000fc600078e0002 */
[----:B------:R0:W5:Y:S04]  /*25a0*/  LDL.LU.64 R2, [R1+0x20] ;  /* 0x0000200001027983 */ /* 0x0001680000300a00 */
[----:B------:R-:W3:Y:S01]  /*25b0*/  LDG.E.64 R86, desc[UR6][R86.64] ;  /* 0x0000000656567981 */ /* 0x000ee2000c1e1b00 */
        /* <DEDUP_REMOVED lines=8> */
[----:B0-----:R-:W-:-:S07]  /*2640*/  FADD.FTZ R79, R87, R79 ;  /* 0x0000004f574f7221 */ /* 0x001fce0000010000 */
.L_x_1466:
[----:B------:R-:W-:Y:S05]  /*2650*/  BSYNC B0 ;  /* 0x0000000000007941 */ /* 0x000fea0003800000 */
.L_x_1465:
        /* <DEDUP_REMOVED lines=32> */
[----:B-----5:R-:W-:-:S02]  /*2860*/  PRMT R73, R42, 0x7632, R73 ;  /* 0x000076322a497816 */ /* 0x020fc40000000049 */
[----:B------:R-:W-:Y:S01]  /*2870*/  PRMT R82, R43, 0x7632, R82 ;  /* 0x000076322b527816 */ /* 0x000fe20000000052 */
[----:B0-----:R-:W-:Y:S01]  /*2880*/  FADD.FTZ R78, R78, R81 ;  /* 0x000000514e4e7221 */ /* 0x001fe20000010000 */
[----:B------:R-:W-:Y:S01]  /*2890*/  PRMT R72, R40, 0x7632, R72 ;  /* 0x0000763228487816 */ /* 0x000fe20000000048 */
[----:B-1----:R-:W-:-:S03]  /*28a0*/  FADD.FTZ R79, R80, R79 ;  /* 0x0000004f504f7221 */ /* 0x002fc60000010000 */
[----:B------:R-:W0:Y:S04]  /*28b0*/  SHFL.BFLY PT, R81, R78, 0x2, 0x1f ;  /* 0x0c401f004e517f89 */ /* 0x000e2800000e0000 */
[----:B------:R-:W1:Y:S01]  /*28c0*/  SHFL.BFLY PT, R80, R79, 0x2, 0x1f ;  /* 0x0c401f004f507f89 */ /* 0x000e6200000e0000 */
[----:B0-----:R-:W-:Y:S01]  /*28d0*/  FADD.FTZ R78, R78, R81 ;  /* 0x000000514e4e7221 */ /* 0x001fe20000010000 */
[----:B-1----:R-:W-:-:S04]  /*28e0*/  FADD.FTZ R80, R79, R80 ;  /* 0x000000504f507221 */ /* 0x002fc80000010000 */
[----:B------:R-:W0:Y:S04]  /*28f0*/  SHFL.BFLY PT, R81, R78, 0x1, 0x1f ;  /* 0x0c201f004e517f89 */ /* 0x000e2800000e0000 */
[----:B------:R-:W1:Y:S01]  /*2900*/  SHFL.BFLY PT, R79, R80, 0x1, 0x1f ;  /* 0x0c201f00504f7f89 */ /* 0x000e6200000e0000 */
[----:B0-----:R-:W-:-:S04]  /*2910*/  FADD.FTZ R78, R78, R81 ;  /* 0x000000514e4e7221 */ /* 0x001fc80000010000 */
[----:B------:R-:W-:Y:S01]  /*2920*/  @!P1 FMUL.FTZ R78, R78, 4.0690106288820970803e-06 ;  /* 0x368888894e4e9820 */ /* 0x000fe20000410000 */
[----:B-1----:R-:W-:-:S03]  /*2930*/  FADD.FTZ R79, R80, R79 ;  /* 0x0000004f504f7221 */ /* 0x002fc60000010000 */
[----:B------:R-:W-:-:S04]  /*2940*/  @!P1 FMUL.FTZ R80, R78, R78 ;  /* 0x0000004e4e509220 */ /* 0x000fc80000410000 */
[----:B------:R-:W-:Y:S01]  /*2950*/  @!P1 FFMA.FTZ R79, R79, 4.0690106288820970803e-06, -R80 ;  /* 0x368888894f4f9823 */ /* 0x000fe20000010850 */
[----:B------:R-:W-:-:S04]  /*2960*/  @!P1 SHF.R.U32.HI R80, RZ, 0x1, R84 ;  /* 0x00000001ff509819 */ /* 0x000fc80000011654 */
[----:B------:R-:W-:Y:S02]  /*2970*/  @!P1 LOP3.LUT R80, R80, 0x7ffffff8, RZ, 0xc0, !PT ;  /* 0x7ffffff850509812 */ /* 0x000fe400078ec0ff */
        /* <DEDUP_REMOVED lines=11> */
[----:B------:R-:W-:Y:S01]  /*2a30*/  PRMT R79, R41, 0x7632, R79 ;  /* 0x00007632294f7816 */ /* 0x000fe2000000004f */
[----:B------:R-:W-:Y:S06]  /*2a40*/  BAR.SYNC.DEFER_BLOCKING 0x0 ;  /* 0x0000000000007b1d */ /* 0x000fec0000010000 */
[----:B------:R-:W-:Y:S05]  /*2a50*/  @P0 BRA `(.L_x_1468) ;  /* 0x0000000000240947 */ /* 0x000fea0003800000 */
[----:B------:R-:W-:Y:S01]  /*2a60*/  SHF.R.S32.HI R86, RZ, 0x1f, R84 ;  /* 0x0000001fff567819 */ /* 0x000fe20000011454 */
        /* <DEDUP_REMOVED lines=8> */
.L_x_1468:
[----:B------:R-:W-:Y:S05]  /*2af0*/  BSYNC B0 ;  /* 0x0000000000007941 */ /* 0x000fea0003800000 */
.L_x_1467:
[----:B0-----:R-:W2:Y:S01]  /*2b00*/  LDL R46, [R1+0x18] ;  /* 0x00001800012e7983 */ /* 0x001ea20000100800 */
[----:B------:R-:W-:Y:S01]  /*2b10*/  ULDC.64 UR10, c[0x0][0x210] ;  /* 0x00008400000a7ab9 */ /* 0x000fe20000000a00 */
[----:B------:R-:W-:Y:S01]  /*2b20*/  ULDC UR5, c[0x0][0x230] ;  /* 0x00008c0000057ab9 */ /* 0x000fe20000000800 */
[C---:B------:R-:W-:Y:S02]  /*2b30*/  LEA R44, P1, R5.reuse, UR10, 0x1 ;  /* 0x0000000a052c7c11 */ /* 0x040fe4000f8208ff */
[----:B------:R-:W-:Y:S02]  /*2b40*/  SHF.L.U32 R74, R74, 0x10, RZ ;  /* 0x000000104a4a7819 */ /* 0x000fe400000006ff */
        /* <DEDUP_REMOVED lines=32> */
[----:B------:R-:W-:Y:S01]  /*2d50*/  LOP3.LUT R4, R4, 0x1, RZ, 0x3c, !PT ;  /* 0x0000000104047812 */ /* 0x000fe200078e3cff */
[----:B--2---:R-:W0:Y:S02]  /*2d60*/  LDS.64 R46, [R46+UR4] ;  /* 0x000000042e2e7984 */ /* 0x004e240008000a00 */
[----:B0-----:R-:W-:Y:S01]  /*2d70*/  FADD.FTZ R5, R47, UR5 ;  /* 0x000000052f057e21 */ /* 0x001fe20008010000 */
[----:B------:R-:W-:Y:S01]  /*2d80*/  FADD.FTZ R81, R0, -R46 ;  /* 0x8000002e00517221 */ /* 0x000fe20000010000 */
[----:B------:R-:W-:Y:S01]  /*2d90*/  SHF.L.U32 R0, R42, 0x10, RZ ;  /* 0x000000102a007819 */ /* 0x000fe200000006ff */
[----:B------:R-:W-:Y:S01]  /*2da0*/  FADD.FTZ R74, -R46, R74 ;  /* 0x0000004a2e4a7221 */ /* 0x000fe20000010100 */
[----:B------:R-:W-:Y:S01]  /*2db0*/  SHF.L.U32 R47, R40, 0x10, RZ ;  /* 0x00000010282f7819 */ /* 0x000fe200000006ff */
[--C-:B------:R-:W-:Y:S01]  /*2dc0*/  FADD.FTZ R99, R99, -R46.reuse ;  /* 0x8000002e63637221 */ /* 0x100fe20000010000 */
[----:B------:R-:W0:Y:S01]  /*2dd0*/  MUFU.RSQ R5, R5 ;  /* 0x0000000500057308 */ /* 0x000e220000001400 */
[--C-:B------:R-:W-:Y:S01]  /*2de0*/  FADD.FTZ R98, R98, -R46.reuse ;  /* 0x8000002e62627221 */ /* 0x100fe20000010000 */
[C---:B------:R-:W-:Y:S01]  /*2df0*/  FADD.FTZ R83, -R46.reuse, R83 ;  /* 0x000000532e537221 */ /* 0x040fe20000010100 */
[--C-:B------:R-:W-:Y:S01]  /*2e00*/  FADD.FTZ R97, R97, -R46.reuse ;  /* 0x8000002e61617221 */ /* 0x100fe20000010000 */
[----:B------:R-:W-:Y:S01]  /*2e10*/  FADD.FTZ R85, -R46, R85 ;  /* 0x000000552e557221 */ /* 0x000fe20000010100 */
[----:B------:R-:W-:Y:S01]  /*2e20*/  FADD.FTZ R96, R96, -R46 ;  /* 0x8000002e60607221 */ /* 0x000fe20000010000 */
[C---:B------:R-:W-:Y:S01]  /*2e30*/  FADD.FTZ R116, -R46.reuse, R116 ;  /* 0x000000742e747221 */ /* 0x040fe20000010100 */
[--C-:B------:R-:W-:Y:S01]  /*2e40*/  FADD.FTZ R95, R95, -R46.reuse ;  /* 0x8000002e5f5f7221 */ /* 0x100fe20000010000 */
[C---:B------:R-:W-:Y:S01]  /*2e50*/  FADD.FTZ R87, -R46.reuse, R87 ;  /* 0x000000572e577221 */ /* 0x040fe20000010100 */
[C---:B------:R-:W-:Y:S01]  /*2e60*/  FADD.FTZ R75, -R46.reuse, R75 ;  /* 0x0000004b2e4b7221 */ /* 0x040fe20000010100 */
[----:B------:R-:W-:Y:S01]  /*2e70*/  FADD.FTZ R93, R93, -R46 ;  /* 0x8000002e5d5d7221 */ /* 0x000fe20000010000 */
[C---:B------:R-:W-:Y:S01]  /*2e80*/  FADD.FTZ R78, -R46.reuse, R78 ;  /* 0x0000004e2e4e7221 */ /* 0x040fe20000010100 */
[C---:B------:R-:W-:Y:S01]  /*2e90*/  FADD.FTZ R71, -R46.reuse, R71 ;  /* 0x000000472e477221 */ /* 0x040fe20000010100 */
[----:B------:R-:W-:Y:S01]  /*2ea0*/  FADD.FTZ R91, R91, -R46 ;  /* 0x8000002e5b5b7221 */ /* 0x000fe20000010000 */
[C---:B------:R-:W-:Y:S01]  /*2eb0*/  FADD.FTZ R70, -R46.reuse, R70 ;  /* 0x000000462e467221 */ /* 0x040fe20000010100 */
[----:B------:R-:W-:Y:S01]  /*2ec0*/  FADD.FTZ R69, -R46, R69 ;  /* 0x000000452e457221 */ /* 0x000fe20000010100 */
[----:B------:R-:W-:Y:S01]  /*2ed0*/  FADD.FTZ R22, R22, -R46 ;  /* 0x8000002e16167221 */ /* 0x000fe20000010000 */
[----:B0-----:R-:W-:Y:S01]  /*2ee0*/  FMUL.FTZ R42, R81, R5 ;  /* 0x00000005512a7220 */ /* 0x001fe20000410000 */
[----:B------:R-:W-:Y:S01]  /*2ef0*/  FMUL.FTZ R74, R5, R74 ;  /* 0x0000004a054a7220 */ /* 0x000fe20000410000 */
[----:B------:R-:W-:Y:S01]  /*2f00*/  SHF.L.U32 R81, R41, 0x10, RZ ;  /* 0x0000001029517819 */ /* 0x000fe200000006ff */
[C---:B------:R-:W-:Y:S01]  /*2f10*/  FMUL.FTZ R41, R5.reuse, R99 ;  /* 0x0000006305297220 */ /* 0x040fe20000410000 */
[--C-:B------:R-:W-:Y:S01]  /*2f20*/  FFMA.FTZ R42, R42, R0, R47.reuse ;  /* 0x000000002a2a7223 */ /* 0x100fe2000001002f */
[--C-:B------:R-:W-:Y:S01]  /*2f30*/  FFMA.FTZ R74, R74, R73, R72.reuse ;  /* 0x000000494a4a7223 */ /* 0x100fe20000010048 */
[C---:B------:R-:W-:Y:S01]  /*2f40*/  FMUL.FTZ R83, R5.reuse, R83 ;  /* 0x0000005305537220 */ /* 0x040fe20000410000 */
[C---:B------:R-:W-:Y:S01]  /*2f50*/  FMUL.FTZ R85, R5.reuse, R85 ;  /* 0x0000005505557220 */ /* 0x040fe20000410000 */
[----:B------:R-:W-:Y:S01]  /*2f60*/  FMUL.FTZ R40, R42, -1.4426950216293334961 ;  /* 0xbfb8aa3b2a287820 */ /* 0x000fe20000410000 */
[----:B------:R-:W-:Y:S01]  /*2f70*/  FMUL.FTZ R96, R5, R96 ;  /* 0x0000006005607220 */ /* 0x000fe20000410000 */
[----:B------:R-:W-:Y:S01]  /*2f80*/  FFMA.FTZ R84, R73, R83, R72 ;  /* 0x0000005349547223 */ /* 0x000fe20000010048 */
[C---:B------:R-:W-:Y:S01]  /*2f90*/  FMUL.FTZ R91, R5.reuse, R91 ;  /* 0x0000005b055b7220 */ /* 0x040fe20000410000 */
[C---:B------:R-:W-:Y:S01]  /*2fa0*/  FMUL.FTZ R69, R5.reuse, R69 ;  /* 0x0000004505457220 */ /* 0x040fe20000410000 */
[----:B------:R-:W-:Y:S01]  /*2fb0*/  FFMA.FTZ R96, R0, R96, R47 ;  /* 0x0000006000607223 */ /* 0x000fe2000001002f */
[----:B------:R-:W0:Y:S01]  /*2fc0*/  MUFU.EX2 R40, R40 ;  /* 0x0000002800287308 */ /* 0x000e220000000800 */
[C---:B------:R-:W-:Y:S01]  /*2fd0*/  FMUL.FTZ R22, R5.reuse, R22 ;  /* 0x0000001605167220 */ /* 0x040fe20000410000 */
[C---:B------:R-:W-:Y:S01]  /*2fe0*/  FADD.FTZ R68, -R46.reuse, R68 ;  /* 0x000000442e447221 */ /* 0x040fe20000010100 */
[----:B------:R-:W-:Y:S01]  /*2ff0*/  FADD.FTZ R67, -R46, R67 ;  /* 0x000000432e437221 */ /* 0x000fe20000010100 */
[----:B------:R-:W-:Y:S01]  /*3000*/  FADD.FTZ R24, R24, -R46 ;  /* 0x8000002e18187221 */ /* 0x000fe20000010000 */
[C---:B------:R-:W-:Y:S01]  /*3010*/  FADD.FTZ R66, -R46.reuse, R66 ;  /* 0x000000422e427221 */ /* 0x040fe20000010100 */
[C---:B------:R-:W-:Y:S01]  /*3020*/  FMUL.FTZ R68, R5.reuse, R68 ;  /* 0x0000004405447220 */ /* 0x040fe20000410000 */
[----:B------:R-:W-:Y:S01]  /*3030*/  FADD.FTZ R65, -R46, R65 ;  /* 0x000000412e417221 */ /* 0x000fe20000010100 */
[C---:B------:R-:W-:Y:S01]  /*3040*/  FMUL.FTZ R24, R5.reuse, R24 ;  /* 0x0000001805187220 */ /* 0x040fe20000410000 */
[C---:B------:R-:W-:Y:S01]  /*3050*/  FMUL.FTZ R66, R5.reuse, R66 ;  /* 0x0000004205427220 */ /* 0x040fe20000410000 */
[----:B------:R-:W-:Y:S01]  /*3060*/  FADD.FTZ R26, R26, -R46 ;  /* 0x8000002e1a1a7221 */ /* 0x000fe20000010000 */
[C---:B------:R-:W-:Y:S01]  /*3070*/  FMUL.FTZ R65, R5.reuse, R65 ;  /* 0x0000004105417220 */ /* 0x040fe20000410000 */
[C---:B------:R-:W-:Y:S01]  /*3080*/  FADD.FTZ R64, -R46.reuse, R64 ;  /* 0x000000402e407221 */ /* 0x040fe20000010100 */
[----:B------:R-:W-:Y:S01]  /*3090*/  FADD.FTZ R62, -R46, R62 ;  /* 0x0000003e2e3e7221 */ /* 0x000fe20000010100 */
[--C-:B------:R-:W-:Y:S01]  /*30a0*/  FADD.FTZ R28, R28, -R46.reuse ;  /* 0x8000002e1c1c7221 */ /* 0x100fe20000010000 */
[----:B------:R-:W-:Y:S01]  /*30b0*/  FADD.FTZ R63, -R46, R63 ;  /* 0x0000003f2e3f7221 */ /* 0x000fe20000010100 */
[C---:B------:R-:W-:Y:S01]  /*30c0*/  FMUL.FTZ R64, R5.reuse, R64 ;  /* 0x0000004005407220 */ /* 0x040fe20000410000 */
[----:B0-----:R-:W-:Y:S01]  /*30d0*/  FADD.FTZ R40, R40, 1 ;  /* 0x3f80000028287421 */ /* 0x001fe20000010000 */
[C---:B------:R-:W-:Y:S01]  /*30e0*/  FMUL.FTZ R62, R5.reuse, R62 ;  /* 0x0000003e053e7220 */ /* 0x040fe20000410000 */
[C---:B------:R-:W-:Y:S01]  /*30f0*/  FMUL.FTZ R63, R5.reuse, R63 ;  /* 0x0000003f053f7220 */ /* 0x040fe20000410000 */
[----:B------:R-:W-:Y:S01]  /*3100*/  FADD.FTZ R59, -R46, R59 ;  /* 0x0000003b2e3b7221 */ /* 0x000fe20000010100 */
[----:B------:R-:W-:Y:S01]  /*3110*/  FADD.FTZ R30, R30, -R46 ;  /* 0x8000002e1e1e7221 */ /* 0x000fe20000010000 */
[C---:B------:R-:W-:Y:S01]  /*3120*/  FADD.FTZ R58, -R46.reuse, R58 ;  /* 0x0000003a2e3a7221 */ /* 0x040fe20000010100 */
[----:B------:R-:W0:Y:S01]  /*3130*/  MUFU.RCP R40, R40 ;  /* 0x0000002800287308 */ /* 0x000e220000001000 */
[C---:B------:R-:W-:Y:S01]  /*3140*/  FMUL.FTZ R59, R5.reuse, R59 ;  /* 0x0000003b053b7220 */ /* 0x040fe20000410000 */
[----:B------:R-:W-:Y:S01]  /*3150*/  FADD.FTZ R57, -R46, R57 ;  /* 0x000000392e397221 */ /* 0x000fe20000010100 */
[C---:B------:R-:W-:Y:S01]  /*3160*/  FMUL.FTZ R58, R5.reuse, R58 ;  /* 0x0000003a053a7220 */ /* 0x040fe20000410000 */
[----:B------:R-:W-:Y:S01]  /*3170*/  FADD.FTZ R32, R32, -R46 ;  /* 0x8000002e20207221 */ /* 0x000fe20000010000 */
[C---:B------:R-:W-:Y:S01]  /*3180*/  FADD.FTZ R56, -R46.reuse, R56 ;  /* 0x000000382e387221 */ /* 0x040fe20000010100 */
[C---:B------:R-:W-:Y:S01]  /*3190*/  FMUL.FTZ R57, R5.reuse, R57 ;  /* 0x0000003905397220 */ /* 0x040fe20000410000 */
[----:B------:R-:W-:Y:S01]  /*31a0*/  FADD.FTZ R55, -R46, R55 ;  /* 0x000000372e377221 */ /* 0x000fe20000010100 */
[----:B------:R-:W-:Y:S01]  /*31b0*/  FADD.FTZ R34, R34, -R46 ;  /* 0x8000002e22227221 */ /* 0x000fe20000010000 */
[----:B------:R-:W-:Y:S01]  /*31c0*/  FMUL.FTZ R56, R5, R56 ;  /* 0x0000003805387220 */ /* 0x000fe20000410000 */
[C---:B------:R-:W-:Y:S01]  /*31d0*/  FADD.FTZ R54, -R46.reuse, R54 ;  /* 0x000000362e367221 */ /* 0x040fe20000010100 */
[----:B------:R-:W-:Y:S01]  /*31e0*/  FADD.FTZ R53, -R46, R53 ;  /* 0x000000352e357221 */ /* 0x000fe20000010100 */
[----:B------:R-:W-:Y:S01]  /*31f0*/  FADD.FTZ R36, R36, -R46 ;  /* 0x8000002e24247221 */ /* 0x000fe20000010000 */
[C---:B------:R-:W-:Y:S01]  /*3200*/  FADD.FTZ R52, -R46.reuse, R52 ;  /* 0x000000342e347221 */ /* 0x040fe20000010100 */
[----:B------:R-:W-:Y:S01]  /*3210*/  FADD.FTZ R51, -R46, R51 ;  /* 0x000000332e337221 */ /* 0x000fe20000010100 */
[----:B------:R-:W-:Y:S01]  /*3220*/  FADD.FTZ R38, R38, -R46 ;  /* 0x8000002e26267221 */ /* 0x000fe20000010000 */
[----:B------:R-:W-:Y:S01]  /*3230*/  FADD.FTZ R50, -R46, R50 ;  /* 0x000000322e327221 */ /* 0x000fe20000010100 */
[----:B0-----:R-:W-:Y:S01]  /*3240*/  FMUL.FTZ R40, R42, R40 ;  /* 0x000000282a287220 */ /* 0x001fe20000410000 */
[----:B------:R-:W-:Y:S01]  /*3250*/  FMUL.FTZ R42, R74, -1.4426950216293334961 ;  /* 0xbfb8aa3b4a2a7820 */ /* 0x000fe20000410000 */
[----:B------:R-:W-:Y:S01]  /*3260*/  FADD.FTZ R61, -R46, R61 ;  /* 0x0000003d2e3d7221 */ /* 0x000fe20000010100 */
[--C-:B------:R-:W-:Y:S01]  /*3270*/  FADD.FTZ R89, R89, -R46.reuse ;  /* 0x8000002e59597221 */ /* 0x100fe20000010000 */
[----:B------:R-:W-:-:S03]  /*3280*/  FADD.FTZ R90, R90, -R46 ;  /* 0x8000002e5a5a7221 */ /* 0x000fc60000010000 */
[----:B------:R-:W0:Y:S01]  /*3290*/  MUFU.EX2 R42, R42 ;  /* 0x0000002a002a7308 */ /* 0x000e220000000800 */
[C---:B------:R-:W-:Y:S01]  /*32a0*/  FMUL.FTZ R89, R5.reuse, R89 ;  /* 0x0000005905597220 */ /* 0x040fe20000410000 */
[----:B------:R-:W-:-:S03]  /*32b0*/  FMUL.FTZ R90, R5, R90 ;  /* 0x0000005a055a7220 */ /* 0x000fc60000410000 */
[----:B------:R-:W-:Y:S01]  /*32c0*/  FFMA.FTZ R89, R0, R89, R47 ;  /* 0x0000005900597223 */ /* 0x000fe2000001002f */
[----:B0-----:R-:W-:-:S06]  /*32d0*/  FADD.FTZ R42, R42, 1 ;  /* 0x3f8000002a2a7421 */ /* 0x001fcc0000010000 */
[----:B------:R-:W0:Y:S02]  /*32e0*/  MUFU.RCP R42, R42 ;  /* 0x0000002a002a7308 */ /* 0x000e240000001000 */
[----:B0-----:R-:W-:Y:S01]  /*32f0*/  FMUL.FTZ R42, R74, R42 ;  /* 0x0000002a4a2a7220 */ /* 0x001fe20000410000 */
[----:B------:R-:W-:-:S04]  /*3300*/  SHF.L.U32 R74, R43, 0x10, RZ ;  /* 0x000000102b4a7819 */ /* 0x000fc800000006ff */
[----:B------:R-:W-:Y:S01]  /*3310*/  F2FP.BF16.F32.PACK_AB R40, R42, R40 ;  /* 0x000000282a28723e */ /* 0x000fe200000010ff */
[--C-:B------:R-:W-:Y:S01]  /*3320*/  FFMA.FTZ R41, R41, R74, R81.reuse ;  /* 0x0000004a29297223 */ /* 0x100fe20000010051 */
[----:B------:R-:W-:Y:S01]  /*3330*/  SHF.L.U32 R42, R80, 0x10, RZ ;  /* 0x00000010502a7819 */ /* 0x000fe200000006ff */
[--C-:B------:R-:W-:Y:S01]  /*3340*/  FFMA.FTZ R22, R74, R22, R81.reuse ;  /* 0x000000164a167223 */ /* 0x100fe20000010051 */
[----:B------:R-:W-:Y:S01]  /*3350*/  SHF.L.U32 R80, R82, 0x10, RZ ;  /* 0x0000001052507819 */ /* 0x000fe200000006ff */
[----:B------:R0:W-:Y:S01]  /*3360*/  STG.E.U16 desc[UR6][R44.64], R40 ;  /* 0x000000282c007986 */ /* 0x0001e2000c101506 */
[----:B------:R-:W-:Y:S01]  /*3370*/  FFMA.FTZ R24, R74, R24, R81 ;  /* 0x000000184a187223 */ /* 0x000fe20000010051 */
[----:B------:R-:W-:Y:S02]  /*3380*/  FADD.FTZ R42, -R46, R42 ;  /* 0x0000002a2e2a7221 */ /* 0x000fe40000010100 */
[----:B------:R-:W-:Y:S02]  /*3390*/  FFMA.FTZ R86, R80, R85, R79 ;  /* 0x0000005550567223 */ /* 0x000fe4000001004f */
[----:B------:R-:W-:-:S04]  /*33a0*/  FMUL.FTZ R42, R5, R42 ;  /* 0x0000002a052a7220 */ /* 0x000fc80000410000 */
[----:B------:R-:W-:Y:S01]  /*33b0*/  FFMA.FTZ R42, R42, R80, R79 ;  /* 0x000000502a2a7223 */ /* 0x000fe2000001004f */
[----:B0-----:R-:W-:-:S05]  /*33c0*/  PRMT R40, R40, 0x7632, R40 ;  /* 0x0000763228287816 */ /* 0x001fca0000000028 */
[----:B------:R0:W-:Y:S02]  /*33d0*/  STG.E.U16 desc[UR6][R44.64+0x2], R40 ;  /* 0x000002282c007986 */ /* 0x0001e4000c101506 */
[----:B0-----:R-:W-:-:S06]  /*33e0*/  FMUL.FTZ R40, R41, -1.4426950216293334961 ;  /* 0xbfb8aa3b29287820 */ /* 0x001fcc0000410000 */
[----:B------:R-:W0:Y:S02]  /*33f0*/  MUFU.EX2 R40, R40 ;  /* 0x0000002800287308 */ /* 0x000e240000000800 */
[----:B0-----:R-:W-:-:S06]  /*3400*/  FADD.FTZ R40, R40, 1 ;  /* 0x3f80000028287421 */ /* 0x001fcc0000010000 */
[----:B------:R-:W0:Y:S02]  /*3410*/  MUFU.RCP R40, R40 ;  /* 0x0000002800287308 */ /* 0x000e240000001000 */
[----:B0-----:R-:W-:Y:S01]  /*3420*/  FMUL.FTZ R82, R41, R40 ;  /* 0x0000002829527220 */ /* 0x001fe20000410000 */
[----:B------:R-:W-:-:S06]  /*3430*/  FMUL.FTZ R40, R42, -1.4426950216293334961 ;  /* 0xbfb8aa3b2a287820 */ /* 0x000fcc0000410000 */
[----:B------:R-:W0:Y:S02]  /*3440*/  MUFU.EX2 R40, R40 ;  /* 0x0000002800287308 */ /* 0x000e240000000800 */
[----:B0-----:R-:W-:-:S06]  /*3450*/  FADD.FTZ R40, R40, 1 ;  /* 0x3f80000028287421 */ /* 0x001fcc0000010000 */
[----:B------:R-:W0:Y:S02]  /*3460*/  MUFU.RCP R40, R40 ;  /* 0x0000002800287308 */ /* 0x000e240000001000 */
[----:B0-----:R-:W-:Y:S01]  /*3470*/  FMUL.FTZ R42, R42, R40 ;  /* 0x000000282a2a7220 */ /* 0x001fe20000410000 */
[----:B------:R-:W-:-:S04]  /*3480*/  FMUL.FTZ R40, R5, R98 ;  /* 0x0000006205287220 */ /* 0x000fc80000410000 */
[----:B------:R-:W-:Y:S01]  /*3490*/  FFMA.FTZ R40, R0, R40, R47 ;  /* 0x0000002800287223 */ /* 0x000fe2000001002f */
[----:B------:R-:W-:-:S03]  /*34a0*/  F2FP.BF16.F32.PACK_AB R82, R42, R82 ;  /* 0x000000522a52723e */ /* 0x000fc600000010ff */
[----:B------:R-:W-:Y:S02]  /*34b0*/  FMUL.FTZ R41, R40, -1.4426950216293334961 ;  /* 0xbfb8aa3b28297820 */ /* 0x000fe40000410000 */
[----:B------:R-:W-:Y:S04]  /*34c0*/  STG.E.U16 desc[UR6][R44.64+0x4], R82 ;  /* 0x000004522c007986 */ /* 0x000fe8000c101506 */
[----:B------:R-:W0:Y:S02]  /*34d0*/  MUFU.EX2 R41, R41 ;  /* 0x0000002900297308 */ /* 0x000e240000000800 */
[----:B0-----:R-:W-:-:S06]  /*34e0*/  FADD.FTZ R41, R41, 1 ;  /* 0x3f80000029297421 */ /* 0x001fcc0000010000 */
[----:B------:R-:W0:Y:S02]  /*34f0*/  MUFU.RCP R41, R41 ;  /* 0x0000002900297308 */ /* 0x000e240000001000 */
[----:B0-----:R-:W-:Y:S01]  /*3500*/  FMUL.FTZ R83, R40, R41 ;  /* 0x0000002928537220 */ /* 0x001fe20000410000 */
[----:B------:R-:W-:-:S06]  /*3510*/  FMUL.FTZ R40, R84, -1.4426950216293334961 ;  /* 0xbfb8aa3b54287820 */ /* 0x000fcc0000410000 */
[----:B------:R-:W0:Y:S02]  /*3520*/  MUFU.EX2 R40, R40 ;  /* 0x0000002800287308 */ /* 0x000e240000000800 */
[----:B0-----:R-:W-:-:S06]  /*3530*/  FADD.FTZ R40, R40, 1 ;  /* 0x3f80000028287421 */ /* 0x001fcc0000010000 */
[----:B------:R0:W1:Y:S02]  /*3540*/  MUFU.RCP R41, R40 ;  /* 0x0000002800297308 */ /* 0x0000640000001000 */
[----:B0-----:R-:W-:-:S04]  /*3550*/  FMUL.FTZ R40, R5, R97 ;  /* 0x0000006105287220 */ /* 0x001fc80000410000 */
[----:B------:R-:W-:Y:S01]  /*3560*/  FFMA.FTZ R40, R74, R40, R81 ;  /* 0x000000284a287223 */ /* 0x000fe20000010051 */
[----:B-1----:R-:W-:-:S03]  /*3570*/  FMUL.FTZ R84, R84, R41 ;  /* 0x0000002954547220 */ /* 0x002fc60000410000 */
[----:B------:R-:W-:Y:S02]  /*3580*/  FMUL.FTZ R41, R40, -1.4426950216293334961 ;  /* 0xbfb8aa3b28297820 */ /* 0x000fe40000410000 */
[----:B------:R-:W-:-:S04]  /*3590*/  F2FP.BF16.F32.PACK_AB R83, R84, R83 ;  /* 0x000000535453723e */ /* 0x000fc800000010ff */
        /* <DEDUP_REMOVED lines=9> */
[----:B------:R-:W-:-:S04]  /*3630*/  LEA R40, P1, R6, UR10, 0x1 ;  /* 0x0000000a06287c11 */ /* 0x000fc8000f8208ff */
[----:B------:R-:W-:Y:S01]  /*3640*/  LEA.HI.X R41, R6, UR11, R101, 0x1, P1 ;  /* 0x0000000b06297c11 */ /* 0x000fe200088f0c65 */
[----:B------:R-:W-:Y:S01]  /*3650*/  FMUL.FTZ R6, R96, -1.4426950216293334961 ;  /* 0xbfb8aa3b60067820 */ /* 0x000fe20000410000 */
[----:B------:R-:W-:Y:S01]  /*3660*/  FFMA.FTZ R101, R73, R65, R72 ;  /* 0x0000004149657223 */ /* 0x000fe20000010048 */
[----:B------:R-:W-:-:S04]  /*3670*/  F2FP.BF16.F32.PACK_AB R85, R86, R85 ;  /* 0x000000555655723e */ /* 0x000fc800000010ff */
[----:B------:R-:W0:Y:S02]  /*3680*/  MUFU.EX2 R6, R6 ;  /* 0x0000000600067308 */ /* 0x000e240000000800 */
[----:B0-----:R-:W-:-:S06]  /*3690*/  FADD.FTZ R6, R6, 1 ;  /* 0x3f80000006067421 */ /* 0x001fcc0000010000 */
[----:B------:R0:W1:Y:S02]  /*36a0*/  MUFU.RCP R42, R6 ;  /* 0x00000006002a7308 */ /* 0x0000640000001000 */
[----:B0-----:R-:W-:-:S04]  /*36b0*/  FMUL.FTZ R6, R5, R116 ;  /* 0x0000007405067220 */ /* 0x001fc80000410000 */
[----:B------:R-:W-:Y:S01]  /*36c0*/  FFMA.FTZ R6, R73, R6, R72 ;  /* 0x0000000649067223 */ /* 0x000fe20000010048 */
[----:B-1----:R-:W-:-:S03]  /*36d0*/  FMUL.FTZ R96, R96, R42 ;  /* 0x0000002a60607220 */ /* 0x002fc60000410000 */
        /* <DEDUP_REMOVED lines=11> */
[----:B------:R0:W1:Y:S02]  /*3790*/  MUFU.RCP R43, R6 ;  /* 0x00000006002b7308 */ /* 0x0000640000001000 */
[----:B0-----:R-:W-:-:S04]  /*37a0*/  FMUL.FTZ R6, R5, R87 ;  /* 0x0000005705067220 */ /* 0x001fc80000410000 */
[----:B------:R-:W-:Y:S01]  /*37b0*/  FFMA.FTZ R6, R80, R6, R79 ;  /* 0x0000000650067223 */ /* 0x000fe2000001004f */
[----:B-1----:R-:W-:-:S03]  /*37c0*/  FMUL.FTZ R87, R42, R43 ;  /* 0x0000002b2a577220 */ /* 0x002fc60000410000 */
[----:B------:R-:W-:Y:S01]  /*37d0*/  FMUL.FTZ R42, R6, -1.4426950216293334961 ;  /* 0xbfb8aa3b062a7820 */ /* 0x000fe20000410000 */
[----:B------:R-:W-:-:S04]  /*37e0*/  FADD.FTZ R43, R94, -R46 ;  /* 0x8000002e5e2b7221 */ /* 0x000fc80000010000 */
[----:B------:R-:W-:Y:S01]  /*37f0*/  FMUL.FTZ R43, R5, R43 ;  /* 0x0000002b052b7220 */ /* 0x000fe20000410000 */
[----:B------:R-:W0:Y:S02]  /*3800*/  MUFU.EX2 R42, R42 ;  /* 0x0000002a002a7308 */ /* 0x000e240000000800 */
[----:B0-----:R-:W-:-:S06]  /*3810*/  FADD.FTZ R42, R42, 1 ;  /* 0x3f8000002a2a7421 */ /* 0x001fcc0000010000 */
[----:B------:R-:W0:Y:S02]  /*3820*/  MUFU.RCP R42, R42 ;  /* 0x0000002a002a7308 */ /* 0x000e240000001000 */
[----:B0-----:R-:W-:Y:S01]  /*3830*/  FMUL.FTZ R94, R6, R42 ;  /* 0x0000002a065e7220 */ /* 0x001fe20000410000 */
[----:B------:R-:W-:Y:S01]  /*3840*/  FFMA.FTZ R42, R0, R43, R47 ;  /* 0x0000002b002a7223 */ /* 0x000fe2000001002f */
[----:B------:R-:W-:-:S03]  /*3850*/  LEA R6, P1, R7, UR10, 0x1 ;  /* 0x0000000a07067c11 */ /* 0x000fc6000f8208ff */
[----:B------:R-:W-:Y:S01]  /*3860*/  FMUL.FTZ R43, R42, -1.4426950216293334961 ;  /* 0xbfb8aa3b2a2b7820 */ /* 0x000fe20000410000 */
[----:B------:R-:W-:Y:S01]  /*3870*/  LEA.HI.X R7, R7, UR11, R102, 0x1, P1 ;  /* 0x0000000b07077c11 */ /* 0x000fe200088f0c66 */
[----:B------:R-:W-:Y:S01]  /*3880*/  FFMA.FTZ R102, R80, R64, R79 ;  /* 0x0000004050667223 */ /* 0x000fe2000001004f */
[----:B------:R-:W-:-:S03]  /*3890*/  F2FP.BF16.F32.PACK_AB R87, R94, R87 ;  /* 0x000000575e57723e */ /* 0x000fc600000010ff */
        /* <DEDUP_REMOVED lines=24> */
[----:B------:R-:W0:Y:S03]  /*3a20*/  MUFU.EX2 R42, R42 ;  /* 0x0000002a002a7308 */ /* 0x000e260000000800 */
[----:B------:R-:W-:Y:S01]  /*3a30*/  FFMA.FTZ R97, R0, R97, R47 ;  /* 0x0000006100617223 */ /* 0x000fe2000001002f */
        /* <DEDUP_REMOVED lines=18> */
[----:B0-----:R-:W-:Y:S01]  /*3b60*/  FFMA.FTZ R97, R74, R91, R81 ;  /* 0x0000005b4a617223 */ /* 0x001fe20000010051 */
        /* <DEDUP_REMOVED lines=25> */
[----:B0-----:R-:W-:Y:S01]  /*3d00*/  FFMA.FTZ R98, R73, R69, R72 ;  /* 0x0000004549627223 */ /* 0x001fe20000010048 */
[----:B-1----:R-:W-:-:S03]  /*3d10*/  FMUL.FTZ R69, R97, R99 ;  /* 0x0000006361457220 */ /* 0x002fc60000410000 */
[----:B------:R-:W-:-:S06]  /*3d20*/  FMUL.FTZ R97, R98, -1.4426950216293334961 ;  /* 0xbfb8aa3b62617820 */ /* 0x000fcc0000410000 */
[----:B------:R-:W0:Y:S02]  /*3d30*/  MUFU.EX2 R97, R97 ;  /* 0x0000006100617308 */ /* 0x000e240000000800 */
[----:B0-----:R-:W-:-:S06]  /*3d40*/  FADD.FTZ R97, R97, 1 ;  /* 0x3f80000061617421 */ /* 0x001fcc0000010000 */
[----:B------:R-:W0:Y:S02]  /*3d50*/  MUFU.RCP R97, R97 ;  /* 0x0000006100617308 */ /* 0x000e240000001000 */
[----:B0-----:R-:W-:Y:S01]  /*3d60*/  FMUL.FTZ R97, R98, R97 ;  /* 0x0000006162617220 */ /* 0x001fe20000410000 */
[----:B------:R-:W-:-:S04]  /*3d70*/  FMUL.FTZ R98, R22, -1.4426950216293334961 ;  /* 0xbfb8aa3b16627820 */ /* 0x000fc80000410000 */
[----:B------:R-:W-:Y:S02]  /*3d80*/  F2FP.BF16.F32.PACK_AB R69, R97, R69 ;  /* 0x000000456145723e */ /* 0x000fe400000010ff */
[----:B------:R-:W0:Y:S02]  /*3d90*/  MUFU.EX2 R98, R98 ;  /* 0x0000006200627308 */ /* 0x000e240000000800 */
[----:B0-----:R-:W-:-:S06]  /*3da0*/  FADD.FTZ R98, R98, 1 ;  /* 0x3f80000062627421 */ /* 0x001fcc0000010000 */
[----:B------:R0:W1:Y:S02]  /*3db0*/  MUFU.RCP R99, R98 ;  /* 0x0000006200637308 */ /* 0x0000640000001000 */
[----:B0-----:R-:W-:Y:S01]  /*3dc0*/  FFMA.FTZ R98, R80, R68, R79 ;  /* 0x0000004450627223 */ /* 0x001fe2000001004f */
        /* <DEDUP_REMOVED lines=21> */
[----:B------:R-:W-:-:S05]  /*3f20*/  FFMA.FTZ R100, R80, R66, R79 ;  /* 0x0000004250647223 */ /* 0x000fca000001004f */
        /* <DEDUP_REMOVED lines=8> */
[----:B------:R-:W0:Y:S02]  /*3fb0*/  MUFU.RCP R10, R10 ;  /* 0x0000000a000a7308 */ /* 0x000e240000001000 */
[----:B0-----:R-:W-:Y:S01]  /*3fc0*/  FMUL.FTZ R66, R24, R10 ;  /* 0x0000000a18427220 */ /* 0x001fe20000410000 */
[----:B------:R-:W-:Y:S01]  /*3fd0*/  FADD.FTZ R24, R25, -R46 ;  /* 0x8000002e19187221 */ /* 0x000fe20000010000 */
[----:B------:R-:W-:-:S03]  /*3fe0*/  FMUL.FTZ R10, R100, -1.4426950216293334961 ;  /* 0xbfb8aa3b640a7820 */ /* 0x000fc60000410000 */
[----:B------:R-:W-:-:S03]  /*3ff0*/  FMUL.FTZ R24, R5, R24 ;  /* 0x0000001805187220 */ /* 0x000fc60000410000 */
[----:B------:R-:W0:Y:S01]  /*4000*/  MUFU.EX2 R10, R10 ;  /* 0x0000000a000a7308 */ /* 0x000e220000000800 */
[----:B------:R-:W-:-:S04]  /*4010*/  FFMA.FTZ R24, R0, R24, R47 ;  /* 0x0000001800187223 */ /* 0x000fc8000001002f */
[----:B------:R-:W-:-:S06]  /*4020*/  FMUL.FTZ R25, R24, -1.4426950216293334961 ;  /* 0xbfb8aa3b18197820 */ /* 0x000fcc0000410000 */
[----:B------:R-:W1:Y:S01]  /*4030*/  MUFU.EX2 R25, R25 ;  /* 0x0000001900197308 */ /* 0x000e620000000800 */
[----:B0-----:R-:W-:-:S07]  /*4040*/  FADD.FTZ R10, R10, 1 ;  /* 0x3f8000000a0a7421 */ /* 0x001fce0000010000 */
[----:B------:R-:W0:Y:S01]  /*4050*/  MUFU.RCP R10, R10 ;  /* 0x0000000a000a7308 */ /* 0x000e220000001000 */
[----:B-1----:R-:W-:-:S07]  /*4060*/  FADD.FTZ R25, R25, 1 ;  /* 0x3f80000019197421 */ /* 0x002fce0000010000 */
[----:B------:R-:W1:Y:S01]  /*4070*/  MUFU.RCP R25, R25 ;  /* 0x0000001900197308 */ /* 0x000e620000001000 */
[----:B0-----:R-:W-:Y:S01]  /*4080*/  FMUL.FTZ R100, R100, R10 ;  /* 0x0000000a64647220 */ /* 0x001fe20000410000 */
[----:B------:R-:W-:-:S04]  /*4090*/  LEA R10, P1, R11, UR10, 0x1 ;  /* 0x0000000a0b0a7c11 */ /* 0x000fc8000f8208ff */
[----:B------:R-:W-:Y:S01]  /*40a0*/  LEA.HI.X R11, R11, UR11, R106, 0x1, P1 ;  /* 0x0000000b0b0b7c11 */ /* 0x000fe200088f0c6a */
[----:B------:R-:W-:Y:S01]  /*40b0*/  FFMA.FTZ R106, R80, R58, R79 ;  /* 0x0000003a506a7223 */ /* 0x000fe2000001004f */
[----:B------:R-:W-:Y:S01]  /*40c0*/  F2FP.BF16.F32.PACK_AB R66, R100, R66 ;  /* 0x000000426442723e */ /* 0x000fe200000010ff */
[----:B-1----:R-:W-:Y:S01]  /*40d0*/  FMUL.FTZ R65, R24, R25 ;  /* 0x0000001918417220 */ /* 0x002fe20000410000 */
[----:B------:R-:W-:-:S06]  /*40e0*/  FMUL.FTZ R24, R101, -1.4426950216293334961 ;  /* 0xbfb8aa3b65187820 */ /* 0x000fcc0000410000 */
[----:B------:R-:W0:Y:S02]  /*40f0*/  MUFU.EX2 R24, R24 ;  /* 0x0000001800187308 */ /* 0x000e240000000800 */
[----:B0-----:R-:W-:-:S06]  /*4100*/  FADD.FTZ R24, R24, 1 ;  /* 0x3f80000018187421 */ /* 0x001fcc0000010000 */
[----:B------:R0:W1:Y:S02]  /*4110*/  MUFU.RCP R25, R24 ;  /* 0x0000001800197308 */ /* 0x0000640000001000 */
[----:B0-----:R-:W-:Y:S01]  /*4120*/  FMUL.FTZ R24, R5, R26 ;  /* 0x0000001a05187220 */ /* 0x001fe20000410000 */
[----:B------:R-:W-:-:S03]  /*4130*/  FADD.FTZ R26, R27, -R46 ;  /* 0x8000002e1b1a7221 */ /* 0x000fc60000010000 */
[----:B------:R-:W-:Y:S01]  /*4140*/  FFMA.FTZ R24, R74, R24, R81 ;  /* 0x000000184a187223 */ /* 0x000fe20000010051 */
[----:B------:R-:W-:Y:S01]  /*4150*/  FMUL.FTZ R26, R5, R26 ;  /* 0x0000001a051a7220 */ /* 0x000fe20000410000 */
[----:B-1----:R-:W-:Y:S02]  /*4160*/  FMUL.FTZ R101, R101, R25 ;  /* 0x0000001965657220 */ /* 0x002fe40000410000 */
[----:B------:R-:W-:Y:S01]  /*4170*/  FMUL.FTZ R25, R24, -1.4426950216293334961 ;  /* 0xbfb8aa3b18197820 */ /* 0x000fe20000410000 */
[----:B------:R-:W-:Y:S02]  /*4180*/  FFMA.FTZ R26, R0, R26, R47 ;  /* 0x0000001a001a7223 */ /* 0x000fe4000001002f */
[----:B------:R-:W-:-:S03]  /*4190*/  F2FP.BF16.F32.PACK_AB R65, R101, R65 ;  /* 0x000000416541723e */ /* 0x000fc600000010ff */
        /* <DEDUP_REMOVED lines=72> */
[----:B------:R-:W-:-:S05]  /*4620*/  F2FP.BF16.F32.PACK_AB R58, R106, R58 ;  /* 0x0000003a6a3a723e */ /* 0x000fca00000010ff */
        /* <DEDUP_REMOVED lines=17> */
[----:B------:R-:W-:Y:S01]  /*4740*/  FADD.FTZ R28, R33, -R46 ;  /* 0x8000002e211c7221 */ /* 0x000fe20000010000 */
[----:B------:R-:W-:Y:S01]  /*4750*/  FMUL.FTZ R14, R108, -1.4426950216293334961 ;  /* 0xbfb8aa3b6c0e7820 */ /* 0x000fe20000410000 */
[C---:B------:R-:W-:Y:S02]  /*4760*/  FMUL.FTZ R33, R5.reuse, R61 ;  /* 0x0000003d05217220 */ /* 0x040fe40000410000 */
[----:B------:R-:W-:Y:S02]  /*4770*/  FMUL.FTZ R28, R5, R28 ;  /* 0x0000001c051c7220 */ /* 0x000fe40000410000 */
[----:B------:R-:W-:Y:S01]  /*4780*/  FFMA.FTZ R33, R73, R33, R72 ;  /* 0x0000002149217223 */ /* 0x000fe20000010048 */
[----:B------:R-:W0:Y:S01]  /*4790*/  MUFU.EX2 R14, R14 ;  /* 0x0000000e000e7308 */ /* 0x000e220000000800 */
[----:B------:R-:W-:-:S04]  /*47a0*/  FFMA.FTZ R28, R0, R28, R47 ;  /* 0x0000001c001c7223 */ /* 0x000fc8000001002f */
[----:B------:R-:W-:-:S06]  /*47b0*/  FMUL.FTZ R29, R28, -1.4426950216293334961 ;  /* 0xbfb8aa3b1c1d7820 */ /* 0x000fcc0000410000 */
[----:B------:R-:W1:Y:S01]  /*47c0*/  MUFU.EX2 R29, R29 ;  /* 0x0000001d001d7308 */ /* 0x000e620000000800 */
[----:B0-----:R-:W-:-:S07]  /*47d0*/  FADD.FTZ R14, R14, 1 ;  /* 0x3f8000000e0e7421 */ /* 0x001fce0000010000 */
[----:B------:R-:W0:Y:S01]  /*47e0*/  MUFU.RCP R14, R14 ;  /* 0x0000000e000e7308 */ /* 0x000e220000001000 */
[----:B-1----:R-:W-:-:S07]  /*47f0*/  FADD.FTZ R29, R29, 1 ;  /* 0x3f8000001d1d7421 */ /* 0x002fce0000010000 */
[----:B------:R1:W2:Y:S01]  /*4800*/  MUFU.RCP R30, R29 ;  /* 0x0000001d001e7308 */ /* 0x0002a20000001000 */
[----:B0-----:R-:W-:Y:S01]  /*4810*/  FMUL.FTZ R108, R108, R14 ;  /* 0x0000000e6c6c7220 */ /* 0x001fe20000410000 */
[----:B-1----:R-:W-:Y:S01]  /*4820*/  FMUL.FTZ R29, R5, R55 ;  /* 0x00000037051d7220 */ /* 0x002fe20000410000 */
[----:B------:R-:W-:-:S03]  /*4830*/  LEA R14, P1, R15, UR10, 0x1 ;  /* 0x0000000a0f0e7c11 */ /* 0x000fc6000f8208ff */
[----:B------:R-:W-:Y:S01]  /*4840*/  FFMA.FTZ R29, R73, R29, R72 ;  /* 0x0000001d491d7223 */ /* 0x000fe20000010048 */
[----:B------:R-:W-:Y:S02]  /*4850*/  LEA.HI.X R15, R15, UR11, R110, 0x1, P1 ;  /* 0x0000000b0f0f7c11 */ /* 0x000fe400088f0c6e */
[----:B------:R-:W-:Y:S01]  /*4860*/  F2FP.BF16.F32.PACK_AB R56, R108, R56 ;  /* 0x000000386c38723e */ /* 0x000fe200000010ff */
[----:B--2---:R-:W-:Y:S01]  /*4870*/  FMUL.FTZ R55, R28, R30 ;  /* 0x0000001e1c377220 */ /* 0x004fe20000410000 */
        /* <DEDUP_REMOVED lines=58> */
[----:B------:R-:W-:Y:S02]  /*4c20*/  LEA.HI.X R17, R17, UR11, R112, 0x1, P1 ;  /* 0x0000000b11117c11 */ /* 0x000fe400088f0c70 */
        /* <DEDUP_REMOVED lines=38> */
[----:B------:R-:W-:Y:S01]  /*4e90*/  FMUL.FTZ R18, R33, -1.4426950216293334961 ;  /* 0xbfb8aa3b21127820 */ /* 0x000fe20000410000 */
[----:B------:R-:W-:-:S04]  /*4ea0*/  FADD.FTZ R32, R88, -R46 ;  /* 0x8000002e58207221 */ /* 0x000fc80000010000 */
[----:B------:R-:W-:Y:S01]  /*4eb0*/  FMUL.FTZ R32, R5, R32 ;  /* 0x0000002005207220 */ /* 0x000fe20000410000 */
[----:B------:R-:W0:Y:S03]  /*4ec0*/  MUFU.EX2 R18, R18 ;  /* 0x0000001200127308 */ /* 0x000e260000000800 */
[C-C-:B------:R-:W-:Y:S01]  /*4ed0*/  FFMA.FTZ R32, R74.reuse, R32, R81.reuse ;  /* 0x000000204a207223 */ /* 0x140fe20000010051 */
[----:B------:R-:W-:Y:S01]  /*4ee0*/  FFMA.FTZ R74, R74, R90, R81 ;  /* 0x0000005a4a4a7223 */ /* 0x000fe20000010051 */
[----:B0-----:R-:W-:-:S06]  /*4ef0*/  FADD.FTZ R18, R18, 1 ;  /* 0x3f80000012127421 */ /* 0x001fcc0000010000 */
[----:B------:R-:W0:Y:S02]  /*4f00*/  MUFU.RCP R18, R18 ;  /* 0x0000001200127308 */ /* 0x000e240000001000 */
[----:B0-----:R-:W-:Y:S01]  /*4f10*/  FMUL.FTZ R0, R33, R18 ;  /* 0x0000001221007220 */ /* 0x001fe20000410000 */
[----:B------:R-:W-:Y:S01]  /*4f20*/  FMUL.FTZ R33, R32, -1.4426950216293334961 ;  /* 0xbfb8aa3b20217820 */ /* 0x000fe20000410000 */
[----:B------:R-:W-:Y:S01]  /*4f30*/  SHF.L.U32 R18, R60, 0x10, RZ ;  /* 0x000000103c127819 */ /* 0x000fe200000006ff */
[----:B------:R-:W-:Y:S02]  /*4f40*/  FMUL.FTZ R60, R89, -1.4426950216293334961 ;  /* 0xbfb8aa3b593c7820 */ /* 0x000fe40000410000 */
[----:B------:R-:W-:Y:S02]  /*4f50*/  F2FP.BF16.F32.PACK_AB R0, R0, R61 ;  /* 0x0000003d0000723e */ /* 0x000fe400000010ff */
[----:B------:R-:W0:Y:S01]  /*4f60*/  MUFU.EX2 R33, R33 ;  /* 0x0000002100217308 */ /* 0x000e220000000800 */
[----:B------:R-:W-:-:S04]  /*4f70*/  FADD.FTZ R18, -R46, R18 ;  /* 0x000000122e127221 */ /* 0x000fc80000010100 */
[----:B------:R-:W-:-:S03]  /*4f80*/  FMUL.FTZ R18, R5, R18 ;  /* 0x0000001205127220 */ /* 0x000fc60000410000 */
[----:B------:R-:W-:Y:S01]  /*4f90*/  MUFU.EX2 R60, R60 ;  /* 0x0000003c003c7308 */ /* 0x000fe20000000800 */
[----:B------:R-:W-:Y:S01]  /*4fa0*/  FFMA.FTZ R18, R73, R18, R72 ;  /* 0x0000001249127223 */ /* 0x000fe20000010048 */
[----:B------:R-:W-:-:S03]  /*4fb0*/  SHF.L.U32 R73, R48, 0x10, RZ ;  /* 0x0000001030497819 */ /* 0x000fc600000006ff */
[----:B------:R-:W-:Y:S02]  /*4fc0*/  FMUL.FTZ R72, R18, -1.4426950216293334961 ;  /* 0xbfb8aa3b12487820 */ /* 0x000fe40000410000 */
[C---:B------:R-:W-:Y:S01]  /*4fd0*/  FADD.FTZ R48, -R46.reuse, R73 ;  /* 0x000000492e307221 */ /* 0x040fe20000010100 */
[----:B------:R-:W-:Y:S01]  /*4fe0*/  FADD.FTZ R46, -R46, R49 ;  /* 0x000000312e2e7221 */ /* 0x000fe20000010100 */
[----:B0-----:R-:W-:Y:S02]  /*4ff0*/  FADD.FTZ R47, R33, 1 ;  /* 0x3f800000212f7421 */ /* 0x001fe40000010000 */
[C---:B------:R-:W-:Y:S01]  /*5000*/  FMUL.FTZ R48, R5.reuse, R48 ;  /* 0x0000003005307220 */ /* 0x040fe20000410000 */
[----:B------:R-:W-:-:S03]  /*5010*/  FMUL.FTZ R33, R5, R46 ;  /* 0x0000002e05217220 */ /* 0x000fc60000410000 */
[----:B------:R-:W0:Y:S01]  /*5020*/  MUFU.RCP R47, R47 ;  /* 0x0000002f002f7308 */ /* 0x000e220000001000 */
[C-C-:B------:R-:W-:Y:S01]  /*5030*/  FFMA.FTZ R48, R80.reuse, R48, R79.reuse ;  /* 0x0000003050307223 */ /* 0x140fe2000001004f */
[----:B------:R-:W-:Y:S01]  /*5040*/  FFMA.FTZ R79, R80, R33, R79 ;  /* 0x00000021504f7223 */ /* 0x000fe2000001004f */
[----:B------:R-:W-:-:S03]  /*5050*/  FMUL.FTZ R80, R74, -1.4426950216293334961 ;  /* 0xbfb8aa3b4a507820 */ /* 0x000fc60000410000 */
[----:B------:R-:W-:Y:S02]  /*5060*/  FMUL.FTZ R81, R79, -1.4426950216293334961 ;  /* 0xbfb8aa3b4f517820 */ /* 0x000fe40000410000 */
[----:B------:R-:W1:Y:S08]  /*5070*/  MUFU.EX2 R33, R72 ;  /* 0x0000004800217308 */ /* 0x000e700000000800 */
[----:B------:R-:W2:Y:S01]  /*5080*/  MUFU.EX2 R46, R81 ;  /* 0x00000051002e7308 */ /* 0x000ea20000000800 */
[----:B0-----:R-:W-:Y:S01]  /*5090*/  FMUL.FTZ R5, R32, R47 ;  /* 0x0000002f20057220 */ /* 0x001fe20000410000 */
[----:B------:R-:W-:-:S06]  /*50a0*/  FMUL.FTZ R32, R48, -1.4426950216293334961 ;  /* 0xbfb8aa3b30207820 */ /* 0x000fcc0000410000 */
[----:B------:R-:W0:Y:S01]  /*50b0*/  MUFU.EX2 R32, R32 ;  /* 0x0000002000207308 */ /* 0x000e220000000800 */
[----:B-1----:R-:W-:-:S07]  /*50c0*/  FADD.FTZ R73, R33, 1 ;  /* 0x3f80000021497421 */ /* 0x002fce0000010000 */
[----:B------:R-:W1:Y:S01]  /*50d0*/  MUFU.RCP R33, R73 ;  /* 0x0000004900217308 */ /* 0x000e620000001000 */
[----:B--2---:R-:W-:-:S07]  /*50e0*/  FADD.FTZ R46, R46, 1 ;  /* 0x3f8000002e2e7421 */ /* 0x004fce0000010000 */
[----:B------:R-:W2:Y:S01]  /*50f0*/  MUFU.EX2 R47, R80 ;  /* 0x00000050002f7308 */ /* 0x000ea20000000800 */
[----:B0-----:R-:W-:Y:S01]  /*5100*/  FADD.FTZ R49, R32, 1 ;  /* 0x3f80000020317421 */ /* 0x001fe20000010000 */
[----:B------:R-:W-:-:S06]  /*5110*/  FADD.FTZ R32, R60, 1 ;  /* 0x3f8000003c207421 */ /* 0x000fcc0000010000 */
[----:B------:R-:W0:Y:S01]  /*5120*/  MUFU.RCP R32, R32 ;  /* 0x0000002000207308 */ /* 0x000e220000001000 */
[----:B-1----:R-:W-:Y:S01]  /*5130*/  FMUL.FTZ R60, R18, R33 ;  /* 0x00000021123c7220 */ /* 0x002fe20000410000 */
[----:B------:R-:W-:-:S04]  /*5140*/  LEA R18, P1, R19, UR10, 0x1 ;  /* 0x0000000a13127c11 */ /* 0x000fc8000f8208ff */
[----:B------:R-:W-:Y:S02]  /*5150*/  LEA.HI.X R19, R19, UR11, R114, 0x1, P1 ;  /* 0x0000000b13137c11 */ /* 0x000fe400088f0c72 */
[----:B------:R-:W1:Y:S01]  /*5160*/  MUFU.RCP R49, R49 ;  /* 0x0000003100317308 */ /* 0x000e620000001000 */
[----:B--2---:R-:W-:Y:S01]  /*5170*/  FADD.FTZ R47, R47, 1 ;  /* 0x3f8000002f2f7421 */ /* 0x004fe20000010000 */
[----:B------:R-:W-:-:S04]  /*5180*/  IADD3 R2, P1, R2, 0x1, RZ ;  /* 0x0000000102027810 */ /* 0x000fc80007f3e0ff */
[----:B------:R-:W-:Y:S02]  /*5190*/  IADD3.X R3, RZ, R3, RZ, P1, !PT ;  /* 0x00000003ff037210 */ /* 0x000fe40000ffe4ff */
[----:B------:R-:W2:Y:S01]  /*51a0*/  MUFU.RCP R47, R47 ;  /* 0x0000002f002f7308 */ /* 0x000ea20000001000 */
[----:B0-----:R-:W-:Y:S01]  /*51b0*/  FMUL.FTZ R89, R89, R32 ;  /* 0x0000002059597220 */ /* 0x001fe20000410000 */
[----:B------:R-:W-:-:S04]  /*51c0*/  LEA R32, P2, R20, UR10, 0x1 ;  /* 0x0000000a14207c11 */ /* 0x000fc8000f8408ff */
[----:B------:R-:W-:Y:S01]  /*51d0*/  LEA.HI.X R33, R20, UR11, R115, 0x1, P2 ;  /* 0x0000000b14217c11 */ /* 0x000fe200090f0c73 */
[----:B------:R-:W-:Y:S01]  /*51e0*/  ULDC.64 UR10, c[0x0][0x238] ;  /* 0x00008e00000a7ab9 */ /* 0x000fe20000000a00 */
[----:B------:R-:W-:Y:S01]  /*51f0*/  PRMT R20, R82, 0x7632, R20 ;  /* 0x0000763252147816 */ /* 0x000fe20000000014 */
[----:B-1----:R-:W-:Y:S01]  /*5200*/  FMUL.FTZ R48, R48, R49 ;  /* 0x0000003130307220 */ /* 0x002fe20000410000 */
[----:B------:R-:W-:Y:S01]  /*5210*/  PRMT R49, R85, 0x7632, R49 ;  /* 0x0000763255317816 */ /* 0x000fe20000000031 */
[----:B------:R-:W0:Y:S01]  /*5220*/  MUFU.RCP R46, R46 ;  /* 0x0000002e002e7308 */ /* 0x000e220000001000 */
[----:B------:R-:W-:Y:S01]  /*5230*/  F2FP.BF16.F32.PACK_AB R60, R60, R89 ;  /* 0x000000593c3c723e */ /* 0x000fe200000010ff */
[----:B------:R1:W-:Y:S01]  /*5240*/  STG.E.U16 desc[UR6][R44.64+0x6], R20 ;  /* 0x000006142c007986 */ /* 0x0003e2000c101506 */
[----:B------:R-:W-:Y:S02]  /*5250*/  F2FP.BF16.F32.PACK_AB R5, R48, R5 ;  /* 0x000000053005723e */ /* 0x000fe400000010ff */
[----:B------:R-:W-:Y:S01]  /*5260*/  ISETP.GE.U32.AND P1, PT, R2, UR10, PT ;  /* 0x0000000a02007c0c */ /* 0x000fe2000bf26070 */
[----:B------:R-:W-:Y:S01]  /*5270*/  STG.E.U16 desc[UR6][R40.64], R83 ;  /* 0x0000005328007986 */ /* 0x000fe2000c101506 */
[----:B--2---:R-:W-:-:S02]  /*5280*/  FMUL.FTZ R47, R74, R47 ;  /* 0x0000002f4a2f7220 */ /* 0x004fc40000410000 */
[----:B------:R-:W-:Y:S01]  /*5290*/  ISETP.GE.AND.EX P1, PT, R3, UR11, PT, P1 ;  /* 0x0000000b03007c0c */ /* 0x000fe2000bf26310 */
[----:B------:R-:W-:Y:S01]  /*52a0*/  STG.E.U16 desc[UR6][R40.64+0x4], R85 ;  /* 0x0000045528007986 */ /* 0x000fe2000c101506 */
[----:B-1----:R-:W-:-:S03]  /*52b0*/  PRMT R45, R83, 0x7632, R45 ;  /* 0x00007632532d7816 */ /* 0x002fc6000000002d */
[----:B------:R-:W-:Y:S01]  /*52c0*/  STG.E.U16 desc[UR6][R40.64+0x6], R49 ;  /* 0x0000063128007986 */ /* 0x000fe2000c101506 */
[----:B------:R-:W-:Y:S01]  /*52d0*/  PRMT R20, R95, 0x7632, R20 ;  /* 0x000076325f147816 */ /* 0x000fe20000000014 */
[----:B0-----:R-:W-:Y:S02]  /*52e0*/  FMUL.FTZ R46, R79, R46 ;  /* 0x0000002e4f2e7220 */ /* 0x001fe40000410000 */
[----:B------:R0:W-:Y:S03]  /*52f0*/  STG.E.U16 desc[UR6][R40.64+0x2], R45 ;  /* 0x0000022d28007986 */ /* 0x0001e6000c101506 */
[----:B------:R-:W-:Y:S01]  /*5300*/  F2FP.BF16.F32.PACK_AB R46, R46, R47 ;  /* 0x0000002f2e2e723e */ /* 0x000fe200000010ff */
[----:B------:R-:W-:Y:S04]  /*5310*/  STG.E.U16 desc[UR6][R6.64], R95 ;  /* 0x0000005f06007986 */ /* 0x000fe8000c101506 */
[----:B------:R1:W-:Y:S01]  /*5320*/  STG.E.U16 desc[UR6][R6.64+0x2], R20 ;  /* 0x0000021406007986 */ /* 0x0003e2000c101506 */
[----:B0-----:R-:W-:-:S03]  /*5330*/  PRMT R41, R87, 0x7632, R41 ;  /* 0x0000763257297816 */ /* 0x001fc60000000029 */
[----:B------:R-:W-:Y:S01]  /*5340*/  STG.E.U16 desc[UR6][R6.64+0x4], R87 ;  /* 0x0000045706007986 */ /* 0x000fe2000c101506 */
[----:B------:R-:W-:-:S03]  /*5350*/  PRMT R40, R78, 0x7632, R40 ;  /* 0x000076324e287816 */ /* 0x000fc60000000028 */
[----:B------:R0:W-:Y:S01]  /*5360*/  STG.E.U16 desc[UR6][R6.64+0x6], R41 ;  /* 0x0000062906007986 */ /* 0x0001e2000c101506 */
[----:B-1----:R-:W-:-:S03]  /*5370*/  PRMT R20, R21, 0x7632, R20 ;  /* 0x0000763215147816 */ /* 0x002fc60000000014 */
[----:B------:R-:W-:Y:S04]  /*5380*/  STG.E.U16 desc[UR6][R42.64], R75 ;  /* 0x0000004b2a007986 */ /* 0x000fe8000c101506 */
[----:B------:R-:W-:Y:S01]  /*5390*/  STG.E.U16 desc[UR6][R42.64+0x4], R78 ;  /* 0x0000044e2a007986 */ /* 0x000fe2000c101506 */
[----:B0-----:R-:W-:-:S03]  /*53a0*/  PRMT R7, R75, 0x7632, R7 ;  /* 0x000076324b077816 */ /* 0x001fc60000000007 */
[----:B------:R-:W-:Y:S01]  /*53b0*/  STG.E.U16 desc[UR6][R42.64+0x6], R40 ;  /* 0x000006282a007986 */ /* 0x000fe2000c101506 */
[----:B------:R-:W-:-:S03]  /*53c0*/  PRMT R6, R71, 0x7632, R6 ;  /* 0x0000763247067816 */ /* 0x000fc60000000006 */
[----:B------:R0:W-:Y:S04]  /*53d0*/  STG.E.U16 desc[UR6][R42.64+0x2], R7 ;  /* 0x000002072a007986 */ /* 0x0001e8000c101506 */
[----:B------:R-:W-:Y:S04]  /*53e0*/  STG.E.U16 desc[UR6][R8.64], R71 ;  /* 0x0000004708007986 */ /* 0x000fe8000c101506 */
[----:B------:R1:W-:Y:S01]  /*53f0*/  STG.E.U16 desc[UR6][R8.64+0x2], R6 ;  /* 0x0000020608007986 */ /* 0x0003e2000c101506 */
[----:B0-----:R-:W-:-:S03]  /*5400*/  PRMT R7, R69, 0x7632, R7 ;  /* 0x0000763245077816 */ /* 0x001fc60000000007 */
[----:B------:R-:W-:Y:S04]  /*5410*/  STG.E.U16 desc[UR6][R8.64+0x4], R21 ;  /* 0x0000041508007986 */ /* 0x000fe8000c101506 */
[----:B------:R0:W-:Y:S01]  /*5420*/  STG.E.U16 desc[UR6][R8.64+0x6], R20 ;  /* 0x0000061408007986 */ /* 0x0001e2000c101506 */
[----:B-1----:R-:W-:-:S03]  /*5430*/  PRMT R6, R67, 0x7632, R6 ;  /* 0x0000763243067816 */ /* 0x002fc60000000006 */
[----:B------:R1:W-:Y:S04]  /*5440*/  STG.E.U16 desc[UR6][R22.64+0x2], R7 ;  /* 0x0000020716007986 */ /* 0x0003e8000c101506 */
[----:B------:R-:W-:Y:S01]  /*5450*/  STG.E.U16 desc[UR6][R22.64], R69 ;  /* 0x0000004516007986 */ /* 0x000fe2000c101506 */
[----:B0-----:R-:W-:-:S03]  /*5460*/  PRMT R9, R68, 0x7632, R9 ;  /* 0x0000763244097816 */ /* 0x001fc60000000009 */
[----:B------:R-:W-:Y:S01]  /*5470*/  STG.E.U16 desc[UR6][R22.64+0x4], R68 ;  /* 0x0000044416007986 */ /* 0x000fe2000c101506 */
[----:B------:R-:W-:Y:S02]  /*5480*/  PRMT R8, R66, 0x7632, R8 ;  /* 0x0000763242087816 */ /* 0x000fe40000000008 */
[----:B-1----:R-:W-:Y:S01]  /*5490*/  PRMT R7, R65, 0x7632, R7 ;  /* 0x0000763241077816 */ /* 0x002fe20000000007 */
[----:B------:R0:W-:Y:S04]  /*54a0*/  STG.E.U16 desc[UR6][R22.64+0x6], R9 ;  /* 0x0000060916007986 */ /* 0x0001e8000c101506 */
[----:B------:R1:W-:Y:S04]  /*54b0*/  STG.E.U16 desc[UR6][R10.64+0x2], R6 ;  /* 0x000002060a007986 */ /* 0x0003e8000c101506 */
[----:B------:R2:W-:Y:S01]  /*54c0*/  STG.E.U16 desc[UR6][R10.64+0x6], R8 ;  /* 0x000006080a007986 */ /* 0x0005e2000c101506 */
[----:B0-----:R-:W-:-:S03]  /*54d0*/  PRMT R9, R64, 0x7632, R9 ;  /* 0x0000763240097816 */ /* 0x001fc60000000009 */
[----:B------:R-:W-:Y:S01]  /*54e0*/  STG.E.U16 desc[UR6][R10.64], R67 ;  /* 0x000000430a007986 */ /* 0x000fe2000c101506 */
[----:B-1----:R-:W-:-:S03]  /*54f0*/  PRMT R6, R62, 0x7632, R6 ;  /* 0x000076323e067816 */ /* 0x002fc60000000006 */
[----:B------:R-:W-:Y:S01]  /*5500*/  STG.E.U16 desc[UR6][R10.64+0x4], R66 ;  /* 0x000004420a007986 */ /* 0x000fe2000c101506 */
[----:B--2---:R-:W-:-:S03]  /*5510*/  PRMT R8, R63, 0x7632, R8 ;  /* 0x000076323f087816 */ /* 0x004fc60000000008 */
[----:B------:R0:W-:Y:S04]  /*5520*/  STG.E.U16 desc[UR6][R24.64+0x2], R7 ;  /* 0x0000020718007986 */ /* 0x0001e8000c101506 */
[----:B------:R-:W-:Y:S04]  /*5530*/  STG.E.U16 desc[UR6][R24.64], R65 ;  /* 0x0000004118007986 */ /* 0x000fe8000c101506 */
[----:B------:R-:W-:Y:S01]  /*5540*/  STG.E.U16 desc[UR6][R24.64+0x4], R64 ;  /* 0x0000044018007986 */ /* 0x000fe2000c101506 */
[----:B0-----:R-:W-:-:S03]  /*5550*/  PRMT R7, R58, 0x7632, R7 ;  /* 0x000076323a077816 */ /* 0x001fc60000000007 */
[----:B------:R0:W-:Y:S04]  /*5560*/  STG.E.U16 desc[UR6][R24.64+0x6], R9 ;  /* 0x0000060918007986 */ /* 0x0001e8000c101506 */
[----:B------:R-:W-:Y:S04]  /*5570*/  STG.E.U16 desc[UR6][R12.64], R62 ;  /* 0x0000003e0c007986 */ /* 0x000fe8000c101506 */
[----:B------:R1:W-:Y:S04]  /*5580*/  STG.E.U16 desc[UR6][R12.64+0x2], R6 ;  /* 0x000002060c007986 */ /* 0x0003e8000c101506 */
[----:B------:R-:W-:Y:S01]  /*5590*/  STG.E.U16 desc[UR6][R12.64+0x4], R63 ;  /* 0x0000043f0c007986 */ /* 0x000fe2000c101506 */
[----:B0-----:R-:W-:-:S03]  /*55a0*/  PRMT R9, R35, 0x7632, R9 ;  /* 0x0000763223097816 */ /* 0x001fc60000000009 */
[----:B------:R0:W-:Y:S04]  /*55b0*/  STG.E.U16 desc[UR6][R12.64+0x6], R8 ;  /* 0x000006080c007986 */ /* 0x0001e8000c101506 */
[----:B------:R2:W-:Y:S01]  /*55c0*/  STG.E.U16 desc[UR6][R26.64+0x6], R7 ;  /* 0x000006071a007986 */ /* 0x0005e2000c101506 */
[----:B-1----:R-:W-:-:S03]  /*55d0*/  PRMT R6, R57, 0x7632, R6 ;  /* 0x0000763239067816 */ /* 0x002fc60000000006 */
[----:B------:R-:W-:Y:S01]  /*55e0*/  STG.E.U16 desc[UR6][R26.64], R59 ;  /* 0x0000003b1a007986 */ /* 0x000fe2000c101506 */
[----:B0-----:R-:W-:-:S03]  /*55f0*/  PRMT R13, R59, 0x7632, R13 ;  /* 0x000076323b0d7816 */ /* 0x001fc6000000000d */
[----:B------:R-:W-:Y:S01]  /*5600*/  STG.E.U16 desc[UR6][R26.64+0x4], R58 ;  /* 0x0000043a1a007986 */ /* 0x000fe2000c101506 */
[----:B------:R-:W-:Y:S02]  /*5610*/  PRMT R8, R56, 0x7632, R8 ;  /* 0x0000763238087816 */ /* 0x000fe40000000008 */
[----:B--2---:R-:W-:Y:S01]  /*5620*/  PRMT R7, R34, 0x7632, R7 ;  /* 0x0000763222077816 */ /* 0x004fe20000000007 */
[----:B------:R-:W-:Y:S04]  /*5630*/  STG.E.U16 desc[UR6][R26.64+0x2], R13 ;  /* 0x0000020d1a007986 */ /* 0x000fe8000c101506 */
[----:B------:R-:W-:Y:S04]  /*5640*/  STG.E.U16 desc[UR6][R14.64], R57 ;  /* 0x000000390e007986 */ /* 0x000fe8000c101506 */
[----:B------:R0:W-:Y:S04]  /*5650*/  STG.E.U16 desc[UR6][R14.64+0x2], R6 ;  /* 0x000002060e007986 */ /* 0x0001e8000c101506 */
[----:B------:R-:W-:Y:S04]  /*5660*/  STG.E.U16 desc[UR6][R14.64+0x4], R56 ;  /* 0x000004380e007986 */ /* 0x000fe8000c101506 */
[----:B------:R1:W-:Y:S04]  /*5670*/  STG.E.U16 desc[UR6][R14.64+0x6], R8 ;  /* 0x000006080e007986 */ /* 0x0003e8000c101506 */
[----:B------:R2:W-:Y:S01]  /*5680*/  STG.E.U16 desc[UR6][R28.64+0x2], R7 ;  /* 0x000002071c007986 */ /* 0x0005e2000c101506 */
[----:B0-----:R-:W-:-:S03]  /*5690*/  PRMT R6, R37, 0x7632, R6 ;  /* 0x0000763225067816 */ /* 0x001fc60000000006 */
[----:B------:R-:W-:Y:S01]  /*56a0*/  STG.E.U16 desc[UR6][R28.64], R34 ;  /* 0x000000221c007986 */ /* 0x000fe2000c101506 */
[----:B-1----:R-:W-:-:S03]  /*56b0*/  PRMT R8, R36, 0x7632, R8 ;  /* 0x0000763224087816 */ /* 0x002fc60000000008 */
[----:B------:R-:W-:Y:S01]  /*56c0*/  STG.E.U16 desc[UR6][R28.64+0x4], R35 ;  /* 0x000004231c007986 */ /* 0x000fe2000c101506 */
[----:B------:R-:W-:Y:S02]  /*56d0*/  PRMT R15, R38, 0x7632, R15 ;  /* 0x00007632260f7816 */ /* 0x000fe4000000000f */
[----:B--2---:R-:W-:Y:S01]  /*56e0*/  PRMT R7, R39, 0x7632, R7 ;  /* 0x0000763227077816 */ /* 0x004fe20000000007 */
[----:B------:R0:W-:Y:S04]  /*56f0*/  STG.E.U16 desc[UR6][R28.64+0x6], R9 ;  /* 0x000006091c007986 */ /* 0x0001e8000c101506 */
[----:B------:R-:W-:Y:S04]  /*5700*/  STG.E.U16 desc[UR6][R16.64], R36 ;  /* 0x0000002410007986 */ /* 0x000fe8000c101506 */
[----:B------:R-:W-:Y:S04]  /*5710*/  STG.E.U16 desc[UR6][R16.64+0x2], R8 ;  /* 0x0000020810007986 */ /* 0x000fe8000c101506 */
[----:B------:R-:W-:Y:S01]  /*5720*/  STG.E.U16 desc[UR6][R16.64+0x4], R37 ;  /* 0x0000042510007986 */ /* 0x000fe2000c101506 */
[----:B0-----:R-:W-:-:S03]  /*5730*/  PRMT R9, R0, 0x7632, R9 ;  /* 0x0000763200097816 */ /* 0x001fc60000000009 */
[----:B------:R0:W-:Y:S04]  /*5740*/  STG.E.U16 desc[UR6][R16.64+0x6], R6 ;  /* 0x0000060610007986 */ /* 0x0001e8000c101506 */
[----:B------:R1:W-:Y:S04]  /*5750*/  STG.E.U16 desc[UR6][R30.64+0x6], R7 ;  /* 0x000006071e007986 */ /* 0x0003e8000c101506 */
[----:B------:R2:W-:Y:S01]  /*5760*/  STG.E.U16 desc[UR6][R30.64], R38 ;  /* 0x000000261e007986 */ /* 0x0005e2000c101506 */
[----:B0-----:R-:W-:-:S03]  /*5770*/  PRMT R6, R5, 0x7632, R6 ;  /* 0x0000763205067816 */ /* 0x001fc60000000006 */
[----:B------:R2:W-:Y:S01]  /*5780*/  STG.E.U16 desc[UR6][R30.64+0x2], R15 ;  /* 0x0000020f1e007986 */ /* 0x0005e2000c101506 */
[----:B------:R-:W-:Y:S02]  /*5790*/  PRMT R16, R60, 0x7632, R16 ;  /* 0x000076323c107816 */ /* 0x000fe40000000010 */
[----:B-1----:R-:W-:Y:S01]  /*57a0*/  PRMT R7, R46, 0x7632, R7 ;  /* 0x000076322e077816 */ /* 0x002fe20000000007 */
        /* <DEDUP_REMOVED lines=11> */
.L_x_1470:
        /* <DEDUP_REMOVED lines=10> */
.L_x_3027:


//--------------------- .text._ZN13group_norm_v214gn_cuda_kernelI13__nv_bfloat16Li480ELi1ELi16ELi60ELi4096ELb1ELi64ELi960ELi960ELi4ELb1ELi2ELb0ELb0ENS_16CompileConditionILi900EEEEEvPT_PKS4_S7_S7_flPfS8_Pj --------------------------
	.section	.text._ZN13group_norm_v214gn_cuda_kernelI13__nv_bfloat16Li480ELi1ELi16ELi60ELi4096ELb1ELi64ELi960ELi960ELi4ELb1ELi2ELb0ELb0ENS_16CompileConditionILi900EEEEEvPT_PKS4_S7_S7_flPfS8_Pj,"ax",@progbits
	.align	128
        .global         _ZN13group_norm_v214gn_cuda_kernelI13__nv_bfloat16Li480ELi1ELi16ELi60ELi4096ELb1ELi64ELi960ELi960ELi4ELb1ELi2ELb0ELb0ENS_16CompileConditionILi900EEEEEvPT_PKS4_S7_S7_flPfS8_Pj
        .type           _ZN13group_norm_v214gn_cuda_kernelI13__nv_bfloat16Li480ELi1ELi16ELi60ELi4096ELb1ELi64ELi960ELi960ELi4ELb1ELi2ELb0ELb0ENS_16CompileConditionILi900EEEEEvPT_PKS4_S7_S7_flPfS8_Pj,@function
        .size           _ZN13group_norm_v214gn_cuda_kernelI13__nv_bfloat16Li480ELi1ELi16ELi60ELi4096ELb1ELi64ELi960ELi960ELi4ELb1ELi2ELb0ELb0ENS_16CompileConditionILi900EEEEEvPT_PKS4_S7_S7_flPfS8_Pj,(.L_x_3028 - _ZN13group_norm_v214gn_cuda_kernelI13__nv_bfloat16Li480ELi1ELi16ELi60ELi4096ELb1ELi64ELi960ELi960ELi4ELb1ELi2ELb0ELb0ENS_16CompileConditionILi900EEEEEvPT_PKS4_S7_S7_flPfS8_Pj)
        .other          _ZN13group_norm_v214gn_cuda_kernelI13__nv_bfloat16Li480ELi1ELi16ELi60ELi4096ELb1ELi64ELi960ELi960ELi4ELb1ELi2ELb0ELb0ENS_16CompileConditionILi900EEEEEvPT_PKS4_S7_S7_flPfS8_Pj,@"STO_CUDA_ENTRY STV_DEFAULT"
_ZN13group_norm_v214gn_cuda_kernelI13__nv_bfloat16Li480ELi1ELi16ELi60ELi4096ELb1ELi64ELi960ELi960ELi4ELb1ELi2ELb0ELb0ENS_16CompileConditionILi900EEEEEvPT_PKS4_S7_S7_flPfS8_Pj:
.text._ZN13group_norm_v214gn_cuda_kernelI13__nv_bfloat16Li480ELi1ELi16ELi60ELi4096ELb1ELi64ELi960ELi960ELi4ELb1ELi2ELb0ELb0ENS_16CompileConditionILi900EEEEEvPT_PKS4_S7_S7_flPfS8_Pj:
        /* <DEDUP_REMOVED lines=26> */
[C---:B------:R-:W-:Y:S01]  /*01a0*/  IADD3 R8, R5.reuse, 0x14, RZ ;  /* 0x0000001405087810 */ /* 0x040fe20007ffe0ff */
[C---:B------:R-:W-:Y:S01]  /*01b0*/  IMAD R4, R2.reuse, 0x18, R30 ;  /* 0x0000001802047824 */ /* 0x040fe200078e021e */
[C---:B------:R-:W-:Y:S01]  /*01c0*/  IADD3 R10, R5.reuse, 0x18, RZ ;  /* 0x00000018050a7810 */ /* 0x040fe20007ffe0ff */
[----:B------:R-:W-:Y:S01]  /*01d0*/  IMAD.WIDE.U32 R2, R2, -0x77777777, RZ ;  /* 0x8888888902027825 */ /* 0x000fe200078e00ff */
[----:B------:R0:W-:Y:S01]  /*01e0*/  STL [R1+0x294], R6 ;  /* 0x0002940601007387 */ /* 0x0001e20000100800 */
[----:B------:R-:W-:Y:S02]  /*01f0*/  IADD3 R2, R5, 0x4, RZ ;  /* 0x0000000405027810 */ /* 0x000fe40007ffe0ff */
[----:B------:R-:W-:Y:S02]  /*0200*/  LEA R4, R7, R4, 0x3 ;  /* 0x0000000407047211 */ /* 0x000fe400078e18ff */
[----:B------:R-:W-:Y:S02]  /*0210*/  LOP3.LUT R0, R3, 0xf8, RZ, 0xc0, !PT ;  /* 0x000000f803007812 */ /* 0x000fe400078ec0ff */
[C---:B------:R-:W-:Y:S01]  /*0220*/  IADD3 R3, R5.reuse, 0x8, RZ ;  /* 0x0000000805037810 */ /* 0x040fe20007ffe0ff */
[----:B------:R1:W-:Y:S01]  /*0230*/  STL [R1+0x298], R4 ;  /* 0x0002980401007387 */ /* 0x0003e20000100800 */
[----:B------:R-:W-:-:S02]  /*0240*/  IADD3 R12, R5, 0x1c, RZ ;  /* 0x0000001c050c7810 */ /* 0x000fc40007ffe0ff */
[C---:B0-----:R-:W-:Y:S01]  /*0250*/  IADD3 R6, R5.reuse, 0x10, RZ ;  /* 0x0000001005067810 */ /* 0x041fe20007ffe0ff */
[----:B------:R0:W-:Y:S01]  /*0260*/  STL [R1+0x290], R0 ;  /* 0x0002900001007387 */ /* 0x0001e20000100800 */
[----:B------:R-:W-:Y:S02]  /*0270*/  SHF.R.U32.HI R3, RZ, 0x2, R3 ;  /* 0x00000002ff037819 */ /* 0x000fe40000011603 */
[C---:B------:R-:W-:Y:S02]  /*0280*/  IADD3 R14, R5.reuse, 0x20, RZ ;  /* 0x00000020050e7810 */ /* 0x040fe40007ffe0ff */
[C---:B------:R-:W-:Y:S02]  /*0290*/  IADD3 R16, R5.reuse, 0x24, RZ ;  /* 0x0000002405107810 */ /* 0x040fe40007ffe0ff */
[C---:B-1----:R-:W-:Y:S02]  /*02a0*/  IADD3 R4, R5.reuse, 0xc, RZ ;  /* 0x0000000c05047810 */ /* 0x042fe40007ffe0ff */
[----:B------:R-:W-:-:S02]  /*02b0*/  IADD3 R18, R5, 0x28, RZ ;  /* 0x0000002805127810 */ /* 0x000fc40007ffe0ff */
[C---:B------:R-:W-:Y:S02]  /*02c0*/  IADD3 R20, R5.reuse, 0x2c, RZ ;  /* 0x0000002c05147810 */ /* 0x040fe40007ffe0ff */
[C---:B------:R-:W-:Y:S02]  /*02d0*/  IADD3 R22, R5.reuse, 0x30, RZ ;  /* 0x0000003005167810 */ /* 0x040fe40007ffe0ff */
[C---:B------:R-:W-:Y:S02]  /*02e0*/  IADD3 R24, R5.reuse, 0x34, RZ ;  /* 0x0000003405187810 */ /* 0x040fe40007ffe0ff */
[----:B0-----:R-:W-:Y:S02]  /*02f0*/  SHF.R.U32.HI R0, RZ, 0x2, R5 ;  /* 0x00000002ff007819 */ /* 0x001fe40000011605 */
[----:B------:R-:W-:Y:S02]  /*0300*/  IADD3 R26, R5, 0x38, RZ ;  /* 0x00000038051a7810 */ /* 0x000fe40007ffe0ff */
[----:B------:R-:W-:Y:S01]  /*0310*/  SHF.R.U32.HI R7, RZ, 0x2, R6 ;  /* 0x00000002ff077819 */ /* 0x000fe20000011606 */
[----:B------:R-:W-:Y:S01]  /*0320*/  IMAD R6, R3, 0x18, R30 ;  /* 0x0000001803067824 */ /* 0x000fe200078e021e */
[----:B------:R-:W-:Y:S01]  /*0330*/  SHF.R.U32.HI R5, RZ, 0x2, R4 ;  /* 0x00000002ff057819 */ /* 0x000fe20000011604 */
[----:B------:R-:W-:Y:S01]  /*0340*/  IMAD R0, R0, 0x18, R30 ;  /* 0x0000001800007824 */ /* 0x000fe200078e021e */
[----:B------:R-:W-:-:S02]  /*0350*/  SHF.L.U32 R3, R29, 0x3, RZ ;  /* 0x000000031d037819 */ /* 0x000fc400000006ff */
[----:B------:R-:W-:Y:S02]  /*0360*/  SHF.R.U32.HI R2, RZ, 0x2, R2 ;  /* 0x00000002ff027819 */ /* 0x000fe40000011602 */
[----:B------:R-:W-:Y:S01]  /*0370*/  SHF.R.U32.HI R9, RZ, 0x2, R8 ;  /* 0x00000002ff097819 */ /* 0x000fe20000011608 */
[--C-:B------:R-:W-:Y:S01]  /*0380*/  IMAD R8, R5, 0x18, R30.reuse ;  /* 0x0000001805087824 */ /* 0x100fe200078e021e */
[----:B------:R-:W-:Y:S01]  /*0390*/  LOP3.LUT R3, R3, 0x8, RZ, 0xc0, !PT ;  /* 0x0000000803037812 */ /* 0x000fe200078ec0ff */
[----:B------:R-:W-:Y:S01]  /*03a0*/  HFMA2.MMA R5, -RZ, RZ, 0, 0 ;  /* 0x00000000ff057435 */ /* 0x000fe200000001ff */
[----:B------:R-:W-:Y:S01]  /*03b0*/  IMAD R4, R2, 0x18, R30 ;  /* 0x0000001802047824 */ /* 0x000fe200078e021e */
[----:B------:R-:W-:Y:S01]  /*03c0*/  SHF.R.U32.HI R11, RZ, 0x2, R10 ;  /* 0x00000002ff0b7819 */ /* 0x000fe2000001160a */
[----:B------:R-:W-:Y:S01]  /*03d0*/  IMAD R10, R7, 0x18, R30 ;  /* 0x00000018070a7824 */ /* 0x000fe200078e021e */
[----:B------:R-:W-:Y:S02]  /*03e0*/  IADD3 R0, R0, R3, RZ ;  /* 0x0000000300007210 */ /* 0x000fe40007ffe0ff */
[----:B------:R-:W-:Y:S01]  /*03f0*/  IADD3 R4, R3, R4, RZ ;  /* 0x0000000403047210 */ /* 0x000fe20007ffe0ff */
[----:B------:R-:W-:Y:S01]  /*0400*/  STL [R1+0x144], R5 ;  /* 0x0001440501007387 */ /* 0x000fe20000100800 */
[----:B------:R-:W-:Y:S01]  /*0410*/  SHF.R.U32.HI R13, RZ, 0x2, R12 ;  /* 0x00000002ff0d7819 */ /* 0x000fe2000001160c */
[----:B------:R-:W-:Y:S01]  /*0420*/  IMAD R12, R9, 0x18, R30 ;  /* 0x00000018090c7824 */ /* 0x000fe200078e021e */
[----:B------:R-:W-:Y:S01]  /*0430*/  SHF.R.U32.HI R15, RZ, 0x2, R14 ;  /* 0x00000002ff0f7819 */ /* 0x000fe2000001160e */
[----:B------:R0:W-:Y:S01]  /*0440*/  STL [R1+0x28c], R0 ;  /* 0x00028c0001007387 */ /* 0x0001e20000100800 */
[----:B------:R-:W-:Y:S01]  /*0450*/  SHF.R.U32.HI R17, RZ, 0x2, R16 ;  /* 0x00000002ff117819 */ /* 0x000fe20000011610 */
[----:B------:R-:W-:Y:S01]  /*0460*/  IMAD R14, R11, 0x18, R30 ;  /* 0x000000180b0e7824 */ /* 0x000fe200078e021e */
[----:B------:R-:W-:Y:S01]  /*0470*/  SHF.R.U32.HI R19, RZ, 0x2, R18 ;  /* 0x00000002ff137819 */ /* 0x000fe20000011612 */
[----:B------:R1:W-:Y:S01]  /*0480*/  STL [R1+0x288], R4 ;  /* 0x0002880401007387 */ /* 0x0003e20000100800 */
[----:B------:R-:W-:Y:S01]  /*0490*/  IMAD R16, R13, 0x18, R30 ;  /* 0x000000180d107824 */ /* 0x000fe200078e021e */
[----:B------:R-:W-:Y:S01]  /*04a0*/  SHF.R.U32.HI R21, RZ, 0x2, R20 ;  /* 0x00000002ff157819 */ /* 0x000fe20000011614 */
[----:B------:R-:W-:Y:S01]  /*04b0*/  IMAD R18, R15, 0x18, R30 ;  /* 0x000000180f127824 */ /* 0x000fe200078e021e */
[----:B------:R-:W-:Y:S01]  /*04c0*/  SHF.R.U32.HI R23, RZ, 0x2, R22 ;  /* 0x00000002ff177819 */ /* 0x000fe20000011616 */
[--C-:B------:R-:W-:Y:S01]  /*04d0*/  IMAD R20, R17, 0x18, R30.reuse ;  /* 0x0000001811147824 */ /* 0x100fe200078e021e */
[----:B0-----:R-:W-:Y:S01]  /*04e0*/  IADD3 R0, R3, R6, RZ ;  /* 0x0000000603007210 */ /* 0x001fe20007ffe0ff */
[----:B------:R-:W-:Y:S01]  /*04f0*/  IMAD R22, R19, 0x18, R30 ;  /* 0x0000001813167824 */ /* 0x000fe200078e021e */
[----:B------:R-:W-:-:S02]  /*0500*/  IADD3 R6, R3, R8, RZ ;  /* 0x0000000803067210 */ /* 0x000fc40007ffe0ff */
[----:B-1----:R-:W-:Y:S01]  /*0510*/  IADD3 R4, R3, R10, RZ ;  /* 0x0000000a03047210 */ /* 0x002fe20007ffe0ff */
[----:B------:R0:W-:Y:S01]  /*0520*/  STL [R1+0x284], R0 ;  /* 0x0002840001007387 */ /* 0x0001e20000100800 */
[----:B------:R-:W-:Y:S01]  /*0530*/  SHF.R.U32.HI R25, RZ, 0x2, R24 ;  /* 0x00000002ff197819 */ /* 0x000fe20000011618 */
[----:B------:R-:W-:Y:S01]  /*0540*/  IMAD R24, R21, 0x18, R30 ;  /* 0x0000001815187824 */ /* 0x000fe200078e021e */
[----:B------:R-:W-:Y:S01]  /*0550*/  SHF.R.U32.HI R27, RZ, 0x2, R26 ;  /* 0x00000002ff1b7819 */ /* 0x000fe2000001161a */
[----:B------:R1:W-:Y:S01]  /*0560*/  STL [R1+0x280], R6 ;  /* 0x0002800601007387 */ /* 0x0003e20000100800 */
[--C-:B------:R-:W-:Y:S01]  /*0570*/  IMAD R26, R23, 0x18, R30.reuse ;  /* 0x00000018171a7824 */ /* 0x100fe200078e021e */
[----:B------:R-:W-:Y:S01]  /*0580*/  ISETP.EQ.U32.AND P1, PT, RZ, UR6, PT ;  /* 0x00000006ff007c0c */ /* 0x000fe2000bf22070 */
[--C-:B------:R-:W-:Y:S01]  /*0590*/  IMAD R28, R25, 0x18, R30.reuse ;  /* 0x00000018191c7824 */ /* 0x100fe200078e021e */
[----:B------:R2:W-:Y:S01]  /*05a0*/  STL [R1+0x27c], R4 ;  /* 0x00027c0401007387 */ /* 0x0005e20000100800 */
[----:B------:R-:W-:Y:S01]  /*05b0*/  IMAD R30, R27, 0x18, R30 ;  /* 0x000000181b1e7824 */ /* 0x000fe200078e021e */
[----:B0-----:R-:W-:-:S02]  /*05c0*/  IADD3 R0, R3, R12, RZ ;  /* 0x0000000c03007210 */ /* 0x001fc40007ffe0ff */
[----:B------:R-:W-:Y:S02]  /*05d0*/  ISETP.GT.U32.OR P0, PT, R29, 0xf, P0 ;  /* 0x0000000f1d00780c */ /* 0x000fe40000704470 */
[C---:B-1----:R-:W-:Y:S01]  /*05e0*/  IADD3 R6, R3.reuse, R14, RZ ;  /* 0x0000000e03067210 */ /* 0x042fe20007ffe0ff */
[----:B------:R0:W-:Y:S01]  /*05f0*/  STL [R1+0x278], R0 ;  /* 0x0002780001007387 */ /* 0x0001e20000100800 */
[----:B------:R-:W-:Y:S02]  /*0600*/  MOV R2, UR8 ;  /* 0x0000000800027c02 */ /* 0x000fe40008000f00 */
[C---:B--2---:R-:W-:Y:S01]  /*0610*/  IADD3 R4, R3.reuse, R16, RZ ;  /* 0x0000001003047210 */ /* 0x044fe20007ffe0ff */
[----:B------:R1:W-:Y:S01]  /*0620*/  STL [R1+0x274], R6 ;  /* 0x0002740601007387 */ /* 0x0003e20000100800 */
[----:B------:R-:W-:Y:S01]  /*0630*/  ISETP.EQ.OR.EX P0, PT, RZ, UR7, P0, P1 ;  /* 0x00000007ff007c0c */ /* 0x000fe20008702710 */
[----:B------:R-:W-:Y:S01]  /*0640*/  ULDC.64 UR6, c[0x0][0x208] ;  /* 0x0000820000067ab9 */ /* 0x000fe20000000a00 */
[----:B---3--:R-:W-:Y:S01]  /*0650*/  LEA R92, P1, R2, R92, 0x2 ;  /* 0x0000005c025c7211 */ /* 0x008fe200078210ff */
[----:B------:R2:W-:Y:S01]  /*0660*/  STL [R1+0x270], R4 ;  /* 0x0002700401007387 */ /* 0x0005e20000100800 */
[----:B0-----:R-:W-:-:S02]  /*0670*/  IADD3 R0, R3, R18, RZ ;  /* 0x0000001203007210 */ /* 0x001fc40007ffe0ff */
[----:B------:R-:W-:Y:S02]  /*0680*/  LEA.HI.X R93, R2, R93, R5, 0x2, P1 ;  /* 0x0000005d025d7211 */ /* 0x000fe400008f1405 */
        /* <DEDUP_REMOVED lines=8> */
[----:B--2---:R-:W-:-:S03]  /*0710*/  IADD3 R4, R3, R28, RZ ;  /* 0x0000001c03047210 */ /* 0x004fc60007ffe0ff */
[----:B------:R1:W-:Y:S04]  /*0720*/  STL [R1+0x25c], R6 ;  /* 0x00025c0601007387 */ /* 0x0003e80000100800 */
[----:B------:R1:W-:Y:S01]  /*0730*/  STL [R1+0x258], R4 ;  /* 0x0002580401007387 */ /* 0x0003e20000100800 */
[----:B0-----:R-:W-:-:S05]  /*0740*/  IADD3 R0, R3, R30, RZ ;  /* 0x0000001e03007210 */ /* 0x001fca0007ffe0ff */
[----:B------:R1:W-:Y:S04]  /*0750*/  STL [R1+0x254], R0 ;  /* 0x0002540001007387 */ /* 0x0003e80000100800 */
[----:B------:R1:W-:Y:S02]  /*0760*/  STL [R1+0x188], RZ ;  /* 0x000188ff01007387 */ /* 0x0003e40000100800 */
.L_x_1479:
[----:B-1----:R-:W2:Y:S01]  /*0770*/  LDL R0, [R1+0x144] ;  /* 0x0001440001007983 */ /* 0x002ea20000100800 */
[----:B------:R-:W0:Y:S01]  /*0780*/  S2UR UR14, SR_CTAID.X ;  /* 0x00000000000e79c3 */ /* 0x000e220000002500 */
[----:B------:R-:W-:Y:S01]  /*0790*/  ULDC.64 UR10, c[0x0][0x218] ;  /* 0x00008600000a7ab9 */ /* 0x000fe20000000a00 */
[----:B------:R-:W-:Y:S01]  /*07a0*/  ULDC.64 UR12, c[0x0][0x228] ;  /* 0x00008a00000c7ab9 */ /* 0x000fe20000000a00 */
[----:B------:R-:W1:Y:S01]  /*07b0*/  S2R R97, SR_TID.X ;  /* 0x0000000000617919 */ /* 0x000e620000002100 */
[----:B0-----:R-:W-:-:S04]  /*07c0*/  USHF.L.U32 UR5, UR14, 0x6, URZ ;  /* 0x000000060e057899 */ /* 0x001fc8000800063f */
[----:B------:R-:W-:Y:S01]  /*07d0*/  ULOP3.LUT UR5, UR5, 0xfc0, URZ, 0xc0, !UPT ;  /* 0x00000fc005057892 */ /* 0x000fe2000f8ec03f */
[----:B-1----:R-:W-:-:S05]  /*07e0*/  IMAD.WIDE.U32 R4, R97, -0x77777777, RZ ;  /* 0x8888888961047825 */ /* 0x002fca00078e00ff */
[----:B------:R-:W-:-:S04]  /*07f0*/  SHF.R.U32.HI R5, RZ, 0x7, R5 ;  /* 0x00000007ff057819 */ /* 0x000fc80000011605 */
[C---:B------:R-:W-:Y:S01]  /*0800*/  IADD3 R8, R5.reuse, UR5, RZ ;  /* 0x0000000505087c10 */ /* 0x040fe2000fffe0ff */
[----:B------:R-:W-:Y:S01]  /*0810*/  IMAD R4, R5, -0xf0, R97 ;  /* 0xffffff1005047824 */ /* 0x000fe200078e0261 */
[----:B------:R-:W-:-:S03]  /*0820*/  MOV R5, RZ ;  /* 0x000000ff00057202 */ /* 0x000fc60000000f00 */
[----:B------:R-:W-:Y:S01]  /*0830*/  IMAD R8, R8, 0x3c0, RZ ;  /* 0x000003c008087824 */ /* 0x000fe200078e02ff */
[----:B------:R-:W-:-:S05]  /*0840*/  SHF.L.U32 R4, R4, 0x2, RZ ;  /* 0x0000000204047819 */ /* 0x000fca00000006ff */
[----:B------:R-:W-:-:S04]  /*0850*/  IMAD.WIDE.U32 R6, R2, 0x3c0000, R4 ;  /* 0x003c000002067825 */ /* 0x000fc800078e0004 */
[----:B--2---:R-:W-:-:S05]  /*0860*/  IMAD R3, R0, 0x3c0000, RZ ;  /* 0x003c000000037824 */ /* 0x004fca00078e02ff */
[----:B------:R-:W-:Y:S02]  /*0870*/  IADD3 R5, R7, R3, RZ ;  /* 0x0000000307057210 */ /* 0x000fe40007ffe0ff */
[----:B------:R-:W-:-:S04]  /*0880*/  IADD3 R3, P1, R8, R6, RZ ;  /* 0x0000000608037210 */ /* 0x000fc80007f3e0ff */
[----:B------:R-:W-:Y:S02]  /*0890*/  IADD3.X R0, RZ, R5, RZ, P1, !PT ;  /* 0x00000005ff007210 */ /* 0x000fe40000ffe4ff */
[C---:B------:R-:W-:Y:S02]  /*08a0*/  LEA R90, P1, R3.reuse, UR10, 0x1 ;  /* 0x0000000a035a7c11 */ /* 0x040fe4000f8208ff */
[----:B------:R-:W-:Y:S01]  /*08b0*/  IADD3 R7, R8, 0x780, RZ ;  /* 0x0000078008077810 */ /* 0x000fe20007ffe0ff */
[----:B------:R0:W-:Y:S01]  /*08c0*/  STL [R1+0x3c], R0 ;  /* 0x00003c0001007387 */ /* 0x0001e20000100800 */
[----:B------:R-:W-:-:S06]  /*08d0*/  LEA.HI.X R91, R3, UR11, R0, 0x1, P1 ;  /* 0x0000000b035b7c11 */ /* 0x000fcc00088f0c00 */
[----:B------:R-:W2:Y:S01]  /*08e0*/  LDG.E.64.CONSTANT R90, desc[UR6][R90.64] ;  /* 0x000000065a5a7981 */ /* 0x000ea2000c1e9b00 */
[----:B0-----:R-:W-:-:S04]  /*08f0*/  IADD3 R0, P1, R7, R6, RZ ;  /* 0x0000000607007210 */ /* 0x001fc80007f3e0ff */
[----:B------:R-:W-:Y:S01]  /*0900*/  IADD3.X R9, RZ, R5, RZ, P1, !PT ;  /* 0x00000005ff097210 */ /* 0x000fe20000ffe4ff */
[----:B------:R0:W-:Y:S01]  /*0910*/  STL [R1+0x50], R0 ;  /* 0x0000500001007387 */ /* 0x0001e20000100800 */
[----:B------:R-:W-:Y:S02]  /*0920*/  LEA R88, P1, R0, UR10, 0x1 ;  /* 0x0000000a00587c11 */ /* 0x000fe4000f8208ff */
[----:B------:R-:W-:Y:S01]  /*0930*/  IADD3 R7, R8, 0xf00, RZ ;  /* 0x00000f0008077810 */ /* 0x000fe20007ffe0ff */
[----:B------:R1:W-:Y:S01]  /*0940*/  STL [R1+0x1cc], R9 ;  /* 0x0001cc0901007387 */ /* 0x0003e20000100800 */
[----:B------:R-:W-:-:S06]  /*0950*/  LEA.HI.X R89, R0, UR11, R9, 0x1, P1 ;  /* 0x0000000b00597c11 */ /* 0x000fcc00088f0c09 */
[----:B------:R-:W3:Y:S01]  /*0960*/  LDG.E.64.CONSTANT R88, desc[UR6][R88.64] ;  /* 0x0000000658587981 */ /* 0x000ee2000c1e9b00 */
[----:B0-----:R-:W-:Y:S02]  /*0970*/  IADD3 R0, P1, R7, R6, RZ ;  /* 0x0000000607007210 */ /* 0x001fe40007f3e0ff */
[----:B------:R-:W-:Y:S02]  /*0980*/  IADD3 R7, R8, 0x1680, RZ ;  /* 0x0000168008077810 */ /* 0x000fe40007ffe0ff */
[----:B-1----:R-:W-:Y:S01]  /*0990*/  IADD3.X R9, RZ, R5, RZ, P1, !PT ;  /* 0x00000005ff097210 */ /* 0x002fe20000ffe4ff */
[----:B------:R0:W-:Y:S01]  /*09a0*/  STL [R1+0x58], R0 ;  /* 0x0000580001007387 */ /* 0x0001e20000100800 */
[----:B------:R-:W-:-:S03]  /*09b0*/  LEA R86, P1, R0, UR10, 0x1 ;  /* 0x0000000a00567c11 */ /* 0x000fc6000f8208ff */
[----:B------:R1:W-:Y:S01]  /*09c0*/  STL [R1+0x1d0], R9 ;  /* 0x0001d00901007387 */ /* 0x0003e20000100800 */
[----:B------:R-:W-:Y:S02]  /*09d0*/  LEA.HI.X R87, R0, UR11, R9, 0x1, P1 ;  /* 0x0000000b00577c11 */ /* 0x000fe400088f0c09 */
[----:B0-----:R-:W-:-:S04]  /*09e0*/  IADD3 R0, P1, R7, R6, RZ ;  /* 0x0000000607007210 */ /* 0x001fc80007f3e0ff */
[----:B------:R-:W4:Y:S01]  /*09f0*/  LDG.E.64.CONSTANT R86, desc[UR6][R86.64] ;  /* 0x0000000656567981 */ /* 0x000f22000c1e9b00 */
[----:B-1----:R-:W-:-:S03]  /*0a00*/  IADD3.X R9, RZ, R5, RZ, P1, !PT ;  /* 0x00000005ff097210 */ /* 0x002fc60000ffe4ff */
[----:B------:R0:W-:Y:S01]  /*0a10*/  STL [R1+0xd0], R0 ;  /* 0x0000d00001007387 */ /* 0x0001e20000100800 */
[----:B------:R-:W-:Y:S02]  /*0a20*/  LEA R84, P1, R0, UR10, 0x1 ;  /* 0x0000000a00547c11 */ /* 0x000fe4000f8208ff */
[----:B------:R-:W-:Y:S01]  /*0a30*/  IADD3 R7, R8, 0x1e00, RZ ;  /* 0x00001e0008077810 */ /* 0x000fe20007ffe0ff */
[----:B------:R1:W-:Y:S01]  /*0a40*/  STL [R1+0x1d8], R9 ;  /* 0x0001d80901007387 */ /* 0x0003e20000100800 */
[----:B------:R-:W-:-:S06]  /*0a50*/  LEA.HI.X R85, R0, UR11, R9, 0x1, P1 ;  /* 0x0000000b00557c11 */ /* 0x000fcc00088f0c09 */
[----:B------:R-:W4:Y:S01]  /*0a60*/  LDG.E.64.CONSTANT R84, desc[UR6][R84.64] ;  /* 0x0000000654547981 */ /* 0x000f22000c1e9b00 */
[----:B0-----:R-:W-:-:S04]  /*0a70*/  IADD3 R0, P1, R7, R6, RZ ;  /* 0x0000000607007210 */ /* 0x001fc80007f3e0ff */
[----:B-1----:R-:W-:Y:S01]  /*0a80*/  IADD3.X R9, RZ, R5, RZ, P1, !PT ;  /* 0x00000005ff097210 */ /* 0x002fe20000ffe4ff */
        /* <DEDUP_REMOVED lines=63> */
[----:B------:R-:W-:Y:S02]  /*0e80*/  IADD3 R7, R8, 0x6180, RZ ;  /* 0x0000618008077810 */ /* 0x000fe40007ffe0ff */
[----:B-1----:R-:W-:Y:S01]  /*0e90*/  IADD3.X R9, RZ, R5, RZ, P1, !PT ;  /* 0x00000005ff097210 */ /* 0x002fe20000ffe4ff */
[----:B------:R-:W-:Y:S01]  /*0ea0*/  STL [R1+0xf4], R0 ;  /* 0x0000f40001007387 */ /* 0x000fe20000100800 */
[----:B------:R-:W-:-:S03]  /*0eb0*/  LEA R66, P1, R0, UR10, 0x1 ;  /* 0x0000000a00427c11 */ /* 0x000fc6000f8208ff */
[----:B------:R0:W-:Y:S01]  /*0ec0*/  STL [R1+0x208], R9 ;  /* 0x0002080901007387 */ /* 0x0001e20000100800 */
[----:B------:R-:W-:-:S06]  /*0ed0*/  LEA.HI.X R67, R0, UR11, R9, 0x1, P1 ;  /* 0x0000000b00437c11 */ /* 0x000fcc00088f0c09 */
[----:B------:R-:W4:Y:S01]  /*0ee0*/  LDG.E.64.CONSTANT R66, desc[UR6][R66.64] ;  /* 0x0000000642427981 */ /* 0x000f22000c1e9b00 */
[----:B0-----:R-:W-:-:S04]  /*0ef0*/  IADD3 R9, P1, R7, R6, RZ ;  /* 0x0000000607097210 */ /* 0x001fc80007f3e0ff */
[----:B------:R-:W-:Y:S01]  /*0f00*/  IADD3.X R10, RZ, R5, RZ, P1, !PT ;  /* 0x00000005ff0a7210 */ /* 0x000fe20000ffe4ff */
[----:B------:R0:W-:Y:S01]  /*0f10*/  STL [R1+0xf8], R9 ;  /* 0x0000f80901007387 */ /* 0x0001e20000100800 */
[----:B------:R-:W-:-:S03]  /*0f20*/  LEA R64, P1, R9, UR10, 0x1 ;  /* 0x0000000a09407c11 */ /* 0x000fc6000f8208ff */
[----:B------:R1:W-:Y:S01]  /*0f30*/  STL [R1+0x214], R10 ;  /* 0x0002140a01007387 */ /* 0x0003e20000100800 */
[----:B------:R-:W-:Y:S02]  /*0f40*/  LEA.HI.X R65, R9, UR11, R10, 0x1, P1 ;  /* 0x0000000b09417c11 */ /* 0x000fe400088f0c0a */
[----:B0-----:R-:W-:-:S04]  /*0f50*/  IADD3 R9, R8, 0x6900, RZ ;  /* 0x0000690008097810 */ /* 0x001fc80007ffe0ff */
[----:B------:R-:W4:Y:S01]  /*0f60*/  LDG.E.64.CONSTANT R64, desc[UR6][R64.64] ;  /* 0x0000000640407981 */ /* 0x000f22000c1e9b00 */
[----:B------:R-:W-:-:S04]  /*0f70*/  IADD3 R13, P1, R9, R6, RZ ;  /* 0x00000006090d7210 */ /* 0x000fc80007f3e0ff */
[----:B------:R-:W-:Y:S02]  /*0f80*/  IADD3.X R17, RZ, R5, RZ, P1, !PT ;  /* 0x00000005ff117210 */ /* 0x000fe40000ffe4ff */
[----:B------:R-:W-:-:S04]  /*0f90*/  LEA R62, P1, R13, UR10, 0x1 ;  /* 0x0000000a0d3e7c11 */ /* 0x000fc8000f8208ff */
[----:B------:R-:W-:Y:S02]  /*0fa0*/  LEA.HI.X R63, R13, UR11, R17, 0x1, P1 ;  /* 0x0000000b0d3f7c11 */ /* 0x000fe400088f0c11 */
[----:B------:R-:W-:-:S04]  /*0fb0*/  IADD3 R9, R8, 0x7080, RZ ;  /* 0x0000708008097810 */ /* 0x000fc80007ffe0ff */
[----:B------:R-:W4:Y:S04]  /*0fc0*/  LDG.E.64.CONSTANT R62, desc[UR6][R62.64] ;  /* 0x000000063e3e7981 */ /* 0x000f28000c1e9b00 */
[----:B------:R0:W-:Y:S01]  /*0fd0*/  STL [R1+0xfc], R13 ;  /* 0x0000fc0d01007387 */ /* 0x0001e20000100800 */
[C---:B--2---:R-:W-:Y:S02]  /*0fe0*/  PRMT R7, R90.reuse, 0x7632, R7 ;  /* 0x000076325a077816 */ /* 0x044fe40000000007 */
[----:B------:R-:W-:Y:S02]  /*0ff0*/  SHF.L.U32 R0, R90, 0x10, RZ ;  /* 0x000000105a007819 */ /* 0x000fe400000006ff */
[----:B------:R-:W-:-:S03]  /*1000*/  SHF.L.U32 R11, R7, 0x10, RZ ;  /* 0x00000010070b7819 */ /* 0x000fc600000006ff */
[----:B------:R-:W-:Y:S01]  /*1010*/  FADD.FTZ R7, RZ, R0 ;  /* 0x00000000ff077221 */ /* 0x000fe20000010000 */
[----:B-1----:R-:W-:Y:S01]  /*1020*/  FFMA.FTZ R10, R0, R0, RZ ;  /* 0x00000000000a7223 */ /* 0x002fe200000100ff */
[----:B------:R-:W-:Y:S02]  /*1030*/  SHF.L.U32 R24, R91, 0x10, RZ ;  /* 0x000000105b187819 */ /* 0x000fe400000006ff */
[----:B------:R-:W-:Y:S01]  /*1040*/  FADD.FTZ R12, R7, R11 ;  /* 0x0000000b070c7221 */ /* 0x000fe20000010000 */
[----:B------:R-:W-:Y:S01]  /*1050*/  FFMA.FTZ R10, R11, R11, R10 ;  /* 0x0000000b0b0a7223 */ /* 0x000fe2000001000a */
[----:B------:R-:W-:Y:S02]  /*1060*/  IADD3 R11, P1, R9, R6, RZ ;  /* 0x00000006090b7210 */ /* 0x000fe40007f3e0ff */
[----:B------:R-:W-:Y:S02]  /*1070*/  PRMT R7, R91, 0x7632, R7 ;  /* 0x000076325b077816 */ /* 0x000fe40000000007 */
[----:B0-----:R-:W-:Y:S01]  /*1080*/  IADD3.X R13, RZ, R5, RZ, P1, !PT ;  /* 0x00000005ff0d7210 */ /* 0x001fe20000ffe4ff */
[----:B------:R-:W-:Y:S01]  /*1090*/  FADD.FTZ R12, R12, R24 ;  /* 0x000000180c0c7221 */ /* 0x000fe20000010000 */
[----:B------:R-:W-:Y:S01]  /*10a0*/  SHF.L.U32 R7, R7, 0x10, RZ ;  /* 0x0000001007077819 */ /* 0x000fe200000006ff */
[----:B------:R-:W-:Y:S01]  /*10b0*/  FFMA.FTZ R10, R24, R24, R10 ;  /* 0x00000018180a7223 */ /* 0x000fe2000001000a */
[C---:B------:R-:W-:Y:S01]  /*10c0*/  LEA R60, P1, R11.reuse, UR10, 0x1 ;  /* 0x0000000a0b3c7c11 */ /* 0x040fe2000f8208ff */
[----:B------:R-:W-:Y:S02]  /*10d0*/  STL [R1+0x28], R24 ;  /* 0x0000281801007387 */ /* 0x000fe40000100800 */
[----:B------:R-:W-:Y:S01]  /*10e0*/  FADD.FTZ R12, R12, R7 ;  /* 0x000000070c0c7221 */ /* 0x000fe20000010000 */
[----:B------:R-:W-:Y:S01]  /*10f0*/  LEA.HI.X R61, R11, UR11, R13, 0x1, P1 ;  /* 0x0000000b0b3d7c11 */ /* 0x000fe200088f0c0d */
[----:B------:R0:W-:Y:S01]  /*1100*/  STL [R1+0x218], R17 ;  /* 0x0002181101007387 */ /* 0x0001e20000100800 */
[----:B------:R-:W-:Y:S01]  /*1110*/  FFMA.FTZ R10, R7, R7, R10 ;  /* 0x00000007070a7223 */ /* 0x000fe2000001000a */
[----:B---3--:R-:W-:-:S02]  /*1120*/  PRMT R7, R88, 0x7632, R7 ;  /* 0x0000763258077816 */ /* 0x008fc40000000007 */
[----:B------:R-:W-:Y:S01]  /*1130*/  IADD3 R9, R8, 0x7800, RZ ;  /* 0x0000780008097810 */ /* 0x000fe20007ffe0ff */
[----:B------:R-:W2:Y:S01]  /*1140*/  LDG.E.64.CONSTANT R60, desc[UR6][R60.64] ;  /* 0x000000063c3c7981 */ /* 0x000ea2000c1e9b00 */
[----:B------:R-:W-:Y:S02]  /*1150*/  SHF.L.U32 R7, R7, 0x10, RZ ;  /* 0x0000001007077819 */ /* 0x000fe400000006ff */
[----:B0-----:R-:W-:Y:S01]  /*1160*/  SHF.L.U32 R17, R88, 0x10, RZ ;  /* 0x0000001058117819 */ /* 0x001fe200000006ff */
[----:B------:R0:W-:Y:S01]  /*1170*/  STL [R1+0x100], R11 ;  /* 0x0001000b01007387 */ /* 0x0001e20000100800 */
[----:B------:R-:W-:-:S03]  /*1180*/  IADD3 R9, P2, R9, R6, RZ ;  /* 0x0000000609097210 */ /* 0x000fc60007f5e0ff */
[----:B------:R-:W-:Y:S01]  /*1190*/  FADD.FTZ R12, R12, R17 ;  /* 0x000000110c0c7221 */ /* 0x000fe20000010000 */
[----:B------:R-:W-:Y:S01]  /*11a0*/  FFMA.FTZ R10, R17, R17, R10 ;  /* 0x00000011110a7223 */ /* 0x000fe2000001000a */
[----:B------:R-:W-:Y:S01]  /*11b0*/  STL [R1+0x2c], R17 ;  /* 0x00002c1101007387 */ /* 0x000fe20000100800 */
[----:B------:R-:W-:Y:S01]  /*11c0*/  LEA R58, P1, R9, UR10, 0x1 ;  /* 0x0000000a093a7c11 */ /* 0x000fe2000f8208ff */
[--C-:B------:R-:W-:Y:S01]  /*11d0*/  FADD.FTZ R12, R12, R7.reuse ;  /* 0x000000070c0c7221 */ /* 0x100fe20000010000 */
[----:B------:R-:W-:Y:S01]  /*11e0*/  FFMA.FTZ R10, R7, R7, R10 ;  /* 0x00000007070a7223 */ /* 0x000fe2000001000a */
[----:B------:R1:W-:Y:S01]  /*11f0*/  STL [R1+0x220], R13 ;  /* 0x0002200d01007387 */ /* 0x0003e20000100800 */
[----:B0-----:R-:W-:Y:S02]  /*1200*/  IADD3.X R11, RZ, R5, RZ, P2, !PT ;  /* 0x00000005ff0b7210 */ /* 0x001fe400017fe4ff */
[----:B------:R-:W-:Y:S02]  /*1210*/  PRMT R7, R89, 0x7632, R7 ;  /* 0x0000763259077816 */ /* 0x000fe40000000007 */
[----:B------:R-:W-:-:S02]  /*1220*/  LEA.HI.X R59, R9, UR11, R11, 0x1, P1 ;  /* 0x0000000b093b7c11 */ /* 0x000fc400088f0c0b */
[----:B-1----:R-:W-:Y:S01]  /*1230*/  SHF.L.U32 R13, R89, 0x10, RZ ;  /* 0x00000010590d7819 */ /* 0x002fe200000006ff */
[----:B------:R0:W-:Y:S01]  /*1240*/  STL [R1+0x104], R9 ;  /* 0x0001040901007387 */ /* 0x0001e20000100800 */
[----:B------:R-:W-:-:S03]  /*1250*/  SHF.L.U32 R7, R7, 0x10, RZ ;  /* 0x0000001007077819 */ /* 0x000fc600000006ff */
[----:B------:R-:W-:Y:S01]  /*1260*/  FADD.FTZ R12, R12, R13 ;  /* 0x0000000d0c0c7221 */ /* 0x000fe20000010000 */
[----:B------:R-:W-:Y:S01]  /*1270*/  FFMA.FTZ R10, R13, R13, R10 ;  /* 0x0000000d0d0a7223 */ /* 0x000fe2000001000a */
[----:B------:R-:W-:Y:S02]  /*1280*/  STL [R1+0x224], R11 ;  /* 0x0002240b01007387 */ /* 0x000fe40000100800 */
[--C-:B------:R-:W-:Y:S01]  /*1290*/  FADD.FTZ R12, R12, R7.reuse ;  /* 0x000000070c0c7221 */ /* 0x100fe20000010000 */
[----:B------:R-:W-:Y:S01]  /*12a0*/  FFMA.FTZ R10, R7, R7, R10 ;  /* 0x00000007070a7223 */ /* 0x000fe2000001000a */
[----:B------:R1:W-:Y:S01]  /*12b0*/  STL [R1+0x4c], R13 ;  /* 0x00004c0d01007387 */ /* 0x0003e20000100800 */
[----:B----4-:R-:W-:-:S03]  /*12c0*/  PRMT R7, R86, 0x7632, R7 ;  /* 0x0000763256077816 */ /* 0x010fc60000000007 */
[----:B------:R-:W3:Y:S01]  /*12d0*/  LDG.E.64.CONSTANT R58, desc[UR6][R58.64] ;  /* 0x000000063a3a7981 */ /* 0x000ee2000c1e9b00 */
[----:B0-----:R-:W-:Y:S02]  /*12e0*/  IADD3 R9, R8, 0x7f80, RZ ;  /* 0x00007f8008097810 */ /* 0x001fe40007ffe0ff */
[----:B-1----:R-:W-:Y:S02]  /*12f0*/  SHF.L.U32 R13, R86, 0x10, RZ ;  /* 0x00000010560d7819 */ /* 0x002fe400000006ff */
[----:B------:R-:W-:Y:S02]  /*1300*/  SHF.L.U32 R11, R7, 0x10, RZ ;  /* 0x00000010070b7819 */ /* 0x000fe400000006ff */
[----:B------:R-:W-:Y:S01]  /*1310*/  IADD3 R17, P1, R9, R6, RZ ;  /* 0x0000000609117210 */ /* 0x000fe20007f3e0ff */
[----:B------:R-:W-:Y:S01]  /*1320*/  FADD.FTZ R12, R12, R13 ;  /* 0x0000000d0c0c7221 */ /* 0x000fe20000010000 */
[----:B------:R-:W-:Y:S01]  /*1330*/  FFMA.FTZ R10, R13, R13, R10 ;  /* 0x0000000d0d0a7223 */ /* 0x000fe2000001000a */
[----:B------:R0:W-:Y:S01]  /*1340*/  STL [R1+0x24], R13 ;  /* 0x0000240d01007387 */ /* 0x0001e20000100800 */
[----:B------:R-:W-:Y:S01]  /*1350*/  PRMT R7, R87, 0x7632, R7 ;  /* 0x0000763257077816 */ /* 0x000fe20000000007 */
[----:B------:R-:W-:Y:S01]  /*1360*/  FADD.FTZ R12, R12, R11 ;  /* 0x0000000b0c0c7221 */ /* 0x000fe20000010000 */
[----:B------:R-:W-:Y:S01]  /*1370*/  FFMA.FTZ R10, R11, R11, R10 ;  /* 0x0000000b0b0a7223 */ /* 0x000fe2000001000a */
[----:B------:R-:W-:-:S02]  /*1380*/  IADD3.X R11, RZ, R5, RZ, P1, !PT ;  /* 0x00000005ff0b7210 */ /* 0x000fc40000ffe4ff */
[----:B------:R-:W-:Y:S02]  /*1390*/  LEA R56, P1, R17, UR10, 0x1 ;  /* 0x0000000a11387c11 */ /* 0x000fe4000f8208ff */
[----:B0-----:R-:W-:Y:S02]  /*13a0*/  SHF.L.U32 R13, R87, 0x10, RZ ;  /* 0x00000010570d7819 */ /* 0x001fe400000006ff */
[----:B------:R-:W-:-:S03]  /*13b0*/  SHF.L.U32 R9, R7, 0x10, RZ ;  /* 0x0000001007097819 */ /* 0x000fc600000006ff */
[----:B------:R-:W-:Y:S01]  /*13c0*/  FADD.FTZ R12, R12, R13 ;  /* 0x0000000d0c0c7221 */ /* 0x000fe20000010000 */
[----:B------:R-:W-:Y:S01]  /*13d0*/  FFMA.FTZ R10, R13, R13, R10 ;  /* 0x0000000d0d0a7223 */ /* 0x000fe2000001000a */
[----:B------:R0:W-:Y:S01]  /*13e0*/  STL [R1+0x48], R13 ;  /* 0x0000480d01007387 */ /* 0x0001e20000100800 */
[----:B------:R-:W-:Y:S01]  /*13f0*/  LEA.HI.X R57, R17, UR11, R11, 0x1, P1 ;  /* 0x0000000b11397c11 */ /* 0x000fe200088f0c0b */
[----:B------:R-:W-:Y:S01]  /*1400*/  FADD.FTZ R12, R12, R9 ;  /* 0x000000090c0c7221 */ /* 0x000fe20000010000 */
[----:B------:R-:W-:Y:S01]  /*1410*/  PRMT R7, R84, 0x7632, R7 ;  /* 0x0000763254077816 */ /* 0x000fe20000000007 */
[----:B------:R-:W-:Y:S01]  /*1420*/  FFMA.FTZ R10, R9, R9, R10 ;  /* 0x00000009090a7223 */ /* 0x000fe2000001000a */
[----:B------:R-:W-:Y:S02]  /*1430*/  IADD3 R9, R8, 0x8700, RZ ;  /* 0x0000870008097810 */ /* 0x000fe40007ffe0ff */
[----:B0-----:R-:W-:Y:S01]  /*1440*/  SHF.L.U32 R13, R84, 0x10, RZ ;  /* 0x00000010540d7819 */ /* 0x001fe200000006ff */
[----:B------:R-:W-:Y:S01]  /*1450*/  STL [R1+0x108], R17 ;  /* 0x0001081101007387 */ /* 0x000fe20000100800 */
[----:B------:R-:W-:-:S03]  /*1460*/  SHF.L.U32 R7, R7, 0x10, RZ ;  /* 0x0000001007077819 */ /* 0x000fc600000006ff */
[----:B------:R-:W-:Y:S01]  /*1470*/  FADD.FTZ R12, R12, R13 ;  /* 0x0000000d0c0c7221 */ /* 0x000fe20000010000 */
[----:B------:R-:W-:Y:S01]  /*1480*/  FFMA.FTZ R10, R13, R13, R10 ;  /* 0x0000000d0d0a7223 */ /* 0x000fe2000001000a */
[----:B------:R-:W4:Y:S04]  /*1490*/  LDG.E.64.CONSTANT R56, desc[UR6][R56.64] ;  /* 0x0000000638387981 */ /* 0x000f28000c1e9b00 */
[----:B------:R0:W-:Y:S01]  /*14a0*/  STL [R1+0x20], R13 ;  /* 0x0000200d01007387 */ /* 0x0001e20000100800 */
[--C-:B------:R-:W-:Y:S01]  /*14b0*/  FADD.FTZ R12, R12, R7.reuse ;  /* 0x000000070c0c7221 */ /* 0x100fe20000010000 */
[----:B------:R-:W-:Y:S01]  /*14c0*/  FFMA.FTZ R10, R7, R7, R10 ;  /* 0x00000007070a7223 */ /* 0x000fe2000001000a */
[----:B------:R-:W-:Y:S01]  /*14d0*/  PRMT R7, R85, 0x7632, R7 ;  /* 0x0000763255077816 */ /* 0x000fe20000000007 */
[----:B------:R1:W-:Y:S01]  /*14e0*/  STL [R1+0x230], R11 ;  /* 0x0002300b01007387 */ /* 0x0003e20000100800 */
[----:B0-----:R-:W-:-:S02]  /*14f0*/  IADD3 R13, P2, R9, R6, RZ ;  /* 0x00000006090d7210 */ /* 0x001fc40007f5e0ff */
[----:B-1----:R-:W-:Y:S02]  /*1500*/  SHF.L.U32 R11, R85, 0x10, RZ ;  /* 0x00000010550b7819 */ /* 0x002fe400000006ff */
[----:B------:R-:W-:Y:S02]  /*1510*/  IADD3.X R17, RZ, R5, RZ, P2, !PT ;  /* 0x00000005ff117210 */ /* 0x000fe400017fe4ff */
[----:B------:R-:W-:Y:S01]  /*1520*/  LEA R54, P1, R13, UR10, 0x1 ;  /* 0x0000000a0d367c11 */ /* 0x000fe2000f8208ff */
[----:B------:R-:W-:Y:S01]  /*1530*/  STL [R1+0x10c], R13 ;  /* 0x00010c0d01007387 */ /* 0x000fe20000100800 */
[----:B------:R-:W-:Y:S01]  /*1540*/  SHF.L.U32 R9, R7, 0x10, RZ ;  /* 0x0000001007097819 */ /* 0x000fe200000006ff */
[----:B------:R-:W-:Y:S01]  /*1550*/  FADD.FTZ R7, R12, R11 ;  /* 0x0000000b0c077221 */ /* 0x000fe20000010000 */
[----:B------:R-:W-:Y:S01]  /*1560*/  FFMA.FTZ R10, R11, R11, R10 ;  /* 0x0000000b0b0a7223 */ /* 0x000fe2000001000a */
[----:B------:R-:W-:Y:S01]  /*1570*/  LEA.HI.X R55, R13, UR11, R17, 0x1, P1 ;  /* 0x0000000b0d377c11 */ /* 0x000fe200088f0c11 */
[----:B------:R-:W-:Y:S01]  /*1580*/  STL [R1+0x234], R17 ;  /* 0x0002341101007387 */ /* 0x000fe20000100800 */
[----:B------:R-:W-:Y:S01]  /*1590*/  FADD.FTZ R7, R7, R9 ;  /* 0x0000000907077221 */ /* 0x000fe20000010000 */
[----:B------:R-:W-:-:S02]  /*15a0*/  FFMA.FTZ R10, R9, R9, R10 ;  /* 0x00000009090a7223 */ /* 0x000fc4000001000a */
[----:B------:R0:W-:Y:S01]  /*15b0*/  STL [R1+0x44], R11 ;  /* 0x0000440b01007387 */ /* 0x0001e20000100800 */
[C---:B------:R-:W-:Y:S02]  /*15c0*/  SHF.L.U32 R12, R82.reuse, 0x10, RZ ;  /* 0x00000010520c7819 */ /* 0x040fe400000006ff */
[----:B------:R-:W-:Y:S01]  /*15d0*/  PRMT R9, R82, 0x7632, R9 ;  /* 0x0000763252097816 */ /* 0x000fe20000000009 */
[----:B------:R-:W4:Y:S01]  /*15e0*/  LDG.E.64.CONSTANT R54, desc[UR6][R54.64] ;  /* 0x0000000636367981 */ /* 0x000f22000c1e9b00 */
[----:B0-----:R-:W-:Y:S01]  /*15f0*/  IADD3 R11, R8, 0x8e80, RZ ;  /* 0x00008e80080b7810 */ /* 0x001fe20007ffe0ff */
[----:B------:R-:W-:Y:S01]  /*1600*/  FADD.FTZ R7, R7, R12 ;  /* 0x0000000c07077221 */ /* 0x000fe20000010000 */
[----:B------:R-:W-:Y:S02]  /*1610*/  SHF.L.U32 R9, R9, 0x10, RZ ;  /* 0x0000001009097819 */ /* 0x000fe400000006ff */
[----:B------:R-:W-:Y:S01]  /*1620*/  IADD3 R17, P1, R11, R6, RZ ;  /* 0x000000060b117210 */ /* 0x000fe20007f3e0ff */
[----:B------:R-:W-:Y:S01]  /*1630*/  FFMA.FTZ R10, R12, R12, R10 ;  /* 0x0000000c0c0a7223 */ /* 0x000fe2000001000a */
[----:B------:R-:W-:-:S02]  /*1640*/  SHF.L.U32 R13, R83, 0x10, RZ ;  /* 0x00000010530d7819 */ /* 0x000fc400000006ff */
[----:B------:R-:W-:Y:S02]  /*1650*/  IADD3.X R24, RZ, R5, RZ, P1, !PT ;  /* 0x00000005ff187210 */ /* 0x000fe40000ffe4ff */
[----:B------:R-:W-:Y:S01]  /*1660*/  LEA R52, P1, R17, UR10, 0x1 ;  /* 0x0000000a11347c11 */ /* 0x000fe2000f8208ff */
[----:B------:R-:W-:Y:S01]  /*1670*/  FADD.FTZ R7, R7, R9 ;  /* 0x0000000907077221 */ /* 0x000fe20000010000 */
[----:B------:R-:W-:Y:S01]  /*1680*/  PRMT R11, R83, 0x7632, R11 ;  /* 0x00007632530b7816 */ /* 0x000fe2000000000b */
[----:B------:R-:W-:Y:S01]  /*1690*/  FFMA.FTZ R10, R9, R9, R10 ;  /* 0x00000009090a7223 */ /* 0x000fe2000001000a */
[----:B------:R0:W-:Y:S01]  /*16a0*/  STL [R1+0x1c], R12 ;  /* 0x00001c0c01007387 */ /* 0x0001e20000100800 */
[----:B------:R-:W-:Y:S02]  /*16b0*/  LEA.HI.X R53, R17, UR11, R24, 0x1, P1 ;  /* 0x0000000b11357c11 */ /* 0x000fe400088f0c18 */
[----:B------:R-:W-:Y:S01]  /*16c0*/  SHF.L.U32 R11, R11, 0x10, RZ ;  /* 0x000000100b0b7819 */ /* 0x000fe200000006ff */
[----:B------:R-:W-:Y:S01]  /*16d0*/  STL [R1+0x110], R17 ;  /* 0x0001101101007387 */ /* 0x000fe20000100800 */
[----:B------:R-:W-:-:S03]  /*16e0*/  FFMA.FTZ R10, R13, R13, R10 ;  /* 0x0000000d0d0a7223 */ /* 0x000fc6000001000a */
[----:B------:R1:W-:Y:S01]  /*16f0*/  STL [R1+0x40], R13 ;  /* 0x0000400d01007387 */ /* 0x0003e20000100800 */
[----:B0-----:R-:W-:-:S03]  /*1700*/  FADD.FTZ R12, R7, R13 ;  /* 0x0000000d070c7221 */ /* 0x001fc60000010000 */
[----:B------:R-:W4:Y:S01]  /*1710*/  LDG.E.64.CONSTANT R52, desc[UR6][R52.64] ;  /* 0x0000000634347981 */ /* 0x000f22000c1e9b00 */
[----:B------:R-:W-:Y:S01]  /*1720*/  FADD.FTZ R9, R12, R11 ;  /* 0x0000000b0c097221 */ /* 0x000fe20000010000 */
[----:B-1----:R-:W-:-:S04]  /*1730*/  IADD3 R13, R8, 0x9600, RZ ;  /* 0x00009600080d7810 */ /* 0x002fc80007ffe0ff */
[----:B------:R-:W-:Y:S01]  /*1740*/  IADD3 R12, P1, R13, R6, RZ ;  /* 0x000000060d0c7210 */ /* 0x000fe20007f3e0ff */
[----:B------:R0:W-:Y:S01]  /*1750*/  STL [R1+0x238], R24 ;  /* 0x0002381801007387 */ /* 0x0001e20000100800 */
[--C-:B------:R-:W-:Y:S02]  /*1760*/  FFMA.FTZ R11, R11, R11, R10.reuse ;  /* 0x0000000b0b0b7223 */ /* 0x100fe4000001000a */
[----:B------:R-:W-:Y:S02]  /*1770*/  IADD3.X R17, RZ, R5, RZ, P1, !PT ;  /* 0x00000005ff117210 */ /* 0x000fe40000ffe4ff */
[----:B------:R-:W-:Y:S02]  /*1780*/  LEA R50, P1, R12, UR10, 0x1 ;  /* 0x0000000a0c327c11 */ /* 0x000fe4000f8208ff */
[C---:B------:R-:W-:Y:S02]  /*1790*/  PRMT R10, R80.reuse, 0x7632, R10 ;  /* 0x00007632500a7816 */ /* 0x040fe4000000000a */
[----:B0-----:R-:W-:-:S02]  /*17a0*/  SHF.L.U32 R24, R80, 0x10, RZ ;  /* 0x0000001050187819 */ /* 0x001fc400000006ff */
[----:B------:R-:W-:Y:S02]  /*17b0*/  LEA.HI.X R51, R12, UR11, R17, 0x1, P1 ;  /* 0x0000000b0c337c11 */ /* 0x000fe400088f0c11 */
[----:B------:R-:W-:Y:S01]  /*17c0*/  SHF.L.U32 R10, R10, 0x10, RZ ;  /* 0x000000100a0a7819 */ /* 0x000fe200000006ff */
[----:B------:R-:W-:Y:S01]  /*17d0*/  FADD.FTZ R9, R9, R24 ;  /* 0x0000001809097221 */ /* 0x000fe20000010000 */
[----:B------:R-:W-:Y:S01]  /*17e0*/  IADD3 R7, R8, 0x9d80, RZ ;  /* 0x00009d8008077810 */ /* 0x000fe20007ffe0ff */
[----:B------:R-:W-:Y:S01]  /*17f0*/  FFMA.FTZ R11, R24, R24, R11 ;  /* 0x00000018180b7223 */ /* 0x000fe2000001000b */
[----:B------:R-:W4:Y:S01]  /*1800*/  LDG.E.64.CONSTANT R50, desc[UR6][R50.64] ;  /* 0x0000000632327981 */ /* 0x000f22000c1e9b00 */
[----:B------:R-:W-:Y:S01]  /*1810*/  FADD.FTZ R9, R9, R10 ;  /* 0x0000000a09097221 */ /* 0x000fe20000010000 */
[----:B------:R-:W-:Y:S01]  /*1820*/  IADD3 R13, P2, R7, R6, RZ ;  /* 0x00000006070d7210 */ /* 0x000fe20007f5e0ff */
[--C-:B------:R-:W-:Y:S01]  /*1830*/  FFMA.FTZ R10, R10, R10, R11.reuse ;  /* 0x0000000a0a0a7223 */ /* 0x100fe2000001000b */
[----:B------:R0:W-:Y:S01]  /*1840*/  STL [R1+0x114], R12 ;  /* 0x0001140c01007387 */ /* 0x0001e20000100800 */
[----:B------:R-:W-:-:S03]  /*1850*/  PRMT R11, R81, 0x7632, R11 ;  /* 0x00007632510b7816 */ /* 0x000fc6000000000b */
[----:B------:R-:W-:Y:S01]  /*1860*/  STL [R1+0x18], R24 ;  /* 0x0000181801007387 */ /* 0x000fe20000100800 */
[----:B------:R-:W-:-:S03]  /*1870*/  LEA R48, P1, R13, UR10, 0x1 ;  /* 0x0000000a0d307c11 */ /* 0x000fc6000f8208ff */
[----:B------:R1:W-:Y:S01]  /*1880*/  STL [R1+0x228], R17 ;  /* 0x0002281101007387 */ /* 0x0003e20000100800 */
[----:B0-----:R-:W-:Y:S02]  /*1890*/  SHF.L.U32 R12, R81, 0x10, RZ ;  /* 0x00000010510c7819 */ /* 0x001fe400000006ff */
[----:B------:R-:W-:Y:S01]  /*18a0*/  SHF.L.U32 R11, R11, 0x10, RZ ;  /* 0x000000100b0b7819 */ /* 0x000fe200000006ff */
[----:B------:R-:W-:Y:S02]  /*18b0*/  STL [R1+0x118], R13 ;  /* 0x0001180d01007387 */ /* 0x000fe40000100800 */
[----:B------:R-:W-:Y:S01]  /*18c0*/  FADD.FTZ R9, R9, R12 ;  /* 0x0000000c09097221 */ /* 0x000fe20000010000 */
[----:B-1----:R-:W-:Y:S01]  /*18d0*/  IADD3.X R17, RZ, R5, RZ, P2, !PT ;  /* 0x00000005ff117210 */ /* 0x002fe200017fe4ff */
[----:B------:R-:W-:Y:S02]  /*18e0*/  FFMA.FTZ R10, R12, R12, R10 ;  /* 0x0000000c0c0a7223 */ /* 0x000fe4000001000a */
[----:B------:R-:W-:Y:S01]  /*18f0*/  FADD.FTZ R9, R9, R11 ;  /* 0x0000000b09097221 */ /* 0x000fe20000010000 */
[----:B------:R-:W-:Y:S01]  /*1900*/  LEA.HI.X R49, R13, UR11, R17, 0x1, P1 ;  /* 0x0000000b0d317c11 */ /* 0x000fe200088f0c11 */
[----:B------:R-:W-:Y:S01]  /*1910*/  STL [R1+0x248], R17 ;  /* 0x0002481101007387 */ /* 0x000fe20000100800 */
[----:B------:R-:W-:-:S03]  /*1920*/  FFMA.FTZ R11, R11, R11, R10 ;  /* 0x0000000b0b0b7223 */ /* 0x000fc6000001000a */
[----:B------:R0:W-:Y:S01]  /*1930*/  STL [R1+0x38], R12 ;  /* 0x0000380c01007387 */ /* 0x0001e20000100800 */
[----:B------:R-:W-:-:S03]  /*1940*/  IADD3 R10, R8, 0xa500, RZ ;  /* 0x0000a500080a7810 */ /* 0x000fc60007ffe0ff */
[----:B------:R-:W4:Y:S01]  /*1950*/  LDG.E.64.CONSTANT R48, desc[UR6][R48.64] ;  /* 0x0000000630307981 */ /* 0x000f22000c1e9b00 */
[----:B0-----:R-:W-:-:S05]  /*1960*/  SHF.L.U32 R12, R78, 0x10, RZ ;  /* 0x000000104e0c7819 */ /* 0x001fca00000006ff */
[----:B------:R0:W-:Y:S01]  /*1970*/  STL [R1+0x14], R12 ;  /* 0x0000140c01007387 */ /* 0x0001e20000100800 */
[----:B------:R-:W-:Y:S01]  /*1980*/  FADD.FTZ R9, R9, R12 ;  /* 0x0000000c09097221 */ /* 0x000fe20000010000 */
[----:B------:R-:W-:Y:S01]  /*1990*/  FFMA.FTZ R11, R12, R12, R11 ;  /* 0x0000000c0c0b7223 */ /* 0x000fe2000001000b */
[----:B0-----:R-:W-:-:S04]  /*19a0*/  IADD3 R12, P1, R10, R6, RZ ;  /* 0x000000060a0c7210 */ /* 0x001fc80007f3e0ff */
[----:B------:R-:W-:Y:S02]  /*19b0*/  IADD3.X R13, RZ, R5, RZ, P1, !PT ;  /* 0x00000005ff0d7210 */ /* 0x000fe40000ffe4ff */
[----:B------:R-:W-:-:S04]  /*19c0*/  LEA R46, P1, R12, UR10, 0x1 ;  /* 0x0000000a0c2e7c11 */ /* 0x000fc8000f8208ff */
[----:B------:R-:W-:Y:S02]  /*19d0*/  LEA.HI.X R47, R12, UR11, R13, 0x1, P1 ;  /* 0x0000000b0c2f7c11 */ /* 0x000fe400088f0c0d */
[----:B------:R-:W-:Y:S02]  /*19e0*/  IADD3 R10, R8, 0xac80, RZ ;  /* 0x0000ac80080a7810 */ /* 0x000fe40007ffe0ff */
[----:B------:R-:W-:Y:S02]  /*19f0*/  PRMT R7, R78, 0x7632, R7 ;  /* 0x000076324e077816 */ /* 0x000fe40000000007 */
[----:B------:R-:W-:Y:S01]  /*1a00*/  SHF.L.U32 R17, R79, 0x10, RZ ;  /* 0x000000104f117819 */ /* 0x000fe200000006ff */
[----:B------:R0:W-:Y:S01]  /*1a10*/  STL [R1+0x11c], R12 ;  /* 0x00011c0c01007387 */ /* 0x0001e20000100800 */
[----:B------:R-:W-:-:S03]  /*1a20*/  SHF.L.U32 R7, R7, 0x10, RZ ;  /* 0x0000001007077819 */ /* 0x000fc600000006ff */
[----:B------:R-:W4:Y:S04]  /*1a30*/  LDG.E.64.CONSTANT R46, desc[UR6][R46.64] ;  /* 0x000000062e2e7981 */ /* 0x000f28000c1e9b00 */
[----:B------:R-:W-:Y:S01]  /*1a40*/  STL [R1+0x34], R17 ;  /* 0x0000341101007387 */ /* 0x000fe20000100800 */
[----:B0-----:R-:W-:-:S03]  /*1a50*/  IADD3 R12, P1, R10, R6, RZ ;  /* 0x000000060a0c7210 */ /* 0x001fc60007f3e0ff */
[----:B------:R0:W-:Y:S01]  /*1a60*/  STL [R1+0x24c], R13 ;  /* 0x00024c0d01007387 */ /* 0x0001e20000100800 */
[----:B------:R-:W-:Y:S01]  /*1a70*/  FADD.FTZ R9, R9, R7 ;  /* 0x0000000709097221 */ /* 0x000fe20000010000 */
[--C-:B------:R-:W-:Y:S01]  /*1a80*/  FFMA.FTZ R7, R7, R7, R11.reuse ;  /* 0x0000000707077223 */ /* 0x100fe2000001000b */
[----:B------:R-:W-:Y:S02]  /*1a90*/  PRMT R11, R79, 0x7632, R11 ;  /* 0x000076324f0b7816 */ /* 0x000fe4000000000b */
[----:B0-----:R-:W-:Y:S02]  /*1aa0*/  IADD3.X R13, RZ, R5, RZ, P1, !PT ;  /* 0x00000005ff0d7210 */ /* 0x001fe40000ffe4ff */
[----:B------:R-:W-:Y:S01]  /*1ab0*/  LEA R44, P1, R12, UR10, 0x1 ;  /* 0x0000000a0c2c7c11 */ /* 0x000fe2000f8208ff */
[----:B------:R-:W-:-:S03]  /*1ac0*/  FADD.FTZ R9, R9, R17 ;  /* 0x0000001109097221 */ /* 0x000fc60000010000 */
[----:B------:R-:W-:Y:S01]  /*1ad0*/  LEA.HI.X R45, R12, UR11, R13, 0x1, P1 ;  /* 0x0000000b0c2d7c11 */ /* 0x000fe200088f0c0d */
[----:B------:R-:W-:Y:S01]  /*1ae0*/  FFMA.FTZ R7, R17, R17, R7 ;  /* 0x0000001111077223 */ /* 0x000fe20000010007 */
[----:B------:R-:W-:Y:S02]  /*1af0*/  SHF.L.U32 R11, R11, 0x10, RZ ;  /* 0x000000100b0b7819 */ /* 0x000fe400000006ff */
[----:B------:R-:W-:Y:S02]  /*1b00*/  IADD3 R10, R8, 0xb400, RZ ;  /* 0x0000b400080a7810 */ /* 0x000fe40007ffe0ff */
[C---:B------:R-:W-:Y:S01]  /*1b10*/  SHF.L.U32 R17, R76.reuse, 0x10, RZ ;  /* 0x000000104c117819 */ /* 0x040fe200000006ff */
[----:B------:R0:W-:Y:S01]  /*1b20*/  STL [R1+0x120], R12 ;  /* 0x0001200c01007387 */ /* 0x0001e20000100800 */
[----:B------:R-:W-:Y:S01]  /*1b30*/  FADD.FTZ R9, R9, R11 ;  /* 0x0000000b09097221 */ /* 0x000fe20000010000 */
[----:B------:R-:W-:Y:S02]  /*1b40*/  FFMA.FTZ R7, R11, R11, R7 ;  /* 0x0000000b0b077223 */ /* 0x000fe40000010007 */
[----:B------:R-:W4:Y:S01]  /*1b50*/  LDG.E.64.CONSTANT R44, desc[UR6][R44.64] ;  /* 0x000000062c2c7981 */ /* 0x000f22000c1e9b00 */
[----:B------:R-:W-:-:S03]  /*1b60*/  PRMT R11, R76, 0x7632, R11 ;  /* 0x000076324c0b7816 */ /* 0x000fc6000000000b */
[----:B------:R-:W-:Y:S01]  /*1b70*/  STL [R1+0x10], R17 ;  /* 0x0000101101007387 */ /* 0x000fe20000100800 */
[----:B0-----:R-:W-:-:S03]  /*1b80*/  IADD3 R12, P1, R10, R6, RZ ;  /* 0x000000060a0c7210 */ /* 0x001fc60007f3e0ff */
[----:B------:R0:W-:Y:S01]  /*1b90*/  STL [R1+0x23c], R13 ;  /* 0x00023c0d01007387 */ /* 0x0001e20000100800 */
[----:B------:R-:W-:Y:S01]  /*1ba0*/  SHF.L.U32 R11, R11, 0x10, RZ ;  /* 0x000000100b0b7819 */ /* 0x000fe200000006ff */
[----:B------:R-:W-:Y:S01]  /*1bb0*/  FADD.FTZ R9, R9, R17 ;  /* 0x0000001109097221 */ /* 0x000fe20000010000 */
[----:B------:R-:W-:Y:S01]  /*1bc0*/  FFMA.FTZ R7, R17, R17, R7 ;  /* 0x0000001111077223 */ /* 0x000fe20000010007 */
[----:B0-----:R-:W-:Y:S02]  /*1bd0*/  IADD3.X R13, RZ, R5, RZ, P1, !PT ;  /* 0x00000005ff0d7210 */ /* 0x001fe40000ffe4ff */
[C---:B------:R-:W-:Y:S01]  /*1be0*/  LEA R42, P1, R12.reuse, UR10, 0x1 ;  /* 0x0000000a0c2a7c11 */ /* 0x040fe2000f8208ff */
[----:B------:R-:W-:Y:S01]  /*1bf0*/  FADD.FTZ R9, R9, R11 ;  /* 0x0000000b09097221 */ /* 0x000fe20000010000 */
[----:B------:R-:W-:Y:S02]  /*1c00*/  FFMA.FTZ R7, R11, R11, R7 ;  /* 0x0000000b0b077223 */ /* 0x000fe40000010007 */
[----:B------:R-:W-:-:S02]  /*1c10*/  LEA.HI.X R43, R12, UR11, R13, 0x1, P1 ;  /* 0x0000000b0c2b7c11 */ /* 0x000fc400088f0c0d */
[----:B------:R-:W-:Y:S01]  /*1c20*/  IADD3 R11, R8, 0xbb80, RZ ;  /* 0x0000bb80080b7810 */ /* 0x000fe20007ffe0ff */
[----:B------:R0:W-:Y:S01]  /*1c30*/  STL [R1+0x130], R12 ;  /* 0x0001300c01007387 */ /* 0x0001e20000100800 */
[----:B------:R-:W-:-:S03]  /*1c40*/  SHF.L.U32 R17, R77, 0x10, RZ ;  /* 0x000000104d117819 */ /* 0x000fc600000006ff */
[----:B------:R-:W4:Y:S01]  /*1c50*/  LDG.E.64.CONSTANT R42, desc[UR6][R42.64] ;  /* 0x000000062a2a7981 */ /* 0x000f22000c1e9b00 */
[----:B------:R-:W-:Y:S01]  /*1c60*/  PRMT R10, R77, 0x7632, R10 ;  /* 0x000076324d0a7816 */ /* 0x000fe2000000000a */
[----:B------:R-:W-:Y:S01]  /*1c70*/  FADD.FTZ R9, R9, R17 ;  /* 0x0000001109097221 */ /* 0x000fe20000010000 */
[----:B------:R-:W-:Y:S01]  /*1c80*/  FFMA.FTZ R7, R17, R17, R7 ;  /* 0x0000001111077223 */ /* 0x000fe20000010007 */
[----:B0-----:R-:W-:Y:S01]  /*1c90*/  IADD3 R12, P1, R11, R6, RZ ;  /* 0x000000060b0c7210 */ /* 0x001fe20007f3e0ff */
[----:B------:R0:W-:Y:S01]  /*1ca0*/  STL [R1+0x30], R17 ;  /* 0x0000301101007387 */ /* 0x0001e20000100800 */
[----:B------:R-:W-:-:S03]  /*1cb0*/  SHF.L.U32 R10, R10, 0x10, RZ ;  /* 0x000000100a0a7819 */ /* 0x000fc600000006ff */
[----:B------:R1:W-:Y:S01]  /*1cc0*/  STL [R1+0x240], R13 ;  /* 0x0002400d01007387 */ /* 0x0003e20000100800 */
[----:B0-----:R-:W-:Y:S02]  /*1cd0*/  IADD3.X R17, RZ, R5, RZ, P1, !PT ;  /* 0x00000005ff117210 */ /* 0x001fe40000ffe4ff */
[----:B------:R-:W-:Y:S01]  /*1ce0*/  LEA R40, P1, R12, UR10, 0x1 ;  /* 0x0000000a0c287c11 */ /* 0x000fe2000f8208ff */
[----:B------:R-:W-:Y:S01]  /*1cf0*/  FADD.FTZ R9, R9, R10 ;  /* 0x0000000a09097221 */ /* 0x000fe20000010000 */
[----:B-1----:R-:W-:Y:S02]  /*1d00*/  SHF.L.U32 R13, R74, 0x10, RZ ;  /* 0x000000104a0d7819 */ /* 0x002fe400000006ff */
[----:B------:R-:W-:Y:S01]  /*1d10*/  LEA.HI.X R41, R12, UR11, R17, 0x1, P1 ;  /* 0x0000000b0c297c11 */ /* 0x000fe200088f0c11 */
[--C-:B------:R-:W-:Y:S01]  /*1d20*/  FFMA.FTZ R10, R10, R10, R7.reuse ;  /* 0x0000000a0a0a7223 */ /* 0x100fe20000010007 */
[----:B------:R-:W-:Y:S01]  /*1d30*/  IADD3 R11, R8, 0xc300, RZ ;  /* 0x0000c300080b7810 */ /* 0x000fe20007ffe0ff */
[----:B------:R-:W-:Y:S01]  /*1d40*/  STL [R1+0x124], R12 ;  /* 0x0001240c01007387 */ /* 0x000fe20000100800 */
[----:B------:R-:W-:Y:S01]  /*1d50*/  PRMT R7, R74, 0x7632, R7 ;  /* 0x000076324a077816 */ /* 0x000fe20000000007 */
[----:B------:R-:W-:Y:S01]  /*1d60*/  FADD.FTZ R9, R9, R13 ;  /* 0x0000000d09097221 */ /* 0x000fe20000010000 */
[----:B------:R-:W-:Y:S01]  /*1d70*/  FFMA.FTZ R10, R13, R13, R10 ;  /* 0x0000000d0d0a7223 */ /* 0x000fe2000001000a */
[----:B------:R-:W4:Y:S04]  /*1d80*/  LDG.E.64.CONSTANT R40, desc[UR6][R40.64] ;  /* 0x0000000628287981 */ /* 0x000f28000c1e9b00 */
[----:B------:R0:W-:Y:S01]  /*1d90*/  STL [R1+0xc], R13 ;  /* 0x00000c0d01007387 */ /* 0x0001e20000100800 */
[----:B------:R-:W-:-:S03]  /*1da0*/  SHF.L.U32 R7, R7, 0x10, RZ ;  /* 0x0000001007077819 */ /* 0x000fc600000006ff */
[----:B------:R1:W-:Y:S01]  /*1db0*/  STL [R1+0x22c], R17 ;  /* 0x00022c1101007387 */ /* 0x0003e20000100800 */
[----:B0-----:R-:W-:-:S04]  /*1dc0*/  IADD3 R13, P2, R11, R6, RZ ;  /* 0x000000060b0d7210 */ /* 0x001fc80007f5e0ff */
[----:B-1----:R-:W-:Y:S02]  /*1dd0*/  IADD3.X R17, RZ, R5, RZ, P2, !PT ;  /* 0x00000005ff117210 */ /* 0x002fe400017fe4ff */
[----:B------:R-:W-:Y:S01]  /*1de0*/  LEA R38, P1, R13, UR10, 0x1 ;  /* 0x0000000a0d267c11 */ /* 0x000fe2000f8208ff */
[----:B------:R-:W-:Y:S01]  /*1df0*/  FADD.FTZ R9, R9, R7 ;  /* 0x0000000709097221 */ /* 0x000fe20000010000 */
[C---:B------:R-:W-:Y:S02]  /*1e00*/  SHF.L.U32 R12, R75.reuse, 0x10, RZ ;  /* 0x000000104b0c7819 */ /* 0x040fe400000006ff */
[----:B------:R-:W-:Y:S02]  /*1e10*/  PRMT R11, R75, 0x7632, R11 ;  /* 0x000076324b0b7816 */ /* 0x000fe4000000000b */
[----:B------:R-:W-:Y:S01]  /*1e20*/  LEA.HI.X R39, R13, UR11, R17, 0x1, P1 ;  /* 0x0000000b0d277c11 */ /* 0x000fe200088f0c11 */
[----:B------:R-:W-:Y:S01]  /*1e30*/  FFMA.FTZ R7, R7, R7, R10 ;  /* 0x0000000707077223 */ /* 0x000fe2000001000a */
[----:B------:R-:W-:Y:S01]  /*1e40*/  SHF.L.U32 R11, R11, 0x10, RZ ;  /* 0x000000100b0b7819 */ /* 0x000fe200000006ff */
[----:B------:R0:W-:Y:S01]  /*1e50*/  STL [R1+0x128], R13 ;  /* 0x0001280d01007387 */ /* 0x0001e20000100800 */
[----:B------:R-:W-:Y:S01]  /*1e60*/  FADD.FTZ R10, R9, R12 ;  /* 0x0000000c090a7221 */ /* 0x000fe20000010000 */
[----:B------:R-:W-:-:S02]  /*1e70*/  IADD3 R9, R8, 0xca80, RZ ;  /* 0x0000ca8008097810 */ /* 0x000fc40007ffe0ff */
[----:B------:R1:W-:Y:S04]  /*1e80*/  STL [R1+0x21c], R17 ;  /* 0x00021c1101007387 */ /* 0x0003e80000100800 */
[----:B------:R2:W-:Y:S04]  /*1e90*/  STL [R1+0x8], R12 ;  /* 0x0000080c01007387 */ /* 0x0005e80000100800 */
[----:B------:R-:W4:Y:S01]  /*1ea0*/  LDG.E.64.CONSTANT R38, desc[UR6][R38.64] ;  /* 0x0000000626267981 */ /* 0x000f22000c1e9b00 */
[----:B0-----:R-:W-:Y:S02]  /*1eb0*/  IADD3 R13, P1, R9, R6, RZ ;  /* 0x00000006090d7210 */ /* 0x001fe40007f3e0ff */
[----:B-1----:R-:W-:Y:S01]  /*1ec0*/  SHF.L.U32 R17, R72, 0x10, RZ ;  /* 0x0000001048117819 */ /* 0x002fe200000006ff */
[----:B--2---:R-:W-:Y:S01]  /*1ed0*/  FFMA.FTZ R12, R12, R12, R7 ;  /* 0x0000000c0c0c7223 */ /* 0x004fe20000010007 */
[----:B------:R-:W-:Y:S01]  /*1ee0*/  FADD.FTZ R7, R10, R11 ;  /* 0x0000000b0a077221 */ /* 0x000fe20000010000 */
[----:B------:R-:W-:-:S02]  /*1ef0*/  PRMT R10, R72, 0x7632, R10 ;  /* 0x00007632480a7816 */ /* 0x000fc4000000000a */
[----:B------:R-:W-:Y:S01]  /*1f00*/  FFMA.FTZ R11, R11, R11, R12 ;  /* 0x0000000b0b0b7223 */ /* 0x000fe2000001000c */
[----:B------:R-:W-:Y:S01]  /*1f10*/  IADD3.X R12, RZ, R5, RZ, P1, !PT ;  /* 0x00000005ff0c7210 */ /* 0x000fe20000ffe4ff */
[----:B------:R-:W-:Y:S01]  /*1f20*/  FADD.FTZ R7, R7, R17 ;  /* 0x0000001107077221 */ /* 0x000fe20000010000 */
[----:B------:R-:W-:Y:S01]  /*1f30*/  SHF.L.U32 R10, R10, 0x10, RZ ;  /* 0x000000100a0a7819 */ /* 0x000fe200000006ff */
[----:B------:R-:W-:Y:S01]  /*1f40*/  FFMA.FTZ R11, R17, R17, R11 ;  /* 0x00000011110b7223 */ /* 0x000fe2000001000b */
[----:B------:R-:W-:Y:S01]  /*1f50*/  LEA R36, P1, R13, UR10, 0x1 ;  /* 0x0000000a0d247c11 */ /* 0x000fe2000f8208ff */
[----:B------:R0:W-:Y:S01]  /*1f60*/  STL [R1+0x4], R17 ;  /* 0x0000041101007387 */ /* 0x0001e20000100800 */
[----:B------:R-:W-:Y:S01]  /*1f70*/  PRMT R9, R73, 0x7632, R9 ;  /* 0x0000763249097816 */ /* 0x000fe20000000009 */
[----:B------:R-:W-:Y:S01]  /*1f80*/  FADD.FTZ R7, R7, R10 ;  /* 0x0000000a07077221 */ /* 0x000fe20000010000 */
[----:B------:R-:W-:Y:S01]  /*1f90*/  LEA.HI.X R37, R13, UR11, R12, 0x1, P1 ;  /* 0x0000000b0d257c11 */ /* 0x000fe200088f0c0c */
[----:B------:R-:W-:Y:S01]  /*1fa0*/  FFMA.FTZ R10, R10, R10, R11 ;  /* 0x0000000a0a0a7223 */ /* 0x000fe2000001000b */
[----:B------:R-:W-:-:S04]  /*1fb0*/  SHF.L.U32 R9, R9, 0x10, RZ ;  /* 0x0000001009097819 */ /* 0x000fc800000006ff */
[----:B------:R-:W2:Y:S01]  /*1fc0*/  LDG.E.64.CONSTANT R36, desc[UR6][R36.64] ;  /* 0x0000000624247981 */ /* 0x000ea2000c1e9b00 */
[----:B0-----:R-:W-:-:S05]  /*1fd0*/  SHF.L.U32 R17, R73, 0x10, RZ ;  /* 0x0000001049117819 */ /* 0x001fca00000006ff */
[----:B------:R-:W-:Y:S01]  /*1fe0*/  FADD.FTZ R7, R7, R17 ;  /* 0x0000001107077221 */ /* 0x000fe20000010000 */
[----:B------:R-:W-:-:S03]  /*1ff0*/  FFMA.FTZ R10, R17, R17, R10 ;  /* 0x00000011110a7223 */ /* 0x000fc6000001000a */
[----:B------:R-:W-:Y:S01]  /*2000*/  FADD.FTZ R7, R7, R9 ;  /* 0x0000000907077221 */ /* 0x000fe20000010000 */
[----:B------:R-:W-:Y:S01]  /*2010*/  FFMA.FTZ R9, R9, R9, R10 ;  /* 0x0000000909097223 */ /* 0x000fe2000001000a */
[----:B------:R-:W-:Y:S01]  /*2020*/  IADD3 R10, R8, 0xd200, RZ ;  /* 0x0000d200080a7810 */ /* 0x000fe20007ffe0ff */
[----:B------:R-:W-:Y:S04]  /*2030*/  STL [R1+0x134], R13 ;  /* 0x0001340d01007387 */ /* 0x000fe80000100800 */
[----:B------:R0:W-:Y:S01]  /*2040*/  STL [R1], R17 ;  /* 0x0000001101007387 */ /* 0x0001e20000100800 */
[C---:B------:R-:W-:Y:S02]  /*2050*/  SHF.L.U32 R125, R70.reuse, 0x10, RZ ;  /* 0x00000010467d7819 */ /* 0x040fe400000006ff */
[----:B------:R-:W-:-:S02]  /*2060*/  PRMT R11, R70, 0x7632, R11 ;  /* 0x00007632460b7816 */ /* 0x000fc4000000000b */
[----:B0-----:R-:W-:-:S04]  /*2070*/  IADD3 R17, P1, R10, R6, RZ ;  /* 0x000000060a117210 */ /* 0x001fc80007f3e0ff */
[----:B------:R-:W-:Y:S02]  /*2080*/  IADD3.X R24, RZ, R5, RZ, P1, !PT ;  /* 0x00000005ff187210 */ /* 0x000fe40000ffe4ff */
[----:B------:R-:W-:-:S04]  /*2090*/  LEA R34, P2, R17, UR10, 0x1 ;  /* 0x0000000a11227c11 */ /* 0x000fc8000f8408ff */
[----:B------:R-:W-:Y:S01]  /*20a0*/  LEA.HI.X R35, R17, UR11, R24, 0x1, P2 ;  /* 0x0000000b11237c11 */ /* 0x000fe200090f0c18 */
[----:B------:R0:W-:Y:S01]  /*20b0*/  STL [R1+0x20c], R12 ;  /* 0x00020c0c01007387 */ /* 0x0001e20000100800 */
[----:B------:R-:W-:Y:S01]  /*20c0*/  SHF.L.U32 R11, R11, 0x10, RZ ;  /* 0x000000100b0b7819 */ /* 0x000fe200000006ff */
[----:B------:R-:W-:-:S03]  /*20d0*/  FADD.FTZ R7, R7, R125 ;  /* 0x0000007d07077221 */ /* 0x000fc60000010000 */
[----:B------:R-:W2:Y:S01]  /*20e0*/  LDG.E.64.CONSTANT R34, desc[UR6][R34.64] ;  /* 0x0000000622227981 */ /* 0x000ea2000c1e9b00 */
[C---:B------:R-:W-:Y:S01]  /*20f0*/  IADD3 R13, R8.reuse, 0xd980, RZ ;  /* 0x0000d980080d7810 */ /* 0x040fe20007ffe0ff */
[----:B0-----:R-:W-:Y:S01]  /*2100*/  FFMA.FTZ R12, R125, R125, R9 ;  /* 0x0000007d7d0c7223 */ /* 0x001fe20000010009 */
[----:B------:R-:W-:Y:S01]  /*2110*/  FADD.FTZ R9, R7, R11 ;  /* 0x0000000b07097221 */ /* 0x000fe20000010000 */
[----:B------:R-:W-:Y:S02]  /*2120*/  SHF.L.U32 R124, R71, 0x10, RZ ;  /* 0x00000010477c7819 */ /* 0x000fe400000006ff */
[--C-:B------:R-:W-:Y:S01]  /*2130*/  FFMA.FTZ R7, R11, R11, R12.reuse ;  /* 0x0000000b0b077223 */ /* 0x100fe2000001000c */
[----:B------:R-:W-:Y:S02]  /*2140*/  PRMT R12, R71, 0x7632, R12 ;  /* 0x00007632470c7816 */ /* 0x000fe4000000000c */
[C---:B------:R-:W-:Y:S02]  /*2150*/  IADD3 R10, R8.reuse, 0xe100, RZ ;  /* 0x0000e100080a7810 */ /* 0x040fe40007ffe0ff */
[----:B------:R-:W-:-:S02]  /*2160*/  IADD3 R11, R8, 0xe880, RZ ;  /* 0x0000e880080b7810 */ /* 0x000fc40007ffe0ff */
[----:B------:R-:W-:Y:S01]  /*2170*/  IADD3 R25, P1, R13, R6, RZ ;  /* 0x000000060d197210 */ /* 0x000fe20007f3e0ff */
[----:B------:R-:W-:Y:S01]  /*2180*/  FADD.FTZ R9, R9, R124 ;  /* 0x0000007c09097221 */ /* 0x000fe20000010000 */
[----:B------:R-:W-:Y:S01]  /*2190*/  SHF.L.U32 R8, R12, 0x10, RZ ;  /* 0x000000100c087819 */ /* 0x000fe200000006ff */
[----:B------:R0:W-:Y:S01]  /*21a0*/  STL [R1+0x138], R17 ;  /* 0x0001381101007387 */ /* 0x0001e20000100800 */
[----:B------:R-:W-:Y:S01]  /*21b0*/  FFMA.FTZ R7, R124, R124, R7 ;  /* 0x0000007c7c077223 */ /* 0x000fe20000010007 */
[----:B------:R-:W-:Y:S02]  /*21c0*/  IADD3.X R26, RZ, R5, RZ, P1, !PT ;  /* 0x00000005ff1a7210 */ /* 0x000fe40000ffe4ff */
[----:B------:R1:W-:Y:S01]  /*21d0*/  STL [R1+0x1fc], R24 ;  /* 0x0001fc1801007387 */ /* 0x0003e20000100800 */
[----:B------:R-:W-:Y:S02]  /*21e0*/  LEA R32, P1, R25, UR10, 0x1 ;  /* 0x0000000a19207c11 */ /* 0x000fe4000f8208ff */
[----:B------:R-:W-:-:S02]  /*21f0*/  SHF.L.U32 R123, R68, 0x10, RZ ;  /* 0x00000010447b7819 */ /* 0x000fc400000006ff */
[-C--:B0-----:R-:W-:Y:S02]  /*2200*/  IADD3 R17, P2, R11, R6.reuse, RZ ;  /* 0x000000060b117210 */ /* 0x081fe40007f5e0ff */
[----:B-1----:R-:W-:Y:S01]  /*2210*/  IADD3 R24, P3, R10, R6, RZ ;  /* 0x000000060a187210 */ /* 0x002fe20007f7e0ff */
[----:B------:R-:W-:Y:S01]  /*2220*/  FADD.FTZ R6, R9, R8 ;  /* 0x0000000809067221 */ /* 0x000fe20000010000 */
[--C-:B------:R-:W-:Y:S01]  /*2230*/  FFMA.FTZ R8, R8, R8, R7.reuse ;  /* 0x0000000808087223 */ /* 0x100fe20000010007 */
[----:B------:R-:W-:Y:S02]  /*2240*/  PRMT R7, R68, 0x7632, R7 ;  /* 0x0000763244077816 */ /* 0x000fe40000000007 */
[----:B------:R-:W-:Y:S01]  /*2250*/  LEA.HI.X R33, R25, UR11, R26, 0x1, P1 ;  /* 0x0000000b19217c11 */ /* 0x000fe200088f0c1a */
[----:B------:R-:W-:Y:S01]  /*2260*/  FADD.FTZ R6, R6, R123 ;  /* 0x0000007b06067221 */ /* 0x000fe20000010000 */
[----:B------:R-:W-:Y:S01]  /*2270*/  SHF.L.U32 R7, R7, 0x10, RZ ;  /* 0x0000001007077819 */ /* 0x000fe200000006ff */
[----:B------:R-:W-:Y:S01]  /*2280*/  FFMA.FTZ R8, R123, R123, R8 ;  /* 0x0000007b7b087223 */ /* 0x000fe20000010008 */
[----:B------:R-:W-:-:S02]  /*2290*/  SHF.L.U32 R122, R69, 0x10, RZ ;  /* 0x00000010457a7819 */ /* 0x000fc400000006ff */
[----:B------:R-:W2:Y:S01]  /*22a0*/  LDG.E.64.CONSTANT R32, desc[UR6][R32.64] ;  /* 0x0000000620207981 */ /* 0x000ea2000c1e9b00 */
[----:B------:R-:W-:Y:S01]  /*22b0*/  PRMT R9, R69, 0x7632, R9 ;  /* 0x0000763245097816 */ /* 0x000fe20000000009 */
[----:B------:R-:W-:Y:S01]  /*22c0*/  FADD.FTZ R6, R6, R7 ;  /* 0x0000000706067221 */ /* 0x000fe20000010000 */
[----:B------:R-:W-:Y:S02]  /*22d0*/  FFMA.FTZ R7, R7, R7, R8 ;  /* 0x0000000707077223 */ /* 0x000fe40000010008 */
[----:B------:R-:W-:Y:S01]  /*22e0*/  SHF.L.U32 R9, R9, 0x10, RZ ;  /* 0x0000001009097819 */ /* 0x000fe200000006ff */
[----:B------:R-:W-:Y:S01]  /*22f0*/  FADD.FTZ R6, R6, R122 ;  /* 0x0000007a06067221 */ /* 0x000fe20000010000 */
[----:B------:R-:W-:Y:S01]  /*2300*/  FFMA.FTZ R7, R122, R122, R7 ;  /* 0x0000007a7a077223 */ /* 0x000fe20000010007 */
[C---:B------:R-:W-:Y:S02]  /*2310*/  SHF.L.U32 R121, R66.reuse, 0x10, RZ ;  /* 0x0000001042797819 */ /* 0x040fe400000006ff */
[----:B------:R-:W-:Y:S01]  /*2320*/  PRMT R8, R66, 0x7632, R8 ;  /* 0x0000763242087816 */ /* 0x000fe20000000008 */
[----:B------:R-:W-:Y:S01]  /*2330*/  FADD.FTZ R6, R6, R9 ;  /* 0x0000000906067221 */ /* 0x000fe20000010000 */
[----:B------:R0:W-:Y:S01]  /*2340*/  STL [R1+0x12c], R25 ;  /* 0x00012c1901007387 */ /* 0x0001e20000100800 */
[----:B------:R-:W-:Y:S01]  /*2350*/  FFMA.FTZ R9, R9, R9, R7 ;  /* 0x0000000909097223 */ /* 0x000fe20000010007 */
[----:B------:R-:W-:Y:S01]  /*2360*/  LEA R30, P1, R24, UR10, 0x1 ;  /* 0x0000000a181e7c11 */ /* 0x000fe2000f8208ff */
[----:B------:R-:W-:Y:S01]  /*2370*/  FADD.FTZ R6, R6, R121 ;  /* 0x0000007906067221 */ /* 0x000fe20000010000 */
[----:B------:R-:W-:Y:S01]  /*2380*/  SHF.L.U32 R8, R8, 0x10, RZ ;  /* 0x0000001008087819 */ /* 0x000fe200000006ff */
[----:B------:R-:W-:Y:S01]  /*2390*/  FFMA.FTZ R9, R121, R121, R9 ;  /* 0x0000007979097223 */ /* 0x000fe20000010009 */
[----:B0-----:R-:W-:-:S03]  /*23a0*/  IADD3.X R25, RZ, R5, RZ, P3, !PT ;  /* 0x00000005ff197210 */ /* 0x001fc60001ffe4ff */
[----:B------:R-:W-:Y:S01]  /*23b0*/  FADD.FTZ R6, R6, R8 ;  /* 0x0000000806067221 */ /* 0x000fe20000010000 */
[C---:B------:R-:W-:Y:S02]  /*23c0*/  SHF.L.U32 R120, R67.reuse, 0x10, RZ ;  /* 0x0000001043787819 */ /* 0x040fe400000006ff */
[----:B------:R-:W-:Y:S02]  /*23d0*/  LEA.HI.X R31, R24, UR11, R25, 0x1, P1 ;  /* 0x0000000b181f7c11 */ /* 0x000fe400088f0c19 */
[----:B------:R-:W-:Y:S01]  /*23e0*/  PRMT R7, R67, 0x7632, R7 ;  /* 0x0000763243077816 */ /* 0x000fe20000000007 */
[----:B------:R-:W-:Y:S01]  /*23f0*/  FFMA.FTZ R8, R8, R8, R9 ;  /* 0x0000000808087223 */ /* 0x000fe20000010009 */
[----:B------:R-:W-:Y:S02]  /*2400*/  FADD.FTZ R6, R6, R120 ;  /* 0x0000007806067221 */ /* 0x000fe40000010000 */
[----:B------:R-:W-:Y:S01]  /*2410*/  SHF.L.U32 R7, R7, 0x10, RZ ;  /* 0x0000001007077819 */ /* 0x000fe200000006ff */
[----:B------:R-:W2:Y:S01]  /*2420*/  LDG.E.64.CONSTANT R30, desc[UR6][R30.64] ;  /* 0x000000061e1e7981 */ /* 0x000ea2000c1e9b00 */
[----:B------:R-:W-:Y:S01]  /*2430*/  FFMA.FTZ R8, R120, R120, R8 ;  /* 0x0000007878087223 */ /* 0x000fe20000010008 */
[----:B------:R-:W-:-:S02]  /*2440*/  SHF.L.U32 R119, R64, 0x10, RZ ;  /* 0x0000001040777819 */ /* 0x000fc400000006ff */
[----:B------:R-:W-:Y:S01]  /*2450*/  PRMT R9, R64, 0x7632, R9 ;  /* 0x0000763240097816 */ /* 0x000fe20000000009 */
[----:B------:R-:W-:Y:S01]  /*2460*/  FADD.FTZ R6, R6, R7 ;  /* 0x0000000706067221 */ /* 0x000fe20000010000 */
[--C-:B------:R-:W-:Y:S02]  /*2470*/  FFMA.FTZ R7, R7, R7, R8.reuse ;  /* 0x0000000707077223 */ /* 0x100fe40000010008 */
[----:B------:R-:W-:Y:S01]  /*2480*/  SHF.L.U32 R9, R9, 0x10, RZ ;  /* 0x0000001009097819 */ /* 0x000fe200000006ff */
[----:B------:R-:W-:Y:S01]  /*2490*/  FADD.FTZ R6, R6, R119 ;  /* 0x0000007706067221 */ /* 0x000fe20000010000 */
[----:B------:R-:W-:Y:S01]  /*24a0*/  FFMA.FTZ R7, R119, R119, R7 ;  /* 0x0000007777077223 */ /* 0x000fe20000010007 */
[----:B------:R0:W-:Y:S01]  /*24b0*/  STL [R1+0x140], R24 ;  /* 0x0001401801007387 */ /* 0x0001e20000100800 */
[C---:B------:R-:W-:Y:S01]  /*24c0*/  SHF.L.U32 R118, R65.reuse, 0x10, RZ ;  /* 0x0000001041767819 */ /* 0x040fe200000006ff */
[----:B------:R-:W-:Y:S01]  /*24d0*/  FADD.FTZ R6, R6, R9 ;  /* 0x0000000906067221 */ /* 0x000fe20000010000 */
[----:B------:R-:W-:Y:S01]  /*24e0*/  PRMT R8, R65, 0x7632, R8 ;  /* 0x0000763241087816 */ /* 0x000fe20000000008 */
[----:B------:R-:W-:Y:S01]  /*24f0*/  FFMA.FTZ R9, R9, R9, R7 ;  /* 0x0000000909097223 */ /* 0x000fe20000010007 */
[----:B------:R-:W-:Y:S01]  /*2500*/  LEA R28, P1, R17, UR10, 0x1 ;  /* 0x0000000a111c7c11 */ /* 0x000fe2000f8208ff */
[----:B------:R-:W-:Y:S01]  /*2510*/  FADD.FTZ R6, R6, R118 ;  /* 0x0000007606067221 */ /* 0x000fe20000010000 */
[----:B------:R-:W-:-:S02]  /*2520*/  SHF.L.U32 R8, R8, 0x10, RZ ;  /* 0x0000001008087819 */ /* 0x000fc400000006ff */
[----:B0-----:R-:W-:Y:S01]  /*2530*/  IADD3.X R24, RZ, R5, RZ, P2, !PT ;  /* 0x00000005ff187210 */ /* 0x001fe200017fe4ff */
[----:B------:R-:W-:-:S03]  /*2540*/  FFMA.FTZ R9, R118, R118, R9 ;  /* 0x0000007676097223 */ /* 0x000fc60000010009 */
[----:B------:R-:W-:Y:S01]  /*2550*/  LEA.HI.X R29, R17, UR11, R24, 0x1, P1 ;  /* 0x0000000b111d7c11 */ /* 0x000fe200088f0c18 */
[----:B------:R-:W-:Y:S01]  /*2560*/  FADD.FTZ R6, R6, R8 ;  /* 0x0000000806067221 */ /* 0x000fe20000010000 */
[C---:B------:R-:W-:Y:S02]  /*2570*/  SHF.L.U32 R117, R62.reuse, 0x10, RZ ;  /* 0x000000103e757819 */ /* 0x040fe400000006ff */
[----:B------:R-:W-:Y:S01]  /*2580*/  PRMT R7, R62, 0x7632, R7 ;  /* 0x000076323e077816 */ /* 0x000fe20000000007 */
[----:B------:R-:W-:Y:S01]  /*2590*/  FFMA.FTZ R8, R8, R8, R9 ;  /* 0x0000000808087223 */ /* 0x000fe20000010009 */
[----:B------:R-:W2:Y:S01]  /*25a0*/  LDG.E.64.CONSTANT R28, desc[UR6][R28.64] ;  /* 0x000000061c1c7981 */ /* 0x000ea2000c1e9b00 */
[----:B------:R-:W-:Y:S01]  /*25b0*/  FADD.FTZ R6, R6, R117 ;  /* 0x0000007506067221 */ /* 0x000fe20000010000 */
[----:B------:R-:W-:Y:S01]  /*25c0*/  SHF.L.U32 R7, R7, 0x10, RZ ;  /* 0x0000001007077819 */ /* 0x000fe200000006ff */
[----:B------:R-:W-:Y:S01]  /*25d0*/  FFMA.FTZ R8, R117, R117, R8 ;  /* 0x0000007575087223 */ /* 0x000fe20000010008 */
[C---:B------:R-:W-:Y:S01]  /*25e0*/  SHF.L.U32 R116, R63.reuse, 0x10, RZ ;  /* 0x000000103f747819 */ /* 0x040fe200000006ff */
[----:B------:R-:W-:Y:S01]  /*25f0*/  STL [R1+0x13c], R17 ;  /* 0x00013c1101007387 */ /* 0x000fe20000100800 */
[----:B------:R-:W-:Y:S01]  /*2600*/  PRMT R5, R63, 0x7632, R5 ;  /* 0x000076323f057816 */ /* 0x000fe20000000005 */
[----:B------:R-:W-:Y:S01]  /*2610*/  FADD.FTZ R6, R6, R7 ;  /* 0x0000000706067221 */ /* 0x000fe20000010000 */
[----:B------:R-:W-:Y:S01]  /*2620*/  FFMA.FTZ R7, R7, R7, R8 ;  /* 0x0000000707077223 */ /* 0x000fe20000010008 */
[----:B------:R-:W-:Y:S01]  /*2630*/  SHF.L.U32 R115, R60, 0x10, RZ ;  /* 0x000000103c737819 */ /* 0x000fe200000006ff */
[----:B------:R-:W-:Y:S01]  /*2640*/  ULDC.64 UR10, c[0x0][0x220] ;  /* 0x00008800000a7ab9 */ /* 0x000fe20000000a00 */
[----:B------:R-:W-:Y:S01]  /*2650*/  SHF.L.U32 R5, R5, 0x10, RZ ;  /* 0x0000001005057819 */ /* 0x000fe200000006ff */
[----:B------:R-:W-:Y:S01]  /*2660*/  FADD.FTZ R6, R6, R116 ;  /* 0x0000007406067221 */ /* 0x000fe20000010000 */
[----:B------:R-:W-:Y:S01]  /*2670*/  STL [R1+0x1f0], R26 ;  /* 0x0001f01a01007387 */ /* 0x000fe20000100800 */
[----:B------:R-:W-:Y:S01]  /*2680*/  FFMA.FTZ R7, R116, R116, R7 ;  /* 0x0000007474077223 */ /* 0x000fe20000010007 */
[----:B------:R-:W-:-:S02]  /*2690*/  PRMT R8, R60, 0x7632, R8 ;  /* 0x000076323c087816 */ /* 0x000fc40000000008 */
[----:B------:R-:W-:Y:S01]  /*26a0*/  STL [R1+0x1e0], R25 ;  /* 0x0001e01901007387 */ /* 0x000fe20000100800 */
[----:B------:R-:W-:Y:S01]  /*26b0*/  FADD.FTZ R6, R6, R5 ;  /* 0x0000000506067221 */ /* 0x000fe20000010000 */
[----:B------:R-:W-:Y:S02]  /*26c0*/  FFMA.FTZ R5, R5, R5, R7 ;  /* 0x0000000505057223 */ /* 0x000fe40000010007 */
[----:B------:R0:W-:Y:S01]  /*26d0*/  STL [R1+0x1c8], R24 ;  /* 0x0001c81801007387 */ /* 0x0001e20000100800 */
[----:B------:R-:W-:Y:S01]  /*26e0*/  SHF.L.U32 R8, R8, 0x10, RZ ;  /* 0x0000001008087819 */ /* 0x000fe200000006ff */
[----:B------:R-:W-:Y:S01]  /*26f0*/  FADD.FTZ R6, R6, R115 ;  /* 0x0000007306067221 */ /* 0x000fe20000010000 */
[----:B------:R-:W-:Y:S01]  /*2700*/  FFMA.FTZ R5, R115, R115, R5 ;  /* 0x0000007373057223 */ /* 0x000fe20000010005 */
[----:B------:R-:W-:Y:S01]  /*2710*/  SHF.L.U32 R114, R61, 0x10, RZ ;  /* 0x000000103d727819 */ /* 0x000fe200000006ff */
[----:B------:R-:W2:Y:S01]  /*2720*/  LDL R98, [R1+0x298] ;  /* 0x0002980001627983 */ /* 0x000ea20000100800 */
[----:B0-----:R-:W-:-:S02]  /*2730*/  SHF.L.U32 R24, R4, 0x1, RZ ;  /* 0x0000000104187819 */ /* 0x001fc400000006ff */
[----:B------:R-:W-:Y:S02]  /*2740*/  SHF.R.U32.HI R4, RZ, 0x1f, R4 ;  /* 0x0000001fff047819 */ /* 0x000fe40000011604 */
[----:B------:R-:W-:Y:S01]  /*2750*/  IADD3 R26, P1, R24, UR10, RZ ;  /* 0x0000000a181a7c10 */ /* 0x000fe2000ff3e0ff */
[----:B------:R-:W-:Y:S01]  /*2760*/  FADD.FTZ R6, R6, R8 ;  /* 0x0000000806067221 */ /* 0x000fe20000010000 */
[----:B------:R-:W-:Y:S01]  /*2770*/  PRMT R7, R61, 0x7632, R7 ;  /* 0x000076323d077816 */ /* 0x000fe20000000007 */
[----:B------:R-:W-:Y:S01]  /*2780*/  FFMA.FTZ R8, R8, R8, R5 ;  /* 0x0000000808087223 */ /* 0x000fe20000010005 */
[----:B------:R-:W-:Y:S02]  /*2790*/  IADD3.X R27, R4, UR11, RZ, P1, !PT ;  /* 0x0000000b041b7c10 */ /* 0x000fe40008ffe4ff */
[----:B------:R-:W-:Y:S01]  /*27a0*/  IADD3 R24, P1, R24, UR12, RZ ;  /* 0x0000000c18187c10 */ /* 0x000fe2000ff3e0ff */
[----:B------:R-:W-:Y:S01]  /*27b0*/  FADD.FTZ R6, R6, R114 ;  /* 0x0000007206067221 */ /* 0x000fe20000010000 */
[----:B------:R-:W-:Y:S01]  /*27c0*/  SHF.L.U32 R7, R7, 0x10, RZ ;  /* 0x0000001007077819 */ /* 0x000fe200000006ff */
[----:B------:R-:W-:Y:S01]  /*27d0*/  FFMA.FTZ R8, R114, R114, R8 ;  /* 0x0000007272087223 */ /* 0x000fe20000010008 */
[----:B------:R-:W-:Y:S01]  /*27e0*/  IADD3.X R25, R4, UR13, RZ, P1, !PT ;  /* 0x0000000d04197c10 */ /* 0x000fe20008ffe4ff */
[----:B-----5:R-:W5:Y:S01]  /*27f0*/  LDG.E.64.CONSTANT R26, desc[UR6][R26.64] ;  /* 0x000000061a1a7981 */ /* 0x020f62000c1e9b00 */
[----:B---3--:R-:W-:Y:S01]  /*2800*/  SHF.L.U32 R113, R58, 0x10, RZ ;  /* 0x000000103a717819 */ /* 0x008fe200000006ff */
[----:B------:R-:W-:Y:S01]  /*2810*/  FADD.FTZ R6, R6, R7 ;  /* 0x0000000706067221 */ /* 0x000fe20000010000 */
[----:B------:R-:W-:Y:S01]  /*2820*/  PRMT R5, R58, 0x7632, R5 ;  /* 0x000076323a057816 */ /* 0x000fe20000000005 */
[----:B------:R-:W-:Y:S01]  /*2830*/  FFMA.FTZ R7, R7, R7, R8 ;  /* 0x0000000707077223 */ /* 0x000fe20000010008 */
[----:B------:R-:W5:Y:S01]  /*2840*/  LDG.E.64.CONSTANT R24, desc[UR6][R24.64] ;  /* 0x0000000618187981 */ /* 0x000f62000c1e9b00 */
[----:B------:R-:W-:Y:S01]  /*2850*/  FADD.FTZ R6, R6, R113 ;  /* 0x0000007106067221 */ /* 0x000fe20000010000 */
[----:B------:R-:W-:Y:S01]  /*2860*/  SHF.L.U32 R5, R5, 0x10, RZ ;  /* 0x0000001005057819 */ /* 0x000fe200000006ff */
[----:B------:R-:W-:Y:S01]  /*2870*/  FFMA.FTZ R7, R113, R113, R7 ;  /* 0x0000007171077223 */ /* 0x000fe20000010007 */
[----:B------:R-:W-:-:S03]  /*2880*/  SHF.L.U32 R112, R59, 0x10, RZ ;  /* 0x000000103b707819 */ /* 0x000fc600000006ff */
[----:B------:R-:W-:Y:S01]  /*2890*/  FADD.FTZ R6, R6, R5 ;  /* 0x0000000506067221 */ /* 0x000fe20000010000 */
[--C-:B------:R-:W-:Y:S01]  /*28a0*/  FFMA.FTZ R5, R5, R5, R7.reuse ;  /* 0x0000000505057223 */ /* 0x100fe20000010007 */
[----:B------:R-:W-:Y:S02]  /*28b0*/  PRMT R7, R59, 0x7632, R7 ;  /* 0x000076323b077816 */ /* 0x000fe40000000007 */
[----:B------:R-:W-:Y:S02]  /*28c0*/  FADD.FTZ R6, R6, R112 ;  /* 0x0000007006067221 */ /* 0x000fe40000010000 */
[----:B------:R-:W-:Y:S01]  /*28d0*/  SHF.L.U32 R7, R7, 0x10, RZ ;  /* 0x0000001007077819 */ /* 0x000fe200000006ff */
[----:B------:R-:W-:Y:S01]  /*28e0*/  FFMA.FTZ R5, R112, R112, R5 ;  /* 0x0000007070057223 */ /* 0x000fe20000010005 */
[----:B----4-:R-:W-:-:S03]  /*28f0*/  SHF.L.U32 R111, R56, 0x10, RZ ;  /* 0x00000010386f7819 */ /* 0x010fc600000006ff */
[----:B------:R-:W-:Y:S01]  /*2900*/  FADD.FTZ R4, R6, R7 ;  /* 0x0000000706047221 */ /* 0x000fe20000010000 */
[----:B------:R-:W-:Y:S01]  /*2910*/  PRMT R6, R56, 0x7632, R6 ;  /* 0x0000763238067816 */ /* 0x000fe20000000006 */
[----:B------:R-:W-:Y:S02]  /*2920*/  FFMA.FTZ R5, R7, R7, R5 ;  /* 0x0000000707057223 */ /* 0x000fe40000010005 */
[----:B------:R-:W-:Y:S01]  /*2930*/  FADD.FTZ R17, R4, R111 ;  /* 0x0000006f04117221 */ /* 0x000fe20000010000 */
[----:B------:R-:W-:Y:S01]  /*2940*/  SHF.L.U32 R6, R6, 0x10, RZ ;  /* 0x0000001006067819 */ /* 0x000fe200000006ff */
[----:B------:R-:W-:Y:S01]  /*2950*/  FFMA.FTZ R5, R111, R111, R5 ;  /* 0x0000006f6f057223 */ /* 0x000fe20000010005 */
[C---:B------:R-:W-:Y:S02]  /*2960*/  SHF.L.U32 R110, R57.reuse, 0x10, RZ ;  /* 0x00000010396e7819 */ /* 0x040fe400000006ff */
[----:B------:R-:W-:Y:S01]  /*2970*/  PRMT R4, R57, 0x7632, R4 ;  /* 0x0000763239047816 */ /* 0x000fe20000000004 */
[----:B------:R-:W-:Y:S01]  /*2980*/  FADD.FTZ R17, R17, R6 ;  /* 0x0000000611117221 */ /* 0x000fe20000010000 */
[----:B------:R-:W-:-:S02]  /*2990*/  FFMA.FTZ R6, R6, R6, R5 ;  /* 0x0000000606067223 */ /* 0x000fc40000010005 */
[----:B------:R-:W-:Y:S01]  /*29a0*/  SHF.L.U32 R4, R4, 0x10, RZ ;  /* 0x0000001004047819 */ /* 0x000fe200000006ff */
        /* <DEDUP_REMOVED lines=9> */
[----:B------:R-:W-:-:S02]  /*2a40*/  SHF.L.U32 R108, R55, 0x10, RZ ;  /* 0x00000010376c7819 */ /* 0x000fc400000006ff */
        /* <DEDUP_REMOVED lines=118> */
[C---:B--2---:R-:W-:Y:S02]  /*31b0*/  PRMT R19, R36.reuse, 0x7632, R19 ;  /* 0x0000763224137816 */ /* 0x044fe40000000013 */
[----:B------:R-:W-:Y:S01]  /*31c0*/  FADD.FTZ R96, R17, R18 ;  /* 0x0000001211607221 */ /* 0x000fe20000010000 */
[----:B------:R-:W-:Y:S01]  /*31d0*/  SHF.L.U32 R17, R36, 0x10, RZ ;  /* 0x0000001024117819 */ /* 0x000fe200000006ff */
[----:B------:R-:W-:Y:S01]  /*31e0*/  FFMA.FTZ R18, R18, R18, R20 ;  /* 0x0000001212127223 */ /* 0x000fe20000010014 */
[----:B------:R-:W-:-:S03]  /*31f0*/  SHF.L.U32 R19, R19, 0x10, RZ ;  /* 0x0000001013137819 */ /* 0x000fc600000006ff */
[----:B------:R-:W-:Y:S01]  /*3200*/  FADD.FTZ R96, R96, R17 ;  /* 0x0000001160607221 */ /* 0x000fe20000010000 */
[----:B------:R-:W-:Y:S01]  /*3210*/  FFMA.FTZ R18, R17, R17, R18 ;  /* 0x0000001111127223 */ /* 0x000fe20000010012 */
[----:B------:R-:W-:Y:S02]  /*3220*/  PRMT R20, R37, 0x7632, R20 ;  /* 0x0000763225147816 */ /* 0x000fe40000000014 */
[----:B------:R-:W-:Y:S01]  /*3230*/  FADD.FTZ R96, R96, R19 ;  /* 0x0000001360607221 */ /* 0x000fe20000010000 */
[----:B------:R-:W-:Y:S01]  /*3240*/  FFMA.FTZ R19, R19, R19, R18 ;  /* 0x0000001313137223 */ /* 0x000fe20000010012 */
[----:B------:R-:W-:Y:S02]  /*3250*/  SHF.L.U32 R18, R37, 0x10, RZ ;  /* 0x0000001025127819 */ /* 0x000fe400000006ff */
        /* <DEDUP_REMOVED lines=38> */
[C---:B------:R-:W-:Y:S02]  /*34c0*/  SHF.L.U32 R102, R31.reuse, 0x10, RZ ;  /* 0x000000101f667819 */ /* 0x040fe400000006ff */
[----:B------:R-:W-:Y:S01]  /*34d0*/  FADD.FTZ R96, R96, R94 ;  /* 0x0000005e60607221 */ /* 0x000fe20000010000 */
[--C-:B------:R-:W-:Y:S01]  /*34e0*/  FFMA.FTZ R94, R94, R94, R95.reuse ;  /* 0x0000005e5e5e7223 */ /* 0x100fe2000001005f */
[----:B------:R-:W-:Y:S02]  /*34f0*/  PRMT R95, R31, 0x7632, R95 ;  /* 0x000076321f5f7816 */ /* 0x000fe4000000005f */
[----:B------:R-:W-:Y:S02]  /*3500*/  FADD.FTZ R96, R96, R102 ;  /* 0x0000006660607221 */ /* 0x000fe40000010000 */
        /* <DEDUP_REMOVED lines=8> */
[----:B------:R-:W-:Y:S02]  /*3590*/  SHF.L.U32 R94, R94, 0x10, RZ ;  /* 0x000000105e5e7819 */ /* 0x000fe400000006ff */
[----:B------:R-:W-:-:S03]  /*35a0*/  SHF.L.U32 R104, R29, 0x10, RZ ;  /* 0x000000101d687819 */ /* 0x000fc600000006ff */
[--C-:B------:R-:W-:Y:S01]  /*35b0*/  FADD.FTZ R96, R96, R94.reuse ;  /* 0x0000005e60607221 */ /* 0x100fe20000010000 */
[----:B------:R-:W-:Y:S01]  /*35c0*/  FFMA.FTZ R95, R94, R94, R95 ;  /* 0x0000005e5e5f7223 */ /* 0x000fe2000001005f */
[----:B------:R-:W-:Y:S02]  /*35d0*/  PRMT R94, R29, 0x7632, R94 ;  /* 0x000076321d5e7816 */ /* 0x000fe4000000005e */
[----:B------:R-:W-:Y:S01]  /*35e0*/  ISETP.GT.U32.AND P2, PT, R97, 0x1f, PT ;  /* 0x0000001f6100780c */ /* 0x000fe20003f44070 */
[----:B------:R-:W-:Y:S01]  /*35f0*/  FFMA.FTZ R95, R104, R104, R95 ;  /* 0x00000068685f7223 */ /* 0x000fe2000001005f */
[----:B------:R-:W-:Y:S01]  /*3600*/  SHF.L.U32 R94, R94, 0x10, RZ ;  /* 0x000000105e5e7819 */ /* 0x000fe200000006ff */
[----:B------:R-:W-:-:S04]  /*3610*/  FADD.FTZ R96, R96, R104 ;  /* 0x0000006860607221 */ /* 0x000fc80000010000 */
[----:B------:R-:W-:Y:S01]  /*3620*/  FFMA.FTZ R95, R94, R94, R95 ;  /* 0x0000005e5e5f7223 */ /* 0x000fe2000001005f */
[----:B------:R-:W-:Y:S01]  /*3630*/  FADD.FTZ R94, R96, R94 ;  /* 0x0000005e605e7221 */ /* 0x000fe20000010000 */
[----:B------:R-:W-:Y:S04]  /*3640*/  BSSY B0, `(.L_x_1471) ;  /* 0x0000042000007945 */ /* 0x000fe80003800000 */
[----:B------:R0:W-:Y:S01]  /*3650*/  STS.64 [R98], R94 ;  /* 0x0000005e62007388 */ /* 0x0001e20000000a00 */
        /* <DEDUP_REMOVED lines=20> */
[----:B------:R-:W4:Y:S04]  /*37a0*/  LDL R98, [R1+0x26c] ;  /* 0x00026c0001627983 */ /* 0x000f280000100800 */
        /* <DEDUP_REMOVED lines=37> */
[----:B--2---:R-:W0:Y:S02]  /*3a00*/  LDS.64 R94, [R99] ;  /* 0x00000000635e7984 */ /* 0x004e240000000a00 */
[----:B0-----:R-:W-:Y:S01]  /*3a10*/  FADD.FTZ R97, R97, R94 ;  /* 0x0000005e61617221 */ /* 0x001fe20000010000 */
[----:B------:R-:W-:Y:S02]  /*3a20*/  FADD.FTZ R96, R96, R95 ;  /* 0x0000005f60607221 */ /* 0x000fe40000010000 */
[----:B----4-:R-:W0:Y:S02]  /*3a30*/  LDS.64 R94, [R98] ;  /* 0x00000000625e7984 */ /* 0x010e240000000a00 */
[----:B0-----:R-:W-:Y:S01]  /*3a40*/  FADD.FTZ R94, R97, R94 ;  /* 0x0000005e615e7221 */ /* 0x001fe20000010000 */
[----:B------:R-:W-:-:S07]  /*3a50*/  FADD.FTZ R95, R96, R95 ;  /* 0x0000005f605f7221 */ /* 0x000fce0000010000 */
.L_x_1472:
[----:B------:R-:W-:Y:S05]  /*3a60*/  BSYNC B0 ;  /* 0x0000000000007941 */ /* 0x000fea0003800000 */
.L_x_1471:
[----:B------:R0:W-:Y:S01]  /*3a70*/  STL [R1+0x29c], R0 ;  /* 0x00029c0001007387 */ /* 0x0001e20000100800 */
[----:B------:R-:W1:Y:S03]  /*3a80*/  @!P1 LDC R96, c[0x0][0x10] ;  /* 0x00000400ff609b82 */ /* 0x000e660000000800 */
[----:B------:R-:W2:Y:S05]  /*3a90*/  LDL R97, [R1+0x294] ;  /* 0x0002940001617983 */ /* 0x000eaa0000100800 */
[----:B------:R-:W3:Y:S01]  /*3aa0*/  @!P1 LDC.64 R100, c[0x0][0x248] ;  /* 0x00009200ff649b82 */ /* 0x000ee20000000a00 */
[----:B0-----:R-:W1:Y:S04]  /*3ab0*/  LDL R0, [R1+0x188] ;  /* 0x0001880001007983 */ /* 0x001e680000100800 */
[----:B------:R-:W0:Y:S04]  /*3ac0*/  SHFL.BFLY PT, R98, R94, 0x1, 0x1f ;  /* 0x0c201f005e627f89 */ /* 0x000e2800000e0000 */
[----:B------:R-:W4:Y:S01]  /*3ad0*/  SHFL.BFLY PT, R99, R95, 0x1, 0x1f ;  /* 0x0c201f005f637f89 */ /* 0x000f2200000e0000 */
[----:B-1----:R-:W-:-:S03]  /*3ae0*/  @!P1 IMAD R96, R96, R0, UR8 ;  /* 0x0000000860609e24 */ /* 0x002fc6000f8e0200 */
[----:B------:R1:W5:Y:S02]  /*3af0*/  LDL.LU R0, [R1+0x29c] ;  /* 0x00029c0001007983 */ /* 0x0003640000300800 */
[----:B--2---:R-:W-:-:S04]  /*3b00*/  @!P1 LEA R96, R96, R97, 0xa ;  /* 0x0000006160609211 */ /* 0x004fc800078e50ff */
[----:B------:R-:W-:-:S05]  /*3b10*/  @!P1 SHF.L.U32 R96, R96, 0x1, RZ ;  /* 0x0000000160609819 */ /* 0x000fca00000006ff */
[----:B---3--:R-:W-:Y:S02]  /*3b20*/  @!P1 IMAD.WIDE.U32 R96, R96, 0x4, R100 ;  /* 0x0000000460609825 */ /* 0x008fe400078e0064 */
[----:B------:R-:W2:Y:S02]  /*3b30*/  S2R R101, SR_TID.X ;  /* 0x0000000000657919 */ /* 0x000ea40000002100 */
[----:B0-----:R-:W-:Y:S01]  /*3b40*/  FADD.FTZ R94, R98, R94 ;  /* 0x0000005e625e7221 */ /* 0x001fe20000010000 */
[----:B----4-:R-:W-:-:S05]  /*3b50*/  FADD.FTZ R95, R99, R95 ;  /* 0x0000005f635f7221 */ /* 0x010fca0000010000 */
[----:B------:R1:W-:Y:S01]  /*3b60*/  @!P1 STG.E.64 desc[UR6][R96.64], R94 ;  /* 0x0000005e60009986 */ /* 0x0003e2000c101b06 */
[----:B------:R-:W-:Y:S01]  /*3b70*/  BAR.SYNC.DEFER_BLOCKING 0x0 ;  /* 0x0000000000007b1d */ /* 0x000fe20000010000 */
[C---:B--2---:R-:W-:Y:S02]  /*3b80*/  ISETP.NE.AND P2, PT, R101.reuse, RZ, PT ;  /* 0x000000ff6500720c */ /* 0x044fe40003f45270 */
[----:B------:R-:W-:-:S11]  /*3b90*/  ISETP.GT.U32.AND P1, PT, R101, 0xff, PT ;  /* 0x000000ff6500780c */ /* 0x000fd60003f24070 */
[----:B-1----:R-:W-:Y:S05]  /*3ba0*/  @P2 BRA `(.L_x_1473) ;  /* 0x0000000000602947 */ /* 0x002fea0003800000 */
        /* <DEDUP_REMOVED lines=18> */
.L_x_1474:
[----:B------:R-:W2:Y:S04]  /*3cd0*/  LD.E.STRONG.GPU R95, desc[UR6][R92.64] ;  /* 0x000000065c5f7980 */ /* 0x000ea8000c10f900 */
[----:B--2---:R-:W-:Y:S01]  /*3ce0*/  CCTL.IVALL ;  /* 0x00000000ff00798f */ /* 0x004fe20002000000 */
[----:B------:R-:W-:Y:S05]  /*3cf0*/  YIELD ;  /* 0x0000000000007946 */ /* 0x000fea0003800000 */
[----:B------:R-:W-:-:S04]  /*3d00*/  LOP3.LUT R95, R95, R94, RZ, 0x3c, !PT ;  /* 0x0000005e5f5f7212 */ /* 0x000fc800078e3cff */
[----:B------:R-:W-:-:S13]  /*3d10*/  ISETP.GT.AND P2, PT, R95, -0x1, PT ;  /* 0xffffffff5f00780c */ /* 0x000fda0003f44270 */
[----:B------:R-:W-:Y:S05]  /*3d20*/  @P2 BRA `(.L_x_1474) ;  /* 0xfffffffc00e82947 */ /* 0x000fea000383ffff */
.L_x_1473:
        /* <DEDUP_REMOVED lines=8> */
[----:B------:R1:W-:Y:S05]  /*3db0*/  STL.64 [R1+0x2a0], R2 ;  /* 0x0002a00201007387 */ /* 0x0003ea0000100a00 */
[----:B-1----:R-:W1:Y:S01]  /*3dc0*/  LDC.64 R2, c[0x0][0x248] ;  /* 0x00009200ff027b82 */ /* 0x002e620000000a00 */
[----:B0-----:R-:W-:-:S02]  /*3dd0*/  SHF.L.U32 R95, R96, 0x2, RZ ;  /* 0x00000002605f7819 */ /* 0x001fc400000006ff */
[----:B------:R-:W-:Y:S02]  /*3de0*/  LOP3.LUT R98, R96, 0xf, RZ, 0xc0, !PT ;  /* 0x0000000f60627812 */ /* 0x000fe400078ec0ff */
[----:B------:R-:W-:Y:S01]  /*3df0*/  LOP3.LUT R95, R95, 0x7fffffc0, RZ, 0xc0, !PT ;  /* 0x7fffffc05f5f7812 */ /* 0x000fe200078ec0ff */
[----:B--2---:R-:W-:-:S05]  /*3e00*/  IMAD R94, R94, R97, UR8 ;  /* 0x000000085e5e7e24 */ /* 0x004fca000f8e0261 */
[----:B------:R-:W-:-:S04]  /*3e10*/  LEA R94, R94, R95, 0xa ;  /* 0x0000005f5e5e7211 */ /* 0x000fc800078e50ff */
        /* <DEDUP_REMOVED lines=12> */
[----:B------:R-:W4:Y:S04]  /*3ee0*/  LDG.E.64 R100, desc[UR6][R100.64] ;  /* 0x0000000664647981 */ /* 0x000f28000c1e1b00 */
[----:B------:R0:W5:Y:S01]  /*3ef0*/  LDL.LU.64 R2, [R1+0x2a0] ;  /* 0x0002a00001027983 */ /* 0x0001620000300a00 */
[----:B--2---:R-:W-:Y:S01]  /*3f00*/  FADD.FTZ R94, RZ, R94 ;  /* 0x0000005eff5e7221 */ /* 0x004fe20000010000 */
[----:B------:R-:W-:-:S03]  /*3f10*/  FADD.FTZ R95, RZ, R95 ;  /* 0x0000005fff5f7221 */ /* 0x000fc60000010000 */
[----:B---3--:R-:W-:Y:S01]  /*3f20*/  FADD.FTZ R96, R96, R94 ;  /* 0x0000005e60607221 */ /* 0x008fe20000010000 */
[----:B------:R-:W-:-:S03]  /*3f30*/  FADD.FTZ R97, R97, R95 ;  /* 0x0000005f61617221 */ /* 0x000fc60000010000 */
[----:B----4-:R-:W-:Y:S01]  /*3f40*/  FADD.FTZ R98, R98, R96 ;  /* 0x0000006062627221 */ /* 0x010fe20000010000 */
[----:B------:R-:W-:-:S03]  /*3f50*/  FADD.FTZ R99, R99, R97 ;  /* 0x0000006163637221 */ /* 0x000fc60000010000 */
[----:B------:R-:W-:Y:S01]  /*3f60*/  FADD.FTZ R100, R100, R98 ;  /* 0x0000006264647221 */ /* 0x000fe20000010000 */
[----:B0-----:R-:W-:-:S07]  /*3f70*/  FADD.FTZ R101, R101, R99 ;  /* 0x0000006365657221 */ /* 0x001fce0000010000 */
.L_x_1476:
[----:B------:R-:W-:Y:S05]  /*3f80*/  BSYNC B0 ;  /* 0x0000000000007941 */ /* 0x000fea0003800000 */
.L_x_1475:
        /* <DEDUP_REMOVED lines=35> */
[----:B------:R-:W-:Y:S02]  /*41c0*/  @!P1 SHF.R.U32.HI R96, RZ, 0x1, R97 ;  /* 0x00000001ff609819 */ /* 0x000fe40000011661 */
[----:B------:R-:W-:Y:S01]  /*41d0*/  PRMT R83, R83, 0x7632, R83 ;  /* 0x0000763253537816 */ /* 0x000fe20000000053 */
[----:B-1----:R-:W-:Y:S01]  /*41e0*/  FADD.FTZ R101, R101, R95 ;  /* 0x0000005f65657221 */ /* 0x002fe20000010000 */
[----:B------:R-:W0:Y:S01]  /*41f0*/  SHFL.BFLY PT, R94, R100, 0x2, 0x1f ;  /* 0x0c401f00645e7f89 */ /* 0x000e2200000e0000 */
[----:B------:R-:W-:Y:S02]  /*4200*/  @!P1 LOP3.LUT R96, R96, 0x7ffffff8, RZ, 0xc0, !PT ;  /* 0x7ffffff860609812 */ /* 0x000fe400078ec0ff */
[----:B------:R-:W-:Y:S01]  /*4210*/  PRMT R80, R80, 0x7632, R80 ;  /* 0x0000763250507816 */ /* 0x000fe20000000050 */
[----:B------:R-:W1:Y:S01]  /*4220*/  SHFL.BFLY PT, R95, R101, 0x2, 0x1f ;  /* 0x0c401f00655f7f89 */ /* 0x000e6200000e0000 */
        /* <DEDUP_REMOVED lines=13> */
[----:B-1----:R-:W-:Y:S01]  /*4300*/  FADD.FTZ R101, R101, R95 ;  /* 0x0000005f65657221 */ /* 0x002fe20000010000 */
[----:B------:R-:W0:Y:S01]  /*4310*/  SHFL.BFLY PT, R94, R100, 0x1, 0x1f ;  /* 0x0c201f00645e7f89 */ /* 0x000e2200000e0000 */
[----:B------:R-:W-:-:S02]  /*4320*/  PRMT R56, R56, 0x7632, R56 ;  /* 0x0000763238387816 */ /* 0x000fc40000000038 */
[----:B------:R-:W-:Y:S01]  /*4330*/  PRMT R54, R54, 0x7632, R54 ;  /* 0x0000763236367816 */ /* 0x000fe20000000036 */
[----:B------:R-:W1:Y:S01]  /*4340*/  SHFL.BFLY PT, R95, R101, 0x1, 0x1f ;  /* 0x0c201f00655f7f89 */ /* 0x000e6200000e0000 */
[----:B------:R-:W-:Y:S02]  /*4350*/  PRMT R52, R52, 0x7632, R52 ;  /* 0x0000763234347816 */ /* 0x000fe40000000034 */
[----:B------:R-:W-:Y:S02]  /*4360*/  PRMT R50, R50, 0x7632, R50 ;  /* 0x0000763232327816 */ /* 0x000fe40000000032 */
[----:B------:R-:W-:Y:S02]  /*4370*/  PRMT R48, R48, 0x7632, R48 ;  /* 0x0000763230307816 */ /* 0x000fe40000000030 */
[----:B------:R-:W-:Y:S02]  /*4380*/  PRMT R46, R46, 0x7632, R46 ;  /* 0x000076322e2e7816 */ /* 0x000fe4000000002e */
[----:B------:R-:W-:-:S02]  /*4390*/  PRMT R44, R44, 0x7632, R44 ;  /* 0x000076322c2c7816 */ /* 0x000fc4000000002c */
[----:B------:R-:W-:Y:S02]  /*43a0*/  PRMT R42, R42, 0x7632, R42 ;  /* 0x000076322a2a7816 */ /* 0x000fe4000000002a */
[----:B-----5:R-:W-:Y:S01]  /*43b0*/  PRMT R34, R27, 0x7632, R34 ;  /* 0x000076321b227816 */ /* 0x020fe20000000022 */
[----:B0-----:R-:W-:Y:S01]  /*43c0*/  FADD.FTZ R94, R100, R94 ;  /* 0x0000005e645e7221 */ /* 0x001fe20000010000 */
[----:B------:R-:W-:Y:S02]  /*43d0*/  PRMT R100, R73, 0x7632, R100 ;  /* 0x0000763249647816 */ /* 0x000fe40000000064 */
[----:B------:R-:W-:Y:S01]  /*43e0*/  PRMT R73, R61, 0x7632, R73 ;  /* 0x000076323d497816 */ /* 0x000fe20000000049 */
[----:B------:R-:W-:Y:S01]  /*43f0*/  @!P1 FMUL.FTZ R94, R94, 4.0690106288820970803e-06 ;  /* 0x368888895e5e9820 */ /* 0x000fe20000410000 */
[----:B-1----:R-:W-:Y:S01]  /*4400*/  FADD.FTZ R101, R101, R95 ;  /* 0x0000005f65657221 */ /* 0x002fe20000010000 */
[----:B------:R-:W-:Y:S01]  /*4410*/  STL.S16 [R1+0x64], R100 ;  /* 0x0000646401007387 */ /* 0x000fe20000100600 */
[----:B------:R-:W-:Y:S01]  /*4420*/  PRMT R61, R49, 0x7632, R61 ;  /* 0x00007632313d7816 */ /* 0x000fe2000000003d */
[----:B------:R-:W-:Y:S01]  /*4430*/  @!P1 FMUL.FTZ R95, R94, R94 ;  /* 0x0000005e5e5f9220 */ /* 0x000fe20000410000 */
[----:B------:R-:W-:Y:S01]  /*4440*/  PRMT R49, R37, 0x7632, R49 ;  /* 0x0000763225317816 */ /* 0x000fe20000000031 */
[----:B------:R-:W-:Y:S01]  /*4450*/  STL.S16 [R1+0x68], R98 ;  /* 0x0000686201007387 */ /* 0x000fe20000100600 */
[----:B------:R-:W-:Y:S01]  /*4460*/  PRMT R37, R32, 0x7632, R37 ;  /* 0x0000763220257816 */ /* 0x000fe20000000025 */
[----:B------:R-:W-:Y:S01]  /*4470*/  @!P1 FFMA.FTZ R95, R101, 4.0690106288820970803e-06, -R95 ;  /* 0x36888889655f9823 */ /* 0x000fe2000001085f */
[----:B------:R-:W-:-:S02]  /*4480*/  PRMT R32, R33, 0x7632, R32 ;  /* 0x0000763221207816 */ /* 0x000fc40000000020 */
[----:B------:R-:W-:Y:S02]  /*4490*/  PRMT R33, R25, 0x7632, R33 ;  /* 0x0000763219217816 */ /* 0x000fe40000000021 */
[----:B------:R-:W-:-:S05]  /*44a0*/  @!P1 FMNMX.FTZ R95, RZ, R95, !PT ;  /* 0x0000005fff5f9209 */ /* 0x000fca0007810000 */
[----:B------:R0:W-:Y:S02]  /*44b0*/  @!P1 STS.64 [R96+UR4], R94 ;  /* 0x0000005e60009988 */ /* 0x0001e40008000a04 */
[----:B0-----:R-:W-:Y:S02]  /*44c0*/  PRMT R94, R79, 0x7632, R94 ;  /* 0x000076324f5e7816 */ /* 0x001fe4000000005e */
        /* <DEDUP_REMOVED lines=16> */
[----:B------:R-:W-:-:S03]  /*45d0*/  PRMT R43, R24, 0x7632, R43 ;  /* 0x00007632182b7816 */ /* 0x000fc6000000002b */
[----:B------:R0:W-:Y:S04]  /*45e0*/  STL.S16 [R1+0x164], R71 ;  /* 0x0001644701007387 */ /* 0x0001e80000100600 */
        /* <DEDUP_REMOVED lines=14> */
[----:B------:R0:W-:Y:S01]  /*46d0*/  STL.S16 [R1+0x250], R28 ;  /* 0x0002501c01007387 */ /* 0x0001e20000100600 */
[----:B------:R-:W-:Y:S06]  /*46e0*/  BAR.SYNC.DEFER_BLOCKING 0x0 ;  /* 0x0000000000007b1d */ /* 0x000fec0000010000 */
[----:B------:R-:W-:Y:S05]  /*46f0*/  @P0 BRA `(.L_x_1478) ;  /* 0x00000000002c0947 */ /* 0x000fea0003800000 */
[----:B0-----:R-:W2:Y:S01]  /*4700*/  LDL R51, [R1+0x144] ;  /* 0x0001440001337983 */ /* 0x001ea20000100800 */
[----:B------:R-:W0:Y:S01]  /*4710*/  S2R R98, SR_TID.X ;  /* 0x0000000000627919 */ /* 0x000e220000002100 */
[----:B------:R-:W-:Y:S01]  /*4720*/  LEA R29, P1, R2, R97, 0x4 ;  /* 0x00000061021d7211 */ /* 0x000fe200078220ff */
[----:B------:R-:W-:Y:S01]  /*4730*/  ULDC.64 UR10, c[0x0][0x240] ;  /* 0x00009000000a7ab9 */ /* 0x000fe20000000a00 */
[----:B0-----:R-:W-:-:S04]  /*4740*/  SHF.R.S32.HI R53, RZ, 0x1f, R98 ;  /* 0x0000001fff357819 */ /* 0x001fc80000011462 */
[----:B--2---:R-:W-:Y:S02]  /*4750*/  LEA.HI.X R30, R2, R53, R51, 0x4, P1 ;  /* 0x00000035021e7211 */ /* 0x004fe400008f2433 */
[----:B------:R-:W-:-:S04]  /*4760*/  LEA R28, P1, R29, UR10, 0x3 ;  /* 0x0000000a1d1c7c11 */ /* 0x000fc8000f8218ff */
[----:B------:R-:W-:Y:S02]  /*4770*/  LEA.HI.X R29, R29, UR11, R30, 0x3, P1 ;  /* 0x0000000b1d1d7c11 */ /* 0x000fe400088f1c1e */
[----:B------:R-:W-:-:S06]  /*4780*/  LEA R30, R97, UR4, 0x3 ;  /* 0x00000004611e7c11 */ /* 0x000fcc000f8e18ff */
[----:B------:R-:W0:Y:S04]  /*4790*/  LDS.64 R30, [R30] ;  /* 0x000000001e1e7984 */ /* 0x000e280000000a00 */
[----:B0-----:R1:W-:Y:S02]  /*47a0*/  STG.E.64 desc[UR6][R28.64], R30 ;  /* 0x0000001e1c007986 */ /* 0x0013e4000c101b06 */
.L_x_1478:
[----:B------:R-:W-:Y:S05]  /*47b0*/  BSYNC B0 ;  /* 0x0000000000007941 */ /* 0x000fea0003800000 */
.L_x_1477:
[----:B-1----:R-:W2:Y:S01]  /*47c0*/  LDL.LU R29, [R1+0x3c] ;  /* 0x00003c00011d7983 */ /* 0x002ea20000300800 */
[----:B------:R-:W-:Y:S01]  /*47d0*/  ULDC.64 UR10, c[0x0][0x210] ;  /* 0x00008400000a7ab9 */ /* 0x000fe20000000a00 */
[----:B------:R-:W-:Y:S02]  /*47e0*/  ULDC UR5, c[0x0][0x230] ;  /* 0x00008c0000057ab9 */ /* 0x000fe40000000800 */
[----:B0-----:R-:W3:Y:S04]  /*47f0*/  LDL R28, [R1+0x290] ;  /* 0x00029000011c7983 */ /* 0x001ee80000100800 */
[----:B------:R-:W4:Y:S01]  /*4800*/  LDL.LU R49, [R1+0x28] ;  /* 0x0000280001317983 */ /* 0x000f220000300800 */
[----:B------:R-:W-:Y:S02]  /*4810*/  LEA R30, P1, R3, UR10, 0x1 ;  /* 0x0000000a031e7c11 */ /* 0x000fe4000f8208ff */
[----:B------:R-:W-:Y:S01]  /*4820*/  SHF.L.U32 R24, R24, 0x10, RZ ;  /* 0x0000001018187819 */ /* 0x000fe200000006ff */
[----:B------:R-:W-:Y:S01]  /*4830*/  STL [R1+0x2a4], R2 ;  /* 0x0002a40201007387 */ /* 0x000fe20000100800 */
[----:B------:R-:W-:-:S02]  /*4840*/  SHF.L.U32 R47, R90, 0x10, RZ ;  /* 0x000000105a2f7819 */ /* 0x000fc400000006ff */
[----:B------:R-:W-:Y:S01]  /*4850*/  SHF.L.U32 R43, R43, 0x10, RZ ;  /* 0x000000102b2b7819 */ /* 0x000fe200000006ff */
[----:B------:R-:W-:Y:S04]  /*4860*/  STL [R1+0x2a0], R93 ;  /* 0x0002a05d01007387 */ /* 0x000fe80000100800 */
[----:B------:R-:W-:Y:S04]  /*4870*/  STL [R1+0x29c], R92 ;  /* 0x00029c5c01007387 */ /* 0x000fe80000100800 */
[----:B------:R-:W4:Y:S04]  /*4880*/  LDL.LU R63, [R1+0x2c] ;  /* 0x00002c00013f7983 */ /* 0x000f280000300800 */
[----:B------:R-:W4:Y:S04]  /*4890*/  LDL.LU R61, [R1+0x24] ;  /* 0x00002400013d7983 */ /* 0x000f280000300800 */
        /* <DEDUP_REMOVED lines=8> */
[----:B------:R-:W-:Y:S02]  /*4920*/  FADD.FTZ R47, -R28, R47 ;  /* 0x0000002f1c2f7221 */ /* 0x000fe40000010100 */
[----:B------:R0:W1:Y:S02]  /*4930*/  MUFU.RSQ R32, R29 ;  /* 0x0000001d00207308 */ /* 0x0000640000001400 */
[----:B0-----:R-:W-:Y:S01]  /*4940*/  SHF.L.U32 R29, R26, 0x10, RZ ;  /* 0x000000101a1d7819 */ /* 0x001fe200000006ff */
[----:B-1----:R-:W-:-:S04]  /*4950*/  FMUL.FTZ R0, R0, R32 ;  /* 0x0000002000007220 */ /* 0x002fc80000410000 */
[----:B------:R-:W-:-:S04]  /*4960*/  FFMA.FTZ R26, R0, R29, R24 ;  /* 0x0000001d001a7223 */ /* 0x000fc80000010018 */
[----:B------:R-:W-:-:S06]  /*4970*/  FMUL.FTZ R0, R26, -1.4426950216293334961 ;  /* 0xbfb8aa3b1a007820 */ /* 0x000fcc0000410000 */
[----:B------:R-:W0:Y:S02]  /*4980*/  MUFU.EX2 R0, R0 ;  /* 0x0000000000007308 */ /* 0x000e240000000800 */
[----:B0-----:R-:W-:-:S06]  /*4990*/  FADD.FTZ R0, R0, 1 ;  /* 0x3f80000000007421 */ /* 0x001fcc0000010000 */
[----:B------:R0:W1:Y:S02]  /*49a0*/  MUFU.RCP R3, R0 ;  /* 0x0000000000037308 */ /* 0x0000640000001000 */
[----:B0-----:R-:W-:Y:S01]  /*49b0*/  SHF.L.U32 R0, R45, 0x10, RZ ;  /* 0x000000102d007819 */ /* 0x001fe200000006ff */
[----:B------:R-:W-:-:S04]  /*49c0*/  FMUL.FTZ R45, R32, R47 ;  /* 0x0000002f202d7220 */ /* 0x000fc80000410000 */
[----:B------:R-:W-:Y:S01]  /*49d0*/  FFMA.FTZ R45, R45, R0, R43 ;  /* 0x000000002d2d7223 */ /* 0x000fe2000001002b */
[----:B-1----:R-:W-:-:S03]  /*49e0*/  FMUL.FTZ R3, R26, R3 ;  /* 0x000000031a037220 */ /* 0x002fc60000410000 */
[----:B------:R-:W-:-:S06]  /*49f0*/  FMUL.FTZ R26, R45, -1.4426950216293334961 ;  /* 0xbfb8aa3b2d1a7820 */ /* 0x000fcc0000410000 */
[----:B------:R-:W0:Y:S02]  /*4a00*/  MUFU.EX2 R26, R26 ;  /* 0x0000001a001a7308 */ /* 0x000e240000000800 */
[----:B0-----:R-:W-:-:S06]  /*4a10*/  FADD.FTZ R26, R26, 1 ;  /* 0x3f8000001a1a7421 */ /* 0x001fcc0000010000 */
[----:B------:R-:W0:Y:S02]  /*4a20*/  MUFU.RCP R26, R26 ;  /* 0x0000001a001a7308 */ /* 0x000e240000001000 */
[----:B0-----:R-:W-:Y:S01]  /*4a30*/  FMUL.FTZ R26, R45, R26 ;  /* 0x0000001a2d1a7220 */ /* 0x001fe20000410000 */
[----:B----4-:R-:W-:Y:S02]  /*4a40*/  FADD.FTZ R45, R49, -R28 ;  /* 0x8000001c312d7221 */ /* 0x010fe40000010000 */
[----:B------:R-:W2:Y:S01]  /*4a50*/  LDL.LU R49, [R1+0x10] ;  /* 0x0000100001317983 */ /* 0x000ea20000300800 */
[----:B------:R-:W-:Y:S02]  /*4a60*/  SHF.L.U32 R25, R25, 0x10, RZ ;  /* 0x0000001019197819 */ /* 0x000fe400000006ff */
[----:B------:R-:W-:Y:S01]  /*4a70*/  F2FP.BF16.F32.PACK_AB R3, R26, R3 ;  /* 0x000000031a03723e */ /* 0x000fe200000010ff */
[----:B------:R-:W3:Y:S04]  /*4a80*/  LDL.LU R51, [R1+0xc] ;  /* 0x00000c0001337983 */ /* 0x000ee80000300800 */
[----:B------:R-:W4:Y:S01]  /*4a90*/  LDL.LU R2, [R1+0x4] ;  /* 0x0000040001027983 */ /* 0x000f220000300800 */
[----:B------:R-:W-:Y:S01]  /*4aa0*/  SHF.L.U32 R26, R27, 0x10, RZ ;  /* 0x000000101b1a7819 */ /* 0x000fe200000006ff */
[----:B------:R-:W-:Y:S01]  /*4ab0*/  FMUL.FTZ R45, R32, R45 ;  /* 0x0000002d202d7220 */ /* 0x000fe20000410000 */
[----:B------:R-:W-:-:S02]  /*4ac0*/  PRMT R27, R3, 0x7610, R27 ;  /* 0x00007610031b7816 */ /* 0x000fc4000000001b */
[----:B------:R-:W-:Y:S01]  /*4ad0*/  PRMT R47, R3, 0x7632, R47 ;  /* 0x00007632032f7816 */ /* 0x000fe2000000002f */
[----:B------:R-:W-:Y:S02]  /*4ae0*/  FFMA.FTZ R3, R45, R26, R25 ;  /* 0x0000001a2d037223 */ /* 0x000fe40000010019 */
[----:B------:R0:W-:Y:S02]  /*4af0*/  STG.E.U16 desc[UR6][R30.64], R27 ;  /* 0x0000001b1e007986 */ /* 0x0001e4000c101506 */
[----:B0-----:R-:W-:-:S06]  /*4b00*/  FMUL.FTZ R27, R3, -1.4426950216293334961 ;  /* 0xbfb8aa3b031b7820 */ /* 0x001fcc0000410000 */
[----:B------:R-:W0:Y:S01]  /*4b10*/  MUFU.EX2 R27, R27 ;  /* 0x0000001b001b7308 */ /* 0x000e220000000800 */
[----:B------:R-:W-:Y:S01]  /*4b20*/  SHF.L.U32 R45, R91, 0x10, RZ ;  /* 0x000000105b2d7819 */ /* 0x000fe200000006ff */
[----:B0-----:R-:W-:-:S06]  /*4b30*/  FADD.FTZ R27, R27, 1 ;  /* 0x3f8000001b1b7421 */ /* 0x001fcc0000010000 */
[----:B------:R-:W0:Y:S01]  /*4b40*/  MUFU.RCP R27, R27 ;  /* 0x0000001b001b7308 */ /* 0x000e220000001000 */
[----:B------:R-:W-:Y:S01]  /*4b50*/  FADD.FTZ R45, -R28, R45 ;  /* 0x0000002d1c2d7221 */ /* 0x000fe20000010100 */
[----:B------:R-:W-:Y:S02]  /*4b60*/  SHF.L.U32 R34, R34, 0x10, RZ ;  /* 0x0000001022227819 */ /* 0x000fe400000006ff */
[----:B------:R-:W-:Y:S01]  /*4b70*/  SHF.L.U32 R33, R33, 0x10, RZ ;  /* 0x0000001021217819 */ /* 0x000fe200000006ff */
[----:B------:R-:W-:-:S04]  /*4b80*/  FMUL.FTZ R45, R32, R45 ;  /* 0x0000002d202d7220 */ /* 0x000fc80000410000 */
[----:B------:R-:W-:Y:S01]  /*4b90*/  FFMA.FTZ R45, R45, R34, R33 ;  /* 0x000000222d2d7223 */ /* 0x000fe20000010021 */
[----:B0-----:R-:W-:-:S03]  /*4ba0*/  FMUL.FTZ R27, R3, R27 ;  /* 0x0000001b031b7220 */ /* 0x001fc60000410000 */
[----:B------:R-:W-:-:S06]  /*4bb0*/  FMUL.FTZ R3, R45, -1.4426950216293334961 ;  /* 0xbfb8aa3b2d037820 */ /* 0x000fcc0000410000 */
[----:B------:R-:W0:Y:S02]  /*4bc0*/  MUFU.EX2 R3, R3 ;  /* 0x0000000300037308 */ /* 0x000e240000000800 */
[----:B0-----:R-:W-:-:S06]  /*4bd0*/  FADD.FTZ R3, R3, 1 ;  /* 0x3f80000003037421 */ /* 0x001fcc0000010000 */
[----:B------:R-:W0:Y:S01]  /*4be0*/  MUFU.RCP R3, R3 ;  /* 0x0000000300037308 */ /* 0x000e220000001000 */
[--C-:B------:R-:W-:Y:S01]  /*4bf0*/  FADD.FTZ R11, R11, -R28.reuse ;  /* 0x8000001c0b0b7221 */ /* 0x100fe20000010000 */
[--C-:B------:R-:W-:Y:S01]  /*4c00*/  FADD.FTZ R5, R5, -R28.reuse ;  /* 0x8000001c05057221 */ /* 0x100fe20000010000 */
[--C-:B------:R-:W-:Y:S01]  /*4c10*/  FADD.FTZ R21, R21, -R28.reuse ;  /* 0x8000001c15157221 */ /* 0x100fe20000010000 */
[--C-:B------:R-:W-:Y:S01]  /*4c20*/  FADD.FTZ R13, R13, -R28.reuse ;  /* 0x8000001c0d0d7221 */ /* 0x100fe20000010000 */
[----:B------:R-:W-:Y:S01]  /*4c30*/  FADD.FTZ R23, R23, -R28 ;  /* 0x8000001c17177221 */ /* 0x000fe20000010000 */
[----:B0-----:R-:W-:-:S05]  /*4c40*/  FMUL.FTZ R3, R45, R3 ;  /* 0x000000032d037220 */ /* 0x001fca0000410000 */
[----:B------:R-:W-:Y:S01]  /*4c50*/  F2FP.BF16.F32.PACK_AB R3, R3, R27 ;  /* 0x0000001b0303723e */ /* 0x000fe200000010ff */
[----:B------:R-:W-:-:S03]  /*4c60*/  FADD.FTZ R103, R103, -R28 ;  /* 0x8000001c67677221 */ /* 0x000fc60000010000 */
[----:B------:R-:W-:Y:S01]  /*4c70*/  PRMT R27, R3, 0x7632, R27 ;  /* 0x00007632031b7816 */ /* 0x000fe2000000001b */
[----:B------:R0:W-:Y:S01]  /*4c80*/  STG.E.U16 desc[UR6][R30.64+0x4], R3 ;  /* 0x000004031e007986 */ /* 0x0001e2000c101506 */
[C---:B------:R-:W-:Y:S01]  /*4c90*/  FMUL.FTZ R100, R32.reuse, R5 ;  /* 0x0000000520647220 */ /* 0x040fe20000410000 */
[C---:B------:R-:W-:Y:S01]  /*4ca0*/  FMUL.FTZ R75, R32.reuse, R21 ;  /* 0x00000015204b7220 */ /* 0x040fe20000410000 */
[C---:B------:R-:W-:Y:S01]  /*4cb0*/  FMUL.FTZ R5, R32.reuse, R13 ;  /* 0x0000000d20057220 */ /* 0x040fe20000410000 */
[--C-:B------:R-:W-:Y:S01]  /*4cc0*/  FADD.FTZ R119, R119, -R28.reuse ;  /* 0x8000001c77777221 */ /* 0x100fe20000010000 */
[C---:B------:R-:W-:Y:S01]  /*4cd0*/  FMUL.FTZ R77, R32.reuse, R23 ;  /* 0x00000017204d7220 */ /* 0x040fe20000410000 */
[----:B------:R1:W-:Y:S01]  /*4ce0*/  STG.E.U16 desc[UR6][R30.64+0x2], R47 ;  /* 0x0000022f1e007986 */ /* 0x0003e2000c101506 */
[--C-:B0-----:R-:W-:Y:S01]  /*4cf0*/  FADD.FTZ R3, R63, -R28.reuse ;  /* 0x8000001c3f037221 */ /* 0x101fe20000010000 */
[C---:B------:R-:W-:Y:S02]  /*4d00*/  FMUL.FTZ R63, R32.reuse, R11 ;  /* 0x0000000b203f7220 */ /* 0x040fe40000410000 */
[----:B------:R0:W-:Y:S01]  /*4d10*/  STG.E.U16 desc[UR6][R30.64+0x6], R27 ;  /* 0x0000061b1e007986 */ /* 0x0001e2000c101506 */
[--C-:B------:R-:W-:Y:S01]  /*4d20*/  FADD.FTZ R123, R123, -R28.reuse ;  /* 0x8000001c7b7b7221 */ /* 0x100fe20000010000 */
[----:B------:R-:W-:Y:S01]  /*4d30*/  FADD.FTZ R115, R115, -R28 ;  /* 0x8000001c73737221 */ /* 0x000fe20000010000 */
[C-C-:B------:R-:W-:Y:S01]  /*4d40*/  FFMA.FTZ R23, R29.reuse, R63, R24.reuse ;  /* 0x0000003f1d177223 */ /* 0x140fe20000010018 */
[C---:B------:R-:W-:Y:S01]  /*4d50*/  FMUL.FTZ R103, R32.reuse, R103 ;  /* 0x0000006720677220 */ /* 0x040fe20000410000 */
[----:B------:R-:W-:Y:S01]  /*4d60*/  FFMA.FTZ R63, R29, R75, R24 ;  /* 0x0000004b1d3f7223 */ /* 0x000fe20000010018 */
[----:B------:R-:W-:Y:S01]  /*4d70*/  FADD.FTZ R111, R111, -R28 ;  /* 0x8000001c6f6f7221 */ /* 0x000fe20000010000 */
[----:B------:R-:W-:Y:S01]  /*4d80*/  FFMA.FTZ R90, R29, R5, R24 ;  /* 0x000000051d5a7223 */ /* 0x000fe20000010018 */
[--C-:B-1----:R-:W-:Y:S01]  /*4d90*/  FADD.FTZ R47, R53, -R28.reuse ;  /* 0x8000001c352f7221 */ /* 0x102fe20000010000 */
[--C-:B------:R-:W-:Y:S01]  /*4da0*/  FADD.FTZ R107, R107, -R28.reuse ;  /* 0x8000001c6b6b7221 */ /* 0x100fe20000010000 */
[--C-:B------:R-:W-:Y:S01]  /*4db0*/  FADD.FTZ R19, R19, -R28.reuse ;  /* 0x8000001c13137221 */ /* 0x100fe20000010000 */
[----:B0-----:R-:W-:Y:S01]  /*4dc0*/  FADD.FTZ R30, R59, -R28 ;  /* 0x8000001c3b1e7221 */ /* 0x001fe20000010000 */
[C---:B------:R-:W-:Y:S01]  /*4dd0*/  FMUL.FTZ R119, R32.reuse, R119 ;  /* 0x0000007720777220 */ /* 0x040fe20000410000 */
[----:B------:R-:W-:Y:S01]  /*4de0*/  FFMA.FTZ R5, R29, R77, R24 ;  /* 0x0000004d1d057223 */ /* 0x000fe20000010018 */
[--C-:B------:R-:W-:Y:S01]  /*4df0*/  FADD.FTZ R15, R15, -R28.reuse ;  /* 0x8000001c0f0f7221 */ /* 0x100fe20000010000 */
[C---:B------:R-:W-:Y:S01]  /*4e00*/  FMUL.FTZ R59, R32.reuse, R30 ;  /* 0x0000001e203b7220 */ /* 0x040fe20000410000 */
[C---:B------:R-:W-:Y:S01]  /*4e10*/  FMUL.FTZ R115, R32.reuse, R115 ;  /* 0x0000007320737220 */ /* 0x040fe20000410000 */
[C---:B------:R-:W-:Y:S01]  /*4e20*/  FMUL.FTZ R30, R32.reuse, R123 ;  /* 0x0000007b201e7220 */ /* 0x040fe20000410000 */
[C---:B------:R-:W-:Y:S01]  /*4e30*/  FMUL.FTZ R111, R32.reuse, R111 ;  /* 0x0000006f206f7220 */ /* 0x040fe20000410000 */
[----:B------:R-:W-:Y:S01]  /*4e40*/  STL [R1+0x194], R63 ;  /* 0x0001943f01007387 */ /* 0x000fe20000100800 */
[----:B------:R-:W-:Y:S01]  /*4e50*/  FADD.FTZ R7, R7, -R28 ;  /* 0x8000001c07077221 */ /* 0x000fe20000010000 */
[C---:B------:R-:W-:Y:S01]  /*4e60*/  FMUL.FTZ R107, R32.reuse, R107 ;  /* 0x0000006b206b7220 */ /* 0x040fe20000410000 */
[C---:B------:R-:W-:Y:S01]  /*4e70*/  FMUL.FTZ R73, R32.reuse, R19 ;  /* 0x0000001320497220 */ /* 0x040fe20000410000 */
[----:B------:R-:W3:Y:S01]  /*4e80*/  LDL.LU R123, [R1+0x4c] ;  /* 0x00004c00017b7983 */ /* 0x000ee20000300800 */
[----:B------:R-:W-:Y:S01]  /*4e90*/  FFMA.FTZ R19, R29, R119, R24 ;  /* 0x000000771d137223 */ /* 0x000fe20000010018 */
[----:B------:R-:W-:-:S02]  /*4ea0*/  FMUL.FTZ R69, R32, R15 ;  /* 0x0000000f20457220 */ /* 0x000fc40000410000 */
[----:B------:R-:W-:Y:S01]  /*4eb0*/  STL [R1+0x19c], R5 ;  /* 0x00019c0501007387 */ /* 0x000fe20000100800 */
[C-C-:B------:R-:W-:Y:S01]  /*4ec0*/  FFMA.FTZ R15, R29.reuse, R115, R24.reuse ;  /* 0x000000731d0f7223 */ /* 0x140fe20000010018 */
[----:B------:R-:W-:Y:S02]  /*4ed0*/  FMUL.FTZ R96, R32, R7 ;  /* 0x0000000720607220 */ /* 0x000fe40000410000 */
[----:B------:R-:W3:Y:S01]  /*4ee0*/  LDL.LU R119, [R1+0x48] ;  /* 0x0000480001777983 */ /* 0x000ee20000300800 */
[C-C-:B------:R-:W-:Y:S01]  /*4ef0*/  FFMA.FTZ R11, R29.reuse, R111, R24.reuse ;  /* 0x0000006f1d0b7223 */ /* 0x140fe20000010018 */
[C---:B------:R-:W-:Y:S01]  /*4f00*/  FFMA.FTZ R7, R29.reuse, R107, R24 ;  /* 0x0000006b1d077223 */ /* 0x040fe20000010018 */
[----:B----4-:R-:W-:Y:S01]  /*4f10*/  FADD.FTZ R53, R2, -R28 ;  /* 0x8000001c02357221 */ /* 0x010fe20000010000 */
[----:B------:R-:W-:-:S05]  /*4f20*/  FFMA.FTZ R2, R29, R103, R24 ;  /* 0x000000671d027223 */ /* 0x000fca0000010018 */
[----:B------:R0:W-:Y:S04]  /*4f30*/  STL [R1+0x1a0], R2 ;  /* 0x0001a00201007387 */ /* 0x0001e80000100800 */
[----:B------:R-:W4:Y:S04]  /*4f40*/  LDL.LU R115, [R1+0x44] ;  /* 0x0000440001737983 */ /* 0x000f280000300800 */
[----:B------:R-:W4:Y:S04]  /*4f50*/  LDL.LU R111, [R1+0x40] ;  /* 0x00004000016f7983 */ /* 0x000f280000300800 */
[----:B------:R-:W4:Y:S04]  /*4f60*/  LDL.LU R107, [R1+0x38] ;  /* 0x00003800016b7983 */ /* 0x000f280000300800 */
[----:B------:R-:W4:Y:S04]  /*4f70*/  LDL.LU R98, [R1+0x34] ;  /* 0x0000340001627983 */ /* 0x000f280000300800 */
[----:B------:R-:W4:Y:S04]  /*4f80*/  LDL.LU R93, [R1+0x30] ;  /* 0x00003000015d7983 */ /* 0x000f280000300800 */
[----:B------:R-:W4:Y:S04]  /*4f90*/  LDL.LU R92, [R1+0x8] ;  /* 0x00000800015c7983 */ /* 0x000f280000300800 */
[----:B0-----:R-:W4:Y:S01]  /*4fa0*/  LDL.LU R2, [R1] ;  /* 0x0000000001027983 */ /* 0x001f220000300800 */
[--C-:B------:R-:W-:Y:S01]  /*4fb0*/  FADD.FTZ R45, R55, -R28.reuse ;  /* 0x8000001c372d7221 */ /* 0x100fe20000010000 */
[----:B------:R-:W-:Y:S01]  /*4fc0*/  SHF.L.U32 R80, R80, 0x10, RZ ;  /* 0x0000001050507819 */ /* 0x000fe200000006ff */
[--C-:B------:R-:W-:Y:S01]  /*4fd0*/  FADD.FTZ R27, R61, -R28.reuse ;  /* 0x8000001c3d1b7221 */ /* 0x100fe20000010000 */
[----:B------:R-:W-:Y:S01]  /*4fe0*/  SHF.L.U32 R66, R66, 0x10, RZ ;  /* 0x0000001042427819 */ /* 0x000fe200000006ff */
[--C-:B------:R-:W-:Y:S01]  /*4ff0*/  FADD.FTZ R31, R57, -R28.reuse ;  /* 0x8000001c391f7221 */ /* 0x100fe20000010000 */
[--C-:B------:R-:W-:Y:S01]  /*5000*/  FADD.FTZ R121, R121, -R28.reuse ;  /* 0x8000001c79797221 */ /* 0x100fe20000010000 */
[--C-:B------:R-:W-:Y:S01]  /*5010*/  FADD.FTZ R117, R117, -R28.reuse ;  /* 0x8000001c75757221 */ /* 0x100fe20000010000 */
[----:B------:R-:W-:Y:S01]  /*5020*/  SHF.L.U32 R88, R88, 0x10, RZ ;  /* 0x0000001058587819 */ /* 0x000fe200000006ff */
[--C-:B--2---:R-:W-:Y:S01]  /*5030*/  FADD.FTZ R49, R49, -R28.reuse ;  /* 0x8000001c31317221 */ /* 0x104fe20000010000 */
[----:B------:R-:W-:Y:S01]  /*5040*/  SHF.L.U32 R86, R86, 0x10, RZ ;  /* 0x0000001056567819 */ /* 0x000fe200000006ff */
[--C-:B---3--:R-:W-:Y:S01]  /*5050*/  FADD.FTZ R51, R51, -R28.reuse ;  /* 0x8000001c33337221 */ /* 0x108fe20000010000 */
[----:B------:R-:W-:Y:S01]  /*5060*/  SHF.L.U32 R84, R84, 0x10, RZ ;  /* 0x0000001054547819 */ /* 0x000fe200000006ff */
[--C-:B------:R-:W-:Y:S01]  /*5070*/  FADD.FTZ R125, R125, -R28.reuse ;  /* 0x8000001c7d7d7221 */ /* 0x100fe20000010000 */
        /* <DEDUP_REMOVED lines=8> */
[----:B------:R-:W-:Y:S01]  /*5100*/  FADD.FTZ R17, R17, -R28 ;  /* 0x8000001c11117221 */ /* 0x000fe20000010000 */
        /* <DEDUP_REMOVED lines=21> */
[C---:B------:R-:W-:Y:S01]  /*5260*/  FMUL.FTZ R67, R32.reuse, R45 ;  /* 0x0000002d20437220 */ /* 0x040fe20000410000 */
[----:B------:R-:W-:Y:S01]  /*5270*/  SHF.L.U32 R35, R35, 0x10, RZ ;  /* 0x0000001023237819 */ /* 0x000fe200000006ff */
[C---:B------:R-:W-:Y:S01]  /*5280*/  FMUL.FTZ R55, R32.reuse, R3 ;  /* 0x0000000320377220 */ /* 0x040fe20000410000 */
[C---:B------:R-:W-:Y:S01]  /*5290*/  FMUL.FTZ R57, R32.reuse, R27 ;  /* 0x0000001b20397220 */ /* 0x040fe20000410000 */
[C---:B------:R-:W-:Y:S01]  /*52a0*/  FMUL.FTZ R61, R32.reuse, R31 ;  /* 0x0000001f203d7220 */ /* 0x040fe20000410000 */
[C---:B------:R-:W-:Y:S01]  /*52b0*/  FMUL.FTZ R65, R32.reuse, R47 ;  /* 0x0000002f20417220 */ /* 0x040fe20000410000 */
[C---:B------:R-:W-:Y:S01]  /*52c0*/  FMUL.FTZ R121, R32.reuse, R121 ;  /* 0x0000007920797220 */ /* 0x040fe20000410000 */
[----:B------:R-:W-:Y:S01]  /*52d0*/  FMUL.FTZ R117, R32, R117 ;  /* 0x0000007520757220 */ /* 0x000fe20000410000 */
        /* <DEDUP_REMOVED lines=39> */
[C-C-:B------:R-:W-:Y:S01]  /*5550*/  FFMA.FTZ R53, R29.reuse, R67, R24.reuse ;  /* 0x000000431d357223 */ /* 0x140fe20000010018 */
[----:B------:R-:W-:Y:S01]  /*5560*/  FADD.FTZ R35, -R28, R35 ;  /* 0x000000231c237221 */ /* 0x000fe20000010100 */
[C-C-:B------:R-:W-:Y:S01]  /*5570*/  FFMA.FTZ R51, R29.reuse, R65, R24.reuse ;  /* 0x000000411d337223 */ /* 0x140fe20000010018 */
[C-C-:B------:R-:W-:Y:S01]  /*5580*/  FFMA.FTZ R21, R29.reuse, R121, R24.reuse ;  /* 0x000000791d157223 */ /* 0x140fe20000010018 */
[C-C-:B------:R-:W-:Y:S01]  /*5590*/  FFMA.FTZ R17, R29.reuse, R117, R24.reuse ;  /* 0x000000751d117223 */ /* 0x140fe20000010018 */
[C---:B------:R-:W-:Y:S01]  /*55a0*/  FMUL.FTZ R80, R32.reuse, R80 ;  /* 0x0000005020507220 */ /* 0x040fe20000410000 */
[C---:B------:R-:W-:Y:S01]  /*55b0*/  FMUL.FTZ R67, R32.reuse, R66 ;  /* 0x0000004220437220 */ /* 0x040fe20000410000 */
        /* <DEDUP_REMOVED lines=78> */
[--C-:B------:R-:W-:Y:S01]  /*5aa0*/  FADD.FTZ R0, R123, -R28.reuse ;  /* 0x8000001c7b007221 */ /* 0x100fe20000010000 */
[--C-:B------:R-:W-:Y:S01]  /*5ab0*/  FADD.FTZ R114, R114, -R28.reuse ;  /* 0x8000001c72727221 */ /* 0x100fe20000010000 */
[--C-:B------:R-:W-:Y:S01]  /*5ac0*/  FADD.FTZ R22, R22, -R28.reuse ;  /* 0x8000001c16167221 */ /* 0x100fe20000010000 */
[----:B------:R0:W-:Y:S01]  /*5ad0*/  STL [R1+0x1a8], R5 ;  /* 0x0001a80501007387 */ /* 0x0001e20000100800 */
[--C-:B------:R-:W-:Y:S01]  /*5ae0*/  FADD.FTZ R116, R116, -R28.reuse ;  /* 0x8000001c74747221 */ /* 0x100fe20000010000 */
[--C-:B------:R-:W-:Y:S01]  /*5af0*/  FADD.FTZ R110, R110, -R28.reuse ;  /* 0x8000001c6e6e7221 */ /* 0x100fe20000010000 */
[--C-:B------:R-:W-:Y:S01]  /*5b00*/  FADD.FTZ R4, R4, -R28.reuse ;  /* 0x8000001c04047221 */ /* 0x100fe20000010000 */
[----:B------:R4:W-:Y:S01]  /*5b10*/  STL [R1+0x1ac], R43 ;  /* 0x0001ac2b01007387 */ /* 0x0009e20000100800 */
[--C-:B------:R-:W-:Y:S01]  /*5b20*/  FADD.FTZ R6, R6, -R28.reuse ;  /* 0x8000001c06067221 */ /* 0x100fe20000010000 */
[--C-:B------:R-:W-:Y:S01]  /*5b30*/  FADD.FTZ R8, R8, -R28.reuse ;  /* 0x8000001c08087221 */ /* 0x100fe20000010000 */
[--C-:B------:R-:W-:Y:S01]  /*5b40*/  FADD.FTZ R10, R10, -R28.reuse ;  /* 0x8000001c0a0a7221 */ /* 0x100fe20000010000 */
[--C-:B------:R-:W-:Y:S01]  /*5b50*/  FADD.FTZ R124, R124, -R28.reuse ;  /* 0x8000001c7c7c7221 */ /* 0x100fe20000010000 */
[--C-:B------:R-:W-:Y:S01]  /*5b60*/  FADD.FTZ R122, R122, -R28.reuse ;  /* 0x8000001c7a7a7221 */ /* 0x100fe20000010000 */
[--C-:B0-----:R-:W-:Y:S01]  /*5b70*/  FADD.FTZ R5, R119, -R28.reuse ;  /* 0x8000001c77057221 */ /* 0x101fe20000010000 */
        /* <DEDUP_REMOVED lines=40> */
[----:B------:R-:W-:Y:S01]  /*5e00*/  FMUL.FTZ R68, R55, -1.4426950216293334961 ;  /* 0xbfb8aa3b37447820 */ /* 0x000fe20000410000 */
        /* <DEDUP_REMOVED lines=11> */
[--C-:B------:R-:W-:Y:S01]  /*5ec0*/  FFMA.FTZ R116, R26, R104, R25.reuse ;  /* 0x000000681a747223 */ /* 0x100fe20000010019 */
[--C-:B----4-:R-:W-:Y:S01]  /*5ed0*/  FADD.FTZ R43, R115, -R28.reuse ;  /* 0x8000001c732b7221 */ /* 0x110fe20000010000 */
[--C-:B------:R-:W-:Y:S01]  /*5ee0*/  FADD.FTZ R62, R111, -R28.reuse ;  /* 0x8000001c6f3e7221 */ /* 0x100fe20000010000 */
[--C-:B------:R-:W-:Y:S01]  /*5ef0*/  FADD.FTZ R63, R107, -R28.reuse ;  /* 0x8000001c6b3f7221 */ /* 0x100fe20000010000 */
[--C-:B------:R-:W-:Y:S01]  /*5f00*/  FADD.FTZ R64, R98, -R28.reuse ;  /* 0x8000001c62407221 */ /* 0x100fe20000010000 */
[--C-:B------:R-:W-:Y:S01]  /*5f10*/  FADD.FTZ R65, R93, -R28.reuse ;  /* 0x8000001c5d417221 */ /* 0x100fe20000010000 */
[----:B------:R-:W-:Y:S01]  /*5f20*/  FMUL.FTZ R43, R32, R43 ;  /* 0x0000002b202b7220 */ /* 0x000fe20000410000 */
[--C-:B------:R-:W-:Y:S01]  /*5f30*/  FADD.FTZ R66, R92, -R28.reuse ;  /* 0x8000001c5c427221 */ /* 0x100fe20000010000 */
[----:B------:R-:W-:Y:S01]  /*5f40*/  FMUL.FTZ R62, R32, R62 ;  /* 0x0000003e203e7220 */ /* 0x000fe20000410000 */
[----:B------:R-:W-:Y:S01]  /*5f50*/  FADD.FTZ R67, R2, -R28 ;  /* 0x8000001c02437221 */ /* 0x000fe20000010000 */
        /* <DEDUP_REMOVED lines=20> */
[----:B------:R-:W-:Y:S01]  /*60a0*/  FMUL.FTZ R26, R54, -1.4426950216293334961 ;  /* 0xbfb8aa3b361a7820 */ /* 0x000fe20000410000 */
[----:B------:R-:W0:Y:S01]  /*60b0*/  MUFU.EX2 R68, R68 ;  /* 0x0000004400447308 */ /* 0x000e220000000800 */
[----:B------:R-:W-:-:S07]  /*60c0*/  SHF.L.U32 R89, R89, 0x10, RZ ;  /* 0x0000001059597819 */ /* 0x000fce00000006ff */
[----:B------:R-:W1:Y:S01]  /*60d0*/  MUFU.EX2 R26, R26 ;  /* 0x0000001a001a7308 */ /* 0x000e620000000800 */
[----:B------:R-:W-:Y:S01]  /*60e0*/  FADD.FTZ R89, -R28, R89 ;  /* 0x000000591c597221 */ /* 0x000fe20000010100 */
[----:B------:R-:W-:-:S03]  /*60f0*/  FMUL.FTZ R25, R74, -1.4426950216293334961 ;  /* 0xbfb8aa3b4a197820 */ /* 0x000fc60000410000 */
[----:B------:R-:W-:Y:S01]  /*6100*/  FMUL.FTZ R69, R32, R89 ;  /* 0x0000005920457220 */ /* 0x000fe20000410000 */
[----:B0-----:R-:W-:-:S03]  /*6110*/  FADD.FTZ R68, R68, 1 ;  /* 0x3f80000044447421 */ /* 0x001fc60000010000 */
[----:B------:R-:W-:Y:S01]  /*6120*/  FFMA.FTZ R69, R34, R69, R33 ;  /* 0x0000004522457223 */ /* 0x000fe20000010021 */
[----:B------:R-:W0:Y:S01]  /*6130*/  MUFU.EX2 R25, R25 ;  /* 0x0000001900197308 */ /* 0x000e220000000800 */
[----:B-1----:R-:W-:-:S07]  /*6140*/  FADD.FTZ R26, R26, 1 ;  /* 0x3f8000001a1a7421 */ /* 0x002fce0000010000 */
[----:B------:R-:W1:Y:S08]  /*6150*/  MUFU.RCP R70, R68 ;  /* 0x0000004400467308 */ /* 0x000e700000001000 */
[----:B------:R2:W-:Y:S02]  /*6160*/  MUFU.RCP R68, R26 ;  /* 0x0000001a00447308 */ /* 0x0005e40000001000 */
[----:B--2---:R-:W-:-:S06]  /*6170*/  FMUL.FTZ R26, R69, -1.4426950216293334961 ;  /* 0xbfb8aa3b451a7820 */ /* 0x004fcc0000410000 */
[----:B------:R-:W2:Y:S01]  /*6180*/  MUFU.EX2 R26, R26 ;  /* 0x0000001a001a7308 */ /* 0x000ea20000000800 */
[----:B0-----:R-:W-:Y:S01]  /*6190*/  FADD.FTZ R25, R25, 1 ;  /* 0x3f80000019197421 */ /* 0x001fe20000010000 */
[----:B------:R-:W-:Y:S01]  /*61a0*/  FMUL.FTZ R71, R57, -1.4426950216293334961 ;  /* 0xbfb8aa3b39477820 */ /* 0x000fe20000410000 */
[----:B------:R-:W-:-:S05]  /*61b0*/  SHF.L.U32 R87, R87, 0x10, RZ ;  /* 0x0000001057577819 */ /* 0x000fca00000006ff */
[----:B------:R-:W0:Y:S01]  /*61c0*/  MUFU.RCP R25, R25 ;  /* 0x0000001900197308 */ /* 0x000e220000001000 */
[----:B-1----:R-:W-:Y:S01]  /*61d0*/  FMUL.FTZ R72, R55, R70 ;  /* 0x0000004637487220 */ /* 0x002fe20000410000 */
[----:B------:R-:W-:Y:S01]  /*61e0*/  FMUL.FTZ R55, R56, -1.4426950216293334961 ;  /* 0xbfb8aa3b38377820 */ /* 0x000fe20000410000 */
[----:B------:R-:W-:Y:S01]  /*61f0*/  FADD.FTZ R87, -R28, R87 ;  /* 0x000000571c577221 */ /* 0x000fe20000010100 */
[----:B--2---:R-:W-:-:S04]  /*6200*/  FADD.FTZ R26, R26, 1 ;  /* 0x3f8000001a1a7421 */ /* 0x004fc80000010000 */
[----:B------:R-:W1:Y:S01]  /*6210*/  MUFU.EX2 R71, R71 ;  /* 0x0000004700477308 */ /* 0x000e620000000800 */
[----:B------:R-:W-:Y:S01]  /*6220*/  FMUL.FTZ R87, R32, R87 ;  /* 0x0000005720577220 */ /* 0x000fe20000410000 */
[----:B------:R-:W-:-:S06]  /*6230*/  FMUL.FTZ R125, R54, R68 ;  /* 0x00000044367d7220 */ /* 0x000fcc0000410000 */
[----:B------:R-:W2:Y:S01]  /*6240*/  MUFU.RCP R26, R26 ;  /* 0x0000001a001a7308 */ /* 0x000ea20000001000 */
[----:B------:R-:W-:Y:S01]  /*6250*/  FMUL.FTZ R54, R76, -1.4426950216293334961 ;  /* 0xbfb8aa3b4c367820 */ /* 0x000fe20000410000 */
[----:B------:R-:W-:Y:S01]  /*6260*/  FFMA.FTZ R87, R34, R87, R33 ;  /* 0x0000005722577223 */ /* 0x000fe20000010021 */
[----:B0-----:R-:W-:-:S05]  /*6270*/  FMUL.FTZ R2, R74, R25 ;  /* 0x000000194a027220 */ /* 0x001fca0000410000 */
[----:B------:R-:W0:Y:S01]  /*6280*/  MUFU.EX2 R55, R55 ;  /* 0x0000003700377308 */ /* 0x000e220000000800 */
[----:B------:R-:W-:Y:S01]  /*6290*/  FMUL.FTZ R25, R87, -1.4426950216293334961 ;  /* 0xbfb8aa3b57197820 */ /* 0x000fe20000410000 */
[----:B-1----:R-:W-:-:S06]  /*62a0*/  FADD.FTZ R71, R71, 1 ;  /* 0x3f80000047477421 */ /* 0x002fcc0000010000 */
[----:B------:R-:W1:Y:S01]  /*62b0*/  MUFU.EX2 R54, R54 ;  /* 0x0000003600367308 */ /* 0x000e620000000800 */
[----:B--2---:R-:W-:Y:S01]  /*62c0*/  FMUL.FTZ R124, R69, R26 ;  /* 0x0000001a457c7220 */ /* 0x004fe20000410000 */
[----:B------:R-:W-:-:S06]  /*62d0*/  FMUL.FTZ R26, R59, -1.4426950216293334961 ;  /* 0xbfb8aa3b3b1a7820 */ /* 0x000fcc0000410000 */
[----:B------:R-:W2:Y:S01]  /*62e0*/  MUFU.EX2 R25, R25 ;  /* 0x0000001900197308 */ /* 0x000ea20000000800 */
[----:B0-----:R-:W-:-:S07]  /*62f0*/  FADD.FTZ R55, R55, 1 ;  /* 0x3f80000037377421 */ /* 0x001fce0000010000 */
[----:B------:R-:W-:Y:S01]  /*6300*/  MUFU.RCP R71, R71 ;  /* 0x0000004700477308 */ /* 0x000fe20000001000 */
[----:B-1----:R-:W-:-:S07]  /*6310*/  FADD.FTZ R54, R54, 1 ;  /* 0x3f80000036367421 */ /* 0x002fce0000010000 */
[----:B------:R-:W0:Y:S01]  /*6320*/  MUFU.EX2 R26, R26 ;  /* 0x0000001a001a7308 */ /* 0x000e220000000800 */
[----:B--2---:R-:W-:-:S07]  /*6330*/  FADD.FTZ R25, R25, 1 ;  /* 0x3f80000019197421 */ /* 0x004fce0000010000 */
[----:B------:R-:W1:Y:S01]  /*6340*/  MUFU.RCP R55, R55 ;  /* 0x0000003700377308 */ /* 0x000e620000001000 */
[----:B------:R-:W-:Y:S01]  /*6350*/  SHF.L.U32 R85, R85, 0x10, RZ ;  /* 0x0000001055557819 */ /* 0x000fe200000006ff */
[----:B------:R2:W-:Y:S06]  /*6360*/  STL [R1+0x184], R2 ;  /* 0x0001840201007387 */ /* 0x0005ec0000100800 */
[----:B------:R-:W3:Y:S01]  /*6370*/  MUFU.RCP R54, R54 ;  /* 0x0000003600367308 */ /* 0x000ee20000001000 */
[----:B0-----:R-:W-:Y:S01]  /*6380*/  FADD.FTZ R26, R26, 1 ;  /* 0x3f8000001a1a7421 */ /* 0x001fe20000010000 */
[----:B------:R-:W-:Y:S01]  /*6390*/  FADD.FTZ R85, -R28, R85 ;  /* 0x000000551c557221 */ /* 0x000fe20000010100 */
[----:B--2---:R-:W-:Y:S01]  /*63a0*/  FMUL.FTZ R2, R57, R71 ;  /* 0x0000004739027220 */ /* 0x004fe20000410000 */
[----:B------:R-:W-:-:S04]  /*63b0*/  FMUL.FTZ R57, R58, -1.4426950216293334961 ;  /* 0xbfb8aa3b3a397820 */ /* 0x000fc80000410000 */
[----:B------:R-:W-:Y:S01]  /*63c0*/  MUFU.RCP R25, R25 ;  /* 0x0000001900197308 */ /* 0x000fe20000001000 */
[----:B------:R-:W-:Y:S01]  /*63d0*/  STL [R1+0x2dc], R124 ;  /* 0x0002dc7c01007387 */ /* 0x000fe20000100800 */
[----:B------:R-:W-:-:S03]  /*63e0*/  FMUL.FTZ R85, R32, R85 ;  /* 0x0000005520557220 */ /* 0x000fc60000410000 */
[----:B------:R1:W-:Y:S01]  /*63f0*/  STL [R1+0x180], R2 ;  /* 0x0001800201007387 */ /* 0x0003e20000100800 */
[----:B------:R-:W-:Y:S02]  /*6400*/  FFMA.FTZ R85, R34, R85, R33 ;  /* 0x0000005522557223 */ /* 0x000fe40000010021 */
[----:B------:R-:W0:Y:S01]  /*6410*/  MUFU.EX2 R57, R57 ;  /* 0x0000003900397308 */ /* 0x000e220000000800 */
[----:B-1----:R-:W-:Y:S01]  /*6420*/  FMUL.FTZ R2, R56, R55 ;  /* 0x0000003738027220 */ /* 0x002fe20000410000 */
[----:B------:R-:W-:-:S06]  /*6430*/  FMUL.FTZ R55, R78, -1.4426950216293334961 ;  /* 0xbfb8aa3b4e377820 */ /* 0x000fcc0000410000 */
[----:B------:R-:W-:Y:S01]  /*6440*/  MUFU.RCP R26, R26 ;  /* 0x0000001a001a7308 */ /* 0x000fe20000001000 */
[----:B------:R3:W-:Y:S07]  /*6450*/  STL [R1+0x17c], R2 ;  /* 0x00017c0201007387 */ /* 0x0007ee0000100800 */
[----:B------:R-:W1:Y:S01]  /*6460*/  MUFU.EX2 R55, R55 ;  /* 0x0000003700377308 */ /* 0x000e620000000800 */
[----:B---3--:R-:W-:Y:S01]  /*6470*/  FMUL.FTZ R2, R76, R54 ;  /* 0x000000364c027220 */ /* 0x008fe20000410000 */
[----:B------:R-:W-:-:S04]  /*6480*/  FMUL.FTZ R54, R85, -1.4426950216293334961 ;  /* 0xbfb8aa3b55367820 */ /* 0x000fc80000410000 */
[----:B------:R2:W-:Y:S02]  /*6490*/  STL [R1+0x174], R2 ;  /* 0x0001740201007387 */ /* 0x0005e40000100800 */
[----:B------:R-:W3:Y:S01]  /*64a0*/  MUFU.EX2 R54, R54 ;  /* 0x0000003600367308 */ /* 0x000ee20000000800 */
[----:B0-----:R-:W-:Y:S01]  /*64b0*/  FADD.FTZ R57, R57, 1 ;  /* 0x3f80000039397421 */ /* 0x001fe20000010000 */
[----:B--2---:R-:W-:Y:S01]  /*64c0*/  FMUL.FTZ R2, R87, R25 ;  /* 0x0000001957027220 */ /* 0x004fe20000410000 */
[----:B------:R-:W-:-:S04]  /*64d0*/  FMUL.FTZ R25, R61, -1.4426950216293334961 ;  /* 0xbfb8aa3b3d197820 */ /* 0x000fc80000410000 */
[----:B------:R0:W-:Y:S02]  /*64e0*/  STL [R1+0x16c], R2 ;  /* 0x00016c0201007387 */ /* 0x0001e40000100800 */
[----:B------:R-:W2:Y:S01]  /*64f0*/  MUFU.EX2 R25, R25 ;  /* 0x0000001900197308 */ /* 0x000ea20000000800 */
[----:B-1----:R-:W-:Y:S01]  /*6500*/  FADD.FTZ R55, R55, 1 ;  /* 0x3f80000037377421 */ /* 0x002fe20000010000 */
[----:B0-----:R-:W-:Y:S01]  /*6510*/  FMUL.FTZ R2, R59, R26 ;  /* 0x0000001a3b027220 */ /* 0x001fe20000410000 */
[----:B------:R-:W-:-:S05]  /*6520*/  FMUL.FTZ R26, R60, -1.4426950216293334961 ;  /* 0xbfb8aa3b3c1a7820 */ /* 0x000fca0000410000 */
[----:B------:R-:W-:Y:S01]  /*6530*/  MUFU.RCP R57, R57 ;  /* 0x0000003900397308 */ /* 0x000fe20000001000 */
[----:B---3--:R-:W-:-:S07]  /*6540*/  FADD.FTZ R54, R54, 1 ;  /* 0x3f80000036367421 */ /* 0x008fce0000010000 */
[----:B------:R-:W0:Y:S01]  /*6550*/  MUFU.EX2 R26, R26 ;  /* 0x0000001a001a7308 */ /* 0x000e220000000800 */
[----:B--2---:R-:W-:-:S07]  /*6560*/  FADD.FTZ R25, R25, 1 ;  /* 0x3f80000019197421 */ /* 0x004fce0000010000 */
[----:B------:R-:W1:Y:S01]  /*6570*/  MUFU.RCP R55, R55 ;  /* 0x0000003700377308 */ /* 0x000e620000001000 */
[----:B------:R-:W-:Y:S01]  /*6580*/  SHF.L.U32 R83, R83, 0x10, RZ ;  /* 0x0000001053537819 */ /* 0x000fe200000006ff */
[----:B------:R2:W-:Y:S06]  /*6590*/  STL [R1+0x170], R2 ;  /* 0x0001700201007387 */ /* 0x0005ec0000100800 */
[----:B------:R-:W3:Y:S01]  /*65a0*/  MUFU.RCP R54, R54 ;  /* 0x0000003600367308 */ /* 0x000ee20000001000 */
[----:B------:R-:W-:Y:S01]  /*65b0*/  FADD.FTZ R83, -R28, R83 ;  /* 0x000000531c537221 */ /* 0x000fe20000010100 */
[----:B0-----:R-:W-:Y:S01]  /*65c0*/  FADD.FTZ R26, R26, 1 ;  /* 0x3f8000001a1a7421 */ /* 0x001fe20000010000 */
[----:B--2---:R-:W-:Y:S01]  /*65d0*/  FMUL.FTZ R2, R58, R57 ;  /* 0x000000393a027220 */ /* 0x004fe20000410000 */
[----:B------:R-:W-:-:S04]  /*65e0*/  FMUL.FTZ R56, R79, -1.4426950216293334961 ;  /* 0xbfb8aa3b4f387820 */ /* 0x000fc80000410000 */
[----:B------:R-:W0:Y:S01]  /*65f0*/  MUFU.RCP R25, R25 ;  /* 0x0000001900197308 */ /* 0x000e220000001000 */
[----:B------:R1:W-:Y:S01]  /*6600*/  STL [R1+0x168], R2 ;  /* 0x0001680201007387 */ /* 0x0003e20000100800 */
[----:B------:R-:W-:-:S04]  /*6610*/  FMUL.FTZ R83, R32, R83 ;  /* 0x0000005320537220 */ /* 0x000fc80000410000 */
[----:B------:R-:W-:Y:S02]  /*6620*/  FFMA.FTZ R83, R34, R83, R33 ;  /* 0x0000005322537223 */ /* 0x000fe40000010021 */
[----:B------:R-:W2:Y:S01]  /*6630*/  MUFU.RCP R26, R26 ;  /* 0x0000001a001a7308 */ /* 0x000ea20000001000 */
[----:B-1----:R-:W-:-:S07]  /*6640*/  FMUL.FTZ R2, R78, R55 ;  /* 0x000000374e027220 */ /* 0x002fce0000410000 */
[----:B------:R-:W1:Y:S01]  /*6650*/  MUFU.EX2 R56, R56 ;  /* 0x0000003800387308 */ /* 0x000e620000000800 */
[----:B------:R3:W-:Y:S01]  /*6660*/  STL [R1+0x160], R2 ;  /* 0x0001600201007387 */ /* 0x0007e20000100800 */
[----:B------:R-:W-:Y:S01]  /*6670*/  FMUL.FTZ R55, R83, -1.4426950216293334961 ;  /* 0xbfb8aa3b53377820 */ /* 0x000fe20000410000 */
[----:B---3--:R-:W-:Y:S01]  /*6680*/  FMUL.FTZ R2, R85, R54 ;  /* 0x0000003655027220 */ /* 0x008fe20000410000 */
[----:B------:R-:W-:-:S04]  /*6690*/  FMUL.FTZ R54, R53, -1.4426950216293334961 ;  /* 0xbfb8aa3b35367820 */ /* 0x000fc80000410000 */
[----:B------:R-:W3:Y:S01]  /*66a0*/  MUFU.EX2 R55, R55 ;  /* 0x0000003700377308 */ /* 0x000ee20000000800 */
[----:B------:R0:W-:Y:S01]  /*66b0*/  STL [R1+0x158], R2 ;  /* 0x0001580201007387 */ /* 0x0001e20000100800 */
[----:B------:R-:W-:-:S06]  /*66c0*/  FMUL.FTZ R57, R52, -1.4426950216293334961 ;  /* 0xbfb8aa3b34397820 */ /* 0x000fcc0000410000 */
[----:B------:R-:W4:Y:S01]  /*66d0*/  MUFU.EX2 R54, R54 ;  /* 0x0000003600367308 */ /* 0x000f220000000800 */
[----:B0-----:R-:W-:-:S05]  /*66e0*/  FMUL.FTZ R2, R61, R25 ;  /* 0x000000193d027220 */ /* 0x001fca0000410000 */
[----:B------:R2:W-:Y:S02]  /*66f0*/  STL [R1+0x15c], R2 ;  /* 0x00015c0201007387 */ /* 0x0005e40000100800 */
[----:B------:R-:W0:Y:S01]  /*6700*/  MUFU.EX2 R57, R57 ;  /* 0x0000003900397308 */ /* 0x000e220000000800 */
[----:B------:R-:W-:Y:S01]  /*6710*/  SHF.L.U32 R81, R81, 0x10, RZ ;  /* 0x0000001051517819 */ /* 0x000fe200000006ff */
[----:B--2---:R-:W-:Y:S01]  /*6720*/  FMUL.FTZ R2, R60, R26 ;  /* 0x0000001a3c027220 */ /* 0x004fe20000410000 */
[----:B-1----:R-:W-:Y:S01]  /*6730*/  FADD.FTZ R26, R56, 1 ;  /* 0x3f800000381a7421 */ /* 0x002fe20000010000 */
[----:B---3--:R-:W-:-:S05]  /*6740*/  FADD.FTZ R55, R55, 1 ;  /* 0x3f80000037377421 */ /* 0x008fca0000010000 */
[----:B------:R-:W1:Y:S01]  /*6750*/  MUFU.RCP R26, R26 ;  /* 0x0000001a001a7308 */ /* 0x000e620000001000 */
[----:B----4-:R-:W-:Y:S01]  /*6760*/  FADD.FTZ R54, R54, 1 ;  /* 0x3f80000036367421 */ /* 0x010fe20000010000 */
[----:B------:R-:W-:Y:S01]  /*6770*/  FADD.FTZ R81, -R28, R81 ;  /* 0x000000511c517221 */ /* 0x000fe20000010100 */
[----:B------:R-:W-:-:S05]  /*6780*/  FMUL.FTZ R25, R77, -1.4426950216293334961 ;  /* 0xbfb8aa3b4d197820 */ /* 0x000fca0000410000 */
[----:B------:R0:W2:Y:S01]  /*6790*/  MUFU.RCP R58, R55 ;  /* 0x00000037003a7308 */ /* 0x0000a20000001000 */
[----:B------:R1:W-:Y:S07]  /*67a0*/  STL [R1+0x154], R2 ;  /* 0x0001540201007387 */ /* 0x0003ee0000100800 */
[----:B------:R3:W-:Y:S01]  /*67b0*/  MUFU.RCP R56, R54 ;  /* 0x0000003600387308 */ /* 0x0007e20000001000 */
[----:B0-----:R-:W-:Y:S01]  /*67c0*/  FADD.FTZ R55, R57, 1 ;  /* 0x3f80000039377421 */ /* 0x001fe20000010000 */
[----:B---3--:R-:W-:Y:S01]  /*67d0*/  FMUL.FTZ R54, R32, R81 ;  /* 0x0000005120367220 */ /* 0x008fe20000410000 */
[----:B-1----:R-:W-:-:S03]  /*67e0*/  FMUL.FTZ R2, R79, R26 ;  /* 0x0000001a4f027220 */ /* 0x002fc60000410000 */
[----:B------:R-:W-:Y:S02]  /*67f0*/  FFMA.FTZ R54, R34, R54, R33 ;  /* 0x0000003622367223 */ /* 0x000fe40000010021 */
[----:B------:R-:W0:Y:S02]  /*6800*/  MUFU.EX2 R25, R25 ;  /* 0x0000001900197308 */ /* 0x000e240000000800 */
[----:B------:R-:W-:Y:S01]  /*6810*/  FMUL.FTZ R26, R54, -1.4426950216293334961 ;  /* 0xbfb8aa3b361a7820 */ /* 0x000fe20000410000 */
[----:B------:R2:W-:Y:S05]  /*6820*/  STL [R1+0x14c], R2 ;  /* 0x00014c0201007387 */ /* 0x0005ea0000100800 */
[----:B------:R-:W-:Y:S01]  /*6830*/  MUFU.RCP R55, R55 ;  /* 0x0000003700377308 */ /* 0x000fe20000001000 */
[----:B--2---:R-:W-:-:S07]  /*6840*/  FMUL.FTZ R2, R83, R58 ;  /* 0x0000003a53027220 */ /* 0x004fce0000410000 */
[----:B------:R-:W1:Y:S01]  /*6850*/  MUFU.EX2 R26, R26 ;  /* 0x0000001a001a7308 */ /* 0x000e620000000800 */
[----:B------:R2:W-:Y:S01]  /*6860*/  STL [R1+0x10], R2 ;  /* 0x0000100201007387 */ /* 0x0005e20000100800 */
[----:B0-----:R-:W-:Y:S01]  /*6870*/  FADD.FTZ R25, R25, 1 ;  /* 0x3f80000019197421 */ /* 0x001fe20000010000 */
[----:B------:R-:W-:Y:S01]  /*6880*/  FMUL.FTZ R57, R51, -1.4426950216293334961 ;  /* 0xbfb8aa3b33397820 */ /* 0x000fe20000410000 */
[----:B--2---:R-:W-:Y:S01]  /*6890*/  FMUL.FTZ R2, R53, R56 ;  /* 0x0000003835027220 */ /* 0x004fe20000410000 */
[----:B------:R-:W-:-:S04]  /*68a0*/  FMUL.FTZ R53, R50, -1.4426950216293334961 ;  /* 0xbfb8aa3b32357820 */ /* 0x000fc80000410000 */
[----:B------:R0:W-:Y:S01]  /*68b0*/  STL [R1+0x20], R2 ;  /* 0x0000200201007387 */ /* 0x0001e20000100800 */
[----:B-1----:R-:W-:Y:S01]  /*68c0*/  FADD.FTZ R26, R26, 1 ;  /* 0x3f8000001a1a7421 */ /* 0x002fe20000010000 */
[----:B------:R-:W1:Y:S01]  /*68d0*/  MUFU.EX2 R53, R53 ;  /* 0x0000003500357308 */ /* 0x000e620000000800 */
[----:B------:R-:W-:Y:S01]  /*68e0*/  SHF.L.U32 R94, R94, 0x10, RZ ;  /* 0x000000105e5e7819 */ /* 0x000fe200000006ff */
[----:B0-----:R-:W-:-:S06]  /*68f0*/  FMUL.FTZ R2, R52, R55 ;  /* 0x0000003734027220 */ /* 0x001fcc0000410000 */
[----:B------:R0:W2:Y:S01]  /*6900*/  MUFU.RCP R55, R25 ;  /* 0x0000001900377308 */ /* 0x0000a20000001000 */
[----:B------:R-:W-:Y:S01]  /*6910*/  FADD.FTZ R94, -R28, R94 ;  /* 0x0000005e1c5e7221 */ /* 0x000fe20000010100 */
[----:B------:R-:W-:-:S06]  /*6920*/  FMUL.FTZ R52, R67, -1.4426950216293334961 ;  /* 0xbfb8aa3b43347820 */ /* 0x000fcc0000410000 */
[----:B------:R-:W3:Y:S01]  /*6930*/  MUFU.EX2 R57, R57 ;  /* 0x0000003900397308 */ /* 0x000ee20000000800 */
[----:B0-----:R-:W-:-:S07]  /*6940*/  FMUL.FTZ R25, R32, R94 ;  /* 0x0000005e20197220 */ /* 0x001fce0000410000 */
[----:B------:R1:W0:Y:S01]  /*6950*/  MUFU.RCP R58, R26 ;  /* 0x0000001a003a7308 */ /* 0x0002220000001000 */
[----:B------:R-:W-:Y:S01]  /*6960*/  FFMA.FTZ R25, R34, R25, R33 ;  /* 0x0000001922197223 */ /* 0x000fe20000010021 */
[----:B------:R2:W-:Y:S06]  /*6970*/  STL [R1+0x1c], R2 ;  /* 0x00001c0201007387 */ /* 0x0005ec0000100800 */
[----:B------:R-:W4:Y:S01]  /*6980*/  MUFU.EX2 R52, R52 ;  /* 0x0000003400347308 */ /* 0x000f220000000800 */
[----:B-1----:R-:W-:Y:S01]  /*6990*/  FADD.FTZ R26, R53, 1 ;  /* 0x3f800000351a7421 */ /* 0x002fe20000010000 */
[----:B------:R-:W-:Y:S01]  /*69a0*/  FMUL.FTZ R53, R25, -1.4426950216293334961 ;  /* 0xbfb8aa3b19357820 */ /* 0x000fe20000410000 */
[----:B--2---:R-:W-:Y:S01]  /*69b0*/  FMUL.FTZ R2, R77, R55 ;  /* 0x000000374d027220 */ /* 0x004fe20000410000 */
[----:B---3--:R-:W-:-:S04]  /*69c0*/  FADD.FTZ R56, R57, 1 ;  /* 0x3f80000039387421 */ /* 0x008fc80000010000 */
[----:B------:R0:W-:Y:S01]  /*69d0*/  STL [R1+0x28], R2 ;  /* 0x0000280201007387 */ /* 0x0001e20000100800 */
[----:B------:R-:W1:Y:S01]  /*69e0*/  MUFU.EX2 R53, R53 ;  /* 0x0000003500357308 */ /* 0x000e620000000800 */
[----:B0-----:R-:W-:Y:S01]  /*69f0*/  FMUL.FTZ R2, R54, R58 ;  /* 0x0000003a36027220 */ /* 0x001fe20000410000 */
[----:B------:R-:W-:-:S06]  /*6a00*/  FMUL.FTZ R54, R49, -1.4426950216293334961 ;  /* 0xbfb8aa3b31367820 */ /* 0x000fcc0000410000 */
[----:B------:R-:W0:Y:S01]  /*6a10*/  MUFU.RCP R56, R56 ;  /* 0x0000003800387308 */ /* 0x000e220000001000 */
[----:B----4-:R-:W-:-:S07]  /*6a20*/  FADD.FTZ R52, R52, 1 ;  /* 0x3f80000034347421 */ /* 0x010fce0000010000 */
[----:B------:R-:W2:Y:S01]  /*6a30*/  MUFU.EX2 R54, R54 ;  /* 0x0000003600367308 */ /* 0x000ea20000000800 */
[----:B-1----:R-:W-:-:S07]  /*6a40*/  FADD.FTZ R53, R53, 1 ;  /* 0x3f80000035357421 */ /* 0x002fce0000010000 */
[----:B------:R-:W1:Y:S01]  /*6a50*/  MUFU.RCP R26, R26 ;  /* 0x0000001a001a7308 */ /* 0x000e620000001000 */
[----:B------:R0:W-:Y:S07]  /*6a60*/  STL [R1+0x24], R2 ;  /* 0x0000240201007387 */ /* 0x0001ee0000100800 */
[----:B------:R-:W3:Y:S01]  /*6a70*/  MUFU.RCP R52, R52 ;  /* 0x0000003400347308 */ /* 0x000ee20000001000 */
[----:B0-----:R-:W-:-:S07]  /*6a80*/  FMUL.FTZ R2, R51, R56 ;  /* 0x0000003833027220 */ /* 0x001fce0000410000 */
[----:B------:R2:W0:Y:S01]  /*6a90*/  MUFU.RCP R55, R53 ;  /* 0x0000003500377308 */ /* 0x0004220000001000 */
[----:B------:R1:W-:Y:S01]  /*6aa0*/  STL [R1+0x38], R2 ;  /* 0x0000380201007387 */ /* 0x0003e20000100800 */
[----:B--2---:R-:W-:Y:S01]  /*6ab0*/  FADD.FTZ R53, R54, 1 ;  /* 0x3f80000036357421 */ /* 0x004fe20000010000 */
[----:B-1----:R-:W-:-:S05]  /*6ac0*/  FMUL.FTZ R2, R50, R26 ;  /* 0x0000001a32027220 */ /* 0x002fca0000410000 */
[----:B------:R-:W1:Y:S01]  /*6ad0*/  MUFU.RCP R53, R53 ;  /* 0x0000003500357308 */ /* 0x000e620000001000 */
[----:B------:R3:W-:Y:S02]  /*6ae0*/  STL [R1+0x34], R2 ;  /* 0x0000340201007387 */ /* 0x0007e40000100800 */
[----:B---3--:R-:W-:-:S05]  /*6af0*/  FMUL.FTZ R2, R67, R52 ;  /* 0x0000003443027220 */ /* 0x008fca0000410000 */
[----:B------:R0:W-:Y:S02]  /*6b00*/  STL [R1+0x40], R2 ;  /* 0x0000400201007387 */ /* 0x0001e40000100800 */
[----:B0-----:R-:W-:-:S05]  /*6b10*/  FMUL.FTZ R2, R25, R55 ;  /* 0x0000003719027220 */ /* 0x001fca0000410000 */
[----:B------:R1:W-:Y:S02]  /*6b20*/  STL [R1+0x3c], R2 ;  /* 0x00003c0201007387 */ /* 0x0003e40000100800 */
[----:B-1----:R-:W-:-:S05]  /*6b30*/  FMUL.FTZ R2, R49, R53 ;  /* 0x0000003531027220 */ /* 0x002fca0000410000 */
[----:B------:R0:W-:Y:S04]  /*6b40*/  STL [R1+0x54], R2 ;  /* 0x0000540201007387 */ /* 0x0001e80000100800 */
[----:B0-----:R-:W2:Y:S01]  /*6b50*/  LDL.LU R2, [R1+0x64] ;  /* 0x0000640001027983 */ /* 0x001ea20000300800 */
[----:B------:R-:W-:Y:S01]  /*6b60*/  FMUL.FTZ R51, R48, -1.4426950216293334961 ;  /* 0xbfb8aa3b30337820 */ /* 0x000fe20000410000 */
[----:B------:R-:W-:-:S05]  /*6b70*/  SHF.L.U32 R95, R95, 0x10, RZ ;  /* 0x000000105f5f7819 */ /* 0x000fca00000006ff */
[----:B------:R-:W0:Y:S01]  /*6b80*/  MUFU.EX2 R51, R51 ;  /* 0x0000003300337308 */ /* 0x000e220000000800 */
[----:B------:R-:W-:-:S04]  /*6b90*/  FADD.FTZ R95, -R28, R95 ;  /* 0x0000005f1c5f7221 */ /* 0x000fc80000010100 */
[----:B------:R-:W-:-:S04]  /*6ba0*/  FMUL.FTZ R50, R32, R95 ;  /* 0x0000005f20327220 */ /* 0x000fc80000410000 */
[----:B------:R-:W-:Y:S01]  /*6bb0*/  FFMA.FTZ R50, R34, R50, R33 ;  /* 0x0000003222327223 */ /* 0x000fe20000010021 */
[----:B------:R-:W-:Y:S01]  /*6bc0*/  FMUL.FTZ R26, R66, -1.4426950216293334961 ;  /* 0xbfb8aa3b421a7820 */ /* 0x000fe20000410000 */
[----:B------:R-:W-:Y:S02]  /*6bd0*/  FMUL.FTZ R54, R47, -1.4426950216293334961 ;  /* 0xbfb8aa3b2f367820 */ /* 0x000fe40000410000 */
[----:B------:R-:W-:Y:S01]  /*6be0*/  FMUL.FTZ R52, R50, -1.4426950216293334961 ;  /* 0xbfb8aa3b32347820 */ /* 0x000fe20000410000 */
[----:B0-----:R-:W-:Y:S02]  /*6bf0*/  FADD.FTZ R51, R51, 1 ;  /* 0x3f80000033337421 */ /* 0x001fe40000010000 */
[----:B------:R-:W-:Y:S08]  /*6c00*/  MUFU.EX2 R26, R26 ;  /* 0x0000001a001a7308 */ /* 0x000ff00000000800 */
[----:B------:R-:W0:Y:S08]  /*6c10*/  MUFU.RCP R51, R51 ;  /* 0x0000003300337308 */ /* 0x000e300000001000 */
[----:B------:R-:W1:Y:S08]  /*6c20*/  MUFU.EX2 R52, R52 ;  /* 0x0000003400347308 */ /* 0x000e700000000800 */
[----:B------:R-:W3:Y:S01]  /*6c30*/  MUFU.EX2 R54, R54 ;  /* 0x0000003600367308 */ /* 0x000ee20000000800 */
[----:B------:R-:W-:Y:S01]  /*6c40*/  FMUL.FTZ R49, R46, -1.4426950216293334961 ;  /* 0xbfb8aa3b2e317820 */ /* 0x000fe20000410000 */
[----:B0-----:R-:W-:Y:S01]  /*6c50*/  FMUL.FTZ R48, R48, R51 ;  /* 0x0000003330307220 */ /* 0x001fe20000410000 */
[----:B------:R-:W-:Y:S01]  /*6c60*/  FADD.FTZ R26, R26, 1 ;  /* 0x3f8000001a1a7421 */ /* 0x000fe20000010000 */
[----:B-1----:R-:W-:-:S03]  /*6c70*/  FADD.FTZ R52, R52, 1 ;  /* 0x3f80000034347421 */ /* 0x002fc60000010000 */
[----:B------:R0:W-:Y:S01]  /*6c80*/  STL [R1+0x4c], R48 ;  /* 0x00004c3001007387 */ /* 0x0001e20000100800 */
[----:B------:R-:W1:Y:S01]  /*6c90*/  MUFU.EX2 R49, R49 ;  /* 0x0000003100317308 */ /* 0x000e620000000800 */
[----:B---3--:R-:W-:-:S07]  /*6ca0*/  FADD.FTZ R51, R54, 1 ;  /* 0x3f80000036337421 */ /* 0x008fce0000010000 */
[----:B------:R-:W3:Y:S01]  /*6cb0*/  MUFU.RCP R52, R52 ;  /* 0x0000003400347308 */ /* 0x000ee20000001000 */
[----:B------:R-:W-:-:S07]  /*6cc0*/  SHF.L.U32 R99, R99, 0x10, RZ ;  /* 0x0000001063637819 */ /* 0x000fce00000006ff */
[----:B0-----:R0:W4:Y:S08]  /*6cd0*/  MUFU.RCP R48, R26 ;  /* 0x0000001a00307308 */ /* 0x0011300000001000 */
[----:B------:R-:W4:Y:S01]  /*6ce0*/  MUFU.RCP R51, R51 ;  /* 0x0000003300337308 */ /* 0x000f220000001000 */
[----:B------:R-:W-:Y:S01]  /*6cf0*/  FADD.FTZ R99, -R28, R99 ;  /* 0x000000631c637221 */ /* 0x000fe20000010100 */
[----:B-1----:R-:W-:Y:S01]  /*6d00*/  FADD.FTZ R49, R49, 1 ;  /* 0x3f80000031317421 */ /* 0x002fe20000010000 */
[----:B---3--:R-:W-:-:S02]  /*6d10*/  FMUL.FTZ R52, R50, R52 ;  /* 0x0000003432347220 */ /* 0x008fc40000410000 */
[----:B0-----:R-:W-:Y:S01]  /*6d20*/  FMUL.FTZ R26, R32, R99 ;  /* 0x00000063201a7220 */ /* 0x001fe20000410000 */
[----:B------:R-:W-:Y:S01]  /*6d30*/  FMUL.FTZ R25, R65, -1.4426950216293334961 ;  /* 0xbfb8aa3b41197820 */ /* 0x000fe20000410000 */
[----:B----4-:R-:W-:Y:S02]  /*6d40*/  FMUL.FTZ R53, R66, R48 ;  /* 0x0000003042357220 */ /* 0x010fe40000410000 */
[----:B------:R-:W-:Y:S01]  /*6d50*/  FFMA.FTZ R26, R34, R26, R33 ;  /* 0x0000001a221a7223 */ /* 0x000fe20000010021 */
[----:B------:R-:W0:Y:S02]  /*6d60*/  MUFU.RCP R49, R49 ;  /* 0x0000003100317308 */ /* 0x000e240000001000 */
[----:B------:R-:W-:Y:S01]  /*6d70*/  STL [R1+0x60], R53 ;  /* 0x0000603501007387 */ /* 0x000fe20000100800 */
[----:B------:R-:W-:-:S03]  /*6d80*/  FMUL.FTZ R51, R47, R51 ;  /* 0x000000332f337220 */ /* 0x000fc60000410000 */
[----:B------:R-:W-:Y:S01]  /*6d90*/  STL [R1+0x5c], R52 ;  /* 0x00005c3401007387 */ /* 0x000fe20000100800 */
[----:B------:R-:W-:Y:S01]  /*6da0*/  FMUL.FTZ R48, R26, -1.4426950216293334961 ;  /* 0xbfb8aa3b1a307820 */ /* 0x000fe20000410000 */
[----:B------:R-:W1:Y:S02]  /*6db0*/  MUFU.EX2 R25, R25 ;  /* 0x0000001900197308 */ /* 0x000e640000000800 */
[----:B------:R-:W-:Y:S04]  /*6dc0*/  STL [R1+0x70], R51 ;  /* 0x0000703301007387 */ /* 0x000fe80000100800 */
[----:B------:R-:W3:Y:S01]  /*6dd0*/  LDL.LU R93, [R1+0x68] ;  /* 0x00006800015d7983 */ /* 0x000ee20000300800 */
[----:B------:R-:W-:Y:S01]  /*6de0*/  FMUL.FTZ R50, R45, -1.4426950216293334961 ;  /* 0xbfb8aa3b2d327820 */ /* 0x000fe20000410000 */
[----:B------:R-:W4:Y:S01]  /*6df0*/  MUFU.EX2 R48, R48 ;  /* 0x0000003000307308 */ /* 0x000f220000000800 */
[----:B0-----:R-:W-:-:S07]  /*6e00*/  FMUL.FTZ R49, R46, R49 ;  /* 0x000000312e317220 */ /* 0x001fce0000410000 */
[----:B------:R-:W0:Y:S01]  /*6e10*/  MUFU.EX2 R50, R50 ;  /* 0x0000003200327308 */ /* 0x000e220000000800 */
[----:B-1----:R-:W-:Y:S01]  /*6e20*/  FADD.FTZ R25, R25, 1 ;  /* 0x3f80000019197421 */ /* 0x002fe20000010000 */
[----:B------:R1:W-:Y:S01]  /*6e30*/  STL [R1+0x6c], R49 ;  /* 0x00006c3101007387 */ /* 0x0003e20000100800 */
[----:B----4-:R-:W-:-:S05]  /*6e40*/  FADD.FTZ R48, R48, 1 ;  /* 0x3f80000030307421 */ /* 0x010fca0000010000 */
[----:B-1----:R-:W1:Y:S08]  /*6e50*/  MUFU.RCP R49, R25 ;  /* 0x0000001900317308 */ /* 0x002e700000001000 */
[----:B------:R0:W4:Y:S02]  /*6e60*/  MUFU.RCP R51, R48 ;  /* 0x0000003000337308 */ /* 0x0001240000001000 */
[----:B0-----:R-:W-:-:S06]  /*6e70*/  FADD.FTZ R48, R50, 1 ;  /* 0x3f80000032307421 */ /* 0x001fcc0000010000 */
[----:B------:R-:W0:Y:S01]  /*6e80*/  MUFU.RCP R48, R48 ;  /* 0x0000003000307308 */ /* 0x000e220000001000 */
[----:B--2---:R-:W-:Y:S01]  /*6e90*/  SHF.L.U32 R25, R2, 0x10, RZ ;  /* 0x0000001002197819 */ /* 0x004fe200000006ff */
[----:B-1----:R-:W-:-:S05]  /*6ea0*/  FMUL.FTZ R2, R65, R49 ;  /* 0x0000003141027220 */ /* 0x002fca0000410000 */
[----:B------:R4:W-:Y:S02]  /*6eb0*/  STL [R1+0x78], R2 ;  /* 0x0000780201007387 */ /* 0x0009e40000100800 */
[----:B----4-:R-:W-:-:S05]  /*6ec0*/  FMUL.FTZ R2, R26, R51 ;  /* 0x000000331a027220 */ /* 0x010fca0000410000 */
[----:B------:R0:W-:Y:S02]  /*6ed0*/  STL [R1+0x74], R2 ;  /* 0x0000740201007387 */ /* 0x0001e40000100800 */
[----:B0-----:R-:W-:-:S05]  /*6ee0*/  FMUL.FTZ R2, R45, R48 ;  /* 0x000000302d027220 */ /* 0x001fca0000410000 */
[----:B------:R0:W-:Y:S04]  /*6ef0*/  STL [R1+0x88], R2 ;  /* 0x0000880201007387 */ /* 0x0001e80000100800 */
[----:B0-----:R-:W2:Y:S01]  /*6f00*/  LDL.LU R2, [R1+0x7c] ;  /* 0x00007c0001027983 */ /* 0x001ea20000300800 */
[----:B------:R-:W-:Y:S01]  /*6f10*/  FMUL.FTZ R47, R44, -1.4426950216293334961 ;  /* 0xbfb8aa3b2c2f7820 */ /* 0x000fe20000410000 */
[----:B------:R-:W-:-:S05]  /*6f20*/  FADD.FTZ R25, -R28, R25 ;  /* 0x000000191c197221 */ /* 0x000fca0000010100 */
[----:B------:R-:W0:Y:S01]  /*6f30*/  MUFU.EX2 R47, R47 ;  /* 0x0000002f002f7308 */ /* 0x000e220000000800 */
[----:B------:R-:W-:Y:S01]  /*6f40*/  FMUL.FTZ R25, R32, R25 ;  /* 0x0000001920197220 */ /* 0x000fe20000410000 */
[----:B------:R-:W-:-:S03]  /*6f50*/  FMUL.FTZ R46, R64, -1.4426950216293334961 ;  /* 0xbfb8aa3b402e7820 */ /* 0x000fc60000410000 */
[----:B------:R-:W-:-:S04]  /*6f60*/  FFMA.FTZ R25, R34, R25, R33 ;  /* 0x0000001922197223 */ /* 0x000fc80000010021 */
[----:B------:R-:W-:Y:S01]  /*6f70*/  FMUL.FTZ R49, R25, -1.4426950216293334961 ;  /* 0xbfb8aa3b19317820 */ /* 0x000fe20000410000 */
[----:B------:R-:W1:Y:S01]  /*6f80*/  MUFU.EX2 R46, R46 ;  /* 0x0000002e002e7308 */ /* 0x000e620000000800 */
[----:B------:R-:W-:Y:S01]  /*6f90*/  FMUL.FTZ R50, R31, -1.4426950216293334961 ;  /* 0xbfb8aa3b1f327820 */ /* 0x000fe20000410000 */
[----:B0-----:R-:W-:-:S06]  /*6fa0*/  FADD.FTZ R47, R47, 1 ;  /* 0x3f8000002f2f7421 */ /* 0x001fcc0000010000 */
[----:B------:R-:W0:Y:S08]  /*6fb0*/  MUFU.EX2 R49, R49 ;  /* 0x0000003100317308 */ /* 0x000e300000000800 */
[----:B------:R-:W4:Y:S08]  /*6fc0*/  MUFU.RCP R47, R47 ;  /* 0x0000002f002f7308 */ /* 0x000f300000001000 */
[----:B------:R-:W3:Y:S01]  /*6fd0*/  MUFU.EX2 R50, R50 ;  /* 0x0000003200327308 */ /* 0x000ee20000000800 */
[----:B-1----:R-:W-:Y:S01]  /*6fe0*/  FADD.FTZ R46, R46, 1 ;  /* 0x3f8000002e2e7421 */ /* 0x002fe20000010000 */
[----:B0-----:R-:W-:Y:S01]  /*6ff0*/  FADD.FTZ R48, R49, 1 ;  /* 0x3f80000031307421 */ /* 0x001fe20000010000 */
[----:B------:R-:W-:-:S05]  /*7000*/  FMUL.FTZ R45, R42, -1.4426950216293334961 ;  /* 0xbfb8aa3b2a2d7820 */ /* 0x000fca0000410000 */
[----:B------:R-:W0:Y:S01]  /*7010*/  MUFU.RCP R46, R46 ;  /* 0x0000002e002e7308 */ /* 0x000e220000001000 */
[----:B----4-:R-:W-:-:S07]  /*7020*/  FMUL.FTZ R44, R44, R47 ;  /* 0x0000002f2c2c7220 */ /* 0x010fce0000410000 */
[----:B------:R-:W1:Y:S01]  /*7030*/  MUFU.RCP R48, R48 ;  /* 0x0000003000307308 */ /* 0x000e620000001000 */
[----:B---3--:R-:W-:Y:S01]  /*7040*/  FADD.FTZ R47, R50, 1 ;  /* 0x3f800000322f7421 */ /* 0x008fe20000010000 */
[----:B------:R3:W-:Y:S06]  /*7050*/  STL [R1+0x84], R44 ;  /* 0x0000842c01007387 */ /* 0x0007ec0000100800 */
[----:B------:R-:W4:Y:S01]  /*7060*/  MUFU.EX2 R45, R45 ;  /* 0x0000002d002d7308 */ /* 0x000f220000000800 */
[----:B---3--:R-:W-:-:S07]  /*7070*/  SHF.L.U32 R44, R93, 0x10, RZ ;  /* 0x000000105d2c7819 */ /* 0x008fce00000006ff */
[----:B------:R-:W3:Y:S01]  /*7080*/  MUFU.RCP R47, R47 ;  /* 0x0000002f002f7308 */ /* 0x000ee20000001000 */
[----:B------:R-:W-:Y:S01]  /*7090*/  FADD.FTZ R44, -R28, R44 ;  /* 0x0000002c1c2c7221 */ /* 0x000fe20000010100 */
[----:B0-----:R-:W-:Y:S01]  /*70a0*/  FMUL.FTZ R49, R64, R46 ;  /* 0x0000002e40317220 */ /* 0x001fe20000410000 */
[----:B-1----:R-:W-:Y:S02]  /*70b0*/  FMUL.FTZ R25, R25, R48 ;  /* 0x0000003019197220 */ /* 0x002fe40000410000 */
[----:B------:R-:W-:Y:S02]  /*70c0*/  FMUL.FTZ R44, R32, R44 ;  /* 0x0000002c202c7220 */ /* 0x000fe40000410000 */
[----:B------:R-:W-:Y:S01]  /*70d0*/  STL [R1+0x90], R49 ;  /* 0x0000903101007387 */ /* 0x000fe20000100800 */
[----:B----4-:R-:W-:Y:S01]  /*70e0*/  FADD.FTZ R45, R45, 1 ;  /* 0x3f8000002d2d7421 */ /* 0x010fe20000010000 */
[----:B------:R-:W-:Y:S02]  /*70f0*/  FMUL.FTZ R26, R63, -1.4426950216293334961 ;  /* 0xbfb8aa3b3f1a7820 */ /* 0x000fe40000410000 */
[----:B------:R3:W-:Y:S01]  /*7100*/  STL [R1+0x8c], R25 ;  /* 0x00008c1901007387 */ /* 0x0007e20000100800 */
[----:B------:R-:W-:-:S02]  /*7110*/  FFMA.FTZ R44, R34, R44, R33 ;  /* 0x0000002c222c7223 */ /* 0x000fc40000010021 */
[----:B------:R-:W0:Y:S02]  /*7120*/  MUFU.RCP R45, R45 ;  /* 0x0000002d002d7308 */ /* 0x000e240000001000 */
[----:B------:R-:W-:Y:S01]  /*7130*/  FMUL.FTZ R46, R44, -1.4426950216293334961 ;  /* 0xbfb8aa3b2c2e7820 */ /* 0x000fe20000410000 */
[----:B---3--:R-:W-:-:S05]  /*7140*/  FMUL.FTZ R25, R31, R47 ;  /* 0x0000002f1f197220 */ /* 0x008fca0000410000 */
[----:B------:R-:W1:Y:S01]  /*7150*/  MUFU.EX2 R26, R26 ;  /* 0x0000001a001a7308 */ /* 0x000e620000000800 */
[----:B------:R-:W-:Y:S04]  /*7160*/  STL [R1+0xa0], R25 ;  /* 0x0000a01901007387 */ /* 0x000fe80000100800 */
[----:B------:R-:W3:Y:S03]  /*7170*/  LDL.LU R93, [R1+0x80] ;  /* 0x00008000015d7983 */ /* 0x000ee60000300800 */
[----:B------:R-:W4:Y:S01]  /*7180*/  MUFU.EX2 R46, R46 ;  /* 0x0000002e002e7308 */ /* 0x000f220000000800 */
[----:B------:R-:W-:Y:S01]  /*7190*/  FMUL.FTZ R48, R30, -1.4426950216293334961 ;  /* 0xbfb8aa3b1e307820 */ /* 0x000fe20000410000 */
[----:B0-----:R-:W-:-:S06]  /*71a0*/  FMUL.FTZ R42, R42, R45 ;  /* 0x0000002d2a2a7220 */ /* 0x001fcc0000410000 */
[----:B------:R-:W0:Y:S01]  /*71b0*/  MUFU.EX2 R48, R48 ;  /* 0x0000003000307308 */ /* 0x000e220000000800 */
[----:B-1----:R-:W-:Y:S01]  /*71c0*/  FADD.FTZ R26, R26, 1 ;  /* 0x3f8000001a1a7421 */ /* 0x002fe20000010000 */
[----:B------:R1:W-:Y:S01]  /*71d0*/  STL [R1+0x9c], R42 ;  /* 0x00009c2a01007387 */ /* 0x0003e20000100800 */
[----:B----4-:R-:W-:-:S05]  /*71e0*/  FADD.FTZ R46, R46, 1 ;  /* 0x3f8000002e2e7421 */ /* 0x010fca0000010000 */
[----:B-1----:R2:W1:Y:S01]  /*71f0*/  MUFU.RCP R42, R26 ;  /* 0x0000001a002a7308 */ /* 0x0024620000001000 */
[----:B0-----:R-:W-:-:S07]  /*7200*/  FADD.FTZ R45, R48, 1 ;  /* 0x3f800000302d7421 */ /* 0x001fce0000010000 */
[----:B------:R-:W0:Y:S08]  /*7210*/  MUFU.RCP R46, R46 ;  /* 0x0000002e002e7308 */ /* 0x000e300000001000 */
[----:B------:R-:W4:Y:S01]  /*7220*/  MUFU.RCP R45, R45 ;  /* 0x0000002d002d7308 */ /* 0x000f220000001000 */
[----:B--2---:R-:W-:Y:S01]  /*7230*/  SHF.L.U32 R26, R2, 0x10, RZ ;  /* 0x00000010021a7819 */ /* 0x004fe200000006ff */
[----:B-1----:R-:W-:-:S05]  /*7240*/  FMUL.FTZ R2, R63, R42 ;  /* 0x0000002a3f027220 */ /* 0x002fca0000410000 */
[----:B------:R0:W-:Y:S02]  /*7250*/  STL [R1+0xa8], R2 ;  /* 0x0000a80201007387 */ /* 0x0001e40000100800 */
[----:B0-----:R-:W-:-:S05]  /*7260*/  FMUL.FTZ R2, R44, R46 ;  /* 0x0000002e2c027220 */ /* 0x001fca0000410000 */
[----:B------:R4:W-:Y:S02]  /*7270*/  STL [R1+0xa4], R2 ;  /* 0x0000a40201007387 */ /* 0x0009e40000100800 */
[----:B----4-:R-:W-:-:S05]  /*7280*/  FMUL.FTZ R2, R30, R45 ;  /* 0x0000002d1e027220 */ /* 0x010fca0000410000 */
[----:B------:R0:W-:Y:S04]  /*7290*/  STL [R1+0xb8], R2 ;  /* 0x0000b80201007387 */ /* 0x0001e80000100800 */
[----:B0-----:R-:W2:Y:S01]  /*72a0*/  LDL.LU R2, [R1+0x94] ;  /* 0x0000940001027983 */ /* 0x001ea20000300800 */
[----:B------:R-:W-:-:S06]  /*72b0*/  FMUL.FTZ R31, R41, -1.4426950216293334961 ;  /* 0xbfb8aa3b291f7820 */ /* 0x000fcc0000410000 */
[----:B------:R-:W0:Y:S01]  /*72c0*/  MUFU.EX2 R31, R31 ;  /* 0x0000001f001f7308 */ /* 0x000e220000000800 */
[----:B------:R-:W-:-:S04]  /*72d0*/  FADD.FTZ R26, -R28, R26 ;  /* 0x0000001a1c1a7221 */ /* 0x000fc80000010100 */
[----:B------:R-:W-:Y:S01]  /*72e0*/  FMUL.FTZ R26, R32, R26 ;  /* 0x0000001a201a7220 */ /* 0x000fe20000410000 */
[----:B------:R-:W-:-:S03]  /*72f0*/  FMUL.FTZ R25, R62, -1.4426950216293334961 ;  /* 0xbfb8aa3b3e197820 */ /* 0x000fc60000410000 */
[----:B------:R-:W-:-:S04]  /*7300*/  FFMA.FTZ R26, R34, R26, R33 ;  /* 0x0000001a221a7223 */ /* 0x000fc80000010021 */
[----:B------:R-:W-:Y:S01]  /*7310*/  FMUL.FTZ R42, R26, -1.4426950216293334961 ;  /* 0xbfb8aa3b1a2a7820 */ /* 0x000fe20000410000 */
[----:B0-----:R-:W-:Y:S01]  /*7320*/  FADD.FTZ R31, R31, 1 ;  /* 0x3f8000001f1f7421 */ /* 0x001fe20000010000 */
[----:B------:R-:W0:Y:S01]  /*7330*/  MUFU.EX2 R25, R25 ;  /* 0x0000001900197308 */ /* 0x000e220000000800 */
[----:B------:R-:W-:-:S07]  /*7340*/  FMUL.FTZ R44, R21, -1.4426950216293334961 ;  /* 0xbfb8aa3b152c7820 */ /* 0x000fce0000410000 */
[----:B------:R-:W1:Y:S08]  /*7350*/  MUFU.RCP R31, R31 ;  /* 0x0000001f001f7308 */ /* 0x000e700000001000 */
[----:B------:R-:W4:Y:S08]  /*7360*/  MUFU.EX2 R42, R42 ;  /* 0x0000002a002a7308 */ /* 0x000f300000000800 */
[----:B------:R-:W3:Y:S01]  /*7370*/  MUFU.EX2 R44, R44 ;  /* 0x0000002c002c7308 */ /* 0x000ee20000000800 */
[----:B------:R-:W-:Y:S01]  /*7380*/  FMUL.FTZ R45, R40, -1.4426950216293334961 ;  /* 0xbfb8aa3b282d7820 */ /* 0x000fe20000410000 */
[----:B0-----:R-:W-:Y:S01]  /*7390*/  FADD.FTZ R25, R25, 1 ;  /* 0x3f80000019197421 */ /* 0x001fe20000010000 */
[----:B-1----:R-:W-:Y:S01]  /*73a0*/  FMUL.FTZ R31, R41, R31 ;  /* 0x0000001f291f7220 */ /* 0x002fe20000410000 */
[----:B----4-:R-:W-:-:S04]  /*73b0*/  FADD.FTZ R42, R42, 1 ;  /* 0x3f8000002a2a7421 */ /* 0x010fc80000010000 */
[----:B------:R-:W0:Y:S01]  /*73c0*/  MUFU.EX2 R45, R45 ;  /* 0x0000002d002d7308 */ /* 0x000e220000000800 */
[----:B------:R3:W-:Y:S07]  /*73d0*/  STL [R1+0xb4], R31 ;  /* 0x0000b41f01007387 */ /* 0x0007ee0000100800 */
[----:B------:R-:W1:Y:S01]  /*73e0*/  MUFU.RCP R25, R25 ;  /* 0x0000001900197308 */ /* 0x000e620000001000 */
[----:B---3--:R-:W-:-:S07]  /*73f0*/  SHF.L.U32 R31, R93, 0x10, RZ ;  /* 0x000000105d1f7819 */ /* 0x008fce00000006ff */
[----:B------:R3:W-:Y:S01]  /*7400*/  MUFU.RCP R46, R42 ;  /* 0x0000002a002e7308 */ /* 0x0007e20000001000 */
[----:B------:R-:W-:Y:S01]  /*7410*/  FADD.FTZ R31, -R28, R31 ;  /* 0x0000001f1c1f7221 */ /* 0x000fe20000010100 */
[----:B---3--:R-:W-:-:S03]  /*7420*/  FADD.FTZ R42, R44, 1 ;  /* 0x3f8000002c2a7421 */ /* 0x008fc60000010000 */
[----:B------:R-:W-:-:S03]  /*7430*/  FMUL.FTZ R31, R32, R31 ;  /* 0x0000001f201f7220 */ /* 0x000fc60000410000 */
[----:B------:R-:W3:Y:S01]  /*7440*/  MUFU.RCP R42, R42 ;  /* 0x0000002a002a7308 */ /* 0x000ee20000001000 */
[----:B------:R-:W-:Y:S01]  /*7450*/  FMUL.FTZ R30, R43, -1.4426950216293334961 ;  /* 0xbfb8aa3b2b1e7820 */ /* 0x000fe20000410000 */
[----:B------:R-:W-:Y:S01]  /*7460*/  FFMA.FTZ R31, R34, R31, R33 ;  /* 0x0000001f221f7223 */ /* 0x000fe20000010021 */
[----:B0-----:R-:W-:Y:S01]  /*7470*/  FADD.FTZ R41, R45, 1 ;  /* 0x3f8000002d297421 */ /* 0x001fe20000010000 */
[----:B-1----:R-:W-:Y:S02]  /*7480*/  FMUL.FTZ R44, R62, R25 ;  /* 0x000000193e2c7220 */ /* 0x002fe40000410000 */
[----:B------:R-:W-:Y:S02]  /*7490*/  FMUL.FTZ R25, R31, -1.4426950216293334961 ;  /* 0xbfb8aa3b1f197820 */ /* 0x000fe40000410000 */
[----:B------:R-:W0:Y:S01]  /*74a0*/  MUFU.EX2 R30, R30 ;  /* 0x0000001e001e7308 */ /* 0x000e220000000800 */
[----:B------:R1:W-:Y:S07]  /*74b0*/  STL [R1+0xc0], R44 ;  /* 0x0000c02c01007387 */ /* 0x0003ee0000100800 */
[----:B------:R-:W4:Y:S01]  /*74c0*/  MUFU.RCP R41, R41 ;  /* 0x0000002900297308 */ /* 0x000f220000001000 */
[----:B---3--:R-:W-:Y:S01]  /*74d0*/  FMUL.FTZ R21, R21, R42 ;  /* 0x0000002a15157220 */ /* 0x008fe20000410000 */
[----:B-1----:R-:W-:Y:S01]  /*74e0*/  FMUL.FTZ R44, R26, R46 ;  /* 0x0000002e1a2c7220 */ /* 0x002fe20000410000 */
[----:B------:R-:W-:-:S05]  /*74f0*/  FMUL.FTZ R26, R19, -1.4426950216293334961 ;  /* 0xbfb8aa3b131a7820 */ /* 0x000fca0000410000 */
[----:B------:R-:W1:Y:S01]  /*7500*/  MUFU.EX2 R25, R25 ;  /* 0x0000001900197308 */ /* 0x000e620000000800 */
[----:B------:R1:W-:Y:S04]  /*7510*/  STL [R1+0xbc], R44 ;  /* 0x0000bc2c01007387 */ /* 0x0003e80000100800 */
[----:B------:R-:W-:Y:S04]  /*7520*/  STL [R1+0x148], R21 ;  /* 0x0001481501007387 */ /* 0x000fe80000100800 */
[----:B------:R-:W3:Y:S01]  /*7530*/  LDL.LU R93, [R1+0x98] ;  /* 0x00009800015d7983 */ /* 0x000ee20000300800 */
[----:B------:R-:W1:Y:S01]  /*7540*/  MUFU.EX2 R26, R26 ;  /* 0x0000001a001a7308 */ /* 0x000e620000000800 */
[----:B0-----:R-:W-:Y:S01]  /*7550*/  FADD.FTZ R30, R30, 1 ;  /* 0x3f8000001e1e7421 */ /* 0x001fe20000010000 */
[----:B----4-:R-:W-:Y:S01]  /*7560*/  FMUL.FTZ R40, R40, R41 ;  /* 0x0000002928287220 */ /* 0x010fe20000410000 */
[----:B-1----:R-:W-:-:S05]  /*7570*/  FADD.FTZ R44, R25, 1 ;  /* 0x3f800000192c7421 */ /* 0x002fca0000010000 */
[----:B------:R-:W0:Y:S01]  /*7580*/  MUFU.RCP R41, R30 ;  /* 0x0000001e00297308 */ /* 0x000e220000001000 */
[----:B------:R1:W-:Y:S07]  /*7590*/  STL [R1+0xcc], R40 ;  /* 0x0000cc2801007387 */ /* 0x0003ee0000100800 */
[----:B------:R-:W4:Y:S01]  /*75a0*/  MUFU.RCP R44, R44 ;  /* 0x0000002c002c7308 */ /* 0x000f220000001000 */
[----:B------:R-:W-:-:S07]  /*75b0*/  FADD.FTZ R26, R26, 1 ;  /* 0x3f8000001a1a7421 */ /* 0x000fce0000010000 */
[----:B-1----:R-:W1:Y:S01]  /*75c0*/  MUFU.RCP R40, R26 ;  /* 0x0000001a00287308 */ /* 0x002e620000001000 */
[----:B--2---:R-:W-:Y:S01]  /*75d0*/  SHF.L.U32 R25, R2, 0x10, RZ ;  /* 0x0000001002197819 */ /* 0x004fe200000006ff */
[----:B0-----:R-:W-:-:S05]  /*75e0*/  FMUL.FTZ R2, R43, R41 ;  /* 0x000000292b027220 */ /* 0x001fca0000410000 */
[----:B------:R4:W-:Y:S02]  /*75f0*/  STL [R1+0xc8], R2 ;  /* 0x0000c80201007387 */ /* 0x0009e40000100800 */
[----:B----4-:R-:W-:-:S05]  /*7600*/  FMUL.FTZ R2, R31, R44 ;  /* 0x0000002c1f027220 */ /* 0x010fca0000410000 */
[----:B------:R1:W-:Y:S02]  /*7610*/  STL [R1+0xc4], R2 ;  /* 0x0000c40201007387 */ /* 0x0003e40000100800 */
[----:B-1----:R-:W-:-:S05]  /*7620*/  FMUL.FTZ R2, R19, R40 ;  /* 0x0000002813027220 */ /* 0x002fca0000410000 */
[----:B------:R0:W-:Y:S04]  /*7630*/  STL [R1+0xb0], R2 ;  /* 0x0000b00201007387 */ /* 0x0001e80000100800 */
[----:B0-----:R-:W2:Y:S01]  /*7640*/  LDL.LU R2, [R1+0x150] ;  /* 0x0001500001027983 */ /* 0x001ea20000300800 */
[----:B------:R-:W-:-:S06]  /*7650*/  FMUL.FTZ R42, R39, -1.4426950216293334961 ;  /* 0xbfb8aa3b272a7820 */ /* 0x000fcc0000410000 */
[----:B------:R-:W0:Y:S01]  /*7660*/  MUFU.EX2 R42, R42 ;  /* 0x0000002a002a7308 */ /* 0x000e220000000800 */
[----:B------:R-:W-:-:S04]  /*7670*/  FADD.FTZ R25, -R28, R25 ;  /* 0x000000191c197221 */ /* 0x000fc80000010100 */
[----:B------:R-:W-:Y:S01]  /*7680*/  FMUL.FTZ R25, R32, R25 ;  /* 0x0000001920197220 */ /* 0x000fe20000410000 */
[----:B------:R-:W-:-:S03]  /*7690*/  FMUL.FTZ R21, R22, -1.4426950216293334961 ;  /* 0xbfb8aa3b16157820 */ /* 0x000fc60000410000 */
[----:B------:R-:W-:Y:S01]  /*76a0*/  FFMA.FTZ R25, R34, R25, R33 ;  /* 0x0000001922197223 */ /* 0x000fe20000010021 */
[----:B0-----:R-:W-:-:S03]  /*76b0*/  FADD.FTZ R30, R42, 1 ;  /* 0x3f8000002a1e7421 */ /* 0x001fc60000010000 */
[----:B------:R-:W-:Y:S01]  /*76c0*/  FMUL.FTZ R26, R25, -1.4426950216293334961 ;  /* 0xbfb8aa3b191a7820 */ /* 0x000fe20000410000 */
[----:B------:R-:W-:Y:S01]  /*76d0*/  MUFU.EX2 R21, R21 ;  /* 0x0000001500157308 */ /* 0x000fe20000000800 */
[----:B------:R-:W-:-:S07]  /*76e0*/  FMUL.FTZ R31, R17, -1.4426950216293334961 ;  /* 0xbfb8aa3b111f7820 */ /* 0x000fce0000410000 */
[----:B------:R-:W0:Y:S08]  /*76f0*/  MUFU.RCP R30, R30 ;  /* 0x0000001e001e7308 */ /* 0x000e300000001000 */
[----:B------:R-:W1:Y:S08]  /*7700*/  MUFU.EX2 R26, R26 ;  /* 0x0000001a001a7308 */ /* 0x000e700000000800 */
[----:B------:R-:W4:Y:S01]  /*7710*/  MUFU.EX2 R31, R31 ;  /* 0x0000001f001f7308 */ /* 0x000f220000000800 */
[----:B0-----:R-:W-:Y:S01]  /*7720*/  FMUL.FTZ R19, R39, R30 ;  /* 0x0000001e27137220 */ /* 0x001fe20000410000 */
[----:B------:R-:W-:-:S04]  /*7730*/  FADD.FTZ R21, R21, 1 ;  /* 0x3f80000015157421 */ /* 0x000fc80000010000 */
[----:B------:R1:W-:Y:S02]  /*7740*/  STL [R1+0xac], R19 ;  /* 0x0000ac1301007387 */ /* 0x0003e40000100800 */
[----:B------:R-:W0:Y:S01]  /*7750*/  MUFU.RCP R41, R21 ;  /* 0x0000001500297308 */ /* 0x000e220000001000 */
[----:B-1----:R-:W-:Y:S01]  /*7760*/  FADD.FTZ R19, R26, 1 ;  /* 0x3f8000001a137421 */ /* 0x002fe20000010000 */
[----:B----4-:R-:W-:Y:S01]  /*7770*/  FADD.FTZ R31, R31, 1 ;  /* 0x3f8000001f1f7421 */ /* 0x010fe20000010000 */
[----:B------:R-:W-:-:S05]  /*7780*/  FMUL.FTZ R40, R38, -1.4426950216293334961 ;  /* 0xbfb8aa3b26287820 */ /* 0x000fca0000410000 */
[----:B------:R-:W1:Y:S08]  /*7790*/  MUFU.RCP R39, R31 ;  /* 0x0000001f00277308 */ /* 0x000e700000001000 */
[----:B------:R-:W4:Y:S01]  /*77a0*/  MUFU.RCP R19, R19 ;  /* 0x0000001300137308 */ /* 0x000f220000001000 */
[----:B0-----:R-:W-:Y:S01]  /*77b0*/  FMUL.FTZ R22, R22, R41 ;  /* 0x0000002916167220 */ /* 0x001fe20000410000 */
[----:B---3--:R-:W-:-:S06]  /*77c0*/  SHF.L.U32 R21, R93, 0x10, RZ ;  /* 0x000000105d157819 */ /* 0x008fcc00000006ff */
[----:B------:R-:W0:Y:S01]  /*77d0*/  MUFU.EX2 R40, R40 ;  /* 0x0000002800287308 */ /* 0x000e220000000800 */
[----:B------:R4:W-:Y:S01]  /*77e0*/  STL [R1+0x98], R22 ;  /* 0x0000981601007387 */ /* 0x0009e20000100800 */
[----:B------:R-:W-:Y:S01]  /*77f0*/  FADD.FTZ R21, -R28, R21 ;  /* 0x000000151c157221 */ /* 0x000fe20000010100 */
[----:B-1----:R-:W-:Y:S01]  /*7800*/  FMUL.FTZ R17, R17, R39 ;  /* 0x0000002711117220 */ /* 0x002fe20000410000 */
[----:B------:R-:W-:Y:S02]  /*7810*/  FMUL.FTZ R30, R20, -1.4426950216293334961 ;  /* 0xbfb8aa3b141e7820 */ /* 0x000fe40000410000 */
[----:B------:R-:W-:Y:S01]  /*7820*/  FMUL.FTZ R21, R32, R21 ;  /* 0x0000001520157220 */ /* 0x000fe20000410000 */
[----:B----4-:R-:W-:-:S03]  /*7830*/  FMUL.FTZ R22, R25, R19 ;  /* 0x0000001319167220 */ /* 0x010fc60000410000 */
[----:B------:R-:W-:Y:S02]  /*7840*/  FFMA.FTZ R26, R34, R21, R33 ;  /* 0x00000015221a7223 */ /* 0x000fe40000010021 */
[----:B------:R1:W-:Y:S01]  /*7850*/  STL [R1+0x94], R22 ;  /* 0x0000941601007387 */ /* 0x0003e20000100800 */
[----:B0-----:R-:W-:-:S03]  /*7860*/  FADD.FTZ R40, R40, 1 ;  /* 0x3f80000028287421 */ /* 0x001fc60000010000 */
[----:B------:R0:W-:Y:S04]  /*7870*/  STL [R1+0x80], R17 ;  /* 0x0000801101007387 */ /* 0x0001e80000100800 */
[----:B------:R-:W3:Y:S01]  /*7880*/  LDL.LU R93, [R1+0x164] ;  /* 0x00016400015d7983 */ /* 0x000ee20000300800 */
[----:B------:R-:W1:Y:S01]  /*7890*/  MUFU.EX2 R30, R30 ;  /* 0x0000001e001e7308 */ /* 0x000e620000000800 */
[----:B------:R-:W-:-:S07]  /*78a0*/  FMUL.FTZ R31, R26, -1.4426950216293334961 ;  /* 0xbfb8aa3b1a1f7820 */ /* 0x000fce0000410000 */
[----:B------:R-:W0:Y:S01]  /*78b0*/  MUFU.RCP R21, R40 ;  /* 0x0000002800157308 */ /* 0x000e220000001000 */
[----:B------:R-:W-:-:S07]  /*78c0*/  FMUL.FTZ R19, R15, -1.4426950216293334961 ;  /* 0xbfb8aa3b0f137820 */ /* 0x000fce0000410000 */
[----:B------:R-:W4:Y:S01]  /*78d0*/  MUFU.EX2 R31, R31 ;  /* 0x0000001f001f7308 */ /* 0x000f220000000800 */
[----:B-1----:R-:W-:-:S07]  /*78e0*/  FADD.FTZ R22, R30, 1 ;  /* 0x3f8000001e167421 */ /* 0x002fce0000010000 */
[----:B------:R-:W1:Y:S01]  /*78f0*/  MUFU.EX2 R19, R19 ;  /* 0x0000001300137308 */ /* 0x000e620000000800 */
[----:B0-----:R-:W-:-:S05]  /*7900*/  FMUL.FTZ R17, R38, R21 ;  /* 0x0000001526117220 */ /* 0x001fca0000410000 */
[----:B------:R4:W-:Y:S02]  /*7910*/  STL [R1+0x7c], R17 ;  /* 0x00007c1101007387 */ /* 0x0009e40000100800 */
[----:B------:R-:W0:Y:S01]  /*7920*/  MUFU.RCP R22, R22 ;  /* 0x0000001600167308 */ /* 0x000e220000001000 */
[----:B----4-:R-:W-:Y:S01]  /*7930*/  FADD.FTZ R17, R31, 1 ;  /* 0x3f8000001f117421 */ /* 0x010fe20000010000 */
[----:B-1----:R-:W-:-:S06]  /*7940*/  FADD.FTZ R19, R19, 1 ;  /* 0x3f80000013137421 */ /* 0x002fcc0000010000 */
[----:B------:R-:W1:Y:S01]  /*7950*/  MUFU.RCP R17, R17 ;  /* 0x0000001100117308 */ /* 0x000e620000001000 */
[----:B--2---:R-:W-:-:S05]  /*7960*/  SHF.L.U32 R30, R2, 0x10, RZ ;  /* 0x00000010021e7819 */ /* 0x004fca00000006ff */
[----:B------:R-:W-:Y:S02]  /*7970*/  FADD.FTZ R31, -R28, R30 ;  /* 0x0000001e1c1f7221 */ /* 0x000fe40000010100 */
[----:B------:R-:W2:Y:S01]  /*7980*/  MUFU.RCP R30, R19 ;  /* 0x00000013001e7308 */ /* 0x000ea20000001000 */
[----:B0-----:R-:W-:-:S05]  /*7990*/  FMUL.FTZ R2, R20, R22 ;  /* 0x0000001614027220 */ /* 0x001fca0000410000 */
[----:B------:R1:W-:Y:S02]  /*79a0*/  STL [R1+0x68], R2 ;  /* 0x0000680201007387 */ /* 0x0003e40000100800 */
[----:B-1----:R-:W-:-:S05]  /*79b0*/  FMUL.FTZ R2, R26, R17 ;  /* 0x000000111a027220 */ /* 0x002fca0000410000 */
[----:B------:R2:W-:Y:S02]  /*79c0*/  STL [R1+0x64], R2 ;  /* 0x0000640201007387 */ /* 0x0005e40000100800 */
[----:B--2---:R-:W-:-:S05]  /*79d0*/  FMUL.FTZ R2, R15, R30 ;  /* 0x0000001e0f027220 */ /* 0x004fca0000410000 */
[----:B------:R0:W-:Y:S04]  /*79e0*/  STL [R1+0x48], R2 ;  /* 0x0000480201007387 */ /* 0x0001e80000100800 */
[----:B0-----:R-:W2:Y:S01]  /*79f0*/  LDL.LU R2, [R1+0x178] ;  /* 0x0001780001027983 */ /* 0x001ea20000300800 */
[----:B------:R-:W-:-:S06]  /*7a00*/  FMUL.FTZ R25, R37, -1.4426950216293334961 ;  /* 0xbfb8aa3b25197820 */ /* 0x000fcc0000410000 */
[----:B------:R-:W0:Y:S01]  /*7a10*/  MUFU.EX2 R25, R25 ;  /* 0x0000001900197308 */ /* 0x000e220000000800 */
[----:B------:R-:W-:Y:S01]  /*7a20*/  FMUL.FTZ R19, R32, R31 ;  /* 0x0000001f20137220 */ /* 0x000fe20000410000 */
[----:B------:R-:W-:-:S03]  /*7a30*/  FMUL.FTZ R21, R18, -1.4426950216293334961 ;  /* 0xbfb8aa3b12157820 */ /* 0x000fc60000410000 */
[----:B------:R-:W-:-:S03]  /*7a40*/  FFMA.FTZ R19, R34, R19, R33 ;  /* 0x0000001322137223 */ /* 0x000fc60000010021 */
[----:B------:R-:W1:Y:S01]  /*7a50*/  MUFU.EX2 R21, R21 ;  /* 0x0000001500157308 */ /* 0x000e620000000800 */
[----:B------:R-:W-:Y:S01]  /*7a60*/  FMUL.FTZ R22, R19, -1.4426950216293334961 ;  /* 0xbfb8aa3b13167820 */ /* 0x000fe20000410000 */
[----:B0-----:R-:W-:-:S06]  /*7a70*/  FADD.FTZ R25, R25, 1 ;  /* 0x3f80000019197421 */ /* 0x001fcc0000010000 */
[----:B------:R-:W0:Y:S01]  /*7a80*/  MUFU.RCP R25, R25 ;  /* 0x0000001900197308 */ /* 0x000e220000001000 */
[----:B------:R-:W-:-:S07]  /*7a90*/  FMUL.FTZ R17, R13, -1.4426950216293334961 ;  /* 0xbfb8aa3b0d117820 */ /* 0x000fce0000410000 */
[----:B------:R-:W4:Y:S01]  /*7aa0*/  MUFU.EX2 R22, R22 ;  /* 0x0000001600167308 */ /* 0x000f220000000800 */
[----:B-1----:R-:W-:Y:S01]  /*7ab0*/  FADD.FTZ R21, R21, 1 ;  /* 0x3f80000015157421 */ /* 0x002fe20000010000 */
[----:B------:R-:W-:-:S06]  /*7ac0*/  FMUL.FTZ R15, R36, -1.4426950216293334961 ;  /* 0xbfb8aa3b240f7820 */ /* 0x000fcc0000410000 */
[----:B------:R-:W1:Y:S01]  /*7ad0*/  MUFU.EX2 R17, R17 ;  /* 0x0000001100117308 */ /* 0x000e620000000800 */
[----:B0-----:R-:W-:-:S05]  /*7ae0*/  FMUL.FTZ R25, R37, R25 ;  /* 0x0000001925197220 */ /* 0x001fca0000410000 */
[----:B------:R4:W-:Y:S02]  /*7af0*/  STL [R1+0x44], R25 ;  /* 0x0000441901007387 */ /* 0x0009e40000100800 */
[----:B------:R-:W0:Y:S01]  /*7b00*/  MUFU.RCP R21, R21 ;  /* 0x0000001500157308 */ /* 0x000e220000001000 */
[----:B----4-:R-:W-:-:S07]  /*7b10*/  FADD.FTZ R25, R22, 1 ;  /* 0x3f80000016197421 */ /* 0x010fce0000010000 */
[----:B------:R-:W4:Y:S01]  /*7b20*/  MUFU.EX2 R15, R15 ;  /* 0x0000000f000f7308 */ /* 0x000f220000000800 */
[----:B---3--:R-:W-:Y:S01]  /*7b30*/  SHF.L.U32 R22, R93, 0x10, RZ ;  /* 0x000000105d167819 */ /* 0x008fe200000006ff */
[----:B-1----:R-:W-:-:S06]  /*7b40*/  FADD.FTZ R17, R17, 1 ;  /* 0x3f80000011117421 */ /* 0x002fcc0000010000 */
[----:B------:R-:W1:Y:S01]  /*7b50*/  MUFU.RCP R25, R25 ;  /* 0x0000001900197308 */ /* 0x000e620000001000 */
[----:B------:R-:W-:Y:S01]  /*7b60*/  FADD.FTZ R26, -R28, R22 ;  /* 0x000000161c1a7221 */ /* 0x000fe20000010100 */
[----:B0-----:R-:W-:-:S06]  /*7b70*/  FMUL.FTZ R18, R18, R21 ;  /* 0x0000001512127220 */ /* 0x001fcc0000410000 */
[----:B------:R0:W3:Y:S01]  /*7b80*/  MUFU.RCP R22, R17 ;  /* 0x0000001100167308 */ /* 0x0000e20000001000 */
[----:B----4-:R-:W-:Y:S01]  /*7b90*/  FADD.FTZ R15, R15, 1 ;  /* 0x3f8000000f0f7421 */ /* 0x010fe20000010000 */
[----:B------:R1:W-:Y:S01]  /*7ba0*/  STL [R1+0x30], R18 ;  /* 0x0000301201007387 */ /* 0x0003e20000100800 */
[----:B------:R-:W-:-:S05]  /*7bb0*/  FMUL.FTZ R20, R16, -1.4426950216293334961 ;  /* 0xbfb8aa3b10147820 */ /* 0x000fca0000410000 */
[----:B------:R-:W4:Y:S01]  /*7bc0*/  MUFU.RCP R15, R15 ;  /* 0x0000000f000f7308 */ /* 0x000f220000001000 */
[----:B-1----:R-:W-:-:S05]  /*7bd0*/  FMUL.FTZ R18, R19, R25 ;  /* 0x0000001913127220 */ /* 0x002fca0000410000 */
[----:B------:R3:W-:Y:S02]  /*7be0*/  STL [R1+0x2c], R18 ;  /* 0x00002c1201007387 */ /* 0x0007e40000100800 */
[----:B------:R-:W1:Y:S01]  /*7bf0*/  MUFU.EX2 R20, R20 ;  /* 0x0000001400147308 */ /* 0x000e620000000800 */
[----:B0-----:R-:W-:Y:S01]  /*7c00*/  FMUL.FTZ R17, R32, R26 ;  /* 0x0000001a20117220 */ /* 0x001fe20000410000 */
[----:B---3--:R-:W-:-:S05]  /*7c10*/  FMUL.FTZ R18, R13, R22 ;  /* 0x000000160d127220 */ /* 0x008fca0000410000 */
[----:B------:R4:W-:Y:S04]  /*7c20*/  STL [R1+0x18], R18 ;  /* 0x0000181201007387 */ /* 0x0009e80000100800 */
[----:B------:R-:W3:Y:S01]  /*7c30*/  LDL.LU R111, [R1+0x18c] ;  /* 0x00018c00016f7983 */ /* 0x000ee20000300800 */
[----:B------:R-:W-:Y:S01]  /*7c40*/  FFMA.FTZ R17, R34, R17, R33 ;  /* 0x0000001122117223 */ /* 0x000fe20000010021 */
[----:B----4-:R-:W-:-:S03]  /*7c50*/  FMUL.FTZ R18, R36, R15 ;  /* 0x0000000f24127220 */ /* 0x010fc60000410000 */
[----:B------:R-:W-:Y:S02]  /*7c60*/  FMUL.FTZ R21, R17, -1.4426950216293334961 ;  /* 0xbfb8aa3b11157820 */ /* 0x000fe40000410000 */
[----:B------:R1:W-:Y:S04]  /*7c70*/  STL [R1+0x14], R18 ;  /* 0x0000141201007387 */ /* 0x0003e80000100800 */
[----:B------:R-:W0:Y:S01]  /*7c80*/  MUFU.EX2 R21, R21 ;  /* 0x0000001500157308 */ /* 0x000e220000000800 */
[----:B-1----:R-:W-:-:S07]  /*7c90*/  FADD.FTZ R18, R20, 1 ;  /* 0x3f80000014127421 */ /* 0x002fce0000010000 */
[----:B------:R-:W1:Y:S01]  /*7ca0*/  MUFU.RCP R18, R18 ;  /* 0x0000001200127308 */ /* 0x000e620000001000 */
[----:B0-----:R-:W-:Y:S01]  /*7cb0*/  FADD.FTZ R20, R21, 1 ;  /* 0x3f80000015147421 */ /* 0x001fe20000010000 */
[----:B--2---:R-:W-:Y:S01]  /*7cc0*/  SHF.L.U32 R21, R2, 0x10, RZ ;  /* 0x0000001002157819 */ /* 0x004fe200000006ff */
[----:B-1----:R-:W-:-:S05]  /*7cd0*/  FMUL.FTZ R2, R16, R18 ;  /* 0x0000001210027220 */ /* 0x002fca0000410000 */
[----:B------:R0:W-:Y:S04]  /*7ce0*/  STL [R1+0x2a8], R2 ;  /* 0x0002a80201007387 */ /* 0x0001e80000100800 */
[----:B------:R-:W2:Y:S01]  /*7cf0*/  LDL.LU R123, [R1+0x190] ;  /* 0x00019000017b7983 */ /* 0x000ea20000300800 */
[----:B------:R-:W-:Y:S01]  /*7d00*/  FMUL.FTZ R19, R11, -1.4426950216293334961 ;  /* 0xbfb8aa3b0b137820 */ /* 0x000fe20000410000 */
[----:B------:R-:W-:-:S05]  /*7d10*/  FMUL.FTZ R13, R35, -1.4426950216293334961 ;  /* 0xbfb8aa3b230d7820 */ /* 0x000fca0000410000 */
[----:B------:R-:W1:Y:S08]  /*7d20*/  MUFU.EX2 R19, R19 ;  /* 0x0000001300137308 */ /* 0x000e700000000800 */
[----:B------:R-:W4:Y:S01]  /*7d30*/  MUFU.EX2 R13, R13 ;  /* 0x0000000d000d7308 */ /* 0x000f220000000800 */
[----:B------:R-:W-:Y:S01]  /*7d40*/  FADD.FTZ R21, -R28, R21 ;  /* 0x000000151c157221 */ /* 0x000fe20000010100 */
[----:B------:R-:W-:-:S03]  /*7d50*/  FMUL.FTZ R15, R114, -1.4426950216293334961 ;  /* 0xbfb8aa3b720f7820 */ /* 0x000fc60000410000 */
[----:B------:R-:W-:Y:S01]  /*7d60*/  FMUL.FTZ R21, R32, R21 ;  /* 0x0000001520157220 */ /* 0x000fe20000410000 */
[----:B-1----:R-:W-:Y:S02]  /*7d70*/  FADD.FTZ R19, R19, 1 ;  /* 0x3f80000013137421 */ /* 0x002fe40000010000 */
[----:B------:R-:W0:Y:S01]  /*7d80*/  MUFU.RCP R20, R20 ;  /* 0x0000001400147308 */ /* 0x000e220000001000 */
[----:B------:R-:W-:Y:S01]  /*7d90*/  FFMA.FTZ R115, R34, R21, R33 ;  /* 0x0000001522737223 */ /* 0x000fe20000010021 */
[----:B----4-:R-:W-:-:S06]  /*7da0*/  FADD.FTZ R13, R13, 1 ;  /* 0x3f8000000d0d7421 */ /* 0x010fcc0000010000 */
[----:B------:R-:W1:Y:S01]  /*7db0*/  MUFU.RCP R19, R19 ;  /* 0x0000001300137308 */ /* 0x000e620000001000 */
[----:B------:R-:W-:-:S07]  /*7dc0*/  FMUL.FTZ R18, R115, -1.4426950216293334961 ;  /* 0xbfb8aa3b73127820 */ /* 0x000fce0000410000 */
[----:B------:R-:W4:Y:S08]  /*7dd0*/  MUFU.EX2 R15, R15 ;  /* 0x0000000f000f7308 */ /* 0x000f300000000800 */
[----:B------:R-:W4:Y:S01]  /*7de0*/  MUFU.RCP R13, R13 ;  /* 0x0000000d000d7308 */ /* 0x000f220000001000 */
[----:B0-----:R-:W-:-:S07]  /*7df0*/  FMUL.FTZ R2, R17, R20 ;  /* 0x0000001411027220 */ /* 0x001fce0000410000 */
[----:B------:R-:W0:Y:S01]  /*7e00*/  MUFU.EX2 R18, R18 ;  /* 0x0000001200127308 */ /* 0x000e220000000800 */
[----:B------:R-:W-:Y:S01]  /*7e10*/  FMUL.FTZ R17, R9, -1.4426950216293334961 ;  /* 0xbfb8aa3b09117820 */ /* 0x000fe20000410000 */
[----:B-1----:R-:W-:Y:S01]  /*7e20*/  FMUL.FTZ R92, R11, R19 ;  /* 0x000000130b5c7220 */ /* 0x002fe20000410000 */
[----:B------:R-:W-:Y:S01]  /*7e30*/  FMUL.FTZ R11, R113, -1.4426950216293334961 ;  /* 0xbfb8aa3b710b7820 */ /* 0x000fe20000410000 */
[----:B----4-:R-:W-:Y:S01]  /*7e40*/  FADD.FTZ R15, R15, 1 ;  /* 0x3f8000000f0f7421 */ /* 0x010fe20000010000 */
[----:B------:R1:W-:Y:S03]  /*7e50*/  STL [R1+0x8], R2 ;  /* 0x0000080201007387 */ /* 0x0003e60000100800 */
[----:B------:R-:W4:Y:S01]  /*7e60*/  MUFU.EX2 R17, R17 ;  /* 0x0000001100117308 */ /* 0x000f220000000800 */
[----:B------:R-:W-:Y:S01]  /*7e70*/  FMUL.FTZ R93, R35, R13 ;  /* 0x0000000d235d7220 */ /* 0x000fe20000410000 */
[----:B------:R-:W-:Y:S06]  /*7e80*/  STL [R1+0x2ac], R92 ;  /* 0x0002ac5c01007387 */ /* 0x000fec0000100800 */
[----:B------:R-:W1:Y:S01]  /*7e90*/  MUFU.EX2 R11, R11 ;  /* 0x0000000b000b7308 */ /* 0x000e620000000800 */
[----:B------:R-:W-:Y:S04]  /*7ea0*/  STL [R1+0x2b0], R93 ;  /* 0x0002b05d01007387 */ /* 0x000fe80000100800 */
[----:B------:R-:W2:Y:S03]  /*7eb0*/  LDL.LU R103, [R1+0x198] ;  /* 0x0001980001677983 */ /* 0x000ea60000300800 */
[----:B------:R0:W1:Y:S02]  /*7ec0*/  MUFU.RCP R16, R15 ;  /* 0x0000000f00107308 */ /* 0x0000640000001000 */
[----:B0-----:R-:W-:Y:S01]  /*7ed0*/  FADD.FTZ R15, R18, 1 ;  /* 0x3f800000120f7421 */ /* 0x001fe20000010000 */
[----:B------:R-:W-:Y:S01]  /*7ee0*/  FMUL.FTZ R13, R110, -1.4426950216293334961 ;  /* 0xbfb8aa3b6e0d7820 */ /* 0x000fe20000410000 */
[----:B----4-:R-:W-:Y:S01]  /*7ef0*/  FADD.FTZ R17, R17, 1 ;  /* 0x3f80000011117421 */ /* 0x010fe20000010000 */
[----:B---3--:R-:W-:-:S05]  /*7f00*/  SHF.L.U32 R18, R111, 0x10, RZ ;  /* 0x000000106f127819 */ /* 0x008fca00000006ff */
[----:B------:R-:W-:-:S04]  /*7f10*/  FADD.FTZ R18, -R28, R18 ;  /* 0x000000121c127221 */ /* 0x000fc80000010100 */
[----:B------:R-:W-:Y:S01]  /*7f20*/  FMUL.FTZ R18, R32, R18 ;  /* 0x0000001220127220 */ /* 0x000fe20000410000 */
[----:B-1----:R-:W-:-:S03]  /*7f30*/  FADD.FTZ R11, R11, 1 ;  /* 0x3f8000000b0b7421 */ /* 0x002fc60000010000 */
[----:B------:R-:W-:Y:S01]  /*7f40*/  FFMA.FTZ R111, R34, R18, R33 ;  /* 0x00000012226f7223 */ /* 0x000fe20000010021 */
[----:B------:R-:W0:Y:S08]  /*7f50*/  MUFU.RCP R15, R15 ;  /* 0x0000000f000f7308 */ /* 0x000e300000001000 */
[----:B------:R1:W3:Y:S08]  /*7f60*/  MUFU.RCP R112, R17 ;  /* 0x0000001100707308 */ /* 0x0002f00000001000 */
[----:B------:R-:W4:Y:S01]  /*7f70*/  MUFU.EX2 R13, R13 ;  /* 0x0000000d000d7308 */ /* 0x000f220000000800 */
[----:B-1----:R-:W-:-:S07]  /*7f80*/  FMUL.FTZ R17, R111, -1.4426950216293334961 ;  /* 0xbfb8aa3b6f117820 */ /* 0x002fce0000410000 */
[----:B------:R-:W1:Y:S08]  /*7f90*/  MUFU.RCP R11, R11 ;  /* 0x0000000b000b7308 */ /* 0x000e700000001000 */
[----:B------:R-:W1:Y:S01]  /*7fa0*/  MUFU.EX2 R17, R17 ;  /* 0x0000001100117308 */ /* 0x000e620000000800 */
[----:B------:R-:W-:Y:S01]  /*7fb0*/  FMUL.FTZ R114, R114, R16 ;  /* 0x0000001072727220 */ /* 0x000fe20000410000 */
[----:B0-----:R-:W-:Y:S01]  /*7fc0*/  FMUL.FTZ R115, R115, R15 ;  /* 0x0000000f73737220 */ /* 0x001fe20000410000 */
[----:B---3--:R-:W-:Y:S01]  /*7fd0*/  FMUL.FTZ R112, R9, R112 ;  /* 0x0000007009707220 */ /* 0x008fe20000410000 */
[----:B----4-:R-:W-:-:S02]  /*7fe0*/  FADD.FTZ R13, R13, 1 ;  /* 0x3f8000000d0d7421 */ /* 0x010fc40000010000 */
[----:B------:R0:W-:Y:S01]  /*7ff0*/  STL [R1+0x2b4], R114 ;  /* 0x0002b47201007387 */ /* 0x0001e20000100800 */
[----:B-1----:R-:W-:-:S03]  /*8000*/  FMUL.FTZ R113, R113, R11 ;  /* 0x0000000b71717220 */ /* 0x002fc60000410000 */
[----:B------:R-:W-:Y:S01]  /*8010*/  STL [R1+0x2b8], R115 ;  /* 0x0002b87301007387 */ /* 0x000fe20000100800 */
[----:B------:R1:W-:Y:S03]  /*8020*/  MUFU.RCP R15, R13 ;  /* 0x0000000d000f7308 */ /* 0x0003e60000001000 */
[----:B------:R-:W-:Y:S04]  /*8030*/  STL [R1+0x2bc], R112 ;  /* 0x0002bc7001007387 */ /* 0x000fe80000100800 */
[----:B------:R-:W-:Y:S01]  /*8040*/  STL [R1+0x2d8], R112 ;  /* 0x0002d87001007387 */ /* 0x000fe20000100800 */
[----:B-1----:R-:W-:-:S03]  /*8050*/  FADD.FTZ R13, R17, 1 ;  /* 0x3f800000110d7421 */ /* 0x002fc60000010000 */
[----:B------:R-:W-:Y:S01]  /*8060*/  STL [R1+0x2c0], R113 ;  /* 0x0002c07101007387 */ /* 0x000fe20000100800 */
[----:B--2---:R-:W-:-:S03]  /*8070*/  SHF.L.U32 R17, R123, 0x10, RZ ;  /* 0x000000107b117819 */ /* 0x004fc600000006ff */
[----:B------:R-:W2:Y:S01]  /*8080*/  LDL.LU R123, [R1+0x1a4] ;  /* 0x0001a400017b7983 */ /* 0x000ea20000300800 */
[----:B------:R-:W-:Y:S01]  /*8090*/  FMUL.FTZ R16, R7, -1.4426950216293334961 ;  /* 0xbfb8aa3b07107820 */ /* 0x000fe20000410000 */
[----:B------:R-:W-:-:S05]  /*80a0*/  FMUL.FTZ R9, R109, -1.4426950216293334961 ;  /* 0xbfb8aa3b6d097820 */ /* 0x000fca0000410000 */
[----:B------:R-:W1:Y:S08]  /*80b0*/  MUFU.EX2 R16, R16 ;  /* 0x0000001000107308 */ /* 0x000e700000000800 */
[----:B------:R-:W3:Y:S01]  /*80c0*/  MUFU.EX2 R9, R9 ;  /* 0x0000000900097308 */ /* 0x000ee20000000800 */
[----:B------:R-:W-:Y:S01]  /*80d0*/  FADD.FTZ R17, -R28, R17 ;  /* 0x000000111c117221 */ /* 0x000fe20000010100 */
[----:B------:R-:W-:-:S03]  /*80e0*/  FMUL.FTZ R11, R106, -1.4426950216293334961 ;  /* 0xbfb8aa3b6a0b7820 */ /* 0x000fc60000410000 */
[----:B------:R-:W-:Y:S01]  /*80f0*/  FMUL.FTZ R17, R32, R17 ;  /* 0x0000001120117220 */ /* 0x000fe20000410000 */
[----:B-1----:R-:W-:-:S03]  /*8100*/  FADD.FTZ R16, R16, 1 ;  /* 0x3f80000010107421 */ /* 0x002fc60000010000 */
[----:B------:R-:W-:Y:S01]  /*8110*/  FFMA.FTZ R107, R34, R17, R33 ;  /* 0x00000011226b7223 */ /* 0x000fe20000010021 */
[----:B------:R-:W1:Y:S01]  /*8120*/  MUFU.RCP R13, R13 ;  /* 0x0000000d000d7308 */ /* 0x000e620000001000 */
[----:B---3--:R-:W-:-:S07]  /*8130*/  FADD.FTZ R9, R9, 1 ;  /* 0x3f80000009097421 */ /* 0x008fce0000010000 */
[----:B------:R3:W4:Y:S08]  /*8140*/  MUFU.RCP R108, R16 ;  /* 0x00000010006c7308 */ /* 0x0007300000001000 */
[----:B------:R-:W0:Y:S01]  /*8150*/  MUFU.EX2 R11, R11 ;  /* 0x0000000b000b7308 */ /* 0x000e220000000800 */
[----:B---3--:R-:W-:-:S07]  /*8160*/  FMUL.FTZ R16, R107, -1.4426950216293334961 ;  /* 0xbfb8aa3b6b107820 */ /* 0x008fce0000410000 */
[----:B------:R-:W3:Y:S01]  /*8170*/  MUFU.RCP R9, R9 ;  /* 0x0000000900097308 */ /* 0x000ee20000001000 */
[----:B------:R-:W-:-:S07]  /*8180*/  FMUL.FTZ R110, R110, R15 ;  /* 0x0000000f6e6e7220 */ /* 0x000fce0000410000 */
[----:B------:R-:W3:Y:S01]  /*8190*/  MUFU.EX2 R16, R16 ;  /* 0x0000001000107308 */ /* 0x000ee20000000800 */
[----:B------:R-:W-:Y:S01]  /*81a0*/  FMUL.FTZ R15, R3, -1.4426950216293334961 ;  /* 0xbfb8aa3b030f7820 */ /* 0x000fe20000410000 */
[----:B-1----:R-:W-:Y:S01]  /*81b0*/  FMUL.FTZ R111, R111, R13 ;  /* 0x0000000d6f6f7220 */ /* 0x002fe20000410000 */
[----:B----4-:R-:W-:Y:S01]  /*81c0*/  FMUL.FTZ R108, R7, R108 ;  /* 0x0000006c076c7220 */ /* 0x010fe20000410000 */
[----:B0-----:R-:W-:Y:S01]  /*81d0*/  FADD.FTZ R11, R11, 1 ;  /* 0x3f8000000b0b7421 */ /* 0x001fe20000010000 */
[----:B------:R0:W-:Y:S03]  /*81e0*/  STL [R1+0x2c4], R110 ;  /* 0x0002c46e01007387 */ /* 0x0001e60000100800 */
[----:B------:R-:W1:Y:S01]  /*81f0*/  MUFU.EX2 R15, R15 ;  /* 0x0000000f000f7308 */ /* 0x000e620000000800 */
[----:B---3--:R-:W-:Y:S01]  /*8200*/  FMUL.FTZ R109, R109, R9 ;  /* 0x000000096d6d7220 */ /* 0x008fe20000410000 */
[----:B------:R-:W-:Y:S04]  /*8210*/  STL [R1+0x2c8], R111 ;  /* 0x0002c86f01007387 */ /* 0x000fe80000100800 */
[----:B------:R-:W-:Y:S02]  /*8220*/  STL [R1+0x2cc], R108 ;  /* 0x0002cc6c01007387 */ /* 0x000fe40000100800 */
[----:B------:R3:W-:Y:S02]  /*8230*/  MUFU.RCP R13, R11 ;  /* 0x0000000b000d7308 */ /* 0x0007e40000001000 */
[----:B------:R4:W-:Y:S04]  /*8240*/  STL [R1+0x2d0], R109 ;  /* 0x0002d06d01007387 */ /* 0x0009e80000100800 */
[----:B------:R-:W4:Y:S01]  /*8250*/  LDL.LU R75, [R1+0x1b0] ;  /* 0x0001b000014b7983 */ /* 0x000f220000300800 */
[----:B---3--:R-:W-:Y:S01]  /*8260*/  FADD.FTZ R11, R16, 1 ;  /* 0x3f800000100b7421 */ /* 0x008fe20000010000 */
[----:B------:R-:W-:-:S05]  /*8270*/  SHF.L.U32 R16, R103, 0x10, RZ ;  /* 0x0000001067107819 */ /* 0x000fca00000006ff */
[----:B------:R-:W-:Y:S01]  /*8280*/  FADD.FTZ R16, -R28, R16 ;  /* 0x000000101c107221 */ /* 0x000fe20000010100 */
[----:B------:R-:W-:-:S03]  /*8290*/  FMUL.FTZ R9, R102, -1.4426950216293334961 ;  /* 0xbfb8aa3b66097820 */ /* 0x000fc60000410000 */
[----:B------:R-:W-:Y:S01]  /*82a0*/  FMUL.FTZ R16, R32, R16 ;  /* 0x0000001020107220 */ /* 0x000fe20000410000 */
[----:B-1----:R-:W-:-:S03]  /*82b0*/  FADD.FTZ R15, R15, 1 ;  /* 0x3f8000000f0f7421 */ /* 0x002fc60000010000 */
[----:B------:R-:W-:Y:S01]  /*82c0*/  FFMA.FTZ R103, R34, R16, R33 ;  /* 0x0000001022677223 */ /* 0x000fe20000010021 */
[----:B------:R1:W-:Y:S08]  /*82d0*/  MUFU.RCP R104, R15 ;  /* 0x0000000f00687308 */ /* 0x0003f00000001000 */
[----:B------:R-:W3:Y:S01]  /*82e0*/  MUFU.EX2 R9, R9 ;  /* 0x0000000900097308 */ /* 0x000ee20000000800 */
[----:B-1----:R-:W-:-:S07]  /*82f0*/  FMUL.FTZ R15, R103, -1.4426950216293334961 ;  /* 0xbfb8aa3b670f7820 */ /* 0x002fce0000410000 */
[----:B------:R-:W1:Y:S08]  /*8300*/  MUFU.RCP R11, R11 ;  /* 0x0000000b000b7308 */ /* 0x000e700000001000 */
[----:B------:R-:W0:Y:S01]  /*8310*/  MUFU.EX2 R15, R15 ;  /* 0x0000000f000f7308 */ /* 0x000e220000000800 */
[----:B---3--:R-:W-:Y:S01]  /*8320*/  FADD.FTZ R9, R9, 1 ;  /* 0x3f80000009097421 */ /* 0x008fe20000010000 */
[----:B------:R-:W-:Y:S01]  /*8330*/  FMUL.FTZ R106, R106, R13 ;  /* 0x0000000d6a6a7220 */ /* 0x000fe20000410000 */
[----:B-1----:R-:W-:-:S05]  /*8340*/  FMUL.FTZ R107, R107, R11 ;  /* 0x0000000b6b6b7220 */ /* 0x002fca0000410000 */
[----:B------:R0:W-:Y:S01]  /*8350*/  MUFU.RCP R11, R9 ;  /* 0x00000009000b7308 */ /* 0x0001e20000001000 */
[----:B------:R1:W-:Y:S01]  /*8360*/  STL [R1+0x2d4], R106 ;  /* 0x0002d46a01007387 */ /* 0x0003e20000100800 */
[----:B0-----:R-:W-:Y:S01]  /*8370*/  FADD.FTZ R9, R15, 1 ;  /* 0x3f8000000f097421 */ /* 0x001fe20000010000 */
[----:B--2---:R-:W-:Y:S02]  /*8380*/  SHF.L.U32 R15, R123, 0x10, RZ ;  /* 0x000000107b0f7819 */ /* 0x004fe400000006ff */
[----:B------:R-:W2:Y:S01]  /*8390*/  LDL.LU R123, [R1+0x1b4] ;  /* 0x0001b400017b7983 */ /* 0x000ea20000300800 */
[----:B------:R-:W-:-:S06]  /*83a0*/  FMUL.FTZ R7, R105, -1.4426950216293334961 ;  /* 0xbfb8aa3b69077820 */ /* 0x000fcc0000410000 */
[----:B------:R-:W0:Y:S01]  /*83b0*/  MUFU.EX2 R7, R7 ;  /* 0x0000000700077308 */ /* 0x000e220000000800 */
[----:B------:R-:W-:Y:S01]  /*83c0*/  FMUL.FTZ R13, R100, -1.4426950216293334961 ;  /* 0xbfb8aa3b640d7820 */ /* 0x000fe20000410000 */
[----:B0-----:R-:W-:-:S06]  /*83d0*/  FADD.FTZ R7, R7, 1 ;  /* 0x3f80000007077421 */ /* 0x001fcc0000010000 */
[----:B------:R-:W0:Y:S08]  /*83e0*/  MUFU.EX2 R13, R13 ;  /* 0x0000000d000d7308 */ /* 0x000e300000000800 */
[----:B------:R-:W3:Y:S01]  /*83f0*/  MUFU.RCP R7, R7 ;  /* 0x0000000700077308 */ /* 0x000ee20000001000 */
[----:B------:R-:W-:Y:S01]  /*8400*/  FMUL.FTZ R104, R3, R104 ;  /* 0x0000006803687220 */ /* 0x000fe20000410000 */
[----:B------:R-:W-:Y:S01]  /*8410*/  FADD.FTZ R15, -R28, R15 ;  /* 0x0000000f1c0f7221 */ /* 0x000fe20000010100 */
[----:B------:R-:W-:-:S03]  /*8420*/  FMUL.FTZ R3, R101, -1.4426950216293334961 ;  /* 0xbfb8aa3b65037820 */ /* 0x000fc60000410000 */
[----:B------:R-:W-:-:S03]  /*8430*/  FMUL.FTZ R15, R32, R15 ;  /* 0x0000000f200f7220 */ /* 0x000fc60000410000 */
[----:B------:R-:W1:Y:S01]  /*8440*/  MUFU.EX2 R3, R3 ;  /* 0x0000000300037308 */ /* 0x000e620000000800 */
[----:B------:R-:W-:Y:S01]  /*8450*/  FFMA.FTZ R99, R34, R15, R33 ;  /* 0x0000000f22637223 */ /* 0x000fe20000010021 */
[----:B0-----:R-:W-:Y:S01]  /*8460*/  FADD.FTZ R13, R13, 1 ;  /* 0x3f8000000d0d7421 */ /* 0x001fe20000010000 */
[----:B------:R-:W-:Y:S01]  /*8470*/  FMUL.FTZ R102, R102, R11 ;  /* 0x0000000b66667220 */ /* 0x000fe20000410000 */
[----:B---3--:R-:W-:Y:S01]  /*8480*/  FMUL.FTZ R105, R105, R7 ;  /* 0x0000000769697220 */ /* 0x008fe20000410000 */
[----:B------:R-:W-:Y:S01]  /*8490*/  FMUL.FTZ R7, R98, -1.4426950216293334961 ;  /* 0xbfb8aa3b62077820 */ /* 0x000fe20000410000 */
[----:B------:R-:W-:Y:S02]  /*84a0*/  FMUL.FTZ R11, R99, -1.4426950216293334961 ;  /* 0xbfb8aa3b630b7820 */ /* 0x000fe40000410000 */
[----:B------:R-:W0:Y:S08]  /*84b0*/  MUFU.RCP R13, R13 ;  /* 0x0000000d000d7308 */ /* 0x000e300000001000 */
[----:B------:R-:W3:Y:S01]  /*84c0*/  MUFU.EX2 R7, R7 ;  /* 0x0000000700077308 */ /* 0x000ee20000000800 */
[----:B-1----:R-:W-:-:S07]  /*84d0*/  FADD.FTZ R3, R3, 1 ;  /* 0x3f80000003037421 */ /* 0x002fce0000010000 */
[----:B------:R-:W1:Y:S01]  /*84e0*/  MUFU.EX2 R11, R11 ;  /* 0x0000000b000b7308 */ /* 0x000e620000000800 */
[----:B0-----:R-:W-:-:S07]  /*84f0*/  FMUL.FTZ R100, R100, R13 ;  /* 0x0000000d64647220 */ /* 0x001fce0000410000 */
[----:B------:R-:W0:Y:S01]  /*8500*/  MUFU.RCP R3, R3 ;  /* 0x0000000300037308 */ /* 0x000e220000001000 */
[----:B---3--:R-:W-:-:S07]  /*8510*/  FADD.FTZ R7, R7, 1 ;  /* 0x3f80000007077421 */ /* 0x008fce0000010000 */
[----:B------:R1:W3:Y:S02]  /*8520*/  MUFU.RCP R13, R7 ;  /* 0x00000007000d7308 */ /* 0x0002e40000001000 */
[----:B-1----:R-:W-:Y:S01]  /*8530*/  FADD.FTZ R7, R11, 1 ;  /* 0x3f8000000b077421 */ /* 0x002fe20000010000 */
[----:B----4-:R-:W-:Y:S02]  /*8540*/  SHF.L.U32 R11, R75, 0x10, RZ ;  /* 0x000000104b0b7819 */ /* 0x010fe400000006ff */
[----:B------:R-:W4:Y:S03]  /*8550*/  LDL.LU R75, [R1+0x1b8] ;  /* 0x0001b800014b7983 */ /* 0x000f260000300800 */
[----:B------:R-:W-:Y:S01]  /*8560*/  FADD.FTZ R16, -R28, R11 ;  /* 0x0000000b1c107221 */ /* 0x000fe20000010100 */
[----:B0-----:R-:W-:-:S03]  /*8570*/  FMUL.FTZ R101, R101, R3 ;  /* 0x0000000365657220 */ /* 0x001fc60000410000 */
[----:B------:R-:W-:Y:S01]  /*8580*/  FMUL.FTZ R16, R32, R16 ;  /* 0x0000001020107220 */ /* 0x000fe20000410000 */
[----:B------:R-:W-:-:S03]  /*8590*/  FMUL.FTZ R3, R14, -1.4426950216293334961 ;  /* 0xbfb8aa3b0e037820 */ /* 0x000fc60000410000 */
[----:B------:R-:W-:Y:S01]  /*85a0*/  FFMA.FTZ R31, R34, R16, R33 ;  /* 0x00000010221f7223 */ /* 0x000fe20000010021 */
[----:B---3--:R-:W-:Y:S02]  /*85b0*/  FMUL.FTZ R98, R98, R13 ;  /* 0x0000000d62627220 */ /* 0x008fe40000410000 */
[----:B------:R-:W0:Y:S01]  /*85c0*/  MUFU.EX2 R3, R3 ;  /* 0x0000000300037308 */ /* 0x000e220000000800 */
[----:B------:R-:W-:-:S07]  /*85d0*/  FMUL.FTZ R13, R31, -1.4426950216293334961 ;  /* 0xbfb8aa3b1f0d7820 */ /* 0x000fce0000410000 */
[----:B------:R-:W1:Y:S01]  /*85e0*/  MUFU.EX2 R13, R13 ;  /* 0x0000000d000d7308 */ /* 0x000e620000000800 */
[----:B0-----:R-:W-:-:S07]  /*85f0*/  FADD.FTZ R3, R3, 1 ;  /* 0x3f80000003037421 */ /* 0x001fce0000010000 */
[----:B------:R1:W-:Y:S02]  /*8600*/  MUFU.RCP R30, R3 ;  /* 0x00000003001e7308 */ /* 0x0003e40000001000 */
[----:B-1----:R-:W-:-:S06]  /*8610*/  FADD.FTZ R3, R13, 1 ;  /* 0x3f8000000d037421 */ /* 0x002fcc0000010000 */
[----:B------:R-:W0:Y:S01]  /*8620*/  MUFU.RCP R9, R9 ;  /* 0x0000000900097308 */ /* 0x000e220000001000 */
[----:B--2---:R-:W-:Y:S02]  /*8630*/  SHF.L.U32 R13, R123, 0x10, RZ ;  /* 0x000000107b0d7819 */ /* 0x004fe400000006ff */
[----:B------:R-:W2:Y:S01]  /*8640*/  LDL.LU R123, [R1+0x1bc] ;  /* 0x0001bc00017b7983 */ /* 0x000ea20000300800 */
[----:B0-----:R-:W-:Y:S01]  /*8650*/  FMUL.FTZ R103, R103, R9 ;  /* 0x0000000967677220 */ /* 0x001fe20000410000 */
[----:B------:R-:W-:-:S06]  /*8660*/  FMUL.FTZ R9, R96, -1.4426950216293334961 ;  /* 0xbfb8aa3b60097820 */ /* 0x000fcc0000410000 */
[----:B------:R-:W0:Y:S01]  /*8670*/  MUFU.EX2 R9, R9 ;  /* 0x0000000900097308 */ /* 0x000e220000000800 */
[----:B------:R-:W-:-:S07]  /*8680*/  FMUL.FTZ R15, R97, -1.4426950216293334961 ;  /* 0xbfb8aa3b610f7820 */ /* 0x000fce0000410000 */
[----:B------:R-:W1:Y:S08]  /*8690*/  MUFU.RCP R7, R7 ;  /* 0x0000000700077308 */ /* 0x000e700000001000 */
[----:B------:R-:W3:Y:S01]  /*86a0*/  MUFU.EX2 R15, R15 ;  /* 0x0000000f000f7308 */ /* 0x000ee20000000800 */
[----:B0-----:R-:W-:-:S07]  /*86b0*/  FADD.FTZ R9, R9, 1 ;  /* 0x3f80000009097421 */ /* 0x001fce0000010000 */
[----:B------:R3:W0:Y:S01]  /*86c0*/  MUFU.RCP R11, R9 ;  /* 0x00000009000b7308 */ /* 0x0006220000001000 */
[----:B-1----:R-:W-:Y:S01]  /*86d0*/  FMUL.FTZ R99, R99, R7 ;  /* 0x0000000763637220 */ /* 0x002fe20000410000 */
[----:B------:R-:W-:Y:S01]  /*86e0*/  FMUL.FTZ R7, R27, -1.4426950216293334961 ;  /* 0xbfb8aa3b1b077820 */ /* 0x000fe20000410000 */
[----:B---3--:R-:W-:-:S05]  /*86f0*/  FADD.FTZ R9, R15, 1 ;  /* 0x3f8000000f097421 */ /* 0x008fca0000010000 */
[----:B------:R-:W1:Y:S01]  /*8700*/  MUFU.EX2 R7, R7 ;  /* 0x0000000700077308 */ /* 0x000e620000000800 */
[----:B0-----:R-:W-:Y:S01]  /*8710*/  FMUL.FTZ R96, R96, R11 ;  /* 0x0000000b60607220 */ /* 0x001fe20000410000 */
[----:B------:R-:W-:-:S06]  /*8720*/  FMUL.FTZ R11, R29, -1.4426950216293334961 ;  /* 0xbfb8aa3b1d0b7820 */ /* 0x000fcc0000410000 */
[----:B------:R-:W0:Y:S01]  /*8730*/  MUFU.RCP R9, R9 ;  /* 0x0000000900097308 */ /* 0x000e220000001000 */
[----:B------:R-:W-:-:S07]  /*8740*/  FADD.FTZ R15, -R28, R13 ;  /* 0x0000000d1c0f7221 */ /* 0x000fce0000010100 */
[----:B------:R-:W3:Y:S01]  /*8750*/  MUFU.EX2 R11, R11 ;  /* 0x0000000b000b7308 */ /* 0x000ee20000000800 */
[----:B------:R-:W-:Y:S01]  /*8760*/  FMUL.FTZ R15, R32, R15 ;  /* 0x0000000f200f7220 */ /* 0x000fe20000410000 */
[----:B-1----:R-:W-:-:S03]  /*8770*/  FADD.FTZ R7, R7, 1 ;  /* 0x3f80000007077421 */ /* 0x002fc60000010000 */
[----:B------:R-:W-:Y:S01]  /*8780*/  FFMA.FTZ R26, R34, R15, R33 ;  /* 0x0000000f221a7223 */ /* 0x000fe20000010021 */
[----:B0-----:R-:W-:Y:S01]  /*8790*/  FMUL.FTZ R97, R97, R9 ;  /* 0x0000000961617220 */ /* 0x001fe20000410000 */
[----:B------:R-:W-:Y:S01]  /*87a0*/  FMUL.FTZ R9, R12, -1.4426950216293334961 ;  /* 0xbfb8aa3b0c097820 */ /* 0x000fe20000410000 */
[----:B------:R3:W-:Y:S02]  /*87b0*/  MUFU.RCP R13, R7 ;  /* 0x00000007000d7308 */ /* 0x0007e40000001000 */
[----:B---3--:R-:W-:Y:S01]  /*87c0*/  FADD.FTZ R7, R11, 1 ;  /* 0x3f8000000b077421 */ /* 0x008fe20000010000 */
[----:B------:R-:W-:-:S05]  /*87d0*/  FMUL.FTZ R11, R26, -1.4426950216293334961 ;  /* 0xbfb8aa3b1a0b7820 */ /* 0x000fca0000410000 */
[----:B------:R-:W0:Y:S08]  /*87e0*/  MUFU.EX2 R9, R9 ;  /* 0x0000000900097308 */ /* 0x000e300000000800 */
[----:B------:R-:W1:Y:S08]  /*87f0*/  MUFU.EX2 R11, R11 ;  /* 0x0000000b000b7308 */ /* 0x000e700000000800 */
[----:B------:R-:W3:Y:S01]  /*8800*/  MUFU.RCP R7, R7 ;  /* 0x0000000700077308 */ /* 0x000ee20000001000 */
[----:B0-----:R-:W-:Y:S01]  /*8810*/  FADD.FTZ R9, R9, 1 ;  /* 0x3f80000009097421 */ /* 0x001fe20000010000 */
[----:B------:R-:W-:-:S06]  /*8820*/  FMUL.FTZ R30, R14, R30 ;  /* 0x0000001e0e1e7220 */ /* 0x000fcc0000410000 */
[----:B------:R1:W0:Y:S02]  /*8830*/  MUFU.RCP R25, R9 ;  /* 0x0000000900197308 */ /* 0x0002240000001000 */
[----:B-1----:R-:W-:Y:S01]  /*8840*/  FADD.FTZ R9, R11, 1 ;  /* 0x3f8000000b097421 */ /* 0x002fe20000010000 */
[----:B----4-:R-:W-:Y:S01]  /*8850*/  SHF.L.U32 R11, R75, 0x10, RZ ;  /* 0x000000104b0b7819 */ /* 0x010fe200000006ff */
[----:B---3--:R-:W-:Y:S01]  /*8860*/  FMUL.FTZ R29, R29, R7 ;  /* 0x000000071d1d7220 */ /* 0x008fe20000410000 */
[----:B------:R-:W3:Y:S03]  /*8870*/  LDL.LU R75, [R1+0x1c0] ;  /* 0x0001c000014b7983 */ /* 0x000ee60000300800 */
[----:B------:R-:W-:Y:S01]  /*8880*/  FADD.FTZ R14, -R28, R11 ;  /* 0x0000000b1c0e7221 */ /* 0x000fe20000010100 */
[----:B------:R-:W-:-:S03]  /*8890*/  FMUL.FTZ R7, R10, -1.4426950216293334961 ;  /* 0xbfb8aa3b0a077820 */ /* 0x000fc60000410000 */
[----:B------:R-:W-:Y:S01]  /*88a0*/  FMUL.FTZ R14, R32, R14 ;  /* 0x0000000e200e7220 */ /* 0x000fe20000410000 */
[----:B0-----:R-:W-:-:S03]  /*88b0*/  FMUL.FTZ R25, R12, R25 ;  /* 0x000000190c197220 */ /* 0x001fc60000410000 */
[----:B------:R-:W-:Y:S01]  /*88c0*/  FFMA.FTZ R22, R34, R14, R33 ;  /* 0x0000000e22167223 */ /* 0x000fe20000010021 */
[----:B------:R-:W0:Y:S03]  /*88d0*/  MUFU.EX2 R7, R7 ;  /* 0x0000000700077308 */ /* 0x000e260000000800 */
[----:B------:R-:W-:-:S06]  /*88e0*/  FMUL.FTZ R12, R22, -1.4426950216293334961 ;  /* 0xbfb8aa3b160c7820 */ /* 0x000fcc0000410000 */
[----:B------:R-:W1:Y:S01]  /*88f0*/  MUFU.EX2 R12, R12 ;  /* 0x0000000c000c7308 */ /* 0x000e620000000800 */
[----:B0-----:R-:W-:-:S07]  /*8900*/  FADD.FTZ R7, R7, 1 ;  /* 0x3f80000007077421 */ /* 0x001fce0000010000 */
[----:B------:R1:W0:Y:S02]  /*8910*/  MUFU.RCP R21, R7 ;  /* 0x0000000700157308 */ /* 0x0002240000001000 */
[----:B-1----:R-:W-:Y:S01]  /*8920*/  FADD.FTZ R7, R12, 1 ;  /* 0x3f8000000c077421 */ /* 0x002fe20000010000 */
[----:B--2---:R-:W-:Y:S02]  /*8930*/  SHF.L.U32 R12, R123, 0x10, RZ ;  /* 0x000000107b0c7819 */ /* 0x004fe400000006ff */
[----:B------:R-:W2:Y:S01]  /*8940*/  LDL.LU R123, [R1+0x1c4] ;  /* 0x0001c400017b7983 */ /* 0x000ea20000300800 */
[----:B0-----:R-:W-:Y:S01]  /*8950*/  FMUL.FTZ R21, R10, R21 ;  /* 0x000000150a157220 */ /* 0x001fe20000410000 */
[----:B---3--:R-:W-:Y:S02]  /*8960*/  SHF.L.U32 R14, R75, 0x10, RZ ;  /* 0x000000104b0e7819 */ /* 0x008fe400000006ff */
[----:B------:R-:W3:Y:S01]  /*8970*/  LDL.LU R75, [R1+0x1d4] ;  /* 0x0001d400014b7983 */ /* 0x000ee20000300800 */
[----:B------:R-:W0:Y:S01]  /*8980*/  MUFU.RCP R3, R3 ;  /* 0x0000000300037308 */ /* 0x000e220000001000 */
[----:B------:R-:W-:Y:S01]  /*8990*/  FMUL.FTZ R27, R27, R13 ;  /* 0x0000000d1b1b7220 */ /* 0x000fe20000410000 */
[----:B------:R-:W-:Y:S01]  /*89a0*/  FMUL.FTZ R13, R24, -1.4426950216293334961 ;  /* 0xbfb8aa3b180d7820 */ /* 0x000fe20000410000 */
[----:B0-----:R-:W-:Y:S01]  /*89b0*/  FMUL.FTZ R31, R31, R3 ;  /* 0x000000031f1f7220 */ /* 0x001fe20000410000 */
[----:B------:R-:W-:-:S04]  /*89c0*/  FMUL.FTZ R3, R23, -1.4426950216293334961 ;  /* 0xbfb8aa3b17037820 */ /* 0x000fc80000410000 */
[----:B------:R-:W-:Y:S08]  /*89d0*/  MUFU.EX2 R13, R13 ;  /* 0x0000000d000d7308 */ /* 0x000ff00000000800 */
[----:B------:R-:W0:Y:S01]  /*89e0*/  MUFU.EX2 R3, R3 ;  /* 0x0000000300037308 */ /* 0x000e220000000800 */
[----:B--2---:R-:W-:Y:S02]  /*89f0*/  SHF.L.U32 R10, R123, 0x10, RZ ;  /* 0x000000107b0a7819 */ /* 0x004fe400000006ff */
[----:B------:R-:W2:Y:S04]  /*8a00*/  LDL.LU R123, [R1+0x210] ;  /* 0x00021000017b7983 */ /* 0x000ea80000300800 */
[----:B------:R-:W4:Y:S04]  /*8a10*/  LDL.LU R120, [R1+0x194] ;  /* 0x0001940001787983 */ /* 0x000f280000300800 */
[----:B------:R-:W2:Y:S04]  /*8a20*/  LDL.LU R122, [R1+0x244] ;  /* 0x00024400017a7983 */ /* 0x000ea80000300800 */
[----:B------:R-:W2:Y:S04]  /*8a30*/  LDL.LU R70, [R1+0x19c] ;  /* 0x00019c0001467983 */ /* 0x000ea80000300800 */
[----:B------:R-:W2:Y:S04]  /*8a40*/  LDL.LU R89, [R1+0x1a8] ;  /* 0x0001a80001597983 */ /* 0x000ea80000300800 */
[----:B------:R-:W2:Y:S01]  /*8a50*/  LDL.LU R73, [R1+0x1a0] ;  /* 0x0001a00001497983 */ /* 0x000ea20000300800 */
[----:B------:R-:W1:Y:S01]  /*8a60*/  MUFU.RCP R9, R9 ;  /* 0x0000000900097308 */ /* 0x000e620000001000 */
[----:B0-----:R-:W-:-:S07]  /*8a70*/  FADD.FTZ R3, R3, 1 ;  /* 0x3f80000003037421 */ /* 0x001fce0000010000 */
[----:B------:R0:W-:Y:S02]  /*8a80*/  MUFU.RCP R11, R3 ;  /* 0x00000003000b7308 */ /* 0x0001e40000001000 */
[----:B0-----:R-:W-:Y:S01]  /*8a90*/  FADD.FTZ R3, R13, 1 ;  /* 0x3f8000000d037421 */ /* 0x001fe20000010000 */
[----:B-1----:R-:W-:Y:S01]  /*8aa0*/  FMUL.FTZ R26, R26, R9 ;  /* 0x000000091a1a7220 */ /* 0x002fe20000410000 */
[----:B------:R-:W-:-:S04]  /*8ab0*/  FMUL.FTZ R9, R90, -1.4426950216293334961 ;  /* 0xbfb8aa3b5a097820 */ /* 0x000fc80000410000 */
[----:B------:R-:W0:Y:S08]  /*8ac0*/  MUFU.RCP R3, R3 ;  /* 0x0000000300037308 */ /* 0x000e300000001000 */
[----:B------:R-:W1:Y:S01]  /*8ad0*/  MUFU.EX2 R9, R9 ;  /* 0x0000000900097308 */ /* 0x000e620000000800 */
[----:B------:R-:W-:-:S04]  /*8ae0*/  FADD.FTZ R12, -R28, R12 ;  /* 0x0000000c1c0c7221 */ /* 0x000fc80000010100 */
[----:B------:R-:W-:-:S03]  /*8af0*/  FMUL.FTZ R12, R32, R12 ;  /* 0x0000000c200c7220 */ /* 0x000fc60000410000 */
[----:B------:R-:W1:Y:S01]  /*8b00*/  MUFU.RCP R7, R7 ;  /* 0x0000000700077308 */ /* 0x000e620000001000 */
[----:B0-----:R-:W-:Y:S01]  /*8b10*/  FMUL.FTZ R24, R24, R3 ;  /* 0x0000000318187220 */ /* 0x001fe20000410000 */
[----:B------:R-:W-:Y:S01]  /*8b20*/  FMUL.FTZ R3, R8, -1.4426950216293334961 ;  /* 0xbfb8aa3b08037820 */ /* 0x000fe20000410000 */
[----:B------:R-:W-:Y:S01]  /*8b30*/  FFMA.FTZ R18, R34, R12, R33 ;  /* 0x0000000c22127223 */ /* 0x000fe20000010021 */
[----:B-1----:R-:W-:-:S04]  /*8b40*/  FADD.FTZ R9, R9, 1 ;  /* 0x3f80000009097421 */ /* 0x002fc80000010000 */
[----:B------:R-:W0:Y:S08]  /*8b50*/  MUFU.EX2 R3, R3 ;  /* 0x0000000300037308 */ /* 0x000e300000000800 */
[----:B------:R1:W-:Y:S01]  /*8b60*/  MUFU.RCP R19, R9 ;  /* 0x0000000900137308 */ /* 0x0003e20000001000 */
[----:B------:R-:W-:Y:S01]  /*8b70*/  FMUL.FTZ R22, R22, R7 ;  /* 0x0000000716167220 */ /* 0x000fe20000410000 */
[----:B------:R-:W-:Y:S01]  /*8b80*/  FMUL.FTZ R7, R6, -1.4426950216293334961 ;  /* 0xbfb8aa3b06077820 */ /* 0x000fe20000410000 */
[----:B-1----:R-:W-:-:S06]  /*8b90*/  FMUL.FTZ R9, R18, -1.4426950216293334961 ;  /* 0xbfb8aa3b12097820 */ /* 0x002fcc0000410000 */
[----:B------:R-:W1:Y:S01]  /*8ba0*/  MUFU.EX2 R9, R9 ;  /* 0x0000000900097308 */ /* 0x000e620000000800 */
[----:B0-----:R-:W-:-:S07]  /*8bb0*/  FADD.FTZ R3, R3, 1 ;  /* 0x3f80000003037421 */ /* 0x001fce0000010000 */
[----:B------:R-:W0:Y:S08]  /*8bc0*/  MUFU.EX2 R7, R7 ;  /* 0x0000000700077308 */ /* 0x000e300000000800 */
[----:B------:R1:W-:Y:S02]  /*8bd0*/  MUFU.RCP R17, R3 ;  /* 0x0000000300117308 */ /* 0x0003e40000001000 */
[----:B-1----:R-:W-:Y:S01]  /*8be0*/  FADD.FTZ R3, R9, 1 ;  /* 0x3f80000009037421 */ /* 0x002fe20000010000 */
[----:B0-----:R-:W-:-:S05]  /*8bf0*/  FADD.FTZ R7, R7, 1 ;  /* 0x3f80000007077421 */ /* 0x001fca0000010000 */
[----:B------:R-:W0:Y:S01]  /*8c00*/  MUFU.RCP R3, R3 ;  /* 0x0000000300037308 */ /* 0x000e220000001000 */
[----:B------:R-:W-:-:S07]  /*8c10*/  FADD.FTZ R10, -R28, R10 ;  /* 0x0000000a1c0a7221 */ /* 0x000fce0000010100 */
[----:B------:R-:W1:Y:S01]  /*8c20*/  MUFU.RCP R13, R7 ;  /* 0x00000007000d7308 */ /* 0x000e620000001000 */
[----:B------:R-:W-:-:S04]  /*8c30*/  FMUL.FTZ R10, R32, R10 ;  /* 0x0000000a200a7220 */ /* 0x000fc80000410000 */
[----:B------:R-:W-:Y:S01]  /*8c40*/  FFMA.FTZ R10, R34, R10, R33 ;  /* 0x0000000a220a7223 */ /* 0x000fe20000010021 */
[----:B0-----:R-:W-:Y:S01]  /*8c50*/  FMUL.FTZ R18, R18, R3 ;  /* 0x0000000312127220 */ /* 0x001fe20000410000 */
[----:B------:R-:W-:Y:S01]  /*8c60*/  FMUL.FTZ R3, R4, -1.4426950216293334961 ;  /* 0xbfb8aa3b04037820 */ /* 0x000fe20000410000 */
[----:B-1----:R-:W-:Y:S01]  /*8c70*/  FMUL.FTZ R13, R6, R13 ;  /* 0x0000000d060d7220 */ /* 0x002fe20000410000 */
[----:B------:R-:W-:-:S04]  /*8c80*/  FMUL.FTZ R6, R10, -1.4426950216293334961 ;  /* 0xbfb8aa3b0a067820 */ /* 0x000fc80000410000 */
[----:B------:R-:W0:Y:S08]  /*8c90*/  MUFU.EX2 R3, R3 ;  /* 0x0000000300037308 */ /* 0x000e300000000800 */
[----:B------:R-:W1:Y:S01]  /*8ca0*/  MUFU.EX2 R6, R6 ;  /* 0x0000000600067308 */ /* 0x000e620000000800 */
[----:B0-----:R-:W-:-:S07]  /*8cb0*/  FADD.FTZ R3, R3, 1 ;  /* 0x3f80000003037421 */ /* 0x001fce0000010000 */
[----:B------:R1:W0:Y:S01]  /*8cc0*/  MUFU.RCP R9, R3 ;  /* 0x0000000300097308 */ /* 0x0002220000001000 */
[----:B------:R-:W-:Y:S01]  /*8cd0*/  FADD.FTZ R14, -R28, R14 ;  /* 0x0000000e1c0e7221 */ /* 0x000fe20000010100 */
[----:B-1----:R-:W-:-:S03]  /*8ce0*/  FADD.FTZ R3, R6, 1 ;  /* 0x3f80000006037421 */ /* 0x002fc60000010000 */
[----:B------:R-:W-:-:S03]  /*8cf0*/  FMUL.FTZ R14, R32, R14 ;  /* 0x0000000e200e7220 */ /* 0x000fc60000410000 */
[----:B------:R-:W1:Y:S01]  /*8d00*/  MUFU.RCP R3, R3 ;  /* 0x0000000300037308 */ /* 0x000e620000001000 */
[----:B------:R-:W-:Y:S01]  /*8d10*/  FFMA.FTZ R14, R34, R14, R33 ;  /* 0x0000000e220e7223 */ /* 0x000fe20000010021 */
[----:B---3--:R-:W-:Y:S01]  /*8d20*/  SHF.L.U32 R6, R75, 0x10, RZ ;  /* 0x000000104b067819 */ /* 0x008fe200000006ff */
[----:B------:R-:W-:Y:S01]  /*8d30*/  FMUL.FTZ R17, R8, R17 ;  /* 0x0000001108117220 */ /* 0x000fe20000410000 */
[----:B------:R-:W-:Y:S01]  /*8d40*/  FMUL.FTZ R36, R5, -1.4426950216293334961 ;  /* 0xbfb8aa3b05247820 */ /* 0x000fe20000410000 */
[----:B------:R-:W-:Y:S01]  /*8d50*/  FMUL.FTZ R8, R14, -1.4426950216293334961 ;  /* 0xbfb8aa3b0e087820 */ /* 0x000fe20000410000 */
[----:B------:R-:W-:Y:S01]  /*8d60*/  FMUL.FTZ R35, R88, -1.4426950216293334961 ;  /* 0xbfb8aa3b58237820 */ /* 0x000fe20000410000 */
[----:B------:R-:W-:Y:S01]  /*8d70*/  FADD.FTZ R6, -R28, R6 ;  /* 0x000000061c067221 */ /* 0x000fe20000010100 */
[----:B------:R-:W-:Y:S01]  /*8d80*/  FMUL.FTZ R23, R23, R11 ;  /* 0x0000000b17177220 */ /* 0x000fe20000410000 */
[----:B0-----:R-:W-:Y:S01]  /*8d90*/  FMUL.FTZ R9, R4, R9 ;  /* 0x0000000904097220 */ /* 0x001fe20000410000 */
[----:B------:R-:W3:Y:S01]  /*8da0*/  LDL.LU R75, [R1+0x1ac] ;  /* 0x0001ac00014b7983 */ /* 0x000ee20000300800 */
[----:B------:R-:W0:Y:S01]  /*8db0*/  MUFU.EX2 R8, R8 ;  /* 0x0000000800087308 */ /* 0x000e220000000800 */
[----:B------:R-:W-:Y:S01]  /*8dc0*/  FMUL.FTZ R6, R32, R6 ;  /* 0x0000000620067220 */ /* 0x000fe20000410000 */
[----:B-1----:R-:W-:-:S03]  /*8dd0*/  FMUL.FTZ R10, R10, R3 ;  /* 0x000000030a0a7220 */ /* 0x002fc60000410000 */
[----:B------:R-:W-:-:S03]  /*8de0*/  FFMA.FTZ R6, R34, R6, R33 ;  /* 0x0000000622067223 */ /* 0x000fc60000010021 */
[----:B------:R-:W1:Y:S01]  /*8df0*/  MUFU.EX2 R36, R36 ;  /* 0x0000002400247308 */ /* 0x000e620000000800 */
[----:B------:R-:W-:-:S07]  /*8e00*/  FMUL.FTZ R11, R80, -1.4426950216293334961 ;  /* 0xbfb8aa3b500b7820 */ /* 0x000fce0000410000 */
[----:B------:R-:W1:Y:S01]  /*8e10*/  MUFU.EX2 R35, R35 ;  /* 0x0000002300237308 */ /* 0x000e620000000800 */
[----:B------:R-:W-:Y:S01]  /*8e20*/  FMUL.FTZ R38, R6, -1.4426950216293334961 ;  /* 0xbfb8aa3b06267820 */ /* 0x000fe20000410000 */
[----:B0-----:R-:W-:Y:S01]  /*8e30*/  FADD.FTZ R7, R8, 1 ;  /* 0x3f80000008077421 */ /* 0x001fe20000010000 */
[----:B------:R-:W-:Y:S01]  /*8e40*/  FMUL.FTZ R4, R0, -1.4426950216293334961 ;  /* 0xbfb8aa3b00047820 */ /* 0x000fe20000410000 */
[----:B------:R-:W3:Y:S04]  /*8e50*/  LDL.LU R68, [R1+0x250] ;  /* 0x0002500001447983 */ /* 0x000ee80000300800 */
[----:B------:R-:W-:Y:S01]  /*8e60*/  MUFU.EX2 R38, R38 ;  /* 0x0000002600267308 */ /* 0x000fe20000000800 */
[----:B-1----:R-:W-:Y:S01]  /*8e70*/  FADD.FTZ R36, R36, 1 ;  /* 0x3f80000024247421 */ /* 0x002fe20000010000 */
[----:B------:R-:W3:Y:S04]  /*8e80*/  LDL.LU R58, [R1+0x1cc] ;  /* 0x0001cc00013a7983 */ /* 0x000ee80000300800 */
[----:B------:R-:W3:Y:S02]  /*8e90*/  LDL.LU R57, [R1+0x50] ;  /* 0x0000500001397983 */ /* 0x000ee40000300800 */
[----:B------:R-:W0:Y:S01]  /*8ea0*/  MUFU.EX2 R11, R11 ;  /* 0x0000000b000b7308 */ /* 0x000e220000000800 */
[----:B------:R-:W-:Y:S01]  /*8eb0*/  FADD.FTZ R35, R35, 1 ;  /* 0x3f80000023237421 */ /* 0x000fe20000010000 */
[----:B------:R-:W3:Y:S04]  /*8ec0*/  LDL.LU R56, [R1+0x1d0] ;  /* 0x0001d00001387983 */ /* 0x000ee80000300800 */
[----:B------:R-:W3:Y:S02]  /*8ed0*/  LDL.LU R43, [R1+0x58] ;  /* 0x00005800012b7983 */ /* 0x000ee40000300800 */
[----:B------:R-:W1:Y:S08]  /*8ee0*/  MUFU.RCP R7, R7 ;  /* 0x0000000700077308 */ /* 0x000e700000001000 */
[----:B------:R1:W-:Y:S01]  /*8ef0*/  MUFU.RCP R37, R36 ;  /* 0x0000002400257308 */ /* 0x0003e20000001000 */
[----:B0-----:R-:W-:Y:S01]  /*8f00*/  FADD.FTZ R11, R11, 1 ;  /* 0x3f8000000b0b7421 */ /* 0x001fe20000010000 */
[----:B-1----:R-:W-:-:S06]  /*8f10*/  FADD.FTZ R36, R38, 1 ;  /* 0x3f80000026247421 */ /* 0x002fcc0000010000 */
[----:B------:R-:W-:Y:S01]  /*8f20*/  MUFU.EX2 R4, R4 ;  /* 0x0000000400047308 */ /* 0x000fe20000000800 */
[----:B------:R-:W-:Y:S01]  /*8f30*/  FMUL.FTZ R14, R14, R7 ;  /* 0x000000070e0e7220 */ /* 0x000fe20000410000 */
[----:B------:R-:W-:-:S06]  /*8f40*/  FMUL.FTZ R7, R121, -1.4426950216293334961 ;  /* 0xbfb8aa3b79077820 */ /* 0x000fcc0000410000 */
[----:B------:R-:W-:Y:S01]  /*8f50*/  MUFU.RCP R36, R36 ;  /* 0x0000002400247308 */ /* 0x000fe20000001000 */
[----:B----4-:R-:W-:-:S07]  /*8f60*/  FMUL.FTZ R3, R120, -1.4426950216293334961 ;  /* 0xbfb8aa3b78037820 */ /* 0x010fce0000410000 */
[----:B------:R-:W0:Y:S02]  /*8f70*/  MUFU.EX2 R3, R3 ;  /* 0x0000000300037308 */ /* 0x000e240000000800 */
[----:B0-----:R-:W-:-:S06]  /*8f80*/  FADD.FTZ R3, R3, 1 ;  /* 0x3f80000003037421 */ /* 0x001fcc0000010000 */
[----:B------:R-:W0:Y:S08]  /*8f90*/  MUFU.RCP R3, R3 ;  /* 0x0000000300037308 */ /* 0x000e300000001000 */
[----:B------:R1:W-:Y:S08]  /*8fa0*/  MUFU.RCP R20, R11 ;  /* 0x0000000b00147308 */ /* 0x0003f00000001000 */
[----:B------:R-:W4:Y:S01]  /*8fb0*/  MUFU.RCP R35, R35 ;  /* 0x0000002300237308 */ /* 0x000f220000001000 */
[----:B-1----:R-:W-:Y:S01]  /*8fc0*/  FMUL.FTZ R11, R117, -1.4426950216293334961 ;  /* 0xbfb8aa3b750b7820 */ /* 0x002fe20000410000 */
[----:B0-----:R-:W-:Y:S01]  /*8fd0*/  FMUL.FTZ R3, R120, R3 ;  /* 0x0000000378037220 */ /* 0x001fe20000410000 */
[----:B--2---:R-:W-:-:S05]  /*8fe0*/  SHF.L.U32 R120, R122, 0x10, RZ ;  /* 0x000000107a787819 */ /* 0x004fca00000006ff */
[----:B------:R-:W0:Y:S01]  /*8ff0*/  MUFU.EX2 R7, R7 ;  /* 0x0000000700077308 */ /* 0x000e220000000800 */
[----:B------:R-:W-:Y:S01]  /*9000*/  FADD.FTZ R120, -R28, R120 ;  /* 0x000000781c787221 */ /* 0x000fe20000010100 */
[----:B------:R-:W-:-:S06]  /*9010*/  FMUL.FTZ R6, R6, R36 ;  /* 0x0000002406067220 */ /* 0x000fcc0000410000 */
[----:B------:R-:W1:Y:S01]  /*9020*/  MUFU.EX2 R11, R11 ;  /* 0x0000000b000b7308 */ /* 0x000e620000000800 */
[----:B------:R-:W-:Y:S01]  /*9030*/  FADD.FTZ R36, R4, 1 ;  /* 0x3f80000004247421 */ /* 0x000fe20000010000 */
[----:B------:R-:W-:Y:S01]  /*9040*/  FMUL.FTZ R5, R5, R37 ;  /* 0x0000002505057220 */ /* 0x000fe20000410000 */
[----:B------:R-:W-:Y:S01]  /*9050*/  FMUL.FTZ R120, R32, R120 ;  /* 0x0000007820787220 */ /* 0x000fe20000410000 */
[----:B----4-:R-:W-:Y:S01]  /*9060*/  FMUL.FTZ R4, R88, R35 ;  /* 0x0000002358047220 */ /* 0x010fe20000410000 */
[----:B------:R-:W-:Y:S01]  /*9070*/  FMUL.FTZ R37, R89, -1.4426950216293334961 ;  /* 0xbfb8aa3b59257820 */ /* 0x000fe20000410000 */
[----:B------:R-:W-:Y:S02]  /*9080*/  FMUL.FTZ R42, R70, -1.4426950216293334961 ;  /* 0xbfb8aa3b462a7820 */ /* 0x000fe40000410000 */
[----:B------:R2:W-:Y:S01]  /*9090*/  MUFU.RCP R35, R36 ;  /* 0x0000002400237308 */ /* 0x0005e20000001000 */
[----:B------:R-:W-:Y:S01]  /*90a0*/  FFMA.FTZ R120, R34, R120, R33 ;  /* 0x0000007822787223 */ /* 0x000fe20000010021 */
[----:B------:R-:W-:Y:S01]  /*90b0*/  FMUL.FTZ R40, R73, -1.4426950216293334961 ;  /* 0xbfb8aa3b49287820 */ /* 0x000fe20000410000 */
[----:B0-----:R-:W-:Y:S01]  /*90c0*/  FADD.FTZ R7, R7, 1 ;  /* 0x3f80000007077421 */ /* 0x001fe20000010000 */
[----:B--2---:R-:W-:-:S04]  /*90d0*/  FMUL.FTZ R36, R119, -1.4426950216293334961 ;  /* 0xbfb8aa3b77247820 */ /* 0x004fc80000410000 */
[----:B------:R-:W0:Y:S01]  /*90e0*/  MUFU.EX2 R37, R37 ;  /* 0x0000002500257308 */ /* 0x000e220000000800 */
[----:B-1----:R-:W-:Y:S01]  /*90f0*/  FADD.FTZ R11, R11, 1 ;  /* 0x3f8000000b0b7421 */ /* 0x002fe20000010000 */
[----:B------:R-:W-:-:S06]  /*9100*/  FMUL.FTZ R41, R120, -1.4426950216293334961 ;  /* 0xbfb8aa3b78297820 */ /* 0x000fcc0000410000 */
[----:B------:R-:W1:Y:S08]  /*9110*/  MUFU.EX2 R42, R42 ;  /* 0x0000002a002a7308 */ /* 0x000e700000000800 */
[----:B------:R-:W2:Y:S08]  /*9120*/  MUFU.EX2 R36, R36 ;  /* 0x0000002400247308 */ /* 0x000eb00000000800 */
[----:B------:R-:W4:Y:S08]  /*9130*/  MUFU.EX2 R40, R40 ;  /* 0x0000002800287308 */ /* 0x000f300000000800 */
[----:B------:R-:W4:Y:S08]  /*9140*/  MUFU.RCP R7, R7 ;  /* 0x0000000700077308 */ /* 0x000f300000001000 */
[----:B------:R-:W4:Y:S08]  /*9150*/  MUFU.RCP R11, R11 ;  /* 0x0000000b000b7308 */ /* 0x000f300000001000 */
[----:B------:R-:W4:Y:S01]  /*9160*/  MUFU.EX2 R41, R41 ;  /* 0x0000002900297308 */ /* 0x000f220000000800 */
[----:B0-----:R-:W-:Y:S01]  /*9170*/  FADD.FTZ R37, R37, 1 ;  /* 0x3f80000025257421 */ /* 0x001fe20000010000 */
[----:B-1----:R-:W-:Y:S01]  /*9180*/  FADD.FTZ R42, R42, 1 ;  /* 0x3f8000002a2a7421 */ /* 0x002fe20000010000 */
[----:B--2---:R-:W-:Y:S01]  /*9190*/  FADD.FTZ R36, R36, 1 ;  /* 0x3f80000024247421 */ /* 0x004fe20000010000 */
[----:B----4-:R-:W-:Y:S01]  /*91a0*/  FADD.FTZ R40, R40, 1 ;  /* 0x3f80000028287421 */ /* 0x010fe20000010000 */
[----:B------:R-:W-:-:S03]  /*91b0*/  FMUL.FTZ R7, R121, R7 ;  /* 0x0000000779077220 */ /* 0x000fc60000410000 */
[----:B------:R-:W-:Y:S01]  /*91c0*/  MUFU.RCP R122, R37 ;  /* 0x00000025007a7308 */ /* 0x000fe20000001000 */
[----:B------:R-:W-:-:S07]  /*91d0*/  FMUL.FTZ R11, R117, R11 ;  /* 0x0000000b750b7220 */ /* 0x000fce0000410000 */
[----:B------:R0:W-:Y:S08]  /*91e0*/  MUFU.RCP R121, R42 ;  /* 0x0000002a00797308 */ /* 0x0001f00000001000 */
[----:B------:R1:W-:Y:S01]  /*91f0*/  MUFU.RCP R37, R36 ;  /* 0x0000002400257308 */ /* 0x0003e20000001000 */
[----:B0-----:R-:W2:Y:S07]  /*9200*/  LDL.LU R42, [R1+0x1d8] ;  /* 0x0001d800012a7983 */ /* 0x001eae0000300800 */
[----:B------:R0:W-:Y:S01]  /*9210*/  MUFU.RCP R117, R40 ;  /* 0x0000002800757308 */ /* 0x0001e20000001000 */
[----:B-1----:R-:W-:-:S02]  /*9220*/  FADD.FTZ R36, R41, 1 ;  /* 0x3f80000029247421 */ /* 0x002fc40000010000 */
[----:B------:R-:W4:Y:S04]  /*9230*/  LDL.LU R41, [R1+0xd0] ;  /* 0x0000d00001297983 */ /* 0x000f280000300800 */
[----:B0-----:R-:W2:Y:S04]  /*9240*/  LDL.LU R40, [R1+0x1dc] ;  /* 0x0001dc0001287983 */ /* 0x001ea80000300800 */
[----:B------:R-:W4:Y:S01]  /*9250*/  LDL.LU R2, [R1+0xd4] ;  /* 0x0000d40001027983 */ /* 0x000f220000300800 */
[----:B------:R-:W-:Y:S01]  /*9260*/  SHF.L.U32 R123, R123, 0x10, RZ ;  /* 0x000000107b7b7819 */ /* 0x000fe200000006ff */
[----:B------:R-:W-:-:S02]  /*9270*/  FMUL.FTZ R0, R0, R35 ;  /* 0x0000002300007220 */ /* 0x000fc40000410000 */
[----:B------:R-:W2:Y:S02]  /*9280*/  LDL.LU R46, [R1+0xd8] ;  /* 0x0000d800012e7983 */ /* 0x000ea40000300800 */
[----:B------:R-:W-:Y:S01]  /*9290*/  FADD.FTZ R123, -R28, R123 ;  /* 0x0000007b1c7b7221 */ /* 0x000fe20000010100 */
[----:B------:R-:W-:Y:S01]  /*92a0*/  FMUL.FTZ R35, R116, -1.4426950216293334961 ;  /* 0xbfb8aa3b74237820 */ /* 0x000fe20000410000 */
[----:B------:R-:W2:Y:S02]  /*92b0*/  LDL.LU R44, [R1+0xdc] ;  /* 0x0000dc00012c7983 */ /* 0x000ea40000300800 */
[----:B------:R-:W-:Y:S02]  /*92c0*/  FMUL.FTZ R123, R32, R123 ;  /* 0x0000007b207b7220 */ /* 0x000fe40000410000 */
[----:B------:R-:W2:Y:S02]  /*92d0*/  LDL.LU R47, [R1+0x1e4] ;  /* 0x0001e400012f7983 */ /* 0x000ea40000300800 */
[----:B------:R-:W-:Y:S01]  /*92e0*/  FFMA.FTZ R123, R34, R123, R33 ;  /* 0x0000007b227b7223 */ /* 0x000fe20000010021 */
[----:B------:R-:W0:Y:S01]  /*92f0*/  MUFU.EX2 R35, R35 ;  /* 0x0000002300237308 */ /* 0x000e220000000800 */
[----:B------:R-:W2:Y:S02]  /*9300*/  LDL.LU R45, [R1+0x1e8] ;  /* 0x0001e800012d7983 */ /* 0x000ea40000300800 */
[----:B------:R-:W-:-:S02]  /*9310*/  FMUL.FTZ R38, R123, -1.4426950216293334961 ;  /* 0xbfb8aa3b7b267820 */ /* 0x000fc40000410000 */
[----:B------:R-:W2:Y:S01]  /*9320*/  LDL.LU R51, [R1+0x1ec] ;  /* 0x0001ec0001337983 */ /* 0x000ea20000300800 */
[----:B---3--:R-:W-:-:S03]  /*9330*/  FMUL.FTZ R39, R75, -1.4426950216293334961 ;  /* 0xbfb8aa3b4b277820 */ /* 0x008fc60000410000 */
[----:B------:R-:W1:Y:S01]  /*9340*/  MUFU.EX2 R38, R38 ;  /* 0x0000002600267308 */ /* 0x000e620000000800 */
[----:B------:R-:W3:Y:S04]  /*9350*/  LDL.LU R50, [R1+0xe0] ;  /* 0x0000e00001327983 */ /* 0x000ee80000300800 */
[----:B------:R-:W3:Y:S03]  /*9360*/  LDL.LU R48, [R1+0xe4] ;  /* 0x0000e40001307983 */ /* 0x000ee60000300800 */
[----:B------:R-:W1:Y:S01]  /*9370*/  MUFU.EX2 R39, R39 ;  /* 0x0000002700277308 */ /* 0x000e620000000800 */
[----:B0-----:R-:W-:Y:S01]  /*9380*/  FADD.FTZ R35, R35, 1 ;  /* 0x3f80000023237421 */ /* 0x001fe20000010000 */
[----:B------:R-:W3:Y:S04]  /*9390*/  LDL.LU R49, [R1+0x1f4] ;  /* 0x0001f40001317983 */ /* 0x000ee80000300800 */
[----:B------:R-:W3:Y:S01]  /*93a0*/  LDL.LU R55, [R1+0x1f8] ;  /* 0x0001f80001377983 */ /* 0x000ee20000300800 */
[----:B-1----:R-:W-:Y:S01]  /*93b0*/  FADD.FTZ R38, R38, 1 ;  /* 0x3f80000026267421 */ /* 0x002fe20000010000 */
[----:B------:R-:W0:Y:S02]  /*93c0*/  MUFU.RCP R35, R35 ;  /* 0x0000002300237308 */ /* 0x000e240000001000 */
[----:B------:R-:W3:Y:S04]  /*93d0*/  LDL.LU R54, [R1+0xe8] ;  /* 0x0000e80001367983 */ /* 0x000ee80000300800 */
[----:B------:R-:W3:Y:S01]  /*93e0*/  LDL.LU R53, [R1+0x200] ;  /* 0x0002000001357983 */ /* 0x000ee20000300800 */
[----:B------:R-:W-:Y:S01]  /*93f0*/  FADD.FTZ R39, R39, 1 ;  /* 0x3f80000027277421 */ /* 0x000fe20000010000 */
[----:B------:R-:W1:Y:S02]  /*9400*/  MUFU.RCP R38, R38 ;  /* 0x0000002600267308 */ /* 0x000e640000001000 */
[----:B------:R-:W3:Y:S06]  /*9410*/  LDL.LU R52, [R1+0xec] ;  /* 0x0000ec0001347983 */ /* 0x000eec0000300800 */
[----:B------:R0:W-:Y:S02]  /*9420*/  MUFU.RCP R118, R39 ;  /* 0x0000002700767308 */ /* 0x0001e40000001000 */
[----:B0-----:R-:W-:-:S05]  /*9430*/  SHF.L.U32 R39, R68, 0x10, RZ ;  /* 0x0000001044277819 */ /* 0x001fca00000006ff */
[----:B------:R-:W-:-:S04]  /*9440*/  FADD.FTZ R39, -R28, R39 ;  /* 0x000000271c277221 */ /* 0x000fc80000010100 */
[----:B------:R-:W-:Y:S01]  /*9450*/  FMUL.FTZ R28, R32, R39 ;  /* 0x00000027201c7220 */ /* 0x000fe20000410000 */
[----:B------:R-:W-:-:S03]  /*9460*/  LEA R32, P1, R57, UR10, 0x1 ;  /* 0x0000000a39207c11 */ /* 0x000fc6000f8208ff */
[----:B------:R-:W-:Y:S01]  /*9470*/  FFMA.FTZ R28, R34, R28, R33 ;  /* 0x0000001c221c7223 */ /* 0x000fe20000010021 */
[----:B------:R-:W-:Y:S01]  /*9480*/  LEA R34, P2, R43, UR10, 0x1 ;  /* 0x0000000a2b227c11 */ /* 0x000fe2000f8408ff */
[----:B------:R-:W-:Y:S01]  /*9490*/  FMUL.FTZ R116, R116, R35 ;  /* 0x0000002374747220 */ /* 0x000fe20000410000 */
[----:B------:R-:W-:Y:S01]  /*94a0*/  LEA.HI.X R33, R57, UR11, R58, 0x1, P1 ;  /* 0x0000000b39217c11 */ /* 0x000fe200088f0c3a */
[----:B-1----:R-:W-:Y:S01]  /*94b0*/  FMUL.FTZ R123, R123, R38 ;  /* 0x000000267b7b7220 */ /* 0x002fe20000410000 */
[----:B------:R-:W3:Y:S01]  /*94c0*/  LDL.LU R58, [R1+0xf0] ;  /* 0x0000f000013a7983 */ /* 0x000ee20000300800 */
[----:B------:R-:W-:-:S03]  /*94d0*/  LEA.HI.X R35, R43, UR11, R56, 0x1, P2 ;  /* 0x0000000b2b237c11 */ /* 0x000fc600090f0c38 */
[----:B------:R-:W3:Y:S04]  /*94e0*/  LDL.LU R59, [R1+0x204] ;  /* 0x00020400013b7983 */ /* 0x000ee80000300800 */
[----:B------:R-:W3:Y:S04]  /*94f0*/  LDL.LU R56, [R1+0xf4] ;  /* 0x0000f40001387983 */ /* 0x000ee80000300800 */
[----:B------:R-:W3:Y:S04]  /*9500*/  LDL.LU R57, [R1+0x208] ;  /* 0x0002080001397983 */ /* 0x000ee80000300800 */
[----:B------:R-:W3:Y:S01]  /*9510*/  LDL.LU R62, [R1+0x214] ;  /* 0x00021400013e7983 */ /* 0x000ee20000300800 */
[----:B----4-:R-:W-:-:S04]  /*9520*/  LEA R38, P2, R2, UR10, 0x1 ;  /* 0x0000000a02267c11 */ /* 0x010fc8000f8408ff */
[----:B--2---:R-:W-:Y:S02]  /*9530*/  LEA.HI.X R39, R2, UR11, R40, 0x1, P2 ;  /* 0x0000000b02277c11 */ /* 0x004fe400090f0c28 */
[----:B------:R-:W2:Y:S01]  /*9540*/  LDL.LU R2, [R1+0xf8] ;  /* 0x0000f80001027983 */ /* 0x000ea20000300800 */
[----:B------:R-:W0:Y:S01]  /*9550*/  MUFU.RCP R36, R36 ;  /* 0x0000002400247308 */ /* 0x000e220000001000 */
[----:B------:R-:W-:Y:S02]  /*9560*/  FMUL.FTZ R119, R119, R37 ;  /* 0x0000002577777220 */ /* 0x000fe40000410000 */
[----:B------:R-:W4:Y:S04]  /*9570*/  LDL.LU R60, [R1+0xfc] ;  /* 0x0000fc00013c7983 */ /* 0x000f280000300800 */
[----:B------:R-:W4:Y:S04]  /*9580*/  LDL.LU R61, [R1+0x218] ;  /* 0x00021800013d7983 */ /* 0x000f280000300800 */
[----:B------:R-:W4:Y:S01]  /*9590*/  LDL.LU R67, [R1+0x220] ;  /* 0x0002200001437983 */ /* 0x000f220000300800 */
[----:B------:R-:W-:-:S03]  /*95a0*/  FMUL.FTZ R121, R70, R121 ;  /* 0x0000007946797220 */ /* 0x000fc60000410000 */
[----:B------:R-:W4:Y:S01]  /*95b0*/  LDL.LU R66, [R1+0x100] ;  /* 0x0001000001427983 */ /* 0x000f220000300800 */
[----:B0-----:R-:W-:Y:S01]  /*95c0*/  FMUL.FTZ R120, R120, R36 ;  /* 0x0000002478787220 */ /* 0x001fe20000410000 */
[C---:B------:R-:W-:Y:S02]  /*95d0*/  LEA R36, P1, R41.reuse, UR10, 0x1 ;  /* 0x0000000a29247c11 */ /* 0x040fe4000f8208ff */
[----:B------:R-:W4:Y:S02]  /*95e0*/  LDL.LU R65, [R1+0x224] ;  /* 0x0002240001417983 */ /* 0x000f240000300800 */
[----:B------:R-:W-:Y:S02]  /*95f0*/  LEA.HI.X R37, R41, UR11, R42, 0x1, P1 ;  /* 0x0000000b29257c11 */ /* 0x000fe400088f0c2a */
[----:B------:R-:W4:Y:S01]  /*9600*/  LDL.LU R64, [R1+0x104] ;  /* 0x0001040001407983 */ /* 0x000f220000300800 */
[----:B------:R-:W-:Y:S02]  /*9610*/  LEA R40, P1, R46, UR10, 0x1 ;  /* 0x0000000a2e287c11 */ /* 0x000fe4000f8208ff */
[----:B------:R-:W-:Y:S01]  /*9620*/  LEA R42, P2, R44, UR10, 0x1 ;  /* 0x0000000a2c2a7c11 */ /* 0x000fe2000f8408ff */
[----:B------:R-:W4:Y:S01]  /*9630*/  LDL.LU R70, [R1+0x108] ;  /* 0x0001080001467983 */ /* 0x000f220000300800 */
[----:B------:R-:W-:-:S02]  /*9640*/  LEA.HI.X R41, R46, UR11, R47, 0x1, P1 ;  /* 0x0000000b2e297c11 */ /* 0x000fc400088f0c2f */
[----:B------:R-:W-:Y:S01]  /*9650*/  LEA.HI.X R43, R44, UR11, R45, 0x1, P2 ;  /* 0x0000000b2c2b7c11 */ /* 0x000fe200090f0c2d */
[----:B------:R-:W4:Y:S01]  /*9660*/  LDL.LU R71, [R1+0x230] ;  /* 0x0002300001477983 */ /* 0x000f220000300800 */
[----:B---3--:R-:W-:Y:S02]  /*9670*/  LEA R44, P1, R50, UR10, 0x1 ;  /* 0x0000000a322c7c11 */ /* 0x008fe4000f8208ff */
[----:B------:R-:W-:Y:S01]  /*9680*/  LEA R46, P2, R48, UR10, 0x1 ;  /* 0x0000000a302e7c11 */ /* 0x000fe2000f8408ff */
[----:B------:R-:W3:Y:S01]  /*9690*/  LDL.LU R69, [R1+0x234] ;  /* 0x0002340001457983 */ /* 0x000ee20000300800 */
[----:B------:R-:W-:Y:S02]  /*96a0*/  LEA.HI.X R45, R50, UR11, R51, 0x1, P1 ;  /* 0x0000000b322d7c11 */ /* 0x000fe400088f0c33 */
[----:B------:R-:W-:Y:S01]  /*96b0*/  LEA.HI.X R47, R48, UR11, R49, 0x1, P2 ;  /* 0x0000000b302f7c11 */ /* 0x000fe200090f0c31 */
[----:B------:R-:W3:Y:S01]  /*96c0*/  LDL.LU R68, [R1+0x10c] ;  /* 0x00010c0001447983 */ /* 0x000ee20000300800 */
[----:B------:R-:W-:Y:S01]  /*96d0*/  LEA R48, P1, R54, UR10, 0x1 ;  /* 0x0000000a36307c11 */ /* 0x000fe2000f8208ff */
[----:B------:R-:W-:-:S02]  /*96e0*/  FMUL.FTZ R117, R73, R117 ;  /* 0x0000007549757220 */ /* 0x000fc40000410000 */
[----:B------:R-:W3:Y:S01]  /*96f0*/  LDL.LU R76, [R1+0x110] ;  /* 0x00011000014c7983 */ /* 0x000ee20000300800 */
[----:B------:R-:W-:Y:S02]  /*9700*/  LEA R50, P2, R52, UR10, 0x1 ;  /* 0x0000000a34327c11 */ /* 0x000fe4000f8408ff */
[----:B------:R-:W-:Y:S01]  /*9710*/  LEA.HI.X R49, R54, UR11, R55, 0x1, P1 ;  /* 0x0000000b36317c11 */ /* 0x000fe200088f0c37 */
[----:B------:R-:W3:Y:S01]  /*9720*/  LDL.LU R77, [R1+0x238] ;  /* 0x00023800014d7983 */ /* 0x000ee20000300800 */
[----:B------:R-:W-:-:S03]  /*9730*/  LEA.HI.X R51, R52, UR11, R53, 0x1, P2 ;  /* 0x0000000b34337c11 */ /* 0x000fc600090f0c35 */
[----:B------:R-:W3:Y:S01]  /*9740*/  LDL.LU R73, [R1+0x228] ;  /* 0x0002280001497983 */ /* 0x000ee20000300800 */
[----:B------:R-:W-:-:S04]  /*9750*/  LEA R52, P1, R58, UR10, 0x1 ;  /* 0x0000000a3a347c11 */ /* 0x000fc8000f8208ff */
[----:B------:R-:W-:Y:S02]  /*9760*/  LEA.HI.X R53, R58, UR11, R59, 0x1, P1 ;  /* 0x0000000b3a357c11 */ /* 0x000fe400088f0c3b */
[----:B------:R-:W-:-:S04]  /*9770*/  LEA R54, P2, R56, UR10, 0x1 ;  /* 0x0000000a38367c11 */ /* 0x000fc8000f8408ff */
[----:B------:R-:W-:Y:S02]  /*9780*/  LEA.HI.X R55, R56, UR11, R57, 0x1, P2 ;  /* 0x0000000b38377c11 */ /* 0x000fe400090f0c39 */
[----:B--2---:R-:W-:-:S04]  /*9790*/  LEA R56, P1, R2, UR10, 0x1 ;  /* 0x0000000a02387c11 */ /* 0x004fc8000f8208ff */
[----:B------:R-:W-:Y:S02]  /*97a0*/  LEA.HI.X R57, R2, UR11, R62, 0x1, P1 ;  /* 0x0000000b02397c11 */ /* 0x000fe400088f0c3e */
[----:B------:R-:W2:Y:S01]  /*97b0*/  LDL.LU R2, [R1+0x114] ;  /* 0x0001140001027983 */ /* 0x000ea20000300800 */
[----:B----4-:R-:W-:-:S04]  /*97c0*/  LEA R58, P2, R60, UR10, 0x1 ;  /* 0x0000000a3c3a7c11 */ /* 0x010fc8000f8408ff */
[----:B------:R-:W-:Y:S01]  /*97d0*/  LEA.HI.X R59, R60, UR11, R61, 0x1, P2 ;  /* 0x0000000b3c3b7c11 */ /* 0x000fe200090f0c3d */
[----:B------:R-:W-:Y:S02]  /*97e0*/  FMUL.FTZ R118, R75, R118 ;  /* 0x000000764b767220 */ /* 0x000fe40000410000 */
[----:B------:R-:W4:Y:S01]  /*97f0*/  LDL.LU R75, [R1+0x248] ;  /* 0x00024800014b7983 */ /* 0x000f220000300800 */
[----:B------:R-:W-:-:S03]  /*9800*/  LEA R60, P1, R66, UR10, 0x1 ;  /* 0x0000000a423c7c11 */ /* 0x000fc6000f8208ff */
[----:B------:R-:W4:Y:S01]  /*9810*/  LDL.LU R74, [R1+0x118] ;  /* 0x00011800014a7983 */ /* 0x000f220000300800 */
[----:B------:R-:W-:Y:S01]  /*9820*/  LEA.HI.X R61, R66, UR11, R67, 0x1, P1 ;  /* 0x0000000b423d7c11 */ /* 0x000fe200088f0c43 */
[----:B------:R-:W-:Y:S02]  /*9830*/  FMUL.FTZ R20, R80, R20 ;  /* 0x0000001450147220 */ /* 0x000fe40000410000 */
[----:B------:R-:W4:Y:S01]  /*9840*/  LDL.LU R81, [R1+0x24c] ;  /* 0x00024c0001517983 */ /* 0x000f220000300800 */
[----:B------:R-:W-:-:S03]  /*9850*/  LEA R62, P2, R64, UR10, 0x1 ;  /* 0x0000000a403e7c11 */ /* 0x000fc6000f8408ff */
[----:B------:R-:W4:Y:S01]  /*9860*/  LDL.LU R80, [R1+0x11c] ;  /* 0x00011c0001507983 */ /* 0x000f220000300800 */
[----:B------:R-:W-:Y:S02]  /*9870*/  LEA.HI.X R63, R64, UR11, R65, 0x1, P2 ;  /* 0x0000000b403f7c11 */ /* 0x000fe400090f0c41 */
[C---:B------:R-:W-:Y:S01]  /*9880*/  LEA R64, P1, R70.reuse, UR10, 0x1 ;  /* 0x0000000a46407c11 */ /* 0x040fe2000f8208ff */
[----:B------:R-:W4:Y:S03]  /*9890*/  LDL.LU R79, [R1+0x23c] ;  /* 0x00023c00014f7983 */ /* 0x000f260000300800 */
[----:B------:R-:W-:Y:S01]  /*98a0*/  LEA.HI.X R65, R70, UR11, R71, 0x1, P1 ;  /* 0x0000000b46417c11 */ /* 0x000fe200088f0c47 */
[----:B------:R-:W4:Y:S01]  /*98b0*/  LDL.LU R78, [R1+0x120] ;  /* 0x00012000014e7983 */ /* 0x000f220000300800 */
[----:B---3--:R-:W-:-:S04]  /*98c0*/  LEA R66, P2, R68, UR10, 0x1 ;  /* 0x0000000a44427c11 */ /* 0x008fc8000f8408ff */
[----:B------:R-:W-:Y:S01]  /*98d0*/  LEA.HI.X R67, R68, UR11, R69, 0x1, P2 ;  /* 0x0000000b44437c11 */ /* 0x000fe200090f0c45 */
[----:B------:R-:W-:Y:S02]  /*98e0*/  FMUL.FTZ R122, R89, R122 ;  /* 0x0000007a597a7220 */ /* 0x000fe40000410000 */
[----:B------:R-:W3:Y:S01]  /*98f0*/  LDL.LU R89, [R1+0x240] ;  /* 0x0002400001597983 */ /* 0x000ee20000300800 */
[----:B------:R-:W-:Y:S01]  /*9900*/  FMUL.FTZ R16, R82, -1.4426950216293334961 ;  /* 0xbfb8aa3b52107820 */ /* 0x000fe20000410000 */
[----:B------:R-:W-:Y:S01]  /*9910*/  FMUL.FTZ R12, R84, -1.4426950216293334961 ;  /* 0xbfb8aa3b540c7820 */ /* 0x000fe20000410000 */
[----:B--2---:R-:W-:-:S04]  /*9920*/  LEA R70, P2, R2, UR10, 0x1 ;  /* 0x0000000a02467c11 */ /* 0x004fc8000f8408ff */
[----:B------:R-:W-:Y:S02]  /*9930*/  LEA.HI.X R71, R2, UR11, R73, 0x1, P2 ;  /* 0x0000000b02477c11 */ /* 0x000fe400090f0c49 */
[----:B------:R-:W2:Y:S01]  /*9940*/  LDL.LU R2, [R1+0x130] ;  /* 0x0001300001027983 */ /* 0x000ea20000300800 */
[----:B------:R-:W0:Y:S01]  /*9950*/  MUFU.EX2 R16, R16 ;  /* 0x0000001000107308 */ /* 0x000e220000000800 */
[----:B------:R-:W-:Y:S01]  /*9960*/  FMUL.FTZ R8, R86, -1.4426950216293334961 ;  /* 0xbfb8aa3b56087820 */ /* 0x000fe20000410000 */
[----:B------:R-:W-:-:S06]  /*9970*/  FMUL.FTZ R15, R91, -1.4426950216293334961 ;  /* 0xbfb8aa3b5b0f7820 */ /* 0x000fcc0000410000 */
[----:B------:R-:W1:Y:S08]  /*9980*/  MUFU.EX2 R12, R12 ;  /* 0x0000000c000c7308 */ /* 0x000e700000000800 */
[----:B------:R-:W4:Y:S01]  /*9990*/  MUFU.EX2 R8, R8 ;  /* 0x0000000800087308 */ /* 0x000f220000000800 */
[----:B0-----:R-:W-:-:S07]  /*99a0*/  FADD.FTZ R16, R16, 1 ;  /* 0x3f80000010107421 */ /* 0x001fce0000010000 */
[----:B------:R-:W0:Y:S01]  /*99b0*/  MUFU.EX2 R15, R15 ;  /* 0x0000000f000f7308 */ /* 0x000e220000000800 */
[----:B-1----:R-:W-:-:S07]  /*99c0*/  FADD.FTZ R12, R12, 1 ;  /* 0x3f8000000c0c7421 */ /* 0x002fce0000010000 */
[----:B------:R-:W1:Y:S01]  /*99d0*/  MUFU.RCP R16, R16 ;  /* 0x0000001000107308 */ /* 0x000e620000001000 */
[----:B----4-:R-:W-:-:S07]  /*99e0*/  FADD.FTZ R8, R8, 1 ;  /* 0x3f80000008087421 */ /* 0x010fce0000010000 */
[----:B------:R-:W4:Y:S01]  /*99f0*/  MUFU.RCP R12, R12 ;  /* 0x0000000c000c7308 */ /* 0x000f220000001000 */
[----:B0-----:R-:W-:Y:S01]  /*9a00*/  FADD.FTZ R15, R15, 1 ;  /* 0x3f8000000f0f7421 */ /* 0x001fe20000010000 */
[----:B------:R-:W-:-:S06]  /*9a10*/  LEA R68, P1, R76, UR10, 0x1 ;  /* 0x0000000a4c447c11 */ /* 0x000fcc000f8208ff */
[----:B------:R-:W0:Y:S01]  /*9a20*/  MUFU.RCP R8, R8 ;  /* 0x0000000800087308 */ /* 0x000e220000001000 */
[----:B-1----:R-:W-:Y:S01]  /*9a30*/  FMUL.FTZ R16, R82, R16 ;  /* 0x0000001052107220 */ /* 0x002fe20000410000 */
[----:B------:R-:W-:Y:S01]  /*9a40*/  LEA.HI.X R69, R76, UR11, R77, 0x1, P1 ;  /* 0x0000000b4c457c11 */ /* 0x000fe200088f0c4d */
[----:B------:R-:W3:Y:S01]  /*9a50*/  LDL.LU R82, [R1+0x124] ;  /* 0x0001240001527983 */ /* 0x000ee20000300800 */
[----:B------:R-:W-:Y:S01]  /*9a60*/  F2FP.BF16.F32.PACK_AB R125, R125, R72 ;  /* 0x000000487d7d723e */ /* 0x000fe200000010ff */
[----:B------:R-:W-:-:S03]  /*9a70*/  FMUL.FTZ R73, R28, -1.4426950216293334961 ;  /* 0xbfb8aa3b1c497820 */ /* 0x000fc60000410000 */
[----:B------:R-:W1:Y:S01]  /*9a80*/  MUFU.RCP R15, R15 ;  /* 0x0000000f000f7308 */ /* 0x000e620000001000 */
[----:B------:R-:W-:Y:S01]  /*9a90*/  LEA R72, P1, R74, UR10, 0x1 ;  /* 0x0000000a4a487c11 */ /* 0x000fe2000f8208ff */
[----:B------:R-:W3:Y:S01]  /*9aa0*/  LDL.LU R83, [R1+0x22c] ;  /* 0x00022c0001537983 */ /* 0x000ee20000300800 */
[----:B----4-:R-:W-:-:S03]  /*9ab0*/  FMUL.FTZ R12, R84, R12 ;  /* 0x0000000c540c7220 */ /* 0x010fc60000410000 */
[----:B------:R-:W4:Y:S02]  /*9ac0*/  LDL.LU R114, [R1+0x184] ;  /* 0x0001840001727983 */ /* 0x000f240000300800 */
[----:B------:R0:W3:Y:S02]  /*9ad0*/  MUFU.EX2 R85, R73 ;  /* 0x0000004900557308 */ /* 0x0000e40000000800 */
[----:B------:R-:W4:Y:S01]  /*9ae0*/  LDL.LU R88, [R1+0x21c] ;  /* 0x00021c0001587983 */ /* 0x000f220000300800 */
[----:B------:R-:W-:-:S03]  /*9af0*/  LEA R76, P2, R78, UR10, 0x1 ;  /* 0x0000000a4e4c7c11 */ /* 0x000fc6000f8408ff */
[----:B------:R-:W4:Y:S01]  /*9b00*/  LDL.LU R84, [R1+0x128] ;  /* 0x0001280001547983 */ /* 0x000f220000300800 */
[----:B0-----:R-:W-:Y:S01]  /*9b10*/  LEA.HI.X R73, R74, UR11, R75, 0x1, P1 ;  /* 0x0000000b4a497c11 */ /* 0x001fe200088f0c4b */
[----:B------:R-:W-:Y:S01]  /*9b20*/  FMUL.FTZ R8, R86, R8 ;  /* 0x0000000856087220 */ /* 0x000fe20000410000 */
[----:B------:R-:W-:Y:S01]  /*9b30*/  LEA R74, P1, R80, UR10, 0x1 ;  /* 0x0000000a504a7c11 */ /* 0x000fe2000f8208ff */
[----:B------:R-:W4:Y:S01]  /*9b40*/  LDL.LU R87, [R1+0x20c] ;  /* 0x00020c0001577983 */ /* 0x000f220000300800 */
[----:B------:R-:W-:Y:S02]  /*9b50*/  LEA.HI.X R77, R78, UR11, R79, 0x1, P2 ;  /* 0x0000000b4e4d7c11 */ /* 0x000fe400090f0c4f */
[----:B------:R-:W-:Y:S01]  /*9b60*/  LEA.HI.X R75, R80, UR11, R81, 0x1, P1 ;  /* 0x0000000b504b7c11 */ /* 0x000fe200088f0c51 */
[----:B------:R-:W4:Y:S01]  /*9b70*/  LDL.LU R86, [R1+0x134] ;  /* 0x0001340001567983 */ /* 0x000f220000300800 */
[----:B-1----:R-:W-:-:S03]  /*9b80*/  FMUL.FTZ R15, R91, R15 ;  /* 0x0000000f5b0f7220 */ /* 0x002fc60000410000 */
[----:B------:R-:W4:Y:S04]  /*9b90*/  LDL.LU R110, [R1+0x17c] ;  /* 0x00017c00016e7983 */ /* 0x000f280000300800 */
[----:B------:R-:W4:Y:S04]  /*9ba0*/  LDL.LU R113, [R1+0x180] ;  /* 0x0001800001717983 */ /* 0x000f280000300800 */
[----:B------:R-:W4:Y:S01]  /*9bb0*/  LDL.LU R91, [R1+0x138] ;  /* 0x00013800015b7983 */ /* 0x000f220000300800 */
[----:B------:R-:W-:Y:S01]  /*9bc0*/  FMUL.FTZ R19, R90, R19 ;  /* 0x000000135a137220 */ /* 0x000fe20000410000 */
[----:B--2---:R-:W-:-:S04]  /*9bd0*/  LEA R78, P1, R2, UR10, 0x1 ;  /* 0x0000000a024e7c11 */ /* 0x004fc8000f8208ff */
[----:B---3--:R-:W-:Y:S02]  /*9be0*/  LEA.HI.X R79, R2, UR11, R89, 0x1, P1 ;  /* 0x0000000b024f7c11 */ /* 0x008fe400088f0c59 */
[----:B------:R-:W2:Y:S04]  /*9bf0*/  LDL.LU R2, [R1+0x12c] ;  /* 0x00012c0001027983 */ /* 0x000ea80000300800 */
[----:B------:R-:W3:Y:S04]  /*9c00*/  LDL.LU R92, [R1+0x1fc] ;  /* 0x0001fc00015c7983 */ /* 0x000ee80000300800 */
[----:B------:R-:W3:Y:S04]  /*9c10*/  LDL.LU R90, [R1+0x1f0] ;  /* 0x0001f000015a7983 */ /* 0x000ee80000300800 */
[----:B------:R-:W3:Y:S04]  /*9c20*/  LDL.LU R94, [R1+0x140] ;  /* 0x00014000015e7983 */ /* 0x000ee80000300800 */
[----:B------:R-:W3:Y:S01]  /*9c30*/  LDL.LU R124, [R1+0x1e0] ;  /* 0x0001e000017c7983 */ /* 0x000ee20000300800 */
[----:B------:R-:W-:-:S03]  /*9c40*/  FADD.FTZ R85, R85, 1 ;  /* 0x3f80000055557421 */ /* 0x000fc60000010000 */
[----:B------:R-:W3:Y:S01]  /*9c50*/  LDL.LU R112, [R1+0x13c] ;  /* 0x00013c0001707983 */ /* 0x000ee20000300800 */
[----:B------:R0:W1:Y:S03]  /*9c60*/  MUFU.RCP R93, R85 ;  /* 0x00000055005d7308 */ /* 0x0000660000001000 */
[----:B------:R-:W3:Y:S04]  /*9c70*/  LDL.LU R109, [R1+0x16c] ;  /* 0x00016c00016d7983 */ /* 0x000ee80000300800 */
[----:B------:R-:W3:Y:S04]  /*9c80*/  LDL.LU R115, [R1+0x174] ;  /* 0x0001740001737983 */ /* 0x000ee80000300800 */
[----:B------:R-:W3:Y:S04]  /*9c90*/  LDL.LU R108, [R1+0x168] ;  /* 0x00016800016c7983 */ /* 0x000ee80000300800 */
[----:B------:R-:W3:Y:S01]  /*9ca0*/  LDL.LU R111, [R1+0x170] ;  /* 0x00017000016f7983 */ /* 0x000ee20000300800 */
[----:B------:R-:W-:-:S04]  /*9cb0*/  LEA R80, P2, R82, UR10, 0x1 ;  /* 0x0000000a52507c11 */ /* 0x000fc8000f8408ff */
[----:B------:R-:W-:Y:S02]  /*9cc0*/  LEA.HI.X R81, R82, UR11, R83, 0x1, P2 ;  /* 0x0000000b52517c11 */ /* 0x000fe400090f0c53 */
[----:B----4-:R-:W-:-:S04]  /*9cd0*/  LEA R82, P1, R84, UR10, 0x1 ;  /* 0x0000000a54527c11 */ /* 0x010fc8000f8208ff */
[----:B------:R-:W-:Y:S02]  /*9ce0*/  LEA.HI.X R83, R84, UR11, R88, 0x1, P1 ;  /* 0x0000000b54537c11 */ /* 0x000fe400088f0c58 */
[----:B------:R-:W-:-:S04]  /*9cf0*/  LEA R84, P1, R86, UR10, 0x1 ;  /* 0x0000000a56547c11 */ /* 0x000fc8000f8208ff */
[----:B0-----:R-:W-:Y:S02]  /*9d00*/  LEA.HI.X R85, R86, UR11, R87, 0x1, P1 ;  /* 0x0000000b56557c11 */ /* 0x001fe400088f0c57 */
[C---:B------:R-:W-:Y:S02]  /*9d10*/  LEA R86, P1, R91.reuse, UR10, 0x1 ;  /* 0x0000000a5b567c11 */ /* 0x040fe4000f8208ff */
[C---:B--2---:R-:W-:Y:S02]  /*9d20*/  LEA R88, P2, R2.reuse, UR10, 0x1 ;  /* 0x0000000a02587c11 */ /* 0x044fe4000f8408ff */
[----:B---3--:R-:W-:Y:S02]  /*9d30*/  LEA.HI.X R87, R91, UR11, R92, 0x1, P1 ;  /* 0x0000000b5b577c11 */ /* 0x008fe400088f0c5c */
[----:B------:R-:W2:Y:S01]  /*9d40*/  LDL.LU R92, [R1+0x158] ;  /* 0x00015800015c7983 */ /* 0x000ea20000300800 */
[----:B------:R-:W-:-:S03]  /*9d50*/  LEA.HI.X R89, R2, UR11, R90, 0x1, P2 ;  /* 0x0000000b02597c11 */ /* 0x000fc600090f0c5a */
[----:B------:R-:W2:Y:S04]  /*9d60*/  LDL.LU R2, [R1+0x160] ;  /* 0x0001600001027983 */ /* 0x000ea80000300800 */
[----:B------:R-:W3:Y:S01]  /*9d70*/  LDL.LU R95, [R1+0x1c8] ;  /* 0x0001c800015f7983 */ /* 0x000ee20000300800 */
[----:B------:R-:W-:Y:S02]  /*9d80*/  LEA R90, P1, R94, UR10, 0x1 ;  /* 0x0000000a5e5a7c11 */ /* 0x000fe4000f8208ff */
[----:B------:R-:W-:-:S04]  /*9d90*/  MOV R91, R94 ;  /* 0x0000005e005b7202 */ /* 0x000fc80000000f00 */
[----:B------:R-:W-:Y:S02]  /*9da0*/  LEA.HI.X R91, R91, UR11, R124, 0x1, P1 ;  /* 0x0000000b5b5b7c11 */ /* 0x000fe400088f0c7c */
[----:B------:R-:W4:Y:S01]  /*9db0*/  LDL.LU R124, [R1+0x2dc] ;  /* 0x0002dc00017c7983 */ /* 0x000f220000300800 */
[----:B------:R-:W-:Y:S01]  /*9dc0*/  LEA R94, P2, R112, UR10, 0x1 ;  /* 0x0000000a705e7c11 */ /* 0x000fe2000f8408ff */
[----:B-1----:R-:W-:-:S03]  /*9dd0*/  FMUL.FTZ R28, R28, R93 ;  /* 0x0000005d1c1c7220 */ /* 0x002fc60000410000 */
[----:B---3--:R-:W-:Y:S01]  /*9de0*/  LEA.HI.X R95, R112, UR11, R95, 0x1, P2 ;  /* 0x0000000b705f7c11 */ /* 0x008fe200090f0c5f */
[----:B------:R0:W-:Y:S01]  /*9df0*/  STG.E.U16 desc[UR6][R32.64], R125 ;  /* 0x0000007d20007986 */ /* 0x0001e2000c101506 */
[----:B----4-:R-:W-:-:S03]  /*9e00*/  F2FP.BF16.F32.PACK_AB R124, R124, R114 ;  /* 0x000000727c7c723e */ /* 0x010fc600000010ff */
[----:B------:R-:W3:Y:S01]  /*9e10*/  LDL.LU R112, [R1+0x2d8] ;  /* 0x0002d80001707983 */ /* 0x000ee20000300800 */
[----:B------:R-:W-:Y:S01]  /*9e20*/  PRMT R106, R125, 0x7632, R106 ;  /* 0x000076327d6a7816 */ /* 0x000fe2000000006a */
[----:B------:R-:W-:Y:S02]  /*9e30*/  ULDC.64 UR10, c[0x0][0x238] ;  /* 0x00008e00000a7ab9 */ /* 0x000fe40000000a00 */
[----:B------:R-:W4:Y:S04]  /*9e40*/  LDL.LU R114, [R1+0x154] ;  /* 0x0001540001727983 */ /* 0x000f280000300800 */
[----:B------:R-:W4:Y:S01]  /*9e50*/  LDL.LU R93, [R1+0x15c] ;  /* 0x00015c00015d7983 */ /* 0x000f220000300800 */
[----:B0-----:R-:W-:-:S03]  /*9e60*/  F2FP.BF16.F32.PACK_AB R125, R110, R113 ;  /* 0x000000716e7d723e */ /* 0x001fc600000010ff */
[----:B------:R-:W4:Y:S04]  /*9e70*/  LDL.LU R110, [R1+0x10] ;  /* 0x00001000016e7983 */ /* 0x000f280000300800 */
[----:B------:R-:W4:Y:S04]  /*9e80*/  LDL.LU R113, [R1+0x14c] ;  /* 0x00014c0001717983 */ /* 0x000f280000300800 */
[----:B------:R0:W-:Y:S04]  /*9e90*/  STG.E.U16 desc[UR6][R32.64+0x2], R106 ;  /* 0x0000026a20007986 */ /* 0x0001e8000c101506 */
[----:B------:R1:W-:Y:S04]  /*9ea0*/  STG.E.U16 desc[UR6][R32.64+0x4], R124 ;  /* 0x0000047c20007986 */ /* 0x0003e8000c101506 */
[----:B0-----:R-:W4:Y:S01]  /*9eb0*/  LDL.LU R106, [R1+0x2d4] ;  /* 0x0002d400016a7983 */ /* 0x001f220000300800 */
[----:B---3--:R-:W-:-:S02]  /*9ec0*/  PRMT R112, R124, 0x7632, R112 ;  /* 0x000076327c707816 */ /* 0x008fc40000000070 */
[----:B-1----:R-:W-:Y:S02]  /*9ed0*/  F2FP.BF16.F32.PACK_AB R124, R109, R115 ;  /* 0x000000736d7c723e */ /* 0x002fe400000010ff */
[----:B------:R-:W3:Y:S04]  /*9ee0*/  LDL.LU R109, [R1+0x2d0] ;  /* 0x0002d000016d7983 */ /* 0x000ee80000300800 */
[----:B------:R0:W-:Y:S04]  /*9ef0*/  STG.E.U16 desc[UR6][R32.64+0x6], R112 ;  /* 0x0000067020007986 */ /* 0x0001e8000c101506 */
[----:B------:R1:W-:Y:S04]  /*9f00*/  STG.E.U16 desc[UR6][R34.64], R125 ;  /* 0x0000007d22007986 */ /* 0x0003e8000c101506 */
[----:B0-----:R-:W3:Y:S01]  /*9f10*/  LDL.LU R112, [R1+0x1c] ;  /* 0x00001c0001707983 */ /* 0x001ee20000300800 */
[----:B------:R-:W-:-:S03]  /*9f20*/  PRMT R33, R125, 0x7632, R33 ;  /* 0x000076327d217816 */ /* 0x000fc60000000021 */
[----:B------:R-:W3:Y:S01]  /*9f30*/  LDL.LU R115, [R1+0x20] ;  /* 0x0000200001737983 */ /* 0x000ee20000300800 */
[----:B-1----:R-:W-:Y:S02]  /*9f40*/  PRMT R125, R124, 0x7632, R125 ;  /* 0x000076327c7d7816 */ /* 0x002fe4000000007d */
[----:B------:R-:W-:Y:S02]  /*9f50*/  F2FP.BF16.F32.PACK_AB R32, R108, R111 ;  /* 0x0000006f6c20723e */ /* 0x000fe400000010ff */
[----:B------:R-:W3:Y:S04]  /*9f60*/  LDL.LU R108, [R1+0x24] ;  /* 0x00002400016c7983 */ /* 0x000ee80000300800 */
[----:B------:R-:W3:Y:S04]  /*9f70*/  LDL.LU R111, [R1+0x28] ;  /* 0x00002800016f7983 */ /* 0x000ee80000300800 */
[----:B------:R2:W-:Y:S04]  /*9f80*/  STG.E.U16 desc[UR6][R34.64+0x2], R33 ;  /* 0x0000022122007986 */ /* 0x0005e8000c101506 */
[----:B------:R-:W-:Y:S04]  /*9f90*/  STG.E.U16 desc[UR6][R34.64+0x4], R124 ;  /* 0x0000047c22007986 */ /* 0x000fe8000c101506 */
[----:B------:R0:W-:Y:S01]  /*9fa0*/  STG.E.U16 desc[UR6][R34.64+0x6], R125 ;  /* 0x0000067d22007986 */ /* 0x0001e2000c101506 */
[----:B--2---:R-:W-:-:S03]  /*9fb0*/  F2FP.BF16.F32.PACK_AB R33, R92, R2 ;  /* 0x000000025c21723e */ /* 0x004fc600000010ff */
[----:B------:R4:W-:Y:S04]  /*9fc0*/  STG.E.U16 desc[UR6][R36.64], R32 ;  /* 0x0000002024007986 */ /* 0x0009e8000c101506 */
[----:B------:R-:W2:Y:S01]  /*9fd0*/  LDL.LU R92, [R1+0x34] ;  /* 0x00003400015c7983 */ /* 0x000ea20000300800 */
[----:B0-----:R-:W-:-:S03]  /*9fe0*/  PRMT R34, R32, 0x7632, R34 ;  /* 0x0000763220227816 */ /* 0x001fc60000000022 */
[----:B------:R-:W2:Y:S01]  /*9ff0*/  LDL.LU R2, [R1+0x38] ;  /* 0x0000380001027983 */ /* 0x000ea20000300800 */
[----:B----4-:R-:W-:-:S03]  /*a000*/  F2FP.BF16.F32.PACK_AB R32, R114, R93 ;  /* 0x0000005d7220723e */ /* 0x010fc600000010ff */
[----:B------:R-:W4:Y:S04]  /*a010*/  LDL.LU R114, [R1+0x3c] ;  /* 0x00003c0001727983 */ /* 0x000f280000300800 */
[----:B------:R-:W4:Y:S01]  /*a020*/  LDL.LU R93, [R1+0x40] ;  /* 0x00004000015d7983 */ /* 0x000f220000300800 */
[----:B------:R-:W-:-:S03]  /*a030*/  PRMT R35, R33, 0x7632, R35 ;  /* 0x0000763221237816 */ /* 0x000fc60000000023 */
[----:B------:R0:W-:Y:S04]  /*a040*/  STG.E.U16 desc[UR6][R36.64+0x4], R33 ;  /* 0x0000042124007986 */ /* 0x0001e8000c101506 */
[----:B------:R-:W-:Y:S04]  /*a050*/  STG.E.U16 desc[UR6][R36.64+0x2], R34 ;  /* 0x0000022224007986 */ /* 0x000fe8000c101506 */
[----:B------:R1:W-:Y:S01]  /*a060*/  STG.E.U16 desc[UR6][R36.64+0x6], R35 ;  /* 0x0000062324007986 */ /* 0x0003e2000c101506 */
[----:B0-----:R-:W-:-:S03]  /*a070*/  F2FP.BF16.F32.PACK_AB R33, R110, R113 ;  /* 0x000000716e21723e */ /* 0x001fc600000010ff */
[----:B------:R3:W-:Y:S04]  /*a080*/  STG.E.U16 desc[UR6][R38.64], R32 ;  /* 0x0000002026007986 */ /* 0x0007e8000c101506 */
[----:B------:R-:W4:Y:S01]  /*a090*/  LDL.LU R110, [R1+0x4c] ;  /* 0x00004c00016e7983 */ /* 0x000f220000300800 */
[----:B-1----:R-:W-:-:S03]  /*a0a0*/  PRMT R35, R32, 0x7632, R35 ;  /* 0x0000763220237816 */ /* 0x002fc60000000023 */
[----:B------:R-:W4:Y:S01]  /*a0b0*/  LDL.LU R113, [R1+0x54] ;  /* 0x0000540001717983 */ /* 0x000f220000300800 */
[----:B------:R-:W-:-:S03]  /*a0c0*/  PRMT R34, R33, 0x7632, R34 ;  /* 0x0000763221227816 */ /* 0x000fc60000000022 */
[----:B------:R0:W-:Y:S04]  /*a0d0*/  STG.E.U16 desc[UR6][R38.64+0x4], R33 ;  /* 0x0000042126007986 */ /* 0x0001e8000c101506 */
[----:B------:R1:W-:Y:S04]  /*a0e0*/  STG.E.U16 desc[UR6][R38.64+0x2], R35 ;  /* 0x0000022326007986 */ /* 0x0003e8000c101506 */
[----:B------:R1:W-:Y:S01]  /*a0f0*/  STG.E.U16 desc[UR6][R38.64+0x6], R34 ;  /* 0x0000062226007986 */ /* 0x0003e2000c101506 */
[----:B---3--:R-:W-:-:S03]  /*a100*/  F2FP.BF16.F32.PACK_AB R32, R112, R115 ;  /* 0x000000737020723e */ /* 0x008fc600000010ff */
[----:B------:R-:W3:Y:S04]  /*a110*/  LDL.LU R112, [R1+0x5c] ;  /* 0x00005c0001707983 */ /* 0x000ee80000300800 */
[----:B------:R-:W3:Y:S01]  /*a120*/  LDL.LU R115, [R1+0x60] ;  /* 0x0000600001737983 */ /* 0x000ee20000300800 */
[----:B0-----:R-:W-:-:S03]  /*a130*/  F2FP.BF16.F32.PACK_AB R33, R108, R111 ;  /* 0x0000006f6c21723e */ /* 0x001fc600000010ff */
[----:B------:R-:W3:Y:S01]  /*a140*/  LDL.LU R108, [R1+0x6c] ;  /* 0x00006c00016c7983 */ /* 0x000ee20000300800 */
[----:B-1----:R-:W-:-:S03]  /*a150*/  PRMT R35, R32, 0x7632, R35 ;  /* 0x0000763220237816 */ /* 0x002fc60000000023 */
[----:B------:R-:W3:Y:S01]  /*a160*/  LDL.LU R111, [R1+0x70] ;  /* 0x00007000016f7983 */ /* 0x000ee20000300800 */
[----:B------:R-:W-:-:S03]  /*a170*/  PRMT R34, R33, 0x7632, R34 ;  /* 0x0000763221227816 */ /* 0x000fc60000000022 */
[----:B------:R2:W-:Y:S04]  /*a180*/  STG.E.U16 desc[UR6][R40.64], R32 ;  /* 0x0000002028007986 */ /* 0x0005e8000c101506 */
[----:B------:R4:W-:Y:S01]  /*a190*/  STG.E.U16 desc[UR6][R40.64+0x4], R33 ;  /* 0x0000042128007986 */ /* 0x0009e2000c101506 */
[----:B--2---:R-:W-:-:S03]  /*a1a0*/  F2FP.BF16.F32.PACK_AB R32, R92, R2 ;  /* 0x000000025c20723e */ /* 0x004fc600000010ff */
[----:B------:R-:W2:Y:S04]  /*a1b0*/  LDL.LU R92, [R1+0x74] ;  /* 0x00007400015c7983 */ /* 0x000ea80000300800 */
[----:B------:R-:W2:Y:S01]  /*a1c0*/  LDL.LU R2, [R1+0x78] ;  /* 0x0000780001027983 */ /* 0x000ea20000300800 */
[----:B----4-:R-:W-:-:S03]  /*a1d0*/  F2FP.BF16.F32.PACK_AB R33, R114, R93 ;  /* 0x0000005d7221723e */ /* 0x010fc600000010ff */
[----:B------:R-:W4:Y:S04]  /*a1e0*/  LDL.LU R114, [R1+0x84] ;  /* 0x0000840001727983 */ /* 0x000f280000300800 */
[----:B------:R-:W4:Y:S04]  /*a1f0*/  LDL.LU R93, [R1+0x88] ;  /* 0x00008800015d7983 */ /* 0x000f280000300800 */
[----:B------:R0:W-:Y:S04]  /*a200*/  STG.E.U16 desc[UR6][R40.64+0x2], R35 ;  /* 0x0000022328007986 */ /* 0x0001e8000c101506 */
[----:B------:R1:W-:Y:S04]  /*a210*/  STG.E.U16 desc[UR6][R40.64+0x6], R34 ;  /* 0x0000062228007986 */ /* 0x0003e8000c101506 */
[----:B------:R1:W-:Y:S01]  /*a220*/  STG.E.U16 desc[UR6][R42.64], R32 ;  /* 0x000000202a007986 */ /* 0x0003e2000c101506 */
[----:B0-----:R-:W-:-:S03]  /*a230*/  PRMT R35, R32, 0x7632, R35 ;  /* 0x0000763220237816 */ /* 0x001fc60000000023 */
[----:B------:R-:W-:Y:S01]  /*a240*/  STG.E.U16 desc[UR6][R42.64+0x4], R33 ;  /* 0x000004212a007986 */ /* 0x000fe2000c101506 */
[----:B-1----:R-:W-:Y:S02]  /*a250*/  PRMT R34, R33, 0x7632, R34 ;  /* 0x0000763221227816 */ /* 0x002fe40000000022 */
[----:B------:R-:W-:Y:S02]  /*a260*/  F2FP.BF16.F32.PACK_AB R32, R110, R113 ;  /* 0x000000716e20723e */ /* 0x000fe400000010ff */
[----:B------:R-:W4:Y:S04]  /*a270*/  LDL.LU R110, [R1+0x8c] ;  /* 0x00008c00016e7983 */ /* 0x000f280000300800 */
[----:B------:R-:W4:Y:S04]  /*a280*/  LDL.LU R113, [R1+0x90] ;  /* 0x0000900001717983 */ /* 0x000f280000300800 */
[----:B------:R0:W-:Y:S04]  /*a290*/  STG.E.U16 desc[UR6][R42.64+0x2], R35 ;  /* 0x000002232a007986 */ /* 0x0001e8000c101506 */
[----:B------:R1:W-:Y:S04]  /*a2a0*/  STG.E.U16 desc[UR6][R42.64+0x6], R34 ;  /* 0x000006222a007986 */ /* 0x0003e8000c101506 */
[----:B------:R1:W-:Y:S01]  /*a2b0*/  STG.E.U16 desc[UR6][R44.64], R32 ;  /* 0x000000202c007986 */ /* 0x0003e2000c101506 */
[----:B0-----:R-:W-:-:S05]  /*a2c0*/  PRMT R35, R32, 0x7632, R35 ;  /* 0x0000763220237816 */ /* 0x001fca0000000023 */
[----:B------:R0:W-:Y:S01]  /*a2d0*/  STG.E.U16 desc[UR6][R44.64+0x2], R35 ;  /* 0x000002232c007986 */ /* 0x0001e2000c101506 */
[----:B---3--:R-:W-:-:S03]  /*a2e0*/  F2FP.BF16.F32.PACK_AB R33, R112, R115 ;  /* 0x000000737021723e */ /* 0x008fc600000010ff */
[----:B------:R-:W3:Y:S01]  /*a2f0*/  LDL.LU R112, [R1+0x9c] ;  /* 0x00009c0001707983 */ /* 0x000ee20000300800 */
[----:B-1----:R-:W-:-:S03]  /*a300*/  PRMT R34, R33, 0x7632, R34 ;  /* 0x0000763221227816 */ /* 0x002fc60000000022 */
[----:B------:R-:W3:Y:S01]  /*a310*/  LDL.LU R115, [R1+0xa0] ;  /* 0x0000a00001737983 */ /* 0x000ee20000300800 */
[----:B------:R-:W-:-:S03]  /*a320*/  F2FP.BF16.F32.PACK_AB R32, R108, R111 ;  /* 0x0000006f6c20723e */ /* 0x000fc600000010ff */
[----:B------:R-:W3:Y:S04]  /*a330*/  LDL.LU R125, [R1+0xa4] ;  /* 0x0000a400017d7983 */ /* 0x000ee80000300800 */
[----:B------:R-:W3:Y:S01]  /*a340*/  LDL.LU R124, [R1+0xa8] ;  /* 0x0000a800017c7983 */ /* 0x000ee20000300800 */
[----:B0-----:R-:W-:-:S03]  /*a350*/  PRMT R35, R32, 0x7632, R35 ;  /* 0x0000763220237816 */ /* 0x001fc60000000023 */
[----:B------:R-:W3:Y:S04]  /*a360*/  LDL.LU R108, [R1+0x2cc] ;  /* 0x0002cc00016c7983 */ /* 0x000ee80000300800 */
[----:B------:R2:W-:Y:S04]  /*a370*/  STG.E.U16 desc[UR6][R44.64+0x4], R33 ;  /* 0x000004212c007986 */ /* 0x0005e8000c101506 */
[----:B------:R-:W3:Y:S04]  /*a380*/  LDL.LU R111, [R1+0x2c8] ;  /* 0x0002c800016f7983 */ /* 0x000ee80000300800 */
[----:B------:R-:W-:Y:S01]  /*a390*/  STG.E.U16 desc[UR6][R44.64+0x6], R34 ;  /* 0x000006222c007986 */ /* 0x000fe2000c101506 */
[----:B--2---:R-:W-:-:S03]  /*a3a0*/  F2FP.BF16.F32.PACK_AB R33, R92, R2 ;  /* 0x000000025c21723e */ /* 0x004fc600000010ff */
[----:B------:R4:W-:Y:S04]  /*a3b0*/  STG.E.U16 desc[UR6][R46.64], R32 ;  /* 0x000000202e007986 */ /* 0x0009e8000c101506 */
[----:B------:R-:W2:Y:S04]  /*a3c0*/  LDL.LU R92, [R1+0xb4] ;  /* 0x0000b400015c7983 */ /* 0x000ea80000300800 */
[----:B------:R-:W2:Y:S01]  /*a3d0*/  LDL.LU R2, [R1+0xb8] ;  /* 0x0000b80001027983 */ /* 0x000ea20000300800 */
[----:B----4-:R-:W-:-:S03]  /*a3e0*/  F2FP.BF16.F32.PACK_AB R32, R114, R93 ;  /* 0x0000005d7220723e */ /* 0x010fc600000010ff */
[----:B------:R-:W4:Y:S04]  /*a3f0*/  LDL.LU R114, [R1+0xbc] ;  /* 0x0000bc0001727983 */ /* 0x000f280000300800 */
[----:B------:R-:W4:Y:S01]  /*a400*/  LDL.LU R93, [R1+0xc0] ;  /* 0x0000c000015d7983 */ /* 0x000f220000300800 */
[----:B------:R-:W-:-:S03]  /*a410*/  PRMT R34, R33, 0x7632, R34 ;  /* 0x0000763221227816 */ /* 0x000fc60000000022 */
[----:B------:R0:W-:Y:S04]  /*a420*/  STG.E.U16 desc[UR6][R46.64+0x4], R33 ;  /* 0x000004212e007986 */ /* 0x0001e8000c101506 */
[----:B------:R1:W-:Y:S04]  /*a430*/  STG.E.U16 desc[UR6][R46.64+0x2], R35 ;  /* 0x000002232e007986 */ /* 0x0003e8000c101506 */
[----:B------:R1:W-:Y:S04]  /*a440*/  STG.E.U16 desc[UR6][R46.64+0x6], R34 ;  /* 0x000006222e007986 */ /* 0x0003e8000c101506 */
[----:B------:R3:W-:Y:S01]  /*a450*/  STG.E.U16 desc[UR6][R48.64], R32 ;  /* 0x0000002030007986 */ /* 0x0007e2000c101506 */
[----:B0-----:R-:W-:-:S03]  /*a460*/  F2FP.BF16.F32.PACK_AB R33, R110, R113 ;  /* 0x000000716e21723e */ /* 0x001fc600000010ff */
[----:B------:R-:W4:Y:S01]  /*a470*/  LDL.LU R110, [R1+0x2c4] ;  /* 0x0002c400016e7983 */ /* 0x000f220000300800 */
[----:B-1----:R-:W-:Y:S02]  /*a480*/  PRMT R35, R32, 0x7632, R35 ;  /* 0x0000763220237816 */ /* 0x002fe40000000023 */
[----:B------:R-:W-:Y:S01]  /*a490*/  PRMT R34, R33, 0x7632, R34 ;  /* 0x0000763221227816 */ /* 0x000fe20000000022 */
[----:B------:R-:W4:Y:S04]  /*a4a0*/  LDL.LU R113, [R1+0x2c0] ;  /* 0x0002c00001717983 */ /* 0x000f280000300800 */
[----:B------:R-:W4:Y:S04]  /*a4b0*/  LDL.LU R46, [R1+0xc8] ;  /* 0x0000c800012e7983 */ /* 0x000f280000300800 */
        /* <DEDUP_REMOVED lines=8> */
[----:B-1----:R-:W-:Y:S02]  /*a540*/  PRMT R35, R32, 0x7632, R35 ;  /* 0x0000763220237816 */ /* 0x002fe40000000023 */
[----:B------:R-:W-:Y:S01]  /*a550*/  PRMT R34, R33, 0x7632, R34 ;  /* 0x0000763221227816 */ /* 0x000fe20000000022 */
[----:B------:R-:W3:Y:S04]  /*a560*/  LDL.LU R124, [R1+0xb0] ;  /* 0x0000b000017c7983 */ /* 0x000ee80000300800 */
[----:B------:R-:W3:Y:S04]  /*a570*/  LDL.LU R48, [R1+0x148] ;  /* 0x0001480001307983 */ /* 0x000ee80000300800 */
[----:B------:R2:W-:Y:S04]  /*a580*/  STG.E.U16 desc[UR6][R50.64], R32 ;  /* 0x0000002032007986 */ /* 0x0005e8000c101506 */
[----:B------:R-:W3:Y:S04]  /*a590*/  LDL.LU R49, [R1+0xc4] ;  /* 0x0000c40001317983 */ /* 0x000ee80000300800 */
[----:B------:R4:W-:Y:S01]  /*a5a0*/  STG.E.U16 desc[UR6][R50.64+0x4], R33 ;  /* 0x0000042132007986 */ /* 0x0009e2000c101506 */
[----:B--2---:R-:W-:-:S03]  /*a5b0*/  F2FP.BF16.F32.PACK_AB R32, R92, R2 ;  /* 0x000000025c20723e */ /* 0x004fc600000010ff */
[----:B------:R-:W2:Y:S04]  /*a5c0*/  LDL.LU R92, [R1+0x94] ;  /* 0x00009400015c7983 */ /* 0x000ea80000300800 */
[----:B------:R-:W2:Y:S01]  /*a5d0*/  LDL.LU R2, [R1+0x98] ;  /* 0x0000980001027983 */ /* 0x000ea20000300800 */
[----:B----4-:R-:W-:-:S03]  /*a5e0*/  F2FP.BF16.F32.PACK_AB R33, R114, R93 ;  /* 0x0000005d7221723e */ /* 0x010fc600000010ff */
[----:B------:R-:W-:Y:S04]  /*a5f0*/  STG.E.U16 desc[UR6][R50.64+0x2], R35 ;  /* 0x0000022332007986 */ /* 0x000fe8000c101506 */
[----:B------:R-:W4:Y:S04]  /*a600*/  LDL.LU R114, [R1+0x2b4] ;  /* 0x0002b40001727983 */ /* 0x000f280000300800 */
[----:B------:R-:W4:Y:S04]  /*a610*/  LDL.LU R93, [R1+0x2b0] ;  /* 0x0002b000015d7983 */ /* 0x000f280000300800 */
[----:B------:R0:W-:Y:S04]  /*a620*/  STG.E.U16 desc[UR6][R50.64+0x6], R34 ;  /* 0x0000062232007986 */ /* 0x0001e8000c101506 */
[----:B0-----:R-:W2:Y:S01]  /*a630*/  LDL.LU R51, [R1+0xcc] ;  /* 0x0000cc0001337983 */ /* 0x001ea20000300800 */
[----:B------:R-:W-:-:S02]  /*a640*/  PRMT R34, R33, 0x7610, R34 ;  /* 0x0000761021227816 */ /* 0x000fc40000000022 */
[----:B------:R-:W-:Y:S01]  /*a650*/  PRMT R33, R33, 0x7632, R33 ;  /* 0x0000763221217816 */ /* 0x000fe20000000021 */
[----:B------:R-:W-:Y:S01]  /*a660*/  STG.E.U16 desc[UR6][R52.64], R32 ;  /* 0x0000002034007986 */ /* 0x000fe2000c101506 */
[----:B------:R-:W-:-:S03]  /*a670*/  PRMT R35, R32, 0x7632, R35 ;  /* 0x0000763220237816 */ /* 0x000fc60000000023 */
[----:B------:R3:W-:Y:S04]  /*a680*/  STG.E.U16 desc[UR6][R52.64+0x4], R34 ;  /* 0x0000042234007986 */ /* 0x0007e8000c101506 */
[----:B------:R-:W4:Y:S04]  /*a690*/  LDL.LU R50, [R1+0x44] ;  /* 0x0000440001327983 */ /* 0x000f280000300800 */
[----:B------:R-:W-:Y:S04]  /*a6a0*/  STG.E.U16 desc[UR6][R52.64+0x6], R33 ;  /* 0x0000062134007986 */ /* 0x000fe8000c101506 */
[----:B------:R0:W-:Y:S01]  /*a6b0*/  STG.E.U16 desc[UR6][R52.64+0x2], R35 ;  /* 0x0000022334007986 */ /* 0x0001e2000c101506 */
[----:B---3--:R-:W-:-:S04]  /*a6c0*/  F2FP.BF16.F32.PACK_AB R34, R49, R46 ;  /* 0x0000002e3122723e */ /* 0x008fc800000010ff */
[----:B0-----:R-:W-:Y:S01]  /*a6d0*/  PRMT R35, R34, 0x7632, R35 ;  /* 0x0000763222237816 */ /* 0x001fe20000000023 */
[----:B------:R-:W-:Y:S04]  /*a6e0*/  STG.E.U16 desc[UR6][R54.64+0x4], R34 ;  /* 0x0000042236007986 */ /* 0x000fe8000c101506 */
[----:B------:R-:W-:Y:S01]  /*a6f0*/  STG.E.U16 desc[UR6][R54.64+0x6], R35 ;  /* 0x0000062336007986 */ /* 0x000fe2000c101506 */
[----:B--2---:R-:W-:-:S03]  /*a700*/  F2FP.BF16.F32.PACK_AB R32, R51, R48 ;  /* 0x000000303320723e */ /* 0x004fc600000010ff */
[----:B------:R-:W4:Y:S01]  /*a710*/  LDL.LU R51, [R1+0x48] ;  /* 0x0000480001337983 */ /* 0x000f220000300800 */
[----:B------:R-:W-:-:S03]  /*a720*/  PRMT R33, R32, 0x7632, R33 ;  /* 0x0000763220217816 */ /* 0x000fc60000000021 */
[----:B------:R-:W2:Y:S04]  /*a730*/  LDL.LU R48, [R1+0x2c] ;  /* 0x00002c0001307983 */ /* 0x000ea80000300800 */
[----:B------:R-:W2:Y:S04]  /*a740*/  LDL.LU R49, [R1+0x30] ;  /* 0x0000300001317983 */ /* 0x000ea80000300800 */
[----:B------:R-:W3:Y:S04]  /*a750*/  LDL.LU R52, [R1+0x64] ;  /* 0x0000640001347983 */ /* 0x000ee80000300800 */
[----:B------:R-:W3:Y:S04]  /*a760*/  LDL.LU R53, [R1+0x68] ;  /* 0x0000680001357983 */ /* 0x000ee80000300800 */
[----:B------:R0:W-:Y:S04]  /*a770*/  STG.E.U16 desc[UR6][R54.64], R32 ;  /* 0x0000002036007986 */ /* 0x0001e8000c101506 */
[----:B------:R-:W4:Y:S04]  /*a780*/  LDL.LU R46, [R1+0x14] ;  /* 0x00001400012e7983 */ /* 0x000f280000300800 */
[----:B------:R1:W-:Y:S01]  /*a790*/  STG.E.U16 desc[UR6][R54.64+0x2], R33 ;  /* 0x0000022136007986 */ /* 0x0003e2000c101506 */
[----:B0-----:R-:W-:-:S03]  /*a7a0*/  F2FP.BF16.F32.PACK_AB R32, R125, R124 ;  /* 0x0000007c7d20723e */ /* 0x001fc600000010ff */
[----:B------:R-:W4:Y:S04]  /*a7b0*/  LDL.LU R125, [R1+0x18] ;  /* 0x00001800017d7983 */ /* 0x000f280000300800 */
[----:B------:R-:W2:Y:S01]  /*a7c0*/  LDL.LU R124, [R1+0x8] ;  /* 0x00000800017c7983 */ /* 0x000ea20000300800 */
[----:B-1----:R-:W-:-:S03]  /*a7d0*/  F2FP.BF16.F32.PACK_AB R33, R92, R2 ;  /* 0x000000025c21723e */ /* 0x002fc600000010ff */
[----:B------:R-:W2:Y:S04]  /*a7e0*/  LDL.LU R92, [R1+0x2ac] ;  /* 0x0002ac00015c7983 */ /* 0x000ea80000300800 */
[----:B------:R-:W2:Y:S04]  /*a7f0*/  LDL.LU R2, [R1+0x2a8] ;  /* 0x0002a80001027983 */ /* 0x000ea80000300800 */
[----:B------:R-:W2:Y:S04]  /*a800*/  LDL.LU R54, [R1+0x7c] ;  /* 0x00007c0001367983 */ /* 0x000ea80000300800 */
[----:B------:R-:W2:Y:S01]  /*a810*/  LDL.LU R55, [R1+0x80] ;  /* 0x0000800001377983 */ /* 0x000ea20000300800 */
[----:B------:R-:W-:-:S02]  /*a820*/  PRMT R34, R32, 0x7632, R34 ;  /* 0x0000763220227816 */ /* 0x000fc40000000022 */
[----:B------:R-:W-:Y:S01]  /*a830*/  PRMT R35, R33, 0x7632, R35 ;  /* 0x0000763221237816 */ /* 0x000fe20000000023 */
[----:B------:R-:W-:Y:S04]  /*a840*/  STG.E.U16 desc[UR6][R56.64], R32 ;  /* 0x0000002038007986 */ /* 0x000fe8000c101506 */
[----:B------:R3:W-:Y:S04]  /*a850*/  STG.E.U16 desc[UR6][R56.64+0x4], R33 ;  /* 0x0000042138007986 */ /* 0x0007e8000c101506 */
[----:B------:R-:W-:Y:S04]  /*a860*/  STG.E.U16 desc[UR6][R56.64+0x2], R34 ;  /* 0x0000022238007986 */ /* 0x000fe8000c101506 */
[----:B------:R0:W-:Y:S01]  /*a870*/  STG.E.U16 desc[UR6][R56.64+0x6], R35 ;  /* 0x0000062338007986 */ /* 0x0001e2000c101506 */
[----:B---3--:R-:W-:-:S04]  /*a880*/  F2FP.BF16.F32.PACK_AB R33, R52, R53 ;  /* 0x000000353421723e */ /* 0x008fc800000010ff */
[----:B0-----:R-:W-:Y:S01]  /*a890*/  PRMT R35, R33, 0x7632, R35 ;  /* 0x0000763221237816 */ /* 0x001fe20000000023 */
[----:B------:R-:W-:Y:S04]  /*a8a0*/  STG.E.U16 desc[UR6][R58.64+0x4], R33 ;  /* 0x000004213a007986 */ /* 0x000fe8000c101506 */
[----:B------:R-:W-:Y:S01]  /*a8b0*/  STG.E.U16 desc[UR6][R58.64+0x6], R35 ;  /* 0x000006233a007986 */ /* 0x000fe2000c101506 */
[----:B----4-:R-:W-:Y:S02]  /*a8c0*/  F2FP.BF16.F32.PACK_AB R36, R46, R125 ;  /* 0x0000007d2e24723e */ /* 0x010fe400000010ff */
[----:B--2---:R-:W-:-:S04]  /*a8d0*/  F2FP.BF16.F32.PACK_AB R32, R54, R55 ;  /* 0x000000373620723e */ /* 0x004fc800000010ff */
[----:B------:R-:W-:Y:S01]  /*a8e0*/  PRMT R34, R32, 0x7632, R34 ;  /* 0x0000763220227816 */ /* 0x000fe20000000022 */
[----:B------:R0:W-:Y:S01]  /*a8f0*/  STG.E.U16 desc[UR6][R58.64], R32 ;  /* 0x000000203a007986 */ /* 0x0001e2000c101506 */
[----:B------:R-:W-:-:S03]  /*a900*/  F2FP.BF16.F32.PACK_AB R38, R124, R2 ;  /* 0x000000027c26723e */ /* 0x000fc600000010ff */
[----:B------:R1:W-:Y:S04]  /*a910*/  STG.E.U16 desc[UR6][R58.64+0x2], R34 ;  /* 0x000002223a007986 */ /* 0x0003e8000c101506 */
[----:B------:R-:W2:Y:S01]  /*a920*/  LDL.LU R2, [R1+0x2a4] ;  /* 0x0002a40001027983 */ /* 0x000ea20000300800 */
[----:B0-----:R-:W-:-:S04]  /*a930*/  F2FP.BF16.F32.PACK_AB R32, R50, R51 ;  /* 0x000000333220723e */ /* 0x001fc800000010ff */
[----:B-1----:R-:W-:Y:S01]  /*a940*/  PRMT R34, R32, 0x7632, R34 ;  /* 0x0000763220227816 */ /* 0x002fe20000000022 */
[----:B------:R0:W-:Y:S02]  /*a950*/  STG.E.U16 desc[UR6][R60.64], R32 ;  /* 0x000000203c007986 */ /* 0x0001e4000c101506 */
[----:B0-----:R-:W-:Y:S02]  /*a960*/  F2FP.BF16.F32.PACK_AB R32, R93, R92 ;  /* 0x0000005c5d20723e */ /* 0x001fe400000010ff */
[----:B------:R0:W5:Y:S04]  /*a970*/  LDL.LU R93, [R1+0x2a0] ;  /* 0x0002a000015d7983 */ /* 0x0001680000300800 */
[----:B------:R0:W5:Y:S04]  /*a980*/  LDL.LU R92, [R1+0x29c] ;  /* 0x00029c00015c7983 */ /* 0x0001680000300800 */
[----:B------:R-:W3:Y:S04]  /*a990*/  LDL.LU R125, [R1+0x144] ;  /* 0x00014400017d7983 */ /* 0x000ee80000300800 */
[----:B------:R-:W4:Y:S01]  /*a9a0*/  LDL.LU R124, [R1+0x188] ;  /* 0x00018800017c7983 */ /* 0x000f220000300800 */
[----:B------:R-:W-:-:S02]  /*a9b0*/  F2FP.BF16.F32.PACK_AB R33, R48, R49 ;  /* 0x000000313021723e */ /* 0x000fc400000010ff */
[----:B------:R-:W-:Y:S02]  /*a9c0*/  PRMT R35, R36, 0x7632, R35 ;  /* 0x0000763224237816 */ /* 0x000fe40000000023 */
[----:B------:R-:W-:Y:S01]  /*a9d0*/  PRMT R37, R33, 0x7632, R37 ;  /* 0x0000763221257816 */ /* 0x000fe20000000025 */
[----:B------:R1:W-:Y:S01]  /*a9e0*/  STG.E.U16 desc[UR6][R60.64+0x4], R33 ;  /* 0x000004213c007986 */ /* 0x0003e2000c101506 */
[----:B------:R-:W-:Y:S02]  /*a9f0*/  PRMT R39, R38, 0x7632, R39 ;  /* 0x0000763226277816 */ /* 0x000fe40000000027 */
[----:B------:R-:W-:Y:S01]  /*aa00*/  F2FP.BF16.F32.PACK_AB R114, R115, R114 ;  /* 0x000000727372723e */ /* 0x000fe200000010ff */
[----:B------:R0:W-:Y:S01]  /*aa10*/  STG.E.U16 desc[UR6][R60.64+0x2], R34 ;  /* 0x000002223c007986 */ /* 0x0001e2000c101506 */
[----:B------:R-:W-:Y:S02]  /*aa20*/  F2FP.BF16.F32.PACK_AB R112, R113, R112 ;  /* 0x000000707170723e */ /* 0x000fe400000010ff */
[----:B------:R-:W-:Y:S01]  /*aa30*/  F2FP.BF16.F32.PACK_AB R110, R111, R110 ;  /* 0x0000006e6f6e723e */ /* 0x000fe200000010ff */
[----:B------:R-:W-:Y:S01]  /*aa40*/  STG.E.U16 desc[UR6][R60.64+0x6], R37 ;  /* 0x000006253c007986 */ /* 0x000fe2000c101506 */
[----:B------:R-:W-:-:S02]  /*aa50*/  F2FP.BF16.F32.PACK_AB R106, R107, R106 ;  /* 0x0000006a6b6a723e */ /* 0x000fc400000010ff */
[----:B-1----:R-:W-:Y:S01]  /*aa60*/  PRMT R33, R32, 0x7632, R33 ;  /* 0x0000763220217816 */ /* 0x002fe20000000021 */
[----:B------:R-:W-:Y:S01]  /*aa70*/  STG.E.U16 desc[UR6][R62.64], R36 ;  /* 0x000000243e007986 */ /* 0x000fe2000c101506 */
[----:B------:R-:W-:Y:S02]  /*aa80*/  F2FP.BF16.F32.PACK_AB R108, R109, R108 ;  /* 0x0000006c6d6c723e */ /* 0x000fe400000010ff */
[----:B0-----:R-:W-:Y:S01]  /*aa90*/  PRMT R34, R114, 0x7632, R34 ;  /* 0x0000763272227816 */ /* 0x001fe20000000022 */
[----:B------:R0:W-:Y:S04]  /*aaa0*/  STG.E.U16 desc[UR6][R62.64+0x2], R35 ;  /* 0x000002233e007986 */ /* 0x0001e8000c101506 */
[----:B------:R-:W-:Y:S04]  /*aab0*/  STG.E.U16 desc[UR6][R62.64+0x4], R38 ;  /* 0x000004263e007986 */ /* 0x000fe8000c101506 */
[----:B------:R-:W-:Y:S01]  /*aac0*/  STG.E.U16 desc[UR6][R62.64+0x6], R39 ;  /* 0x000006273e007986 */ /* 0x000fe2000c101506 */
[----:B------:R-:W-:-:S03]  /*aad0*/  F2FP.BF16.F32.PACK_AB R104, R105, R104 ;  /* 0x000000686968723e */ /* 0x000fc600000010ff */
[----:B------:R1:W-:Y:S01]  /*aae0*/  STG.E.U16 desc[UR6][R64.64], R32 ;  /* 0x0000002040007986 */ /* 0x0003e2000c101506 */
[----:B0-----:R-:W-:-:S03]  /*aaf0*/  PRMT R35, R112, 0x7632, R35 ;  /* 0x0000763270237816 */ /* 0x001fc60000000023 */
[----:B------:R0:W-:Y:S01]  /*ab00*/  STG.E.U16 desc[UR6][R64.64+0x2], R33 ;  /* 0x0000022140007986 */ /* 0x0001e2000c101506 */
[----:B------:R-:W-:Y:S02]  /*ab10*/  F2FP.BF16.F32.PACK_AB R102, R103, R102 ;  /* 0x000000666766723e */ /* 0x000fe400000010ff */
[----:B------:R-:W-:Y:S01]  /*ab20*/  F2FP.BF16.F32.PACK_AB R100, R101, R100 ;  /* 0x000000646564723e */ /* 0x000fe200000010ff */
[----:B------:R-:W-:Y:S01]  /*ab30*/  STG.E.U16 desc[UR6][R64.64+0x4], R114 ;  /* 0x0000047240007986 */ /* 0x000fe2000c101506 */
[----:B------:R-:W-:Y:S02]  /*ab40*/  F2FP.BF16.F32.PACK_AB R98, R99, R98 ;  /* 0x000000626362723e */ /* 0x000fe400000010ff */
[----:B-1----:R-:W-:Y:S01]  /*ab50*/  PRMT R32, R110, 0x7632, R32 ;  /* 0x000076326e207816 */ /* 0x002fe20000000020 */
[----:B------:R1:W-:Y:S01]  /*ab60*/  STG.E.U16 desc[UR6][R64.64+0x6], R34 ;  /* 0x0000062240007986 */ /* 0x0003e2000c101506 */
[----:B0-----:R-:W-:-:S03]  /*ab70*/  PRMT R33, R106, 0x7632, R33 ;  /* 0x000076326a217816 */ /* 0x001fc60000000021 */
[----:B------:R-:W-:Y:S01]  /*ab80*/  STG.E.U16 desc[UR6][R66.64], R112 ;  /* 0x0000007042007986 */ /* 0x000fe2000c101506 */
[----:B------:R-:W-:Y:S02]  /*ab90*/  F2FP.BF16.F32.PACK_AB R96, R97, R96 ;  /* 0x000000606160723e */ /* 0x000fe400000010ff */
[----:B------:R-:W-:Y:S01]  /*aba0*/  F2FP.BF16.F32.PACK_AB R30, R31, R30 ;  /* 0x0000001e1f1e723e */ /* 0x000fe200000010ff */
[----:B------:R0:W-:Y:S01]  /*abb0*/  STG.E.U16 desc[UR6][R66.64+0x2], R35 ;  /* 0x0000022342007986 */ /* 0x0001e2000c101506 */
[----:B------:R-:W-:Y:S02]  /*abc0*/  F2FP.BF16.F32.PACK_AB R27, R29, R27 ;  /* 0x0000001b1d1b723e */ /* 0x000fe400000010ff */
[----:B------:R-:W-:Y:S01]  /*abd0*/  F2FP.BF16.F32.PACK_AB R25, R26, R25 ;  /* 0x000000191a19723e */ /* 0x000fe200000010ff */
[----:B------:R-:W-:Y:S01]  /*abe0*/  STG.E.U16 desc[UR6][R66.64+0x4], R110 ;  /* 0x0000046e42007986 */ /* 0x000fe2000c101506 */
[----:B-1----:R-:W-:Y:S02]  /*abf0*/  PRMT R34, R108, 0x7632, R34 ;  /* 0x000076326c227816 */ /* 0x002fe40000000022 */
[----:B------:R-:W-:Y:S01]  /*ac00*/  F2FP.BF16.F32.PACK_AB R23, R24, R23 ;  /* 0x000000171817723e */ /* 0x000fe200000010ff */
[----:B------:R1:W-:Y:S01]  /*ac10*/  STG.E.U16 desc[UR6][R66.64+0x6], R32 ;  /* 0x0000062042007986 */ /* 0x0003e2000c101506 */
[----:B------:R-:W-:-:S02]  /*ac20*/  F2FP.BF16.F32.PACK_AB R21, R22, R21 ;  /* 0x000000151615723e */ /* 0x000fc400000010ff */
[----:B------:R-:W-:Y:S01]  /*ac30*/  PRMT R36, R100, 0x7632, R36 ;  /* 0x0000763264247816 */ /* 0x000fe20000000024 */
[----:B------:R1:W-:Y:S01]  /*ac40*/  STG.E.U16 desc[UR6][R68.64+0x6], R33 ;  /* 0x0000062144007986 */ /* 0x0003e2000c101506 */
[----:B0-----:R-:W-:Y:S02]  /*ac50*/  PRMT R35, R104, 0x7632, R35 ;  /* 0x0000763268237816 */ /* 0x001fe40000000023 */
[----:B------:R-:W-:Y:S02]  /*ac60*/  F2FP.BF16.F32.PACK_AB R19, R20, R19 ;  /* 0x000000131413723e */ /* 0x000fe400000010ff */
[----:B------:R-:W-:Y:S02]  /*ac70*/  F2FP.BF16.F32.PACK_AB R17, R18, R17 ;  /* 0x000000111211723e */ /* 0x000fe400000010ff */
[----:B-1----:R-:W-:Y:S02]  /*ac80*/  PRMT R32, R102, 0x7632, R32 ;  /* 0x0000763266207816 */ /* 0x002fe40000000020 */
[----:B------:R-:W-:-:S02]  /*ac90*/  PRMT R37, R96, 0x7632, R37 ;  /* 0x0000763260257816 */ /* 0x000fc40000000025 */
[----:B------:R-:W-:Y:S02]  /*aca0*/  PRMT R33, R98, 0x7632, R33 ;  /* 0x0000763262217816 */ /* 0x000fe40000000021 */
[----:B------:R-:W-:Y:S02]  /*acb0*/  PRMT R29, R30, 0x7632, R29 ;  /* 0x000076321e1d7816 */ /* 0x000fe4000000001d */
[----:B------:R-:W-:Y:S02]  /*acc0*/  F2FP.BF16.F32.PACK_AB R15, R16, R15 ;  /* 0x0000000f100f723e */ /* 0x000fe400000010ff */
[----:B------:R-:W-:Y:S01]  /*acd0*/  F2FP.BF16.F32.PACK_AB R13, R14, R13 ;  /* 0x0000000d0e0d723e */ /* 0x000fe200000010ff */
[----:B------:R-:W-:Y:S01]  /*ace0*/  STG.E.U16 desc[UR6][R68.64], R108 ;  /* 0x0000006c44007986 */ /* 0x000fe2000c101506 */
[----:B------:R-:W-:Y:S02]  /*acf0*/  PRMT R38, R27, 0x7632, R38 ;  /* 0x000076321b267816 */ /* 0x000fe40000000026 */
[----:B------:R-:W-:Y:S01]  /*ad00*/  PRMT R24, R25, 0x7632, R24 ;  /* 0x0000763219187816 */ /* 0x000fe20000000018 */
[----:B------:R-:W-:Y:S01]  /*ad10*/  STG.E.U16 desc[UR6][R68.64+0x2], R34 ;  /* 0x0000022244007986 */ /* 0x000fe2000c101506 */
[----:B------:R-:W-:-:S02]  /*ad20*/  F2FP.BF16.F32.PACK_AB R11, R12, R11 ;  /* 0x0000000b0c0b723e */ /* 0x000fc400000010ff */
[----:B------:R-:W-:Y:S01]  /*ad30*/  F2FP.BF16.F32.PACK_AB R9, R10, R9 ;  /* 0x000000090a09723e */ /* 0x000fe200000010ff */
[----:B------:R-:W-:Y:S01]  /*ad40*/  STG.E.U16 desc[UR6][R68.64+0x4], R106 ;  /* 0x0000046a44007986 */ /* 0x000fe2000c101506 */
[----:B------:R-:W-:Y:S02]  /*ad50*/  PRMT R39, R23, 0x7632, R39 ;  /* 0x0000763217277816 */ /* 0x000fe40000000027 */
[----:B------:R-:W-:Y:S01]  /*ad60*/  PRMT R20, R21, 0x7632, R20 ;  /* 0x0000763215147816 */ /* 0x000fe20000000014 */
[----:B------:R-:W-:Y:S01]  /*ad70*/  STG.E.U16 desc[UR6][R70.64], R104 ;  /* 0x0000006846007986 */ /* 0x000fe2000c101506 */
[----:B------:R-:W-:Y:S02]  /*ad80*/  F2FP.BF16.F32.PACK_AB R7, R8, R7 ;  /* 0x000000070807723e */ /* 0x000fe400000010ff */
[----:B------:R-:W-:Y:S01]  /*ad90*/  F2FP.BF16.F32.PACK_AB R5, R6, R5 ;  /* 0x000000050605723e */ /* 0x000fe200000010ff */
[----:B------:R-:W-:Y:S01]  /*ada0*/  STG.E.U16 desc[UR6][R70.64+0x2], R35 ;  /* 0x0000022346007986 */ /* 0x000fe2000c101506 */
[----:B------:R-:W-:-:S02]  /*adb0*/  PRMT R40, R19, 0x7632, R40 ;  /* 0x0000763213287816 */ /* 0x000fc40000000028 */
[----:B------:R-:W-:Y:S01]  /*adc0*/  PRMT R16, R17, 0x7632, R16 ;  /* 0x0000763211107816 */ /* 0x000fe20000000010 */
[----:B------:R-:W-:Y:S01]  /*add0*/  STG.E.U16 desc[UR6][R70.64+0x4], R102 ;  /* 0x0000046646007986 */ /* 0x000fe2000c101506 */
[----:B------:R-:W-:Y:S02]  /*ade0*/  PRMT R41, R15, 0x7632, R41 ;  /* 0x000076320f297816 */ /* 0x000fe40000000029 */
[----:B------:R-:W-:Y:S01]  /*adf0*/  PRMT R12, R13, 0x7632, R12 ;  /* 0x000076320d0c7816 */ /* 0x000fe2000000000c */
[----:B------:R-:W-:Y:S01]  /*ae00*/  STG.E.U16 desc[UR6][R70.64+0x6], R32 ;  /* 0x0000062046007986 */ /* 0x000fe2000c101506 */
[----:B------:R-:W-:Y:S02]  /*ae10*/  PRMT R42, R11, 0x7632, R42 ;  /* 0x000076320b2a7816 */ /* 0x000fe4000000002a */
[----:B------:R-:W-:Y:S01]  /*ae20*/  PRMT R8, R9, 0x7632, R8 ;  /* 0x0000763209087816 */ /* 0x000fe20000000008 */
[----:B------:R-:W-:Y:S01]  /*ae30*/  STG.E.U16 desc[UR6][R72.64], R100 ;  /* 0x0000006448007986 */ /* 0x000fe2000c101506 */
[----:B------:R-:W-:-:S03]  /*ae40*/  F2FP.BF16.F32.PACK_AB R3, R4, R3 ;  /* 0x000000030403723e */ /* 0x000fc600000010ff */
[----:B------:R-:W-:Y:S01]  /*ae50*/  STG.E.U16 desc[UR6][R72.64+0x2], R36 ;  /* 0x0000022448007986 */ /* 0x000fe2000c101506 */
[----:B------:R-:W-:-:S03]  /*ae60*/  PRMT R43, R7, 0x7632, R43 ;  /* 0x00007632072b7816 */ /* 0x000fc6000000002b */
[----:B------:R-:W-:Y:S01]  /*ae70*/  STG.E.U16 desc[UR6][R72.64+0x4], R98 ;  /* 0x0000046248007986 */ /* 0x000fe2000c101506 */
[----:B------:R-:W-:-:S03]  /*ae80*/  PRMT R4, R5, 0x7632, R4 ;  /* 0x0000763205047816 */ /* 0x000fc60000000004 */
[----:B------:R-:W-:Y:S01]  /*ae90*/  STG.E.U16 desc[UR6][R72.64+0x6], R33 ;  /* 0x0000062148007986 */ /* 0x000fe2000c101506 */
[----:B------:R-:W-:-:S03]  /*aea0*/  F2FP.BF16.F32.PACK_AB R0, R123, R0 ;  /* 0x000000007b00723e */ /* 0x000fc600000010ff */
[----:B------:R-:W-:Y:S04]  /*aeb0*/  STG.E.U16 desc[UR6][R74.64], R96 ;  /* 0x000000604a007986 */ /* 0x000fe8000c101506 */
[----:B------:R-:W-:Y:S04]  /*aec0*/  STG.E.U16 desc[UR6][R74.64+0x2], R37 ;  /* 0x000002254a007986 */ /* 0x000fe8000c101506 */
[----:B------:R-:W-:Y:S04]  /*aed0*/  STG.E.U16 desc[UR6][R74.64+0x4], R30 ;  /* 0x0000041e4a007986 */ /* 0x000fe8000c101506 */
[----:B------:R-:W-:Y:S01]  /*aee0*/  STG.E.U16 desc[UR6][R74.64+0x6], R29 ;  /* 0x0000061d4a007986 */ /* 0x000fe2000c101506 */
[----:B------:R-:W-:-:S03]  /*aef0*/  F2FP.BF16.F32.PACK_AB R121, R122, R121 ;  /* 0x000000797a79723e */ /* 0x000fc600000010ff */
[----:B------:R-:W-:Y:S01]  /*af00*/  STG.E.U16 desc[UR6][R76.64], R27 ;  /* 0x0000001b4c007986 */ /* 0x000fe2000c101506 */
[----:B------:R-:W-:-:S03]  /*af10*/  F2FP.BF16.F32.PACK_AB R119, R120, R119 ;  /* 0x000000777877723e */ /* 0x000fc600000010ff */
        /* <DEDUP_REMOVED lines=8> */
[----:B------:R-:W-:Y:S04]  /*afa0*/  STG.E.U16 desc[UR6][R78.64+0x6], R20 ;  /* 0x000006144e007986 */ /* 0x000fe8000c101506 */
[----:B------:R-:W-:Y:S04]  /*afb0*/  STG.E.U16 desc[UR6][R80.64], R19 ;  /* 0x0000001350007986 */ /* 0x000fe8000c101506 */
[----:B------:R-:W-:Y:S04]  /*afc0*/  STG.E.U16 desc[UR6][R80.64+0x2], R40 ;  /* 0x0000022850007986 */ /* 0x000fe8000c101506 */
[----:B------:R-:W-:Y:S04]  /*afd0*/  STG.E.U16 desc[UR6][R80.64+0x4], R17 ;  /* 0x0000041150007986 */ /* 0x000fe8000c101506 */
[----:B------:R-:W-:Y:S01]  /*afe0*/  STG.E.U16 desc[UR6][R80.64+0x6], R16 ;  /* 0x0000061050007986 */ /* 0x000fe2000c101506 */
[----:B------:R-:W-:-:S03]  /*aff0*/  PRMT R44, R3, 0x7632, R44 ;  /* 0x00007632032c7816 */ /* 0x000fc6000000002c */
[----:B------:R-:W-:Y:S01]  /*b000*/  STG.E.U16 desc[UR6][R82.64], R15 ;  /* 0x0000000f52007986 */ /* 0x000fe2000c101506 */
[----:B------:R-:W-:-:S03]  /*b010*/  PRMT R6, R0, 0x7632, R6 ;  /* 0x0000763200067816 */ /* 0x000fc60000000006 */
[----:B------:R-:W-:Y:S04]  /*b020*/  STG.E.U16 desc[UR6][R82.64+0x2], R41 ;  /* 0x0000022952007986 */ /* 0x000fe8000c101506 */
[----:B------:R-:W-:Y:S04]  /*b030*/  STG.E.U16 desc[UR6][R82.64+0x4], R13 ;  /* 0x0000040d52007986 */ /* 0x000fe8000c101506 */
[----:B------:R-:W-:Y:S01]  /*b040*/  STG.E.U16 desc[UR6][R82.64+0x6], R12 ;  /* 0x0000060c52007986 */ /* 0x000fe2000c101506 */
[----:B------:R-:W-:-:S03]  /*b050*/  PRMT R45, R121, 0x7632, R45 ;  /* 0x00007632792d7816 */ /* 0x000fc6000000002d */
[----:B------:R-:W-:Y:S04]  /*b060*/  STG.E.U16 desc[UR6][R84.64], R11 ;  /* 0x0000000b54007986 */ /* 0x000fe8000c101506 */
[----:B------:R-:W-:Y:S04]  /*b070*/  STG.E.U16 desc[UR6][R84.64+0x2], R42 ;  /* 0x0000022a54007986 */ /* 0x000fe8000c101506 */
[----:B------:R-:W-:Y:S04]  /*b080*/  STG.E.U16 desc[UR6][R84.64+0x4], R9 ;  /* 0x0000040954007986 */ /* 0x000fe8000c101506 */
[----:B------:R-:W-:Y:S01]  /*b090*/  STG.E.U16 desc[UR6][R84.64+0x6], R8 ;  /* 0x0000060854007986 */ /* 0x000fe2000c101506 */
[----:B------:R-:W-:-:S03]  /*b0a0*/  PRMT R47, R117, 0x7632, R47 ;  /* 0x00007632752f7816 */ /* 0x000fc6000000002f */
[----:B------:R-:W-:Y:S04]  /*b0b0*/  STG.E.U16 desc[UR6][R86.64], R7 ;  /* 0x0000000756007986 */ /* 0x000fe8000c101506 */
[----:B------:R-:W-:Y:S04]  /*b0c0*/  STG.E.U16 desc[UR6][R86.64+0x2], R43 ;  /* 0x0000022b56007986 */ /* 0x000fe8000c101506 */
[----:B------:R-:W-:Y:S04]  /*b0d0*/  STG.E.U16 desc[UR6][R86.64+0x4], R5 ;  /* 0x0000040556007986 */ /* 0x000fe8000c101506 */
[----:B------:R-:W-:Y:S04]  /*b0e0*/  STG.E.U16 desc[UR6][R86.64+0x6], R4 ;  /* 0x0000060456007986 */ /* 0x000fe8000c101506 */
[----:B------:R0:W-:Y:S04]  /*b0f0*/  STG.E.U16 desc[UR6][R88.64], R3 ;  /* 0x0000000358007986 */ /* 0x0001e8000c101506 */
[----:B------:R1:W-:Y:S04]  /*b100*/  STG.E.U16 desc[UR6][R88.64+0x4], R0 ;  /* 0x0000040058007986 */ /* 0x0003e8000c101506 */
[----:B------:R2:W-:Y:S01]  /*b110*/  STG.E.U16 desc[UR6][R88.64+0x2], R44 ;  /* 0x0000022c58007986 */ /* 0x0005e2000c101506 */
[----:B0-----:R-:W-:-:S03]  /*b120*/  PRMT R3, R119, 0x7632, R3 ;  /* 0x0000763277037816 */ /* 0x001fc60000000003 */
[----:B------:R0:W-:Y:S01]  /*b130*/  STG.E.U16 desc[UR6][R88.64+0x6], R6 ;  /* 0x0000060658007986 */ /* 0x0001e2000c101506 */
[----:B-1----:R-:W-:Y:S02]  /*b140*/  PRMT R0, R28, 0x7632, R0 ;  /* 0x000076321c007816 */ /* 0x002fe40000000000 */
[----:B--2---:R-:W-:Y:S01]  /*b150*/  IADD3 R2, P1, R2, 0x2, RZ ;  /* 0x0000000202027810 */ /* 0x004fe20007f3e0ff */
[----:B------:R0:W-:Y:S04]  /*b160*/  STG.E.U16 desc[UR6][R90.64], R121 ;  /* 0x000000795a007986 */ /* 0x0001e8000c101506 */
[----:B------:R0:W-:Y:S04]  /*b170*/  STG.E.U16 desc[UR6][R90.64+0x2], R45 ;  /* 0x0000022d5a007986 */ /* 0x0001e8000c101506 */
[----:B------:R0:W-:Y:S04]  /*b180*/  STG.E.U16 desc[UR6][R90.64+0x4], R119 ;  /* 0x000004775a007986 */ /* 0x0001e8000c101506 */
[----:B------:R0:W-:Y:S04]  /*b190*/  STG.E.U16 desc[UR6][R90.64+0x6], R3 ;  /* 0x000006035a007986 */ /* 0x0001e8000c101506 */
[----:B------:R0:W-:Y:S04]  /*b1a0*/  STG.E.U16 desc[UR6][R94.64], R117 ;  /* 0x000000755e007986 */ /* 0x0001e8000c101506 */
[----:B------:R0:W-:Y:S04]  /*b1b0*/  STG.E.U16 desc[UR6][R94.64+0x2], R47 ;  /* 0x0000022f5e007986 */ /* 0x0001e8000c101506 */
[----:B------:R0:W-:Y:S01]  /*b1c0*/  STG.E.U16 desc[UR6][R94.64+0x4], R28 ;  /* 0x0000041c5e007986 */ /* 0x0001e2000c101506 */
[----:B---3--:R-:W-:-:S02]  /*b1d0*/  IADD3.X R125, RZ, R125, RZ, P1, !PT ;  /* 0x0000007dff7d7210 */ /* 0x008fc40000ffe4ff */
[----:B----4-:R-:W-:-:S03]  /*b1e0*/  LOP3.LUT R124, R124, 0x1, RZ, 0x3c, !PT ;  /* 0x000000017c7c7812 */ /* 0x010fc600078e3cff */
[----:B------:R0:W-:Y:S01]  /*b1f0*/  STL [R1+0x144], R125 ;  /* 0x0001447d01007387 */ /* 0x0001e20000100800 */
[----:B------:R-:W-:-:S03]  /*b200*/  ISETP.GE.U32.AND P1, PT, R2, UR10, PT ;  /* 0x0000000a02007c0c */ /* 0x000fc6000bf26070 */
[----:B------:R0:W-:Y:S04]  /*b210*/  STG.E.U16 desc[UR6][R94.64+0x6], R0 ;  /* 0x000006005e007986 */ /* 0x0001e8000c101506 */
[----:B------:R0:W-:Y:S01]  /*b220*/  STL [R1+0x188], R124 ;  /* 0x0001887c01007387 */ /* 0x0001e20000100800 */
[----:B------:R-:W-:-:S13]  /*b230*/  ISETP.GE.AND.EX P1, PT, R125, UR11, PT, P1 ;  /* 0x0000000b7d007c0c */ /* 0x000fda000bf26310 */
[----:B0-----:R-:W-:Y:S05]  /*b240*/  @!P1 BRA `(.L_x_1479) ;  /* 0xffffff5400489947 */ /* 0x001fea000383ffff */
[----:B------:R-:W-:Y:S05]  /*b250*/  EXIT ;  /* 0x000000000000794d */ /* 0x000fea0003800000 */
.L_x_1480:
        /* <DEDUP_REMOVED lines=10> */
.L_x_3028:


//--------------------- .text._ZN13group_norm_v214gn_cuda_kernelI13__nv_bfloat16Li480ELi3ELi16ELi60ELi4096ELb1ELi16ELi960ELi960ELi4ELb1ELi1ELb0ELb0ENS_16CompileConditionILi900EEEEEvPT_PKS4_S7_S7_flPfS8_Pj --------------------------
	.section	.text._ZN13group_norm_v214gn_cuda_kernelI13__nv_bfloat16Li480ELi3ELi16ELi60ELi4096ELb1ELi16ELi960ELi960ELi4ELb1ELi1ELb0ELb0ENS_16CompileConditionILi900EEEEEvPT_PKS4_S7_S7_flPfS8_Pj,"ax",@progbits
	.align	128
        .global         _ZN13group_norm_v214gn_cuda_kernelI13__nv_bfloat16Li480ELi3ELi16ELi60ELi4096ELb1ELi16ELi960ELi960ELi4ELb1ELi1ELb0ELb0ENS_16CompileConditionILi900EEEEEvPT_PKS4_S7_S7_flPfS8_Pj
        .type           _ZN13group_norm_v214gn_cuda_kernelI13__nv_bfloat16Li480ELi3ELi16ELi60ELi4096ELb1ELi16ELi960ELi960ELi4ELb1ELi1ELb0ELb0ENS_16CompileConditionILi900EEEEEvPT_PKS4_S7_S7_flPfS8_Pj,@function
        .size           _ZN13group_norm_v214gn_cuda_kernelI13__nv_bfloat16Li480ELi3ELi16ELi60ELi4096ELb1ELi16ELi960ELi960ELi4ELb1ELi1ELb0ELb0ENS_16CompileConditionILi900EEEEEvPT_PKS4_S7_S7_flPfS8_Pj,(.L_x_3029 - _ZN13group_norm_v214gn_cuda_kernelI13__nv_bfloat16Li480ELi3ELi16ELi60ELi4096ELb1ELi16ELi960ELi960ELi4ELb1ELi1ELb0ELb0ENS_16CompileConditionILi900EEEEEvPT_PKS4_S7_S7_flPfS8_Pj)
        .other          _ZN13group_norm_v214gn_cuda_kernelI13__nv_bfloat16Li480ELi3ELi16ELi60ELi4096ELb1ELi16ELi960ELi960ELi4ELb1ELi1ELb0ELb0ENS_16CompileConditionILi900EEEEEvPT_PKS4_S7_S7_flPfS8_Pj,@"STO_CUDA_ENTRY STV_DEFAULT"
_ZN13group_norm_v214gn_cuda_kernelI13__nv_bfloat16Li480ELi3ELi16ELi60ELi4096ELb1ELi16ELi960ELi960ELi4ELb1ELi1ELb0ELb0ENS_16CompileConditionILi900EEEEEvPT_PKS4_S7_S7_flPfS8_Pj:
.text._ZN13group_norm_v214gn_cuda_kernelI13__nv_bfloat16Li480ELi3ELi16ELi60ELi4096ELb1ELi16ELi960ELi960ELi4ELb1ELi1ELb0ELb0ENS_16CompileConditionILi900EEEEEvPT_PKS4_S7_S7_flPfS8_Pj:
        /* <DEDUP_REMOVED lines=18> */
[----:B------:R-:W-:-:S04]  /*0120*/  IMAD R2, R5, -0xf0, R0 ;  /* 0xffffff1005027824 */ /* 0x000fc800078e0200 */
[C---:B------:R-:W-:Y:S02]  /*0130*/  IMAD R0, R2.reuse, 0x18, R3 ;  /* 0x0000001802007824 */ /* 0x040fe400078e0203 */
[----:B------:R-:W-:-:S03]  /*0140*/  IMAD.WIDE.U32 R2, R2, -0x77777777, RZ ;  /* 0x8888888902027825 */ /* 0x000fc600078e00ff */
[----:B------:R-:W-:Y:S02]  /*0150*/  LEA R5, R5, R0, 0x3 ;  /* 0x0000000005057211 */ /* 0x000fe400078e18ff */
[----:B------:R-:W-:Y:S02]  /*0160*/  LOP3.LUT R2, R3, 0xf8, RZ, 0xc0, !PT ;  /* 0x000000f803027812 */ /* 0x000fe400078ec0ff */
[----:B------:R-:W-:Y:S01]  /*0170*/  MOV R0, R4 ;  /* 0x0000000400007202 */ /* 0x000fe20000000f00 */
[----:B------:R0:W-:Y:S04]  /*0180*/  STL [R1+0x90], R5 ;  /* 0x0000900501007387 */ /* 0x0001e80000100800 */
[----:B------:R0:W-:Y:S04]  /*0190*/  STL [R1+0x8c], R2 ;  /* 0x00008c0201007387 */ /* 0x0001e80000100800 */
[----:B------:R0:W-:Y:S02]  /*01a0*/  STL [R1+0x44], RZ ;  /* 0x000044ff01007387 */ /* 0x0001e40000100800 */
.L_x_1491:
[----:B------:R-:W2:Y:S01]  /*01b0*/  LDL R6, [R1+0x44] ;  /* 0x0000440001067983 */ /* 0x000ea20000100800 */
[----:B0-----:R-:W-:Y:S01]  /*01c0*/  HFMA2.MMA R5, -RZ, RZ, 0, 0 ;  /* 0x00000000ff057435 */ /* 0x001fe200000001ff */
        /* <DEDUP_REMOVED lines=10> */
[----:B------:R-:W-:-:S05]  /*0270*/  SHF.L.U32 R4, R4, 0x2, RZ ;  /* 0x0000000204047819 */ /* 0x000fca00000006ff */
[----:B------:R-:W-:-:S04]  /*0280*/  IMAD.WIDE.U32 R20, R0, 0x3c0000, R4 ;  /* 0x003c000000147825 */ /* 0x000fc800078e0004 */
[----:B------:R-:W-:-:S05]  /*0290*/  IMAD R5, R2, 0x3c0, RZ ;  /* 0x000003c002057824 */ /* 0x000fca00078e02ff */
[C---:B------:R-:W-:Y:S02]  /*02a0*/  IADD3 R2, P0, R5.reuse, R20, RZ ;  /* 0x0000001405027210 */ /* 0x040fe40007f1e0ff */
[C---:B------:R-:W-:Y:S02]  /*02b0*/  IADD3 R9, R5.reuse, 0x780, RZ ;  /* 0x0000078005097810 */ /* 0x040fe40007ffe0ff */
[C---:B------:R-:W-:Y:S02]  /*02c0*/  IADD3 R37, R5.reuse, 0xf00, RZ ;  /* 0x00000f0005257810 */ /* 0x040fe40007ffe0ff */
[----:B------:R-:W-:Y:S01]  /*02d0*/  IADD3 R13, R5, 0x1680, RZ ;  /* 0x00001680050d7810 */ /* 0x000fe20007ffe0ff */
[----:B--2---:R-:W-:-:S05]  /*02e0*/  IMAD R3, R6, 0x3c0000, RZ ;  /* 0x003c000006037824 */ /* 0x004fca00078e02ff */
[----:B------:R-:W-:-:S04]  /*02f0*/  IADD3 R3, R21, R3, RZ ;  /* 0x0000000315037210 */ /* 0x000fc80007ffe0ff */
[----:B------:R-:W-:Y:S02]  /*0300*/  IADD3.X R8, RZ, R3, RZ, P0, !PT ;  /* 0x00000003ff087210 */ /* 0x000fe400007fe4ff */
[----:B------:R-:W-:-:S03]  /*0310*/  LEA R6, P0, R2, UR8, 0x1 ;  /* 0x0000000802067c11 */ /* 0x000fc6000f8008ff */
[----:B------:R0:W-:Y:S01]  /*0320*/  STL [R1+0x28], R8 ;  /* 0x0000280801007387 */ /* 0x0001e20000100800 */
[----:B------:R-:W-:Y:S02]  /*0330*/  LEA.HI.X R7, R2, UR9, R8, 0x1, P0 ;  /* 0x0000000902077c11 */ /* 0x000fe400080f0c08 */
[----:B------:R-:W-:-:S04]  /*0340*/  IADD3 R36, P0, R9, R20, RZ ;  /* 0x0000001409247210 */ /* 0x000fc80007f1e0ff */
[----:B------:R-:W2:Y:S01]  /*0350*/  LDG.E.64.CONSTANT R6, desc[UR6][R6.64] ;  /* 0x0000000606067981 */ /* 0x000ea2000c1e9b00 */
[----:B------:R-:W-:Y:S02]  /*0360*/  IADD3.X R10, RZ, R3, RZ, P0, !PT ;  /* 0x00000003ff0a7210 */ /* 0x000fe400007fe4ff */
[----:B0-----:R-:W-:-:S03]  /*0370*/  LEA R8, P0, R36, UR8, 0x1 ;  /* 0x0000000824087c11 */ /* 0x001fc6000f8008ff */
[----:B------:R0:W-:Y:S01]  /*0380*/  STL [R1+0x30], R10 ;  /* 0x0000300a01007387 */ /* 0x0001e20000100800 */
[----:B------:R-:W-:Y:S02]  /*0390*/  LEA.HI.X R9, R36, UR9, R10, 0x1, P0 ;  /* 0x0000000924097c11 */ /* 0x000fe400080f0c0a */
[----:B------:R-:W-:-:S04]  /*03a0*/  IADD3 R37, P0, R37, R20, RZ ;  /* 0x0000001425257210 */ /* 0x000fc80007f1e0ff */
[----:B------:R-:W3:Y:S01]  /*03b0*/  LDG.E.64.CONSTANT R8, desc[UR6][R8.64] ;  /* 0x0000000608087981 */ /* 0x000ee2000c1e9b00 */
[----:B------:R-:W-:Y:S02]  /*03c0*/  IADD3.X R12, RZ, R3, RZ, P0, !PT ;  /* 0x00000003ff0c7210 */ /* 0x000fe400007fe4ff */
[----:B0-----:R-:W-:-:S03]  /*03d0*/  LEA R10, P0, R37, UR8, 0x1 ;  /* 0x00000008250a7c11 */ /* 0x001fc6000f8008ff */
[----:B------:R0:W-:Y:S01]  /*03e0*/  STL [R1+0x74], R12 ;  /* 0x0000740c01007387 */ /* 0x0001e20000100800 */
[----:B------:R-:W-:Y:S02]  /*03f0*/  LEA.HI.X R11, R37, UR9, R12, 0x1, P0 ;  /* 0x00000009250b7c11 */ /* 0x000fe400080f0c0c */
[----:B------:R-:W-:-:S04]  /*0400*/  IADD3 R14, P0, R13, R20, RZ ;  /* 0x000000140d0e7210 */ /* 0x000fc80007f1e0ff */
[----:B------:R-:W4:Y:S01]  /*0410*/  LDG.E.64.CONSTANT R10, desc[UR6][R10.64] ;  /* 0x000000060a0a7981 */ /* 0x000f22000c1e9b00 */
[----:B------:R-:W-:Y:S02]  /*0420*/  IADD3.X R15, RZ, R3, RZ, P0, !PT ;  /* 0x00000003ff0f7210 */ /* 0x000fe400007fe4ff */
[C---:B0-----:R-:W-:Y:S01]  /*0430*/  LEA R12, P0, R14.reuse, UR8, 0x1 ;  /* 0x000000080e0c7c11 */ /* 0x041fe2000f8008ff */
[----:B------:R-:W-:Y:S03]  /*0440*/  STL [R1], R14 ;  /* 0x0000000e01007387 */ /* 0x000fe60000100800 */
[----:B------:R-:W-:Y:S01]  /*0450*/  LEA.HI.X R13, R14, UR9, R15, 0x1, P0 ;  /* 0x000000090e0d7c11 */ /* 0x000fe200080f0c0f */
[----:B------:R0:W-:Y:S05]  /*0460*/  STL [R1+0x78], R15 ;  /* 0x0000780f01007387 */ /* 0x0001ea0000100800 */
[----:B------:R-:W4:Y:S01]  /*0470*/  LDG.E.64.CONSTANT R12, desc[UR6][R12.64] ;  /* 0x000000060c0c7981 */ /* 0x000f22000c1e9b00 */
[----:B0-----:R-:W-:-:S04]  /*0480*/  IADD3 R15, R5, 0x1e00, RZ ;  /* 0x00001e00050f7810 */ /* 0x001fc80007ffe0ff */
[----:B------:R-:W-:-:S04]  /*0490*/  IADD3 R16, P0, R15, R20, RZ ;  /* 0x000000140f107210 */ /* 0x000fc80007f1e0ff */
[----:B------:R-:W-:Y:S02]  /*04a0*/  IADD3.X R17, RZ, R3, RZ, P0, !PT ;  /* 0x00000003ff117210 */ /* 0x000fe400007fe4ff */
[C---:B------:R-:W-:Y:S01]  /*04b0*/  LEA R14, P0, R16.reuse, UR8, 0x1 ;  /* 0x00000008100e7c11 */ /* 0x040fe2000f8008ff */
[----:B------:R-:W-:Y:S03]  /*04c0*/  STL [R1+0x8], R16 ;  /* 0x0000081001007387 */ /* 0x000fe60000100800 */
[----:B------:R-:W-:Y:S01]  /*04d0*/  LEA.HI.X R15, R16, UR9, R17, 0x1, P0 ;  /* 0x00000009100f7c11 */ /* 0x000fe200080f0c11 */
[----:B------:R0:W-:Y:S05]  /*04e0*/  STL [R1+0x7c], R17 ;  /* 0x00007c1101007387 */ /* 0x0001ea0000100800 */
[----:B------:R-:W4:Y:S01]  /*04f0*/  LDG.E.64.CONSTANT R14, desc[UR6][R14.64] ;  /* 0x000000060e0e7981 */ /* 0x000f22000c1e9b00 */
[----:B0-----:R-:W-:-:S04]  /*0500*/  IADD3 R17, R5, 0x2580, RZ ;  /* 0x0000258005117810 */ /* 0x001fc80007ffe0ff */
[----:B------:R-:W-:-:S04]  /*0510*/  IADD3 R18, P0, R17, R20, RZ ;  /* 0x0000001411127210 */ /* 0x000fc80007f1e0ff */
[----:B------:R-:W-:Y:S02]  /*0520*/  IADD3.X R19, RZ, R3, RZ, P0, !PT ;  /* 0x00000003ff137210 */ /* 0x000fe400007fe4ff */
[----:B------:R-:W-:-:S04]  /*0530*/  LEA R16, P0, R18, UR8, 0x1 ;  /* 0x0000000812107c11 */ /* 0x000fc8000f8008ff */
[----:B------:R-:W-:-:S06]  /*0540*/  LEA.HI.X R17, R18, UR9, R19, 0x1, P0 ;  /* 0x0000000912117c11 */ /* 0x000fcc00080f0c13 */
[----:B------:R-:W4:Y:S04]  /*0550*/  LDG.E.64.CONSTANT R16, desc[UR6][R16.64] ;  /* 0x0000000610107981 */ /* 0x000f28000c1e9b00 */
[----:B------:R0:W-:Y:S02]  /*0560*/  STL [R1+0xc], R18 ;  /* 0x00000c1201007387 */ /* 0x0001e40000100800 */
[----:B0-----:R-:W-:-:S04]  /*0570*/  IADD3 R18, R5, 0x2d00, RZ ;  /* 0x00002d0005127810 */ /* 0x001fc80007ffe0ff */
[----:B------:R-:W-:Y:S02]  /*0580*/  IADD3 R22, P0, R18, R20, RZ ;  /* 0x0000001412167210 */ /* 0x000fe40007f1e0ff */
[----:B------:R-:W-:Y:S02]  /*0590*/  IADD3 R5, R5, 0x3480, RZ ;  /* 0x0000348005057810 */ /* 0x000fe40007ffe0ff */
[----:B------:R-:W-:Y:S02]  /*05a0*/  IADD3.X R23, RZ, R3, RZ, P0, !PT ;  /* 0x00000003ff177210 */ /* 0x000fe400007fe4ff */
[C---:B------:R-:W-:Y:S01]  /*05b0*/  LEA R18, P0, R22.reuse, UR8, 0x1 ;  /* 0x0000000816127c11 */ /* 0x040fe2000f8008ff */
[----:B------:R0:W-:Y:S04]  /*05c0*/  STL [R1+0x80], R19 ;  /* 0x0000801301007387 */ /* 0x0001e80000100800 */
[----:B------:R1:W-:Y:S01]  /*05d0*/  STL [R1+0x4c], R22 ;  /* 0x00004c1601007387 */ /* 0x0003e20000100800 */
[----:B0-----:R-:W-:-:S03]  /*05e0*/  LEA.HI.X R19, R22, UR9, R23, 0x1, P0 ;  /* 0x0000000916137c11 */ /* 0x001fc600080f0c17 */
[----:B------:R0:W-:Y:S01]  /*05f0*/  STL [R1+0x88], R23 ;  /* 0x0000881701007387 */ /* 0x0001e20000100800 */
[----:B-1----:R-:W-:Y:S02]  /*0600*/  IADD3 R22, P0, R5, R20, RZ ;  /* 0x0000001405167210 */ /* 0x002fe40007f1e0ff */
[----:B------:R-:W-:Y:S01]  /*0610*/  SHF.L.U32 R24, R4, 0x1, RZ ;  /* 0x0000000104187819 */ /* 0x000fe200000006ff */
[----:B------:R-:W4:Y:S01]  /*0620*/  LDG.E.64.CONSTANT R18, desc[UR6][R18.64] ;  /* 0x0000000612127981 */ /* 0x000f22000c1e9b00 */
[----:B0-----:R-:W-:Y:S02]  /*0630*/  IADD3.X R23, RZ, R3, RZ, P0, !PT ;  /* 0x00000003ff177210 */ /* 0x001fe400007fe4ff */
[C---:B------:R-:W-:Y:S01]  /*0640*/  LEA R20, P0, R22.reuse, UR8, 0x1 ;  /* 0x0000000816147c11 */ /* 0x040fe2000f8008ff */
[----:B------:R0:W-:Y:S03]  /*0650*/  STL [R1+0x50], R22 ;  /* 0x0000501601007387 */ /* 0x0001e60000100800 */
[----:B------:R-:W-:Y:S01]  /*0660*/  LEA.HI.X R21, R22, UR9, R23, 0x1, P0 ;  /* 0x0000000916157c11 */ /* 0x000fe200080f0c17 */
[----:B------:R-:W-:Y:S01]  /*0670*/  ULDC.64 UR8, c[0x0][0x220] ;  /* 0x0000880000087ab9 */ /* 0x000fe20000000a00 */
[----:B------:R-:W-:Y:S01]  /*0680*/  SHF.R.U32.HI R4, RZ, 0x1f, R4 ;  /* 0x0000001fff047819 */ /* 0x000fe20000011604 */
[----:B------:R1:W-:Y:S01]  /*0690*/  STL [R1+0x84], R23 ;  /* 0x0000841701007387 */ /* 0x0003e20000100800 */
[----:B0-----:R-:W-:-:S03]  /*06a0*/  IADD3 R22, P0, R24, UR8, RZ ;  /* 0x0000000818167c10 */ /* 0x001fc6000ff1e0ff */
[----:B------:R-:W4:Y:S01]  /*06b0*/  LDG.E.64.CONSTANT R20, desc[UR6][R20.64] ;  /* 0x0000000614147981 */ /* 0x000f22000c1e9b00 */
        /* <DEDUP_REMOVED lines=8> */
[----:B------:R0:W-:Y:S01]  /*0740*/  STL [R1+0x10], R26 ;  /* 0x0000101a01007387 */ /* 0x0001e20000100800 */
[----:B------:R-:W-:Y:S01]  /*0750*/  FADD.FTZ R4, RZ, R26 ;  /* 0x0000001aff047221 */ /* 0x000fe20000010000 */
[C---:B------:R-:W-:Y:S02]  /*0760*/  SHF.L.U32 R27, R7.reuse, 0x10, RZ ;  /* 0x00000010071b7819 */ /* 0x040fe400000006ff */
[----:B------:R-:W-:Y:S01]  /*0770*/  PRMT R5, R7, 0x7632, R5 ;  /* 0x0000763207057816 */ /* 0x000fe20000000005 */
[----:B------:R-:W-:Y:S01]  /*0780*/  FADD.FTZ R4, R4, R3 ;  /* 0x0000000304047221 */ /* 0x000fe20000010000 */
[----:B0-----:R-:W-:Y:S02]  /*0790*/  FFMA.FTZ R26, R26, R26, RZ ;  /* 0x0000001a1a1a7223 */ /* 0x001fe400000100ff */
[----:B------:R-:W-:Y:S02]  /*07a0*/  SHF.L.U32 R5, R5, 0x10, RZ ;  /* 0x0000001005057819 */ /* 0x000fe400000006ff */
[--C-:B------:R-:W-:Y:S01]  /*07b0*/  FFMA.FTZ R3, R3, R3, R26.reuse ;  /* 0x0000000303037223 */ /* 0x100fe2000001001a */
[----:B------:R-:W-:Y:S01]  /*07c0*/  FADD.FTZ R4, R4, R27 ;  /* 0x0000001b04047221 */ /* 0x000fe20000010000 */
[----:B------:R0:W-:Y:S02]  /*07d0*/  STL [R1+0x14], R27 ;  /* 0x0000141b01007387 */ /* 0x0001e40000100800 */
[----:B------:R-:W-:Y:S01]  /*07e0*/  FFMA.FTZ R3, R27, R27, R3 ;  /* 0x0000001b1b037223 */ /* 0x000fe20000010003 */
[----:B---3--:R-:W-:Y:S01]  /*07f0*/  PRMT R26, R8, 0x7632, R26 ;  /* 0x00007632081a7816 */ /* 0x008fe2000000001a */
[----:B------:R-:W-:-:S02]  /*0800*/  FADD.FTZ R4, R4, R5 ;  /* 0x0000000504047221 */ /* 0x000fc40000010000 */
[----:B------:R-:W-:Y:S01]  /*0810*/  FFMA.FTZ R5, R5, R5, R3 ;  /* 0x0000000505057223 */ /* 0x000fe20000010003 */
[----:B0-----:R-:W-:Y:S02]  /*0820*/  SHF.L.U32 R27, R8, 0x10, RZ ;  /* 0x00000010081b7819 */ /* 0x001fe400000006ff */
[----:B------:R-:W-:-:S03]  /*0830*/  SHF.L.U32 R26, R26, 0x10, RZ ;  /* 0x000000101a1a7819 */ /* 0x000fc600000006ff */
[----:B------:R-:W-:Y:S01]  /*0840*/  FADD.FTZ R4, R4, R27 ;  /* 0x0000001b04047221 */ /* 0x000fe20000010000 */
[----:B------:R-:W-:Y:S01]  /*0850*/  FFMA.FTZ R5, R27, R27, R5 ;  /* 0x0000001b1b057223 */ /* 0x000fe20000010005 */
[----:B------:R0:W-:Y:S01]  /*0860*/  STL [R1+0x1c], R27 ;  /* 0x00001c1b01007387 */ /* 0x0001e20000100800 */
[----:B------:R-:W-:Y:S01]  /*0870*/  PRMT R3, R9, 0x7632, R3 ;  /* 0x0000763209037816 */ /* 0x000fe20000000003 */
[----:B------:R-:W-:Y:S01]  /*0880*/  FADD.FTZ R4, R4, R26 ;  /* 0x0000001a04047221 */ /* 0x000fe20000010000 */
[--C-:B------:R-:W-:Y:S02]  /*0890*/  FFMA.FTZ R26, R26, R26, R5.reuse ;  /* 0x0000001a1a1a7223 */ /* 0x100fe40000010005 */
[----:B------:R-:W-:Y:S02]  /*08a0*/  SHF.L.U32 R3, R3, 0x10, RZ ;  /* 0x0000001003037819 */ /* 0x000fe400000006ff */
[----:B0-----:R-:W-:Y:S02]  /*08b0*/  SHF.L.U32 R27, R9, 0x10, RZ ;  /* 0x00000010091b7819 */ /* 0x001fe400000006ff */
[----:B----4-:R-:W-:-:S03]  /*08c0*/  PRMT R5, R10, 0x7632, R5 ;  /* 0x000076320a057816 */ /* 0x010fc60000000005 */
[----:B------:R-:W-:Y:S01]  /*08d0*/  FADD.FTZ R4, R4, R27 ;  /* 0x0000001b04047221 */ /* 0x000fe20000010000 */
[----:B------:R-:W-:Y:S01]  /*08e0*/  FFMA.FTZ R26, R27, R27, R26 ;  /* 0x0000001b1b1a7223 */ /* 0x000fe2000001001a */
[----:B------:R0:W-:Y:S02]  /*08f0*/  STL [R1+0x18], R27 ;  /* 0x0000181b01007387 */ /* 0x0001e40000100800 */
[----:B------:R-:W-:Y:S01]  /*0900*/  FADD.FTZ R4, R4, R3 ;  /* 0x0000000304047221 */ /* 0x000fe20000010000 */
[--C-:B------:R-:W-:Y:S01]  /*0910*/  FFMA.FTZ R3, R3, R3, R26.reuse ;  /* 0x0000000303037223 */ /* 0x100fe2000001001a */
[----:B------:R-:W-:Y:S02]  /*0920*/  SHF.L.U32 R5, R5, 0x10, RZ ;  /* 0x0000001005057819 */ /* 0x000fe400000006ff */
[----:B0-----:R-:W-:Y:S02]  /*0930*/  SHF.L.U32 R27, R10, 0x10, RZ ;  /* 0x000000100a1b7819 */ /* 0x001fe400000006ff */
[----:B------:R-:W-:-:S03]  /*0940*/  PRMT R26, R11, 0x7632, R26 ;  /* 0x000076320b1a7816 */ /* 0x000fc6000000001a */
        /* <DEDUP_REMOVED lines=28> */
[----:B------:R-:W-:Y:S01]  /*0b10*/  FFMA.FTZ R5, R5, R5, R3 ;  /* 0x0000000505057223 */ /* 0x000fe20000010003 */
[----:B------:R-:W-:Y:S02]  /*0b20*/  SHF.L.U32 R26, R26, 0x10, RZ ;  /* 0x000000101a1a7819 */ /* 0x000fe400000006ff */
[----:B0-----:R-:W-:-:S05]  /*0b30*/  SHF.L.U32 R27, R14, 0x10, RZ ;  /* 0x000000100e1b7819 */ /* 0x001fca00000006ff */
        /* <DEDUP_REMOVED lines=18> */
[----:B------:R0:W-:Y:S02]  /*0c60*/  STL [R1+0x48], R27 ;  /* 0x0000481b01007387 */ /* 0x0001e40000100800 */
[----:B------:R-:W-:Y:S01]  /*0c70*/  FADD.FTZ R4, R4, R5 ;  /* 0x0000000504047221 */ /* 0x000fe20000010000 */
[----:B------:R-:W-:Y:S01]  /*0c80*/  FFMA.FTZ R26, R5, R5, R26 ;  /* 0x00000005051a7223 */ /* 0x000fe2000001001a */
[----:B0-----:R-:W-:-:S05]  /*0c90*/  SHF.L.U32 R27, R17, 0x10, RZ ;  /* 0x00000010111b7819 */ /* 0x001fca00000006ff */
[----:B------:R0:W-:Y:S01]  /*0ca0*/  STL [R1+0x54], R27 ;  /* 0x0000541b01007387 */ /* 0x0001e20000100800 */
[----:B------:R-:W-:Y:S01]  /*0cb0*/  FADD.FTZ R4, R4, R27 ;  /* 0x0000001b04047221 */ /* 0x000fe20000010000 */
[----:B------:R-:W-:Y:S02]  /*0cc0*/  FFMA.FTZ R26, R27, R27, R26 ;  /* 0x0000001b1b1a7223 */ /* 0x000fe4000001001a */
[----:B0-----:R-:W2:Y:S01]  /*0cd0*/  LDL R27, [R1+0x90] ;  /* 0x00009000011b7983 */ /* 0x001ea20000100800 */
[----:B------:R-:W-:-:S04]  /*0ce0*/  PRMT R3, R17, 0x7632, R3 ;  /* 0x0000763211037816 */ /* 0x000fc80000000003 */
[----:B------:R-:W-:Y:S02]  /*0cf0*/  SHF.L.U32 R3, R3, 0x10, RZ ;  /* 0x0000001003037819 */ /* 0x000fe400000006ff */
[C---:B------:R-:W-:Y:S02]  /*0d00*/  SHF.L.U32 R28, R18.reuse, 0x10, RZ ;  /* 0x00000010121c7819 */ /* 0x040fe400000006ff */
[----:B------:R-:W-:Y:S01]  /*0d10*/  PRMT R5, R18, 0x7632, R5 ;  /* 0x0000763212057816 */ /* 0x000fe20000000005 */
[--C-:B------:R-:W-:Y:S01]  /*0d20*/  FADD.FTZ R4, R4, R3.reuse ;  /* 0x0000000304047221 */ /* 0x100fe20000010000 */
[----:B------:R-:W-:Y:S02]  /*0d30*/  FFMA.FTZ R26, R3, R3, R26 ;  /* 0x00000003031a7223 */ /* 0x000fe4000001001a */
[----:B------:R-:W-:Y:S01]  /*0d40*/  SHF.L.U32 R5, R5, 0x10, RZ ;  /* 0x0000001005057819 */ /* 0x000fe200000006ff */
[----:B------:R-:W-:Y:S01]  /*0d50*/  FADD.FTZ R4, R4, R28 ;  /* 0x0000001c04047221 */ /* 0x000fe20000010000 */
[----:B------:R-:W-:Y:S01]  /*0d60*/  FFMA.FTZ R26, R28, R28, R26 ;  /* 0x0000001c1c1a7223 */ /* 0x000fe2000001001a */
[----:B------:R0:W-:Y:S01]  /*0d70*/  STL [R1+0x58], R28 ;  /* 0x0000581c01007387 */ /* 0x0001e20000100800 */
[----:B------:R-:W-:Y:S01]  /*0d80*/  PRMT R3, R19, 0x7632, R3 ;  /* 0x0000763213037816 */ /* 0x000fe20000000003 */
[----:B------:R-:W-:Y:S01]  /*0d90*/  FADD.FTZ R4, R4, R5 ;  /* 0x0000000504047221 */ /* 0x000fe20000010000 */
[----:B------:R-:W-:-:S02]  /*0da0*/  FFMA.FTZ R26, R5, R5, R26 ;  /* 0x00000005051a7223 */ /* 0x000fc4000001001a */
[----:B------:R-:W-:Y:S02]  /*0db0*/  SHF.L.U32 R3, R3, 0x10, RZ ;  /* 0x0000001003037819 */ /* 0x000fe400000006ff */
[----:B0-----:R-:W-:-:S05]  /*0dc0*/  SHF.L.U32 R28, R19, 0x10, RZ ;  /* 0x00000010131c7819 */ /* 0x001fca00000006ff */
[----:B------:R-:W-:Y:S01]  /*0dd0*/  FADD.FTZ R4, R4, R28 ;  /* 0x0000001c04047221 */ /* 0x000fe20000010000 */
[----:B------:R-:W-:Y:S01]  /*0de0*/  FFMA.FTZ R26, R28, R28, R26 ;  /* 0x0000001c1c1a7223 */ /* 0x000fe2000001001a */
[----:B------:R-:W-:Y:S02]  /*0df0*/  SHF.L.U32 R5, R20, 0x10, RZ ;  /* 0x0000001014057819 */ /* 0x000fe400000006ff */
[--C-:B------:R-:W-:Y:S01]  /*0e00*/  FADD.FTZ R4, R4, R3.reuse ;  /* 0x0000000304047221 */ /* 0x100fe20000010000 */
[----:B------:R-:W-:Y:S01]  /*0e10*/  FFMA.FTZ R26, R3, R3, R26 ;  /* 0x00000003031a7223 */ /* 0x000fe2000001001a */
[----:B------:R-:W-:Y:S01]  /*0e20*/  PRMT R3, R20, 0x7632, R3 ;  /* 0x0000763214037816 */ /* 0x000fe20000000003 */
[----:B------:R0:W-:Y:S01]  /*0e30*/  STL [R1+0x60], R28 ;  /* 0x0000601c01007387 */ /* 0x0001e20000100800 */
[----:B------:R-:W-:Y:S01]  /*0e40*/  FADD.FTZ R4, R4, R5 ;  /* 0x0000000504047221 */ /* 0x000fe20000010000 */
[----:B------:R-:W-:Y:S01]  /*0e50*/  FFMA.FTZ R26, R5, R5, R26 ;  /* 0x00000005051a7223 */ /* 0x000fe2000001001a */
[----:B------:R-:W-:Y:S01]  /*0e60*/  SHF.L.U32 R3, R3, 0x10, RZ ;  /* 0x0000001003037819 */ /* 0x000fe200000006ff */
[----:B------:R1:W-:Y:S01]  /*0e70*/  STL [R1+0x5c], R5 ;  /* 0x00005c0501007387 */ /* 0x0003e20000100800 */
[----:B0-----:R-:W-:-:S03]  /*0e80*/  SHF.L.U32 R28, R21, 0x10, RZ ;  /* 0x00000010151c7819 */ /* 0x001fc600000006ff */
[--C-:B------:R-:W-:Y:S01]  /*0e90*/  FADD.FTZ R4, R4, R3.reuse ;  /* 0x0000000304047221 */ /* 0x100fe20000010000 */
[----:B-1----:R-:W-:Y:S01]  /*0ea0*/  FFMA.FTZ R5, R3, R3, R26 ;  /* 0x0000000303057223 */ /* 0x002fe2000001001a */
[----:B------:R-:W-:Y:S01]  /*0eb0*/  STL [R1+0x64], R28 ;  /* 0x0000641c01007387 */ /* 0x000fe20000100800 */
        /* <DEDUP_REMOVED lines=8> */
[----:B--2---:R0:W-:Y:S02]  /*0f40*/  STS.64 [R27], R4 ;  /* 0x000000041b007388 */ /* 0x0041e40000000a00 */
[----:B0-----:R-:W-:Y:S01]  /*0f50*/  HFMA2.MMA R5, -RZ, RZ, 0, 0 ;  /* 0x00000000ff057435 */ /* 0x001fe200000001ff */
[----:B------:R-:W-:Y:S01]  /*0f60*/  MOV R4, RZ ;  /* 0x000000ff00047202 */ /* 0x000fe20000000f00 */
[----:B------:R-:W-:Y:S06]  /*0f70*/  BAR.SYNC.DEFER_BLOCKING 0x0 ;  /* 0x0000000000007b1d */ /* 0x000fec0000010000 */
[----:B------:R-:W-:Y:S05]  /*0f80*/  @P0 BRA `(.L_x_1482) ;  /* 0x0000000400bc0947 */ /* 0x000fea0003800000 */
[----:B------:R-:W0:Y:S01]  /*0f90*/  S2R R4, SR_CgaCtaId ;  /* 0x0000000000047919 */ /* 0x000e220000008800 */
[----:B------:R-:W-:Y:S02]  /*0fa0*/  SHF.R.U32.HI R28, RZ, 0x1, R31 ;  /* 0x00000001ff1c7819 */ /* 0x000fe4000001161f */
[----:B------:R-:W-:Y:S02]  /*0fb0*/  MOV R3, 0x400 ;  /* 0x0000040000037802 */ /* 0x000fe40000000f00 */
[----:B------:R-:W-:Y:S01]  /*0fc0*/  SHF.L.U32 R29, R31, 0x3, RZ ;  /* 0x000000031f1d7819 */ /* 0x000fe200000006ff */
[----:B------:R-:W-:-:S03]  /*0fd0*/  IMAD R28, R28, 0x3c, RZ ;  /* 0x0000003c1c1c7824 */ /* 0x000fc600078e02ff */
[----:B------:R-:W-:Y:S02]  /*0fe0*/  LOP3.LUT R29, R29, 0x8, RZ, 0xc0, !PT ;  /* 0x000000081d1d7812 */ /* 0x000fe400078ec0ff */
[----:B------:R-:W-:-:S04]  /*0ff0*/  IADD3 R26, R28, 0x4, RZ ;  /* 0x000000041c1a7810 */ /* 0x000fc80007ffe0ff */
[----:B------:R-:W-:Y:S02]  /*1000*/  SHF.R.U32.HI R26, RZ, 0x2, R26 ;  /* 0x00000002ff1a7819 */ /* 0x000fe4000001161a */
[----:B0-----:R-:W-:Y:S02]  /*1010*/  LEA R3, R4, R3, 0x18 ;  /* 0x0000000304037211 */ /* 0x001fe400078ec0ff */
[----:B------:R-:W-:-:S03]  /*1020*/  SHF.R.U32.HI R4, RZ, 0x2, R28 ;  /* 0x00000002ff047819 */ /* 0x000fc6000001161c */
[--C-:B------:R-:W-:Y:S02]  /*1030*/  IMAD R26, R26, 0x18, R3.reuse ;  /* 0x000000181a1a7824 */ /* 0x100fe400078e0203 */
[----:B------:R-:W-:-:S03]  /*1040*/  IMAD R4, R4, 0x18, R3 ;  /* 0x0000001804047824 */ /* 0x000fc600078e0203 */
[----:B------:R-:W-:Y:S02]  /*1050*/  IADD3 R26, R29, R26, RZ ;  /* 0x0000001a1d1a7210 */ /* 0x000fe40007ffe0ff */
[----:B------:R-:W-:-:S04]  /*1060*/  IADD3 R4, R4, R29, RZ ;  /* 0x0000001d04047210 */ /* 0x000fc80007ffe0ff */
[----:B------:R-:W-:Y:S04]  /*1070*/  LDS.64 R26, [R26] ;  /* 0x000000001a1a7984 */ /* 0x000fe80000000a00 */
[----:B------:R-:W0:Y:S02]  /*1080*/  LDS.64 R4, [R4] ;  /* 0x0000000004047984 */ /* 0x000e240000000a00 */
[----:B0-----:R-:W-:Y:S01]  /*1090*/  FADD.FTZ R4, RZ, R4 ;  /* 0x00000004ff047221 */ /* 0x001fe20000010000 */
[----:B------:R-:W-:-:S03]  /*10a0*/  FADD.FTZ R5, RZ, R5 ;  /* 0x00000005ff057221 */ /* 0x000fc60000010000 */
[----:B------:R-:W-:Y:S01]  /*10b0*/  FADD.FTZ R26, R4, R26 ;  /* 0x0000001a041a7221 */ /* 0x000fe20000010000 */
[----:B------:R-:W-:Y:S01]  /*10c0*/  IADD3 R4, R28, 0x8, RZ ;  /* 0x000000081c047810 */ /* 0x000fe20007ffe0ff */
[----:B------:R-:W-:-:S03]  /*10d0*/  FADD.FTZ R27, R5, R27 ;  /* 0x0000001b051b7221 */ /* 0x000fc60000010000 */
[----:B------:R-:W-:-:S05]  /*10e0*/  SHF.R.U32.HI R4, RZ, 0x2, R4 ;  /* 0x00000002ff047819 */ /* 0x000fca0000011604 */
[----:B------:R-:W-:-:S05]  /*10f0*/  IMAD R4, R4, 0x18, R3 ;  /* 0x0000001804047824 */ /* 0x000fca00078e0203 */
[----:B------:R-:W-:-:S06]  /*1100*/  IADD3 R4, R29, R4, RZ ;  /* 0x000000041d047210 */ /* 0x000fcc0007ffe0ff */
[----:B------:R-:W0:Y:S02]  /*1110*/  LDS.64 R4, [R4] ;  /* 0x0000000004047984 */ /* 0x000e240000000a00 */
[----:B0-----:R-:W-:Y:S01]  /*1120*/  FADD.FTZ R26, R26, R4 ;  /* 0x000000041a1a7221 */ /* 0x001fe20000010000 */
        /* <DEDUP_REMOVED lines=70> */
[C---:B------:R-:W-:Y:S01]  /*1590*/  IADD3 R4, R28.reuse, 0x34, RZ ;  /* 0x000000341c047810 */ /* 0x040fe20007ffe0ff */
[----:B------:R-:W-:Y:S01]  /*15a0*/  FADD.FTZ R27, R27, R5 ;  /* 0x000000051b1b7221 */ /* 0x000fe20000010000 */
[----:B------:R-:W-:Y:S02]  /*15b0*/  IADD3 R28, R28, 0x38, RZ ;  /* 0x000000381c1c7810 */ /* 0x000fe40007ffe0ff */
[----:B------:R-:W-:Y:S02]  /*15c0*/  SHF.R.U32.HI R4, RZ, 0x2, R4 ;  /* 0x00000002ff047819 */ /* 0x000fe40000011604 */
[----:B------:R-:W-:-:S03]  /*15d0*/  SHF.R.U32.HI R28, RZ, 0x2, R28 ;  /* 0x00000002ff1c7819 */ /* 0x000fc6000001161c */
[--C-:B------:R-:W-:Y:S02]  /*15e0*/  IMAD R4, R4, 0x18, R3.reuse ;  /* 0x0000001804047824 */ /* 0x100fe400078e0203 */
[----:B------:R-:W-:-:S03]  /*15f0*/  IMAD R3, R28, 0x18, R3 ;  /* 0x000000181c037824 */ /* 0x000fc600078e0203 */
[C---:B------:R-:W-:Y:S02]  /*1600*/  IADD3 R4, R29.reuse, R4, RZ ;  /* 0x000000041d047210 */ /* 0x040fe40007ffe0ff */
[----:B------:R-:W-:-:S04]  /*1610*/  IADD3 R3, R29, R3, RZ ;  /* 0x000000031d037210 */ /* 0x000fc80007ffe0ff */
[----:B------:R-:W0:Y:S02]  /*1620*/  LDS.64 R4, [R4] ;  /* 0x0000000004047984 */ /* 0x000e240000000a00 */
[----:B0-----:R-:W-:Y:S01]  /*1630*/  FADD.FTZ R26, R26, R4 ;  /* 0x000000041a1a7221 */ /* 0x001fe20000010000 */
[----:B------:R-:W-:Y:S02]  /*1640*/  FADD.FTZ R27, R27, R5 ;  /* 0x000000051b1b7221 */ /* 0x000fe40000010000 */
[----:B------:R-:W0:Y:S02]  /*1650*/  LDS.64 R4, [R3] ;  /* 0x0000000003047984 */ /* 0x000e240000000a00 */
[----:B0-----:R-:W-:Y:S01]  /*1660*/  FADD.FTZ R4, R26, R4 ;  /* 0x000000041a047221 */ /* 0x001fe20000010000 */
[----:B------:R-:W-:-:S07]  /*1670*/  FADD.FTZ R5, R27, R5 ;  /* 0x000000051b057221 */ /* 0x000fce0000010000 */
.L_x_1482:
[----:B------:R-:W-:Y:S05]  /*1680*/  BSYNC B0 ;  /* 0x0000000000007941 */ /* 0x000fea0003800000 */
.L_x_1481:
        /* <DEDUP_REMOVED lines=10> */
[----:B------:R-:W-:Y:S02]  /*1730*/  LOP3.LUT R26, R30, 0xff, RZ, 0xc0, !PT ;  /* 0x000000ff1e1a7812 */ /* 0x000fe400078ec0ff */
[----:B------:R-:W-:-:S04]  /*1740*/  SHF.R.U32.HI R3, RZ, 0x1, R31 ;  /* 0x00000001ff037819 */ /* 0x000fc8000001161f */
[----:B------:R-:W-:Y:S02]  /*1750*/  PRMT R3, R3, 0x2104, R26 ;  /* 0x0000210403037816 */ /* 0x000fe4000000001a */
[----:B------:R-:W2:Y:S02]  /*1760*/  LDC R26, c[0x0][0x10] ;  /* 0x00000400ff1a7b82 */ /* 0x000ea40000000800 */
[----:B--2---:R-:W-:-:S05]  /*1770*/  IMAD R26, R26, UR4, R28 ;  /* 0x000000041a1a7c24 */ /* 0x004fca000f8e021c */
[----:B------:R-:W-:Y:S02]  /*1780*/  LEA R3, R26, R3, 0xc ;  /* 0x000000031a037211 */ /* 0x000fe400078e60ff */
[----:B------:R-:W0:Y:S02]  /*1790*/  LDC.64 R26, c[0x0][0x248] ;  /* 0x00009200ff1a7b82 */ /* 0x000e240000000a00 */
[----:B------:R-:W-:-:S05]  /*17a0*/  SHF.L.U32 R3, R3, 0x1, RZ ;  /* 0x0000000103037819 */ /* 0x000fca00000006ff */
[----:B0-----:R-:W-:-:S05]  /*17b0*/  IMAD.WIDE.U32 R26, R3, 0x4, R26 ;  /* 0x00000004031a7825 */ /* 0x001fca00078e001a */
[----:B------:R0:W-:Y:S02]  /*17c0*/  STG.E.64 desc[UR6][R26.64], R4 ;  /* 0x000000041a007986 */ /* 0x0001e4000c101b06 */
.L_x_1484:
[----:B------:R-:W-:Y:S05]  /*17d0*/  BSYNC B0 ;  /* 0x0000000000007941 */ /* 0x000fea0003800000 */
.L_x_1483:
        /* <DEDUP_REMOVED lines=11> */
.L_x_1486:
[----:B------:R-:W2:Y:S04]  /*1890*/  LD.E.STRONG.GPU R26, desc[UR6][R4.64] ;  /* 0x00000006041a7980 */ /* 0x000ea8000c10f900 */
[----:B--2---:R-:W-:Y:S01]  /*18a0*/  CCTL.IVALL ;  /* 0x00000000ff00798f */ /* 0x004fe20002000000 */
[----:B------:R-:W-:Y:S05]  /*18b0*/  YIELD ;  /* 0x0000000000007946 */ /* 0x000fea0003800000 */
[----:B-----5:R-:W-:-:S04]  /*18c0*/  LOP3.LUT R26, R26, R3, RZ, 0x3c, !PT ;  /* 0x000000031a1a7212 */ /* 0x020fc800078e3cff */
[----:B------:R-:W-:-:S13]  /*18d0*/  ISETP.GT.AND P1, PT, R26, -0x1, PT ;  /* 0xffffffff1a00780c */ /* 0x000fda0003f24270 */
[----:B------:R-:W-:Y:S05]  /*18e0*/  @P1 BRA `(.L_x_1486) ;  /* 0xfffffffc00e81947 */ /* 0x000fea000383ffff */
.L_x_1485:
        /* <DEDUP_REMOVED lines=8> */
[----:B------:R3:W-:Y:S04]  /*1970*/  STL.64 [R1+0xa0], R6 ;  /* 0x0000a00601007387 */ /* 0x0007e80000100a00 */
[----:B------:R4:W-:Y:S02]  /*1980*/  STL [R1+0x94], R0 ;  /* 0x0000940001007387 */ /* 0x0009e40000100800 */
        /* <DEDUP_REMOVED lines=59> */
[C---:B------:R-:W-:Y:S02]  /*1d40*/  IADD3 R30, R3.reuse, 0x1a0, RZ ;  /* 0x000001a0031e7810 */ /* 0x040fe40007ffe0ff */
[C---:B------:R-:W-:Y:S02]  /*1d50*/  IADD3 R34, R3.reuse, 0x1c0, RZ ;  /* 0x000001c003227810 */ /* 0x040fe40007ffe0ff */
[----:B------:R-:W-:-:S03]  /*1d60*/  IADD3 R32, R3, 0x1e0, RZ ;  /* 0x000001e003207810 */ /* 0x000fc60007ffe0ff */
[----:B------:R-:W-:-:S04]  /*1d70*/  IMAD.WIDE.U32 R34, R34, 0x4, R6 ;  /* 0x0000000422227825 */ /* 0x000fc800078e0006 */
[----:B------:R-:W-:Y:S02]  /*1d80*/  IMAD.WIDE.U32 R32, R32, 0x4, R6 ;  /* 0x0000000420207825 */ /* 0x000fe400078e0006 */
[----:B------:R-:W4:Y:S04]  /*1d90*/  LDG.E.64 R34, desc[UR6][R34.64] ;  /* 0x0000000622227981 */ /* 0x000f28000c1e1b00 */
[----:B------:R-:W4:Y:S01]  /*1da0*/  LDG.E.64 R32, desc[UR6][R32.64] ;  /* 0x0000000620207981 */ /* 0x000f22000c1e1b00 */
[----:B--2---:R-:W-:Y:S01]  /*1db0*/  FADD.FTZ R4, R28, R4 ;  /* 0x000000041c047221 */ /* 0x004fe20000010000 */
[----:B------:R-:W-:Y:S01]  /*1dc0*/  FADD.FTZ R0, R29, R31 ;  /* 0x0000001f1d007221 */ /* 0x000fe20000010000 */
[----:B------:R-:W-:-:S04]  /*1dd0*/  IMAD.WIDE.U32 R28, R5, 0x4, R6 ;  /* 0x00000004051c7825 */ /* 0x000fc800078e0006 */
[----:B---3--:R-:W-:Y:S01]  /*1de0*/  FADD.FTZ R26, R26, R4 ;  /* 0x000000041a1a7221 */ /* 0x008fe20000010000 */
[----:B------:R-:W-:Y:S01]  /*1df0*/  IADD3 R4, R3, 0x180, RZ ;  /* 0x0000018003047810 */ /* 0x000fe20007ffe0ff */
[--C-:B------:R-:W-:Y:S01]  /*1e00*/  IMAD.WIDE.U32 R30, R30, 0x4, R6.reuse ;  /* 0x000000041e1e7825 */ /* 0x100fe200078e0006 */
[----:B------:R-:W2:Y:S03]  /*1e10*/  LDG.E.64 R28, desc[UR6][R28.64] ;  /* 0x000000061c1c7981 */ /* 0x000ea6000c1e1b00 */
[----:B------:R-:W-:Y:S02]  /*1e20*/  IMAD.WIDE.U32 R4, R4, 0x4, R6 ;  /* 0x0000000404047825 */ /* 0x000fe400078e0006 */
[----:B------:R-:W3:Y:S04]  /*1e30*/  LDG.E.64 R30, desc[UR6][R30.64] ;  /* 0x000000061e1e7981 */ /* 0x000ee8000c1e1b00 */
[----:B------:R-:W4:Y:S01]  /*1e40*/  LDG.E.64 R4, desc[UR6][R4.64] ;  /* 0x0000000604047981 */ /* 0x000f22000c1e1b00 */
[----:B------:R-:W-:-:S03]  /*1e50*/  FADD.FTZ R27, R27, R0 ;  /* 0x000000001b1b7221 */ /* 0x000fc60000010000 */
[----:B------:R0:W5:Y:S04]  /*1e60*/  LDL.LU.64 R6, [R1+0xa0] ;  /* 0x0000a00001067983 */ /* 0x0001680000300a00 */
[----:B------:R0:W5:Y:S01]  /*1e70*/  LDL.LU R0, [R1+0x94] ;  /* 0x0000940001007983 */ /* 0x0001620000300800 */
[----:B--2---:R-:W-:Y:S01]  /*1e80*/  FADD.FTZ R26, R28, R26 ;  /* 0x0000001a1c1a7221 */ /* 0x004fe20000010000 */
[----:B------:R-:W-:-:S03]  /*1e90*/  FADD.FTZ R27, R29, R27 ;  /* 0x0000001b1d1b7221 */ /* 0x000fc60000010000 */
[----:B----4-:R-:W-:Y:S01]  /*1ea0*/  FADD.FTZ R4, R4, R26 ;  /* 0x0000001a04047221 */ /* 0x010fe20000010000 */
[----:B------:R-:W-:-:S03]  /*1eb0*/  FADD.FTZ R5, R5, R27 ;  /* 0x0000001b05057221 */ /* 0x000fc60000010000 */
[----:B---3--:R-:W-:Y:S01]  /*1ec0*/  FADD.FTZ R4, R30, R4 ;  /* 0x000000041e047221 */ /* 0x008fe20000010000 */
[----:B------:R-:W-:-:S03]  /*1ed0*/  FADD.FTZ R5, R31, R5 ;  /* 0x000000051f057221 */ /* 0x000fc60000010000 */
[----:B------:R-:W-:Y:S01]  /*1ee0*/  FADD.FTZ R4, R34, R4 ;  /* 0x0000000422047221 */ /* 0x000fe20000010000 */
[----:B------:R-:W-:-:S03]  /*1ef0*/  FADD.FTZ R5, R35, R5 ;  /* 0x0000000523057221 */ /* 0x000fc60000010000 */
[----:B------:R-:W-:Y:S01]  /*1f00*/  FADD.FTZ R4, R32, R4 ;  /* 0x0000000420047221 */ /* 0x000fe20000010000 */
[----:B0-----:R-:W-:-:S07]  /*1f10*/  FADD.FTZ R5, R33, R5 ;  /* 0x0000000521057221 */ /* 0x001fce0000010000 */
.L_x_1488:
[----:B------:R-:W-:Y:S05]  /*1f20*/  BSYNC B0 ;  /* 0x0000000000007941 */ /* 0x000fea0003800000 */
.L_x_1487:
[----:B------:R-:W0:Y:S01]  /*1f30*/  SHFL.BFLY PT, R26, R4, 0x8, 0x1f ;  /* 0x0d001f00041a7f89 */ /* 0x000e2200000e0000 */
[----:B------:R-:W-:Y:S01]  /*1f40*/  PRMT R12, R8, 0x7632, R12 ;  /* 0x00007632080c7816 */ /* 0x000fe2000000000c */
[----:B------:R-:W-:Y:S01]  /*1f50*/  ULDC.64 UR8, c[0x0][0x240] ;  /* 0x0000900000087ab9 */ /* 0x000fe20000000a00 */
[----:B------:R-:W-:Y:S01]  /*1f60*/  PRMT R15, R11, 0x7632, R15 ;  /* 0x000076320b0f7816 */ /* 0x000fe2000000000f */
[----:B------:R-:W1:Y:S01]  /*1f70*/  SHFL.BFLY PT, R3, R5, 0x8, 0x1f ;  /* 0x0d001f0005037f89 */ /* 0x000e6200000e0000 */
[----:B------:R-:W-:Y:S01]  /*1f80*/  PRMT R16, R12, 0x7632, R16 ;  /* 0x000076320c107816 */ /* 0x000fe20000000010 */
[----:B------:R-:W-:Y:S01]  /*1f90*/  BSSY B0, `(.L_x_1489) ;  /* 0x000003c000007945 */ /* 0x000fe20003800000 */
[----:B------:R-:W-:Y:S01]  /*1fa0*/  PRMT R14, R10, 0x7632, R14 ;  /* 0x000076320a0e7816 */ /* 0x000fe2000000000e */
[----:B--2---:R-:W2:Y:S01]  /*1fb0*/  S2R R28, SR_TID.X ;  /* 0x00000000001c7919 */ /* 0x004ea20000002100 */
[----:B------:R-:W-:Y:S02]  /*1fc0*/  PRMT R19, R16, 0x7632, R19 ;  /* 0x0000763210137816 */ /* 0x000fe40000000013 */
[----:B------:R-:W-:Y:S01]  /*1fd0*/  PRMT R20, R15, 0x7632, R20 ;  /* 0x000076320f147816 */ /* 0x000fe20000000014 */
[----:B------:R-:W3:Y:S01]  /*1fe0*/  S2R R29, SR_CTAID.X ;  /* 0x00000000001d7919 */ /* 0x000ee20000002500 */
[----:B------:R-:W-:-:S02]  /*1ff0*/  PRMT R21, R14, 0x7632, R21 ;  /* 0x000076320e157816 */ /* 0x000fc40000000015 */
[----:B------:R-:W-:Y:S02]  /*2000*/  ISETP.EQ.U32.AND P1, PT, RZ, UR8, PT ;  /* 0x00000008ff007c0c */ /* 0x000fe4000bf22070 */
[----:B-----5:R-:W-:Y:S02]  /*2010*/  PRMT R9, R7, 0x7632, R9 ;  /* 0x0000763207097816 */ /* 0x020fe40000000009 */
        /* <DEDUP_REMOVED lines=12> */
[----:B--2---:R-:W-:Y:S01]  /*20e0*/  LOP3.LUT P0, RZ, R28, 0xffffff0f, RZ, 0xc0, !PT ;  /* 0xffffff0f1cff7812 */ /* 0x004fe2000780c0ff */
        /* <DEDUP_REMOVED lines=8> */
[--C-:B0-----:R-:W-:Y:S01]  /*2170*/  FADD.FTZ R4, R4, R26.reuse ;  /* 0x0000001a04047221 */ /* 0x101fe20000010000 */
[----:B------:R-:W-:-:S03]  /*2180*/  PRMT R26, R6, 0x7632, R26 ;  /* 0x00007632061a7816 */ /* 0x000fc6000000001a */
[----:B------:R-:W-:Y:S01]  /*2190*/  @!P0 FMUL.FTZ R4, R4, 4.0690106288820970803e-06 ;  /* 0x3688888904048820 */ /* 0x000fe20000410000 */
[----:B-1----:R-:W-:-:S03]  /*21a0*/  FADD.FTZ R5, R3, R5 ;  /* 0x0000000503057221 */ /* 0x002fc60000010000 */
[----:B------:R-:W-:-:S04]  /*21b0*/  @!P0 FMUL.FTZ R3, R4, R4 ;  /* 0x0000000404038220 */ /* 0x000fc80000410000 */
[----:B------:R-:W-:Y:S01]  /*21c0*/  @!P0 FFMA.FTZ R5, R5, 4.0690106288820970803e-06, -R3 ;  /* 0x3688888905058823 */ /* 0x000fe20000010803 */
[----:B------:R-:W-:-:S04]  /*21d0*/  @!P0 SHF.R.U32.HI R3, RZ, 0x1, R28 ;  /* 0x00000001ff038819 */ /* 0x000fc8000001161c */
[----:B------:R-:W-:Y:S02]  /*21e0*/  @!P0 LOP3.LUT R3, R3, 0x7ffffff8, RZ, 0xc0, !PT ;  /* 0x7ffffff803038812 */ /* 0x000fe400078ec0ff */
[----:B------:R-:W-:-:S05]  /*21f0*/  @!P0 FMNMX.FTZ R5, RZ, R5, !PT ;  /* 0x00000005ff058209 */ /* 0x000fca0007810000 */
[----:B------:R0:W-:Y:S01]  /*2200*/  @!P0 STS.64 [R3+UR5], R4 ;  /* 0x0000000403008988 */ /* 0x0001e20008000a05 */
[----:B------:R-:W-:Y:S01]  /*2210*/  BAR.SYNC.DEFER_BLOCKING 0x0 ;  /* 0x0000000000007b1d */ /* 0x000fe20000010000 */
[----:B---3--:R-:W-:-:S04]  /*2220*/  LOP3.LUT P0, RZ, R29, 0xff, RZ, 0xc0, !PT ;  /* 0x000000ff1dff7812 */ /* 0x008fc8000780c0ff */
[----:B------:R-:W-:Y:S02]  /*2230*/  ISETP.GT.U32.OR P0, PT, R28, 0xf, P0 ;  /* 0x0000000f1c00780c */ /* 0x000fe40000704470 */
[----:B0-----:R-:W-:Y:S02]  /*2240*/  PRMT R5, R19, 0x7632, R5 ;  /* 0x0000763213057816 */ /* 0x001fe40000000005 */
[----:B------:R-:W-:Y:S02]  /*2250*/  PRMT R4, R20, 0x7632, R4 ;  /* 0x0000763214047816 */ /* 0x000fe40000000004 */
[----:B------:R-:W-:Y:S01]  /*2260*/  PRMT R3, R21, 0x7632, R3 ;  /* 0x0000763215037816 */ /* 0x000fe20000000003 */
[----:B------:R0:W-:Y:S01]  /*2270*/  STL.S16 [R1+0x6c], R5 ;  /* 0x00006c0501007387 */ /* 0x0001e20000100600 */
[----:B------:R-:W-:-:S03]  /*2280*/  ISETP.EQ.OR.EX P0, PT, RZ, UR9, P0, P1 ;  /* 0x00000009ff007c0c */ /* 0x000fc60008702710 */
[----:B------:R0:W-:Y:S04]  /*2290*/  STL.S16 [R1+0x68], R4 ;  /* 0x0000680401007387 */ /* 0x0001e80000100600 */
[----:B------:R0:W-:Y:S06]  /*22a0*/  STL.S16 [R1+0x70], R3 ;  /* 0x0000700301007387 */ /* 0x0001ec0000100600 */
[----:B------:R-:W-:Y:S05]  /*22b0*/  @P0 BRA `(.L_x_1490) ;  /* 0x0000000000240947 */ /* 0x000fea0003800000 */
[----:B------:R-:W2:Y:S01]  /*22c0*/  LDL R29, [R1+0x44] ;  /* 0x00004400011d7983 */ /* 0x000ea20000100800 */
[----:B------:R-:W-:Y:S02]  /*22d0*/  LEA R6, R28, UR5, 0x3 ;  /* 0x000000051c067c11 */ /* 0x000fe4000f8e18ff */
[----:B0-----:R-:W-:Y:S02]  /*22e0*/  SHF.R.S32.HI R5, RZ, 0x1f, R28 ;  /* 0x0000001fff057819 */ /* 0x001fe4000001141c */
[C---:B------:R-:W-:Y:S02]  /*22f0*/  LEA R3, P0, R0.reuse, R28, 0x4 ;  /* 0x0000001c00037211 */ /* 0x040fe400078020ff */
[----:B------:R-:W0:Y:S02]  /*2300*/  LDS.64 R6, [R6] ;  /* 0x0000000006067984 */ /* 0x000e240000000a00 */
[----:B--2---:R-:W-:Y:S02]  /*2310*/  LEA.HI.X R5, R0, R5, R29, 0x4, P0 ;  /* 0x0000000500057211 */ /* 0x004fe400000f241d */
[----:B------:R-:W-:-:S04]  /*2320*/  LEA R4, P0, R3, UR8, 0x3 ;  /* 0x0000000803047c11 */ /* 0x000fc8000f8018ff */
[----:B------:R-:W-:-:S05]  /*2330*/  LEA.HI.X R5, R3, UR9, R5, 0x3, P0 ;  /* 0x0000000903057c11 */ /* 0x000fca00080f1c05 */
[----:B0-----:R1:W-:Y:S04]  /*2340*/  STG.E.64 desc[UR6][R4.64], R6 ;  /* 0x0000000604007986 */ /* 0x0013e8000c101b06 */
.L_x_1490:
[----:B------:R-:W-:Y:S05]  /*2350*/  BSYNC B0 ;  /* 0x0000000000007941 */ /* 0x000fea0003800000 */
.L_x_1489:
[----:B0-----:R-:W2:Y:S01]  /*2360*/  LDL R3, [R1+0x8c] ;  /* 0x00008c0001037983 */ /* 0x001ea20000100800 */
[----:B------:R-:W-:-:S03]  /*2370*/  ULDC UR8, c[0x0][0x230] ;  /* 0x00008c0000087ab9 */ /* 0x000fc60000000800 */
[----:B-1----:R-:W3:Y:S04]  /*2380*/  LDL.LU R6, [R1+0x10] ;  /* 0x0000100001067983 */ /* 0x002ee80000300800 */
[----:B------:R-:W4:Y:S04]  /*2390*/  LDL.LU R30, [R1+0x14] ;  /* 0x00001400011e7983 */ /* 0x000f280000300800 */
[----:B------:R0:W-:Y:S04]  /*23a0*/  STL [R1+0x94], R0 ;  /* 0x0000940001007387 */ /* 0x0001e80000100800 */
[----:B------:R-:W5:Y:S04]  /*23b0*/  LDL.LU R29, [R1+0x28] ;  /* 0x00002800011d7983 */ /* 0x000f680000300800 */
[----:B0-----:R-:W5:Y:S01]  /*23c0*/  LDL.LU R0, [R1+0x1c] ;  /* 0x00001c0001007983 */ /* 0x001f620000300800 */
[----:B------:R-:W-:-:S02]  /*23d0*/  SHF.L.U32 R22, R22, 0x10, RZ ;  /* 0x0000001016167819 */ /* 0x000fc400000006ff */
[----:B------:R-:W-:Y:S02]  /*23e0*/  SHF.L.U32 R24, R24, 0x10, RZ ;  /* 0x0000001018187819 */ /* 0x000fe400000006ff */
[----:B------:R-:W-:Y:S02]  /*23f0*/  SHF.L.U32 R26, R26, 0x10, RZ ;  /* 0x000000101a1a7819 */ /* 0x000fe400000006ff */
[----:B------:R-:W-:Y:S02]  /*2400*/  SHF.L.U32 R23, R23, 0x10, RZ ;  /* 0x0000001017177819 */ /* 0x000fe400000006ff */
[----:B------:R-:W-:Y:S02]  /*2410*/  SHF.L.U32 R25, R25, 0x10, RZ ;  /* 0x0000001019197819 */ /* 0x000fe400000006ff */
[----:B------:R-:W-:Y:S02]  /*2420*/  SHF.L.U32 R9, R9, 0x10, RZ ;  /* 0x0000001009097819 */ /* 0x000fe400000006ff */
[----:B------:R-:W-:Y:S01]  /*2430*/  SHF.L.U32 R8, R8, 0x10, RZ ;  /* 0x0000001008087819 */ /* 0x000fe200000006ff */
[----:B--2---:R-:W0:Y:S02]  /*2440*/  LDS.64 R4, [R3+UR5] ;  /* 0x0000000503047984 */ /* 0x004e240008000a00 */
[----:B0-----:R-:W-:Y:S01]  /*2450*/  FADD.FTZ R3, R5, UR8 ;  /* 0x0000000805037e21 */ /* 0x001fe20008010000 */
[----:B---3--:R-:W-:Y:S01]  /*2460*/  FADD.FTZ R5, R6, -R4 ;  /* 0x8000000406057221 */ /* 0x008fe20000010000 */
[----:B------:R-:W-:Y:S01]  /*2470*/  FADD.FTZ R26, -R4, R26 ;  /* 0x0000001a041a7221 */ /* 0x000fe20000010100 */
[----:B------:R-:W-:-:S03]  /*2480*/  ULDC.64 UR8, c[0x0][0x210] ;  /* 0x0000840000087ab9 */ /* 0x000fc60000000a00 */
[----:B------:R-:W0:Y:S02]  /*2490*/  MUFU.RSQ R3, R3 ;  /* 0x0000000300037308 */ /* 0x000e240000001400 */
[----:B0-----:R-:W-:-:S04]  /*24a0*/  FMUL.FTZ R5, R5, R3 ;  /* 0x0000000305057220 */ /* 0x001fc80000410000 */
        /* <DEDUP_REMOVED lines=8> */
[----:B------:R-:W-:Y:S01]  /*2530*/  FFMA.FTZ R11, R11, R6, R5 ;  /* 0x000000060b0b7223 */ /* 0x000fe20000010005 */
[----:B-1----:R-:W-:-:S03]  /*2540*/  FMUL.FTZ R26, R28, R7 ;  /* 0x000000071c1a7220 */ /* 0x002fc60000410000 */
[----:B------:R-:W-:Y:S01]  /*2550*/  FMUL.FTZ R7, R11, -1.4426950216293334961 ;  /* 0xbfb8aa3b0b077820 */ /* 0x000fe20000410000 */
[----:B------:R-:W2:Y:S05]  /*2560*/  LDL.LU R28, [R1+0x18] ;  /* 0x00001800011c7983 */ /* 0x000eaa0000300800 */
[----:B------:R-:W0:Y:S02]  /*2570*/  MUFU.EX2 R7, R7 ;  /* 0x0000000700077308 */ /* 0x000e240000000800 */
[----:B0-----:R-:W-:-:S06]  /*2580*/  FADD.FTZ R7, R7, 1 ;  /* 0x3f80000007077421 */ /* 0x001fcc0000010000 */
[----:B------:R-:W0:Y:S02]  /*2590*/  MUFU.RCP R7, R7 ;  /* 0x0000000700077308 */ /* 0x000e240000001000 */
[----:B0-----:R-:W-:Y:S01]  /*25a0*/  FMUL.FTZ R7, R11, R7 ;  /* 0x000000070b077220 */ /* 0x001fe20000410000 */
[----:B----4-:R-:W-:-:S04]  /*25b0*/  FADD.FTZ R11, R30, -R4 ;  /* 0x800000041e0b7221 */ /* 0x010fc80000010000 */
[----:B------:R-:W-:Y:S01]  /*25c0*/  FMUL.FTZ R11, R3, R11 ;  /* 0x0000000b030b7220 */ /* 0x000fe20000410000 */
[----:B------:R-:W-:-:S03]  /*25d0*/  F2FP.BF16.F32.PACK_AB R26, R7, R26 ;  /* 0x0000001a071a723e */ /* 0x000fc600000010ff */
[----:B------:R-:W-:-:S04]  /*25e0*/  FFMA.FTZ R11, R11, R23, R25 ;  /* 0x000000170b0b7223 */ /* 0x000fc80000010019 */
[----:B------:R-:W-:-:S06]  /*25f0*/  FMUL.FTZ R7, R11, -1.4426950216293334961 ;  /* 0xbfb8aa3b0b077820 */ /* 0x000fcc0000410000 */
[----:B------:R-:W0:Y:S01]  /*2600*/  MUFU.EX2 R7, R7 ;  /* 0x0000000700077308 */ /* 0x000e220000000800 */
[----:B------:R-:W-:Y:S01]  /*2610*/  FADD.FTZ R27, -R4, R9 ;  /* 0x00000009041b7221 */ /* 0x000fe20000010100 */
[----:B------:R-:W-:Y:S01]  /*2620*/  SHF.L.U32 R9, R10, 0x10, RZ ;  /* 0x000000100a097819 */ /* 0x000fe200000006ff */
[----:B0-----:R-:W-:-:S06]  /*2630*/  FADD.FTZ R7, R7, 1 ;  /* 0x3f80000007077421 */ /* 0x001fcc0000010000 */
[----:B------:R-:W0:Y:S01]  /*2640*/  MUFU.RCP R7, R7 ;  /* 0x0000000700077308 */ /* 0x000e220000001000 */
[----:B------:R-:W-:-:S04]  /*2650*/  FMUL.FTZ R10, R3, R27 ;  /* 0x0000001b030a7220 */ /* 0x000fc80000410000 */
[----:B------:R-:W-:Y:S01]  /*2660*/  FFMA.FTZ R10, R10, R9, R8 ;  /* 0x000000090a0a7223 */ /* 0x000fe20000010008 */
[----:B0-----:R-:W-:-:S03]  /*2670*/  FMUL.FTZ R7, R11, R7 ;  /* 0x000000070b077220 */ /* 0x001fc60000410000 */
[----:B------:R-:W-:-:S06]  /*2680*/  FMUL.FTZ R11, R10, -1.4426950216293334961 ;  /* 0xbfb8aa3b0a0b7820 */ /* 0x000fcc0000410000 */
[----:B------:R-:W0:Y:S02]  /*2690*/  MUFU.EX2 R11, R11 ;  /* 0x0000000b000b7308 */ /* 0x000e240000000800 */
[----:B0-----:R-:W-:-:S06]  /*26a0*/  FADD.FTZ R11, R11, 1 ;  /* 0x3f8000000b0b7421 */ /* 0x001fcc0000010000 */
[----:B------:R-:W0:Y:S02]  /*26b0*/  MUFU.RCP R11, R11 ;  /* 0x0000000b000b7308 */ /* 0x000e240000001000 */
[----:B0-----:R-:W-:-:S05]  /*26c0*/  FMUL.FTZ R11, R10, R11 ;  /* 0x0000000b0a0b7220 */ /* 0x001fca0000410000 */
[----:B------:R-:W-:-:S05]  /*26d0*/  F2FP.BF16.F32.PACK_AB R7, R11, R7 ;  /* 0x000000070b07723e */ /* 0x000fca00000010ff */
[----:B------:R0:W-:Y:S04]  /*26e0*/  STL [R1+0xc8], R7 ;  /* 0x0000c80701007387 */ /* 0x0001e80000100800 */
[----:B0-----:R-:W3:Y:S01]  /*26f0*/  LDL.LU R7, [R1+0x20] ;  /* 0x0000200001077983 */ /* 0x001ee20000300800 */
[----:B------:R-:W-:-:S04]  /*2700*/  LEA R10, P0, R2, UR8, 0x1 ;  /* 0x00000008020a7c11 */ /* 0x000fc8000f8008ff */
[----:B-----5:R-:W-:Y:S01]  /*2710*/  LEA.HI.X R11, R2, UR9, R29, 0x1, P0 ;  /* 0x00000009020b7c11 */ /* 0x020fe200080f0c1d */
[----:B------:R-:W-:Y:S02]  /*2720*/  FADD.FTZ R2, R0, -R4 ;  /* 0x8000000400027221 */ /* 0x000fe40000010000 */
[----:B------:R-:W4:Y:S01]  /*2730*/  LDL.LU R0, [R1+0x30] ;  /* 0x0000300001007983 */ /* 0x000f220000300800 */
[C---:B------:R-:W-:Y:S01]  /*2740*/  PRMT R27, R26.reuse, 0x7610, R27 ;  /* 0x000076101a1b7816 */ /* 0x040fe2000000001b */
[----:B------:R-:W-:Y:S01]  /*2750*/  FMUL.FTZ R2, R3, R2 ;  /* 0x0000000203027220 */ /* 0x000fe20000410000 */
[----:B------:R-:W-:-:S03]  /*2760*/  PRMT R26, R26, 0x7632, R26 ;  /* 0x000076321a1a7816 */ /* 0x000fc6000000001a */
[----:B------:R-:W-:Y:S02]  /*2770*/  FFMA.FTZ R2, R22, R2, R24 ;  /* 0x0000000216027223 */ /* 0x000fe40000010018 */
[----:B------:R0:W-:Y:S02]  /*2780*/  STG.E.U16 desc[UR6][R10.64+0x2], R26 ;  /* 0x0000021a0a007986 */ /* 0x0001e4000c101506 */
[----:B0-----:R-:W-:-:S06]  /*2790*/  FMUL.FTZ R26, R2, -1.4426950216293334961 ;  /* 0xbfb8aa3b021a7820 */ /* 0x001fcc0000410000 */
[----:B------:R-:W0:Y:S01]  /*27a0*/  MUFU.EX2 R26, R26 ;  /* 0x0000001a001a7308 */ /* 0x000e220000000800 */
[----:B------:R-:W-:Y:S01]  /*27b0*/  SHF.L.U32 R12, R12, 0x10, RZ ;  /* 0x000000100c0c7819 */ /* 0x000fe200000006ff */
[----:B0-----:R-:W-:-:S06]  /*27c0*/  FADD.FTZ R26, R26, 1 ;  /* 0x3f8000001a1a7421 */ /* 0x001fcc0000010000 */
[----:B------:R-:W0:Y:S01]  /*27d0*/  MUFU.RCP R26, R26 ;  /* 0x0000001a001a7308 */ /* 0x000e220000001000 */
[----:B------:R-:W-:-:S04]  /*27e0*/  FADD.FTZ R12, -R4, R12 ;  /* 0x0000000c040c7221 */ /* 0x000fc80000010100 */
[----:B------:R-:W-:Y:S01]  /*27f0*/  FMUL.FTZ R12, R3, R12 ;  /* 0x0000000c030c7220 */ /* 0x000fe20000410000 */
[----:B------:R-:W-:Y:S03]  /*2800*/  STL [R1+0xc0], R10 ;  /* 0x0000c00a01007387 */ /* 0x000fe60000100800 */
[----:B------:R-:W-:Y:S01]  /*2810*/  FFMA.FTZ R12, R6, R12, R5 ;  /* 0x0000000c060c7223 */ /* 0x000fe20000010005 */
[----:B------:R1:W-:Y:S04]  /*2820*/  STG.E.U16 desc[UR6][R10.64], R27 ;  /* 0x0000001b0a007986 */ /* 0x0003e8000c101506 */
[----:B------:R0:W-:Y:S04]  /*2830*/  STL [R1+0xbc], R11 ;  /* 0x0000bc0b01007387 */ /* 0x0001e80000100800 */
[----:B-1----:R-:W5:Y:S01]  /*2840*/  LDL.LU R27, [R1+0x24] ;  /* 0x00002400011b7983 */ /* 0x002f620000300800 */
[----:B0-----:R-:W-:Y:S01]  /*2850*/  FMUL.FTZ R11, R2, R26 ;  /* 0x0000001a020b7220 */ /* 0x001fe20000410000 */
[----:B------:R-:W-:-:S06]  /*2860*/  FMUL.FTZ R2, R12, -1.4426950216293334961 ;  /* 0xbfb8aa3b0c027820 */ /* 0x000fcc0000410000 */
[----:B------:R-:W0:Y:S02]  /*2870*/  MUFU.EX2 R2, R2 ;  /* 0x0000000200027308 */ /* 0x000e240000000800 */
[----:B0-----:R-:W-:-:S06]  /*2880*/  FADD.FTZ R2, R2, 1 ;  /* 0x3f80000002027421 */ /* 0x001fcc0000010000 */
[----:B------:R2:W0:Y:S02]  /*2890*/  MUFU.RCP R26, R2 ;  /* 0x00000002001a7308 */ /* 0x0004240000001000 */
[----:B--2---:R-:W-:-:S04]  /*28a0*/  FADD.FTZ R2, R28, -R4 ;  /* 0x800000041c027221 */ /* 0x004fc80000010000 */
[----:B------:R-:W-:Y:S01]  /*28b0*/  FMUL.FTZ R2, R3, R2 ;  /* 0x0000000203027220 */ /* 0x000fe20000410000 */
[----:B0-----:R-:W-:-:S03]  /*28c0*/  FMUL.FTZ R10, R12, R26 ;  /* 0x0000001a0c0a7220 */ /* 0x001fc60000410000 */
[----:B------:R-:W-:-:S04]  /*28d0*/  FFMA.FTZ R2, R23, R2, R25 ;  /* 0x0000000217027223 */ /* 0x000fc80000010019 */
[----:B------:R-:W-:-:S06]  /*28e0*/  FMUL.FTZ R12, R2, -1.4426950216293334961 ;  /* 0xbfb8aa3b020c7820 */ /* 0x000fcc0000410000 */
[----:B------:R-:W0:Y:S01]  /*28f0*/  MUFU.EX2 R12, R12 ;  /* 0x0000000c000c7308 */ /* 0x000e220000000800 */
[----:B------:R-:W-:-:S05]  /*2900*/  SHF.L.U32 R13, R13, 0x10, RZ ;  /* 0x000000100d0d7819 */ /* 0x000fca00000006ff */
[----:B------:R-:W-:Y:S01]  /*2910*/  FADD.FTZ R13, -R4, R13 ;  /* 0x0000000d040d7221 */ /* 0x000fe20000010100 */
[----:B0-----:R-:W-:-:S04]  /*2920*/  FADD.FTZ R12, R12, 1 ;  /* 0x3f8000000c0c7421 */ /* 0x001fc80000010000 */
[----:B------:R0:W1:Y:S02]  /*2930*/  MUFU.RCP R26, R12 ;  /* 0x0000000c001a7308 */ /* 0x0000640000001000 */
[----:B0-----:R-:W-:-:S04]  /*2940*/  FMUL.FTZ R12, R3, R13 ;  /* 0x0000000d030c7220 */ /* 0x001fc80000410000 */
[----:B------:R-:W-:Y:S01]  /*2950*/  FFMA.FTZ R12, R9, R12, R8 ;  /* 0x0000000c090c7223 */ /* 0x000fe20000010008 */
[----:B-1----:R-:W-:-:S03]  /*2960*/  FMUL.FTZ R13, R2, R26 ;  /* 0x0000001a020d7220 */ /* 0x002fc60000410000 */
[----:B------:R-:W-:-:S06]  /*2970*/  FMUL.FTZ R2, R12, -1.4426950216293334961 ;  /* 0xbfb8aa3b0c027820 */ /* 0x000fcc0000410000 */
[----:B------:R-:W0:Y:S02]  /*2980*/  MUFU.EX2 R2, R2 ;  /* 0x0000000200027308 */ /* 0x000e240000000800 */
[----:B0-----:R-:W-:-:S06]  /*2990*/  FADD.FTZ R2, R2, 1 ;  /* 0x3f80000002027421 */ /* 0x001fcc0000010000 */
[----:B------:R-:W0:Y:S01]  /*29a0*/  MUFU.RCP R2, R2 ;  /* 0x0000000200027308 */ /* 0x000e220000001000 */
[----:B------:R3:W-:Y:S02]  /*29b0*/  STL [R1+0x28], R13 ;  /* 0x0000280d01007387 */ /* 0x0007e40000100800 */
[----:B---3--:R-:W-:Y:S01]  /*29c0*/  FADD.FTZ R13, R7, -R4 ;  /* 0x80000004070d7221 */ /* 0x008fe20000010000 */
[----:B0-----:R-:W-:-:S05]  /*29d0*/  FMUL.FTZ R7, R12, R2 ;  /* 0x000000020c077220 */ /* 0x001fca0000410000 */
[----:B------:R0:W-:Y:S01]  /*29e0*/  STL [R1+0x18], R7 ;  /* 0x0000180701007387 */ /* 0x0001e20000100800 */
[----:B------:R-:W-:Y:S01]  /*29f0*/  FMUL.FTZ R13, R3, R13 ;  /* 0x0000000d030d7220 */ /* 0x000fe20000410000 */
[----:B------:R-:W-:Y:S02]  /*2a00*/  LEA R12, P0, R36, UR8, 0x1 ;  /* 0x00000008240c7c11 */ /* 0x000fe4000f8008ff */
[----:B0-----:R-:W2:Y:S01]  /*2a10*/  LDL.LU R7, [R1+0x2c] ;  /* 0x00002c0001077983 */ /* 0x001ea20000300800 */
[----:B------:R-:W-:Y:S01]  /*2a20*/  FFMA.FTZ R2, R22, R13, R24 ;  /* 0x0000000d16027223 */ /* 0x000fe20000010018 */
[----:B----4-:R-:W-:Y:S02]  /*2a30*/  LEA.HI.X R13, R36, UR9, R0, 0x1, P0 ;  /* 0x00000009240d7c11 */ /* 0x010fe400080f0c00 */
[----:B------:R-:W3:Y:S01]  /*2a40*/  LDL.LU R0, [R1+0x74] ;  /* 0x0000740001007983 */ /* 0x000ee20000300800 */
[----:B------:R-:W-:-:S06]  /*2a50*/  FMUL.FTZ R26, R2, -1.4426950216293334961 ;  /* 0xbfb8aa3b021a7820 */ /* 0x000fcc0000410000 */
[----:B------:R-:W0:Y:S01]  /*2a60*/  MUFU.EX2 R26, R26 ;  /* 0x0000001a001a7308 */ /* 0x000e220000000800 */
[----:B------:R-:W-:Y:S01]  /*2a70*/  SHF.L.U32 R14, R14, 0x10, RZ ;  /* 0x000000100e0e7819 */ /* 0x000fe200000006ff */
[----:B0-----:R-:W-:-:S06]  /*2a80*/  FADD.FTZ R26, R26, 1 ;  /* 0x3f8000001a1a7421 */ /* 0x001fcc0000010000 */
[----:B------:R-:W0:Y:S01]  /*2a90*/  MUFU.RCP R26, R26 ;  /* 0x0000001a001a7308 */ /* 0x000e220000001000 */
[----:B------:R-:W-:-:S04]  /*2aa0*/  FADD.FTZ R14, -R4, R14 ;  /* 0x0000000e040e7221 */ /* 0x000fc80000010100 */
[----:B------:R-:W-:Y:S01]  /*2ab0*/  FMUL.FTZ R14, R3, R14 ;  /* 0x0000000e030e7220 */ /* 0x000fe20000410000 */
[----:B------:R0:W-:Y:S03]  /*2ac0*/  STL [R1+0xb8], R12 ;  /* 0x0000b80c01007387 */ /* 0x0001e60000100800 */
[----:B------:R-:W-:Y:S01]  /*2ad0*/  FFMA.FTZ R14, R6, R14, R5 ;  /* 0x0000000e060e7223 */ /* 0x000fe20000010005 */
[----:B0-----:R-:W-:-:S03]  /*2ae0*/  FMUL.FTZ R12, R2, R26 ;  /* 0x0000001a020c7220 */ /* 0x001fc60000410000 */
[----:B------:R-:W-:-:S06]  /*2af0*/  FMUL.FTZ R2, R14, -1.4426950216293334961 ;  /* 0xbfb8aa3b0e027820 */ /* 0x000fcc0000410000 */
[----:B------:R-:W0:Y:S02]  /*2b00*/  MUFU.EX2 R2, R2 ;  /* 0x0000000200027308 */ /* 0x000e240000000800 */
[----:B0-----:R-:W-:-:S06]  /*2b10*/  FADD.FTZ R2, R2, 1 ;  /* 0x3f80000002027421 */ /* 0x001fcc0000010000 */
[----:B------:R5:W0:Y:S01]  /*2b20*/  MUFU.RCP R26, R2 ;  /* 0x00000002001a7308 */ /* 0x000a220000001000 */
[----:B------:R1:W-:Y:S01]  /*2b30*/  STL [R1+0xb4], R13 ;  /* 0x0000b40d01007387 */ /* 0x0003e20000100800 */
[----:B-----5:R-:W-:-:S04]  /*2b40*/  FADD.FTZ R2, R27, -R4 ;  /* 0x800000041b027221 */ /* 0x020fc80000010000 */
[----:B------:R-:W-:Y:S01]  /*2b50*/  FMUL.FTZ R2, R3, R2 ;  /* 0x0000000203027220 */ /* 0x000fe20000410000 */
[----:B------:R0:W-:Y:S03]  /*2b60*/  STL [R1+0x34], R12 ;  /* 0x0000340c01007387 */ /* 0x0001e60000100800 */
[----:B------:R-:W-:Y:S01]  /*2b70*/  FFMA.FTZ R2, R23, R2, R25 ;  /* 0x0000000217027223 */ /* 0x000fe20000010019 */
[----:B-1----:R-:W4:Y:S01]  /*2b80*/  LDL.LU R13, [R1+0x38] ;  /* 0x00003800010d7983 */ /* 0x002f220000300800 */
[----:B0-----:R-:W-:Y:S02]  /*2b90*/  FMUL.FTZ R12, R14, R26 ;  /* 0x0000001a0e0c7220 */ /* 0x001fe40000410000 */
[----:B------:R-:W-:-:S06]  /*2ba0*/  FMUL.FTZ R14, R2, -1.4426950216293334961 ;  /* 0xbfb8aa3b020e7820 */ /* 0x000fcc0000410000 */
[----:B------:R-:W0:Y:S01]  /*2bb0*/  MUFU.EX2 R14, R14 ;  /* 0x0000000e000e7308 */ /* 0x000e220000000800 */
[----:B------:R-:W-:-:S05]  /*2bc0*/  SHF.L.U32 R15, R15, 0x10, RZ ;  /* 0x000000100f0f7819 */ /* 0x000fca00000006ff */
[----:B------:R-:W-:Y:S01]  /*2bd0*/  FADD.FTZ R15, -R4, R15 ;  /* 0x0000000f040f7221 */ /* 0x000fe20000010100 */
[----:B0-----:R-:W-:-:S04]  /*2be0*/  FADD.FTZ R14, R14, 1 ;  /* 0x3f8000000e0e7421 */ /* 0x001fc80000010000 */
[----:B------:R0:W1:Y:S01]  /*2bf0*/  MUFU.RCP R26, R14 ;  /* 0x0000000e001a7308 */ /* 0x0000620000001000 */
[----:B------:R1:W-:Y:S01]  /*2c00*/  STL [R1+0x20], R12 ;  /* 0x0000200c01007387 */ /* 0x0003e20000100800 */
[----:B0-----:R-:W-:-:S04]  /*2c10*/  FMUL.FTZ R14, R3, R15 ;  /* 0x0000000f030e7220 */ /* 0x001fc80000410000 */
[----:B------:R-:W-:Y:S01]  /*2c20*/  FFMA.FTZ R14, R9, R14, R8 ;  /* 0x0000000e090e7223 */ /* 0x000fe20000010008 */
[----:B-1----:R-:W-:-:S03]  /*2c30*/  FMUL.FTZ R12, R2, R26 ;  /* 0x0000001a020c7220 */ /* 0x002fc60000410000 */
[----:B------:R-:W-:-:S06]  /*2c40*/  FMUL.FTZ R2, R14, -1.4426950216293334961 ;  /* 0xbfb8aa3b0e027820 */ /* 0x000fcc0000410000 */
[----:B------:R-:W0:Y:S02]  /*2c50*/  MUFU.EX2 R2, R2 ;  /* 0x0000000200027308 */ /* 0x000e240000000800 */
[----:B0-----:R-:W-:-:S06]  /*2c60*/  FADD.FTZ R2, R2, 1 ;  /* 0x3f80000002027421 */ /* 0x001fcc0000010000 */
[----:B------:R-:W0:Y:S01]  /*2c70*/  MUFU.RCP R2, R2 ;  /* 0x0000000200027308 */ /* 0x000e220000001000 */
[----:B------:R1:W-:Y:S01]  /*2c80*/  STL [R1+0x30], R12 ;  /* 0x0000300c01007387 */ /* 0x0003e20000100800 */
[----:B--2---:R-:W-:Y:S01]  /*2c90*/  FADD.FTZ R15, R7, -R4 ;  /* 0x80000004070f7221 */ /* 0x004fe20000010000 */
[----:B0-----:R-:W-:Y:S01]  /*2ca0*/  FMUL.FTZ R7, R14, R2 ;  /* 0x000000020e077220 */ /* 0x001fe20000410000 */
[----:B------:R-:W-:Y:S02]  /*2cb0*/  LEA R14, P0, R37, UR8, 0x1 ;  /* 0x00000008250e7c11 */ /* 0x000fe4000f8008ff */
[----:B------:R-:W-:Y:S02]  /*2cc0*/  FMUL.FTZ R15, R3, R15 ;  /* 0x0000000f030f7220 */ /* 0x000fe40000410000 */
[----:B------:R0:W-:Y:S02]  /*2cd0*/  STL [R1+0x2c], R7 ;  /* 0x00002c0701007387 */ /* 0x0001e40000100800 */
[----:B------:R-:W-:-:S02]  /*2ce0*/  FFMA.FTZ R2, R22, R15, R24 ;  /* 0x0000000f16027223 */ /* 0x000fc40000010018 */
[----:B-1----:R-:W2:Y:S01]  /*2cf0*/  LDL.LU R12, [R1+0x3c] ;  /* 0x00003c00010c7983 */ /* 0x002ea20000300800 */
[----:B---3--:R-:W-:-:S03]  /*2d00*/  LEA.HI.X R15, R37, UR9, R0, 0x1, P0 ;  /* 0x00000009250f7c11 */ /* 0x008fc600080f0c00 */
[----:B0-----:R-:W3:Y:S04]  /*2d10*/  LDL.LU R7, [R1+0x78] ;  /* 0x0000780001077983 */ /* 0x001ee80000300800 */
[----:B------:R-:W5:Y:S01]  /*2d20*/  LDL.LU R0, [R1] ;  /* 0x0000000001007983 */ /* 0x000f620000300800 */
        /* <DEDUP_REMOVED lines=13> */
[----:B------:R4:W0:Y:S02]  /*2e00*/  MUFU.RCP R26, R2 ;  /* 0x00000002001a7308 */ /* 0x0008240000001000 */
[----:B----4-:R-:W-:-:S04]  /*2e10*/  FADD.FTZ R2, R13, -R4 ;  /* 0x800000040d027221 */ /* 0x010fc80000010000 */
[----:B------:R-:W-:Y:S01]  /*2e20*/  FMUL.FTZ R2, R3, R2 ;  /* 0x0000000203027220 */ /* 0x000fe20000410000 */
[----:B------:R-:W-:Y:S03]  /*2e30*/  STL [R1+0xa4], R15 ;  /* 0x0000a40f01007387 */ /* 0x000fe60000100800 */
[----:B------:R-:W-:Y:S01]  /*2e40*/  FFMA.FTZ R2, R23, R2, R25 ;  /* 0x0000000217027223 */ /* 0x000fe20000010019 */
[----:B------:R0:W-:Y:S04]  /*2e50*/  STL [R1+0x24], R14 ;  /* 0x0000240e01007387 */ /* 0x0001e80000100800 */
[----:B------:R-:W4:Y:S01]  /*2e60*/  LDL.LU R13, [R1+0x40] ;  /* 0x00004000010d7983 */ /* 0x000f220000300800 */
[----:B0-----:R-:W-:Y:S01]  /*2e70*/  FMUL.FTZ R14, R16, R26 ;  /* 0x0000001a100e7220 */ /* 0x001fe20000410000 */
        /* <DEDUP_REMOVED lines=13> */
[----:B------:R2:W0:Y:S01]  /*2f50*/  MUFU.RCP R17, R2 ;  /* 0x0000000200117308 */ /* 0x0004220000001000 */
[----:B------:R1:W-:Y:S01]  /*2f60*/  STL [R1+0x10], R14 ;  /* 0x0000100e01007387 */ /* 0x0003e20000100800 */
[----:B--2---:R-:W-:Y:S01]  /*2f70*/  FADD.FTZ R2, R12, -R4 ;  /* 0x800000040c027221 */ /* 0x004fe20000010000 */
[----:B0-----:R-:W-:-:S05]  /*2f80*/  FMUL.FTZ R12, R16, R17 ;  /* 0x00000011100c7220 */ /* 0x001fca0000410000 */
[----:B------:R0:W-:Y:S01]  /*2f90*/  STL [R1+0x4], R12 ;  /* 0x0000040c01007387 */ /* 0x0001e20000100800 */
[----:B-----5:R-:W-:-:S03]  /*2fa0*/  LEA R16, P0, R0, UR8, 0x1 ;  /* 0x0000000800107c11 */ /* 0x020fc6000f8008ff */
[----:B-1----:R-:W2:Y:S01]  /*2fb0*/  LDL.LU R14, [R1+0x48] ;  /* 0x00004800010e7983 */ /* 0x002ea20000300800 */
[----:B---3--:R-:W-:-:S03]  /*2fc0*/  LEA.HI.X R17, R0, UR9, R7, 0x1, P0 ;  /* 0x0000000900117c11 */ /* 0x008fc600080f0c07 */
[----:B0-----:R-:W3:Y:S04]  /*2fd0*/  LDL.LU R12, [R1+0x7c] ;  /* 0x00007c00010c7983 */ /* 0x001ee80000300800 */
[----:B------:R-:W5:Y:S01]  /*2fe0*/  LDL.LU R7, [R1+0x8] ;  /* 0x0000080001077983 */ /* 0x000f620000300800 */
[----:B------:R-:W-:-:S04]  /*2ff0*/  FMUL.FTZ R2, R3, R2 ;  /* 0x0000000203027220 */ /* 0x000fc80000410000 */
[----:B------:R-:W-:-:S04]  /*3000*/  FFMA.FTZ R2, R22, R2, R24 ;  /* 0x0000000216027223 */ /* 0x000fc80000010018 */
[----:B------:R-:W-:-:S06]  /*3010*/  FMUL.FTZ R26, R2, -1.4426950216293334961 ;  /* 0xbfb8aa3b021a7820 */ /* 0x000fcc0000410000 */
[----:B------:R-:W0:Y:S01]  /*3020*/  MUFU.EX2 R26, R26 ;  /* 0x0000001a001a7308 */ /* 0x000e220000000800 */
[----:B------:R-:W-:Y:S01]  /*3030*/  SHF.L.U32 R21, R21, 0x10, RZ ;  /* 0x0000001015157819 */ /* 0x000fe200000006ff */
[----:B0-----:R-:W-:-:S06]  /*3040*/  FADD.FTZ R26, R26, 1 ;  /* 0x3f8000001a1a7421 */ /* 0x001fcc0000010000 */
[----:B------:R-:W0:Y:S01]  /*3050*/  MUFU.RCP R26, R26 ;  /* 0x0000001a001a7308 */ /* 0x000e220000001000 */
[----:B------:R-:W-:-:S04]  /*3060*/  FADD.FTZ R21, -R4, R21 ;  /* 0x0000001504157221 */ /* 0x000fc80000010100 */
[----:B------:R-:W-:-:S04]  /*3070*/  FMUL.FTZ R21, R3, R21 ;  /* 0x0000001503157220 */ /* 0x000fc80000410000 */
[----:B------:R-:W-:Y:S01]  /*3080*/  FFMA.FTZ R32, R6, R21, R5 ;  /* 0x0000001506207223 */ /* 0x000fe20000010005 */
[----:B0-----:R-:W-:-:S03]  /*3090*/  FMUL.FTZ R0, R2, R26 ;  /* 0x0000001a02007220 */ /* 0x001fc60000410000 */
[----:B------:R-:W-:Y:S01]  /*30a0*/  FMUL.FTZ R2, R32, -1.4426950216293334961 ;  /* 0xbfb8aa3b20027820 */ /* 0x000fe20000410000 */
[----:B------:R-:W-:Y:S05]  /*30b0*/  STL [R1+0xa0], R16 ;  /* 0x0000a01001007387 */ /* 0x000fea0000100800 */
[----:B------:R-:W0:Y:S01]  /*30c0*/  MUFU.EX2 R2, R2 ;  /* 0x0000000200027308 */ /* 0x000e220000000800 */
[----:B------:R-:W-:Y:S04]  /*30d0*/  STL [R1+0x98], R17 ;  /* 0x0000981101007387 */ /* 0x000fe80000100800 */
[----:B------:R1:W-:Y:S01]  /*30e0*/  STL [R1+0xac], R0 ;  /* 0x0000ac0001007387 */ /* 0x0003e20000100800 */
[----:B----4-:R-:W-:-:S03]  /*30f0*/  FADD.FTZ R21, R13, -R4 ;  /* 0x800000040d157221 */ /* 0x010fc60000010000 */
[----:B------:R-:W4:Y:S01]  /*3100*/  LDL.LU R13, [R1+0x54] ;  /* 0x00005400010d7983 */ /* 0x000f220000300800 */
[----:B0-----:R-:W-:-:S06]  /*3110*/  FADD.FTZ R2, R2, 1 ;  /* 0x3f80000002027421 */ /* 0x001fcc0000010000 */
[----:B------:R-:W0:Y:S01]  /*3120*/  MUFU.RCP R2, R2 ;  /* 0x0000000200027308 */ /* 0x000e220000001000 */
[----:B------:R-:W-:-:S04]  /*3130*/  FMUL.FTZ R21, R3, R21 ;  /* 0x0000001503157220 */ /* 0x000fc80000410000 */
[----:B------:R-:W-:Y:S01]  /*3140*/  FFMA.FTZ R30, R23, R21, R25 ;  /* 0x00000015171e7223 */ /* 0x000fe20000010019 */
[----:B0-----:R-:W-:-:S03]  /*3150*/  FMUL.FTZ R32, R32, R2 ;  /* 0x0000000220207220 */ /* 0x001fc60000410000 */
        /* <DEDUP_REMOVED lines=8> */
[----:B------:R-:W-:Y:S01]  /*31e0*/  STL [R1+0xb0], R32 ;  /* 0x0000b02001007387 */ /* 0x000fe20000100800 */
[----:B0-----:R-:W-:-:S05]  /*31f0*/  FMUL.FTZ R30, R30, R2 ;  /* 0x000000021e1e7220 */ /* 0x001fca0000410000 */
[----:B------:R0:W-:Y:S01]  /*3200*/  STL [R1+0xc4], R30 ;  /* 0x0000c41e01007387 */ /* 0x0001e20000100800 */
[----:B------:R-:W-:-:S06]  /*3210*/  FMUL.FTZ R2, R31, -1.4426950216293334961 ;  /* 0xbfb8aa3b1f027820 */ /* 0x000fcc0000410000 */
[----:B------:R-:W0:Y:S01]  /*3220*/  MUFU.EX2 R2, R2 ;  /* 0x0000000200027308 */ /* 0x000e220000000800 */
[----:B-----5:R-:W-:-:S04]  /*3230*/  LEA R20, P0, R7, UR8, 0x1 ;  /* 0x0000000807147c11 */ /* 0x020fc8000f8008ff */
[----:B---3--:R-:W-:Y:S02]  /*3240*/  LEA.HI.X R21, R7, UR9, R12, 0x1, P0 ;  /* 0x0000000907157c11 */ /* 0x008fe400080f0c0c */
[----:B------:R-:W3:Y:S04]  /*3250*/  LDL.LU R12, [R1+0x58] ;  /* 0x00005800010c7983 */ /* 0x000ee80000300800 */
[----:B------:R-:W5:Y:S04]  /*3260*/  LDL.LU R7, [R1+0x80] ;  /* 0x0000800001077983 */ /* 0x000f680000300800 */
[----:B-1----:R-:W5:Y:S01]  /*3270*/  LDL.LU R0, [R1+0xc] ;  /* 0x00000c0001007983 */ /* 0x002f620000300800 */
[----:B0-----:R-:W-:-:S06]  /*3280*/  FADD.FTZ R2, R2, 1 ;  /* 0x3f80000002027421 */ /* 0x001fcc0000010000 */
[----:B------:R-:W0:Y:S01]  /*3290*/  MUFU.RCP R2, R2 ;  /* 0x0000000200027308 */ /* 0x000e220000001000 */
[----:B--2---:R-:W-:Y:S01]  /*32a0*/  FADD.FTZ R28, R14, -R4 ;  /* 0x800000040e1c7221 */ /* 0x004fe20000010000 */
[----:B------:R-:W-:Y:S01]  /*32b0*/  SHF.L.U32 R19, R19, 0x10, RZ ;  /* 0x0000001013137819 */ /* 0x000fe200000006ff */
[----:B------:R-:W2:Y:S02]  /*32c0*/  LDL.LU R14, [R1+0x5c] ;  /* 0x00005c00010e7983 */ /* 0x000ea40000300800 */
[----:B------:R-:W-:-:S04]  /*32d0*/  FMUL.FTZ R28, R3, R28 ;  /* 0x0000001c031c7220 */ /* 0x000fc80000410000 */
[----:B------:R-:W-:Y:S01]  /*32e0*/  FFMA.FTZ R28, R22, R28, R24 ;  /* 0x0000001c161c7223 */ /* 0x000fe20000010018 */
[----:B0-----:R-:W-:-:S03]  /*32f0*/  FMUL.FTZ R31, R31, R2 ;  /* 0x000000021f1f7220 */ /* 0x001fc60000410000 */
[----:B------:R-:W-:-:S06]  /*3300*/  FMUL.FTZ R2, R28, -1.4426950216293334961 ;  /* 0xbfb8aa3b1c027820 */ /* 0x000fcc0000410000 */
[----:B------:R-:W0:Y:S01]  /*3310*/  MUFU.EX2 R2, R2 ;  /* 0x0000000200027308 */ /* 0x000e220000000800 */
[----:B------:R-:W-:Y:S01]  /*3320*/  FADD.FTZ R19, -R4, R19 ;  /* 0x0000001304137221 */ /* 0x000fe20000010100 */
[----:B0-----:R-:W-:-:S06]  /*3330*/  FADD.FTZ R2, R2, 1 ;  /* 0x3f80000002027421 */ /* 0x001fcc0000010000 */
[----:B------:R-:W0:Y:S01]  /*3340*/  MUFU.RCP R2, R2 ;  /* 0x0000000200027308 */ /* 0x000e220000001000 */
[----:B------:R-:W-:-:S04]  /*3350*/  FMUL.FTZ R19, R3, R19 ;  /* 0x0000001303137220 */ /* 0x000fc80000410000 */
[----:B------:R-:W-:Y:S01]  /*3360*/  FFMA.FTZ R29, R6, R19, R5 ;  /* 0x00000013061d7223 */ /* 0x000fe20000010005 */
[----:B0-----:R-:W-:-:S03]  /*3370*/  FMUL.FTZ R28, R28, R2 ;  /* 0x000000021c1c7220 */ /* 0x001fc60000410000 */
[----:B------:R-:W-:-:S06]  /*3380*/  FMUL.FTZ R2, R29, -1.4426950216293334961 ;  /* 0xbfb8aa3b1d027820 */ /* 0x000fcc0000410000 */
[----:B------:R-:W0:Y:S01]  /*3390*/  MUFU.EX2 R2, R2 ;  /* 0x0000000200027308 */ /* 0x000e220000000800 */
[----:B----4-:R-:W-:Y:S01]  /*33a0*/  FADD.FTZ R19, R13, -R4 ;  /* 0x800000040d137221 */ /* 0x010fe20000010000 */
[----:B------:R-:W-:Y:S01]  /*33b0*/  SHF.L.U32 R18, R18, 0x10, RZ ;  /* 0x0000001012127819 */ /* 0x000fe200000006ff */
        /* <DEDUP_REMOVED lines=18> */
[----:B0-----:R-:W-:Y:S01]  /*34e0*/  FMUL.FTZ R27, R27, R18 ;  /* 0x000000121b1b7220 */ /* 0x001fe20000410000 */
[----:B---3--:R-:W-:Y:S02]  /*34f0*/  FADD.FTZ R2, R12, -R4 ;  /* 0x800000040c027221 */ /* 0x008fe40000010000 */
[----:B------:R-:W3:Y:S04]  /*3500*/  LDL.LU R12, [R1+0x68] ;  /* 0x00006800010c7983 */ /* 0x000ee80000300800 */
[----:B------:R-:W3:Y:S01]  /*3510*/  LDL.LU R36, [R1+0x6c] ;  /* 0x00006c0001247983 */ /* 0x000ee20000300800 */
[----:B-----5:R-:W-:-:S04]  /*3520*/  LEA R18, P0, R0, UR8, 0x1 ;  /* 0x0000000800127c11 */ /* 0x020fc8000f8008ff */
[----:B------:R-:W-:Y:S02]  /*3530*/  LEA.HI.X R19, R0, UR9, R7, 0x1, P0 ;  /* 0x0000000900137c11 */ /* 0x000fe400080f0c07 */
[----:B------:R-:W5:Y:S04]  /*3540*/  LDL.LU R0, [R1+0x64] ;  /* 0x0000640001007983 */ /* 0x000f680000300800 */
        /* <DEDUP_REMOVED lines=12> */
[----:B------:R-:W-:-:S06]  /*3610*/  FMUL.FTZ R33, R34, -1.4426950216293334961 ;  /* 0xbfb8aa3b22217820 */ /* 0x000fcc0000410000 */
[----:B------:R-:W0:Y:S02]  /*3620*/  MUFU.EX2 R33, R33 ;  /* 0x0000002100217308 */ /* 0x000e240000000800 */
[----:B0-----:R-:W-:Y:S01]  /*3630*/  FADD.FTZ R35, R33, 1 ;  /* 0x3f80000021237421 */ /* 0x001fe20000010000 */
[----:B--2---:R-:W-:-:S04]  /*3640*/  FADD.FTZ R33, R14, -R4 ;  /* 0x800000040e217221 */ /* 0x004fc80000010000 */
[----:B------:R-:W-:Y:S01]  /*3650*/  FMUL.FTZ R33, R3, R33 ;  /* 0x0000002103217220 */ /* 0x000fe20000410000 */
[----:B------:R-:W0:Y:S03]  /*3660*/  MUFU.RCP R35, R35 ;  /* 0x0000002300237308 */ /* 0x000e260000001000 */
[----:B------:R-:W-:Y:S01]  /*3670*/  FFMA.FTZ R24, R22, R33, R24 ;  /* 0x0000002116187223 */ /* 0x000fe20000010018 */
[----:B----4-:R-:W-:-:S04]  /*3680*/  FADD.FTZ R22, R13, -R4 ;  /* 0x800000040d167221 */ /* 0x010fc80000010000 */
[----:B------:R-:W-:-:S04]  /*3690*/  FMUL.FTZ R22, R3, R22 ;  /* 0x0000001603167220 */ /* 0x000fc80000410000 */
[----:B------:R-:W-:Y:S01]  /*36a0*/  FFMA.FTZ R33, R23, R22, R25 ;  /* 0x0000001617217223 */ /* 0x000fe20000010019 */
[----:B0-----:R-:W-:-:S03]  /*36b0*/  FMUL.FTZ R22, R34, R35 ;  /* 0x0000002322167220 */ /* 0x001fc60000410000 */
[----:B------:R-:W-:-:S06]  /*36c0*/  FMUL.FTZ R34, R33, -1.4426950216293334961 ;  /* 0xbfb8aa3b21227820 */ /* 0x000fcc0000410000 */
[----:B------:R-:W0:Y:S02]  /*36d0*/  MUFU.EX2 R34, R34 ;  /* 0x0000002200227308 */ /* 0x000e240000000800 */
[----:B0-----:R-:W-:Y:S01]  /*36e0*/  FADD.FTZ R34, R34, 1 ;  /* 0x3f80000022227421 */ /* 0x001fe20000010000 */
[----:B---3--:R-:W-:-:S05]  /*36f0*/  SHF.L.U32 R35, R12, 0x10, RZ ;  /* 0x000000100c237819 */ /* 0x008fca00000006ff */
[----:B------:R-:W-:-:S04]  /*3700*/  FADD.FTZ R35, -R4, R35 ;  /* 0x0000002304237221 */ /* 0x000fc80000010100 */
[----:B------:R-:W-:-:S04]  /*3710*/  FMUL.FTZ R35, R3, R35 ;  /* 0x0000002303237220 */ /* 0x000fc80000410000 */
[----:B------:R-:W-:Y:S01]  /*3720*/  FFMA.FTZ R6, R6, R35, R5 ;  /* 0x0000002306067223 */ /* 0x000fe20000010005 */
[----:B------:R-:W-:Y:S01]  /*3730*/  SHF.L.U32 R5, R36, 0x10, RZ ;  /* 0x0000001024057819 */ /* 0x000fe200000006ff */
[----:B------:R5:W0:Y:S04]  /*3740*/  MUFU.RCP R35, R34 ;  /* 0x0000002200237308 */ /* 0x000a280000001000 */
[----:B------:R-:W-:-:S04]  /*3750*/  FADD.FTZ R5, -R4, R5 ;  /* 0x0000000504057221 */ /* 0x000fc80000010100 */
[----:B------:R-:W-:Y:S01]  /*3760*/  FMUL.FTZ R5, R3, R5 ;  /* 0x0000000503057220 */ /* 0x000fe20000410000 */
[----:B-----5:R-:W-:-:S03]  /*3770*/  FADD.FTZ R34, R0, -R4 ;  /* 0x8000000400227221 */ /* 0x020fc60000010000 */
[----:B------:R-:W-:Y:S01]  /*3780*/  FFMA.FTZ R5, R9, R5, R8 ;  /* 0x0000000509057223 */ /* 0x000fe20000010008 */
[----:B------:R-:W-:Y:S01]  /*3790*/  FMUL.FTZ R36, R3, R34 ;  /* 0x0000002203247220 */ /* 0x000fe20000410000 */
[----:B0-----:R-:W-:Y:S02]  /*37a0*/  FMUL.FTZ R33, R33, R35 ;  /* 0x0000002321217220 */ /* 0x001fe40000410000 */
[----:B------:R-:W-:-:S04]  /*37b0*/  FMUL.FTZ R35, R5, -1.4426950216293334961 ;  /* 0xbfb8aa3b05237820 */ /* 0x000fc80000410000 */
[----:B------:R0:W1:Y:S02]  /*37c0*/  MUFU.EX2 R34, R35 ;  /* 0x0000002300227308 */ /* 0x0000640000000800 */
[----:B0-----:R-:W-:Y:S02]  /*37d0*/  SHF.L.U32 R35, R7, 0x10, RZ ;  /* 0x0000001007237819 */ /* 0x001fe400000006ff */
[----:B------:R-:W2:Y:S03]  /*37e0*/  LDL.LU R7, [R1+0x88] ;  /* 0x0000880001077983 */ /* 0x000ea60000300800 */
[----:B------:R-:W-:Y:S01]  /*37f0*/  FADD.FTZ R35, -R4, R35 ;  /* 0x0000002304237221 */ /* 0x000fe20000010100 */
[----:B------:R-:W3:Y:S03]  /*3800*/  LDL.LU R30, [R1+0x50] ;  /* 0x00005000011e7983 */ /* 0x000ee60000300800 */
[----:B------:R-:W-:Y:S01]  /*3810*/  FMUL.FTZ R3, R3, R35 ;  /* 0x0000002303037220 */ /* 0x000fe20000410000 */
[----:B------:R-:W4:Y:S03]  /*3820*/  LDL.LU R12, [R1+0x18] ;  /* 0x00001800010c7983 */ /* 0x000f260000300800 */
[----:B------:R-:W-:Y:S01]  /*3830*/  FFMA.FTZ R3, R9, R3, R8 ;  /* 0x0000000309037223 */ /* 0x000fe20000010008 */
[----:B------:R-:W4:Y:S03]  /*3840*/  LDL.LU R13, [R1+0x28] ;  /* 0x00002800010d7983 */ /* 0x000f260000300800 */
[----:B------:R-:W-:Y:S01]  /*3850*/  FMUL.FTZ R8, R3, -1.4426950216293334961 ;  /* 0xbfb8aa3b03087820 */ /* 0x000fe20000410000 */
[----:B-1----:R-:W-:Y:S01]  /*3860*/  FADD.FTZ R9, R34, 1 ;  /* 0x3f80000022097421 */ /* 0x002fe20000010000 */
[----:B------:R-:W5:Y:S04]  /*3870*/  LDL.LU R32, [R1+0x20] ;  /* 0x0000200001207983 */ /* 0x000f680000300800 */
[----:B------:R-:W0:Y:S01]  /*3880*/  MUFU.EX2 R8, R8 ;  /* 0x0000000800087308 */ /* 0x000e220000000800 */
[----:B------:R-:W5:Y:S01]  /*3890*/  LDL.LU R0, [R1+0x34] ;  /* 0x0000340001007983 */ /* 0x000f620000300800 */
[----:B------:R-:W-:-:S03]  /*38a0*/  FFMA.FTZ R23, R23, R36, R25 ;  /* 0x0000002417177223 */ /* 0x000fc60000010019 */
[----:B------:R-:W5:Y:S03]  /*38b0*/  LDL.LU R14, [R1+0x2c] ;  /* 0x00002c00010e7983 */ /* 0x000f660000300800 */
[----:B------:R-:W1:Y:S01]  /*38c0*/  MUFU.RCP R9, R9 ;  /* 0x0000000900097308 */ /* 0x000e620000001000 */
[----:B------:R-:W5:Y:S04]  /*38d0*/  LDL.LU R15, [R1+0x30] ;  /* 0x00003000010f7983 */ /* 0x000f680000300800 */
[----:B------:R-:W5:Y:S01]  /*38e0*/  LDL.LU R16, [R1+0x1c] ;  /* 0x00001c0001107983 */ /* 0x000f620000300800 */
[----:B0-----:R-:W-:-:S03]  /*38f0*/  FADD.FTZ R8, R8, 1 ;  /* 0x3f80000008087421 */ /* 0x001fc60000010000 */
[----:B------:R-:W5:Y:S01]  /*3900*/  LDL.LU R17, [R1+0x24] ;  /* 0x0000240001117983 */ /* 0x000f620000300800 */
[----:B------:R0:W-:Y:S01]  /*3910*/  MUFU.RCP R36, R8 ;  /* 0x0000000800247308 */ /* 0x0001e20000001000 */
[----:B-1----:R-:W-:Y:S02]  /*3920*/  FMUL.FTZ R37, R5, R9 ;  /* 0x0000000905257220 */ /* 0x002fe40000410000 */
[----:B0-----:R-:W2:Y:S04]  /*3930*/  LDL.LU R8, [R1+0x4c] ;  /* 0x00004c0001087983 */ /* 0x001ea80000300800 */
[----:B------:R-:W4:Y:S01]  /*3940*/  LDL.LU R9, [R1+0x84] ;  /* 0x0000840001097983 */ /* 0x000f220000300800 */
[----:B------:R-:W-:Y:S01]  /*3950*/  FMUL.FTZ R35, R23, -1.4426950216293334961 ;  /* 0xbfb8aa3b17237820 */ /* 0x000fe20000410000 */
[----:B------:R-:W-:-:S05]  /*3960*/  FMUL.FTZ R4, R6, -1.4426950216293334961 ;  /* 0xbfb8aa3b06047820 */ /* 0x000fca0000410000 */
[----:B------:R-:W0:Y:S08]  /*3970*/  MUFU.EX2 R35, R35 ;  /* 0x0000002300237308 */ /* 0x000e300000000800 */
[----:B------:R-:W1:Y:S01]  /*3980*/  MUFU.EX2 R4, R4 ;  /* 0x0000000400047308 */ /* 0x000e620000000800 */
[----:B0-----:R-:W-:Y:S01]  /*3990*/  FADD.FTZ R35, R35, 1 ;  /* 0x3f80000023237421 */ /* 0x001fe20000010000 */
[----:B-1----:R-:W-:-:S06]  /*39a0*/  FADD.FTZ R4, R4, 1 ;  /* 0x3f80000004047421 */ /* 0x002fcc0000010000 */
[----:B------:R-:W0:Y:S08]  /*39b0*/  MUFU.RCP R35, R35 ;  /* 0x0000002300237308 */ /* 0x000e300000001000 */
[----:B------:R-:W1:Y:S01]  /*39c0*/  MUFU.RCP R34, R4 ;  /* 0x0000000400227308 */ /* 0x000e620000001000 */
[----:B0-----:R-:W-:Y:S01]  /*39d0*/  FMUL.FTZ R35, R23, R35 ;  /* 0x0000002317237220 */ /* 0x001fe20000410000 */
[----:B-1----:R-:W-:Y:S01]  /*39e0*/  FMUL.FTZ R34, R6, R34 ;  /* 0x0000002206227220 */ /* 0x002fe20000410000 */
[----:B------:R-:W-:-:S02]  /*39f0*/  F2FP.BF16.F32.PACK_AB R6, R10, R11 ;  /* 0x0000000b0a06723e */ /* 0x000fc400000010ff */
[----:B--2---:R-:W-:Y:S02]  /*3a00*/  LEA R4, P0, R8, UR8, 0x1 ;  /* 0x0000000808047c11 */ /* 0x004fe4000f8008ff */
[----:B------:R-:W-:Y:S02]  /*3a10*/  MOV R5, R8 ;  /* 0x0000000800057202 */ /* 0x000fe40000000f00 */
[C---:B---3--:R-:W-:Y:S02]  /*3a20*/  LEA R8, P1, R30.reuse, UR8, 0x1 ;  /* 0x000000081e087c11 */ /* 0x048fe4000f8208ff */
[----:B------:R-:W-:Y:S02]  /*3a30*/  LEA.HI.X R5, R5, UR9, R7, 0x1, P0 ;  /* 0x0000000905057c11 */ /* 0x000fe400080f0c07 */
[----:B------:R-:W2:Y:S01]  /*3a40*/  LDL.LU R7, [R1+0xc8] ;  /* 0x0000c80001077983 */ /* 0x000ea20000300800 */
[----:B----4-:R-:W-:Y:S01]  /*3a50*/  LEA.HI.X R9, R30, UR9, R9, 0x1, P1 ;  /* 0x000000091e097c11 */ /* 0x010fe200088f0c09 */
[----:B------:R-:W-:Y:S01]  /*3a60*/  FMUL.FTZ R25, R24, -1.4426950216293334961 ;  /* 0xbfb8aa3b18197820 */ /* 0x000fe20000410000 */
[----:B------:R-:W-:Y:S01]  /*3a70*/  FMUL.FTZ R36, R3, R36 ;  /* 0x0000002403247220 */ /* 0x000fe20000410000 */
[----:B------:R-:W3:Y:S01]  /*3a80*/  LDL.LU R30, [R1+0xc4] ;  /* 0x0000c400011e7983 */ /* 0x000ee20000300800 */
[----:B------:R-:W-:Y:S01]  /*3a90*/  F2FP.BF16.F32.PACK_AB R28, R29, R28 ;  /* 0x0000001c1d1c723e */ /* 0x000fe200000010ff */
[----:B------:R-:W-:-:S02]  /*3aa0*/  ULDC.64 UR8, c[0x0][0x238] ;  /* 0x00008e0000087ab9 */ /* 0x000fc40000000a00 */
[----:B------:R-:W4:Y:S04]  /*3ab0*/  LDL.LU R23, [R1+0x10] ;  /* 0x0000100001177983 */ /* 0x000f280000300800 */
[----:B------:R-:W5:Y:S04]  /*3ac0*/  LDL.LU R10, [R1+0xc0] ;  /* 0x0000c000010a7983 */ /* 0x000f680000300800 */
[----:B------:R-:W5:Y:S01]  /*3ad0*/  LDL.LU R11, [R1+0xbc] ;  /* 0x0000bc00010b7983 */ /* 0x000f620000300800 */
[----:B------:R-:W0:Y:S02]  /*3ae0*/  MUFU.EX2 R25, R25 ;  /* 0x0000001900197308 */ /* 0x000e240000000800 */
[----:B0-----:R-:W-:-:S06]  /*3af0*/  FADD.FTZ R25, R25, 1 ;  /* 0x3f80000019197421 */ /* 0x001fcc0000010000 */
[----:B------:R-:W0:Y:S01]  /*3b00*/  MUFU.RCP R25, R25 ;  /* 0x0000001900197308 */ /* 0x000e220000001000 */
[----:B------:R-:W-:Y:S01]  /*3b10*/  F2FP.BF16.F32.PACK_AB R3, R12, R13 ;  /* 0x0000000d0c03723e */ /* 0x000fe200000010ff */
[----:B0-----:R-:W-:Y:S01]  /*3b20*/  FMUL.FTZ R25, R24, R25 ;  /* 0x0000001918197220 */ /* 0x001fe20000410000 */
[----:B--2---:R-:W-:-:S05]  /*3b30*/  PRMT R24, R7, 0x7610, R24 ;  /* 0x0000761007187816 */ /* 0x004fca0000000018 */
[----:B-----5:R0:W-:Y:S04]  /*3b40*/  STG.E.U16 desc[UR6][R10.64+0x4], R24 ;  /* 0x000004180a007986 */ /* 0x0201e8000c101506 */
[----:B0-----:R-:W4:Y:S04]  /*3b50*/  LDL.LU R24, [R1+0x4] ;  /* 0x0000040001187983 */ /* 0x001f280000300800 */
[----:B------:R-:W2:Y:S04]  /*3b60*/  LDL.LU R12, [R1+0xb8] ;  /* 0x0000b800010c7983 */ /* 0x000ea80000300800 */
[----:B------:R-:W2:Y:S01]  /*3b70*/  LDL.LU R13, [R1+0xb4] ;  /* 0x0000b400010d7983 */ /* 0x000ea20000300800 */
[----:B------:R-:W-:-:S05]  /*3b80*/  PRMT R7, R7, 0x7632, R7 ;  /* 0x0000763207077816 */ /* 0x000fca0000000007 */
[----:B------:R0:W-:Y:S02]  /*3b90*/  STG.E.U16 desc[UR6][R10.64+0x6], R7 ;  /* 0x000006070a007986 */ /* 0x0001e4000c101506 */
[----:B0-----:R-:W-:Y:S02]  /*3ba0*/  PRMT R7, R6, 0x7632, R7 ;  /* 0x0000763206077816 */ /* 0x001fe40000000007 */
[----:B------:R-:W-:Y:S01]  /*3bb0*/  PRMT R10, R3, 0x7632, R10 ;  /* 0x00007632030a7816 */ /* 0x000fe2000000000a */
[----:B--2---:R0:W-:Y:S04]  /*3bc0*/  STG.E.U16 desc[UR6][R12.64], R6 ;  /* 0x000000060c007986 */ /* 0x0041e8000c101506 */
[----:B------:R1:W-:Y:S01]  /*3bd0*/  STG.E.U16 desc[UR6][R12.64+0x4], R3 ;  /* 0x000004030c007986 */ /* 0x0003e2000c101506 */
[----:B0-----:R-:W-:-:S03]  /*3be0*/  F2FP.BF16.F32.PACK_AB R6, R32, R0 ;  /* 0x000000002006723e */ /* 0x001fc600000010ff */
[----:B------:R-:W2:Y:S01]  /*3bf0*/  LDL.LU R32, [R1+0xb0] ;  /* 0x0000b00001207983 */ /* 0x000ea20000300800 */
[----:B-1----:R-:W-:-:S03]  /*3c00*/  F2FP.BF16.F32.PACK_AB R3, R14, R15 ;  /* 0x0000000f0e03723e */ /* 0x002fc600000010ff */
[----:B------:R-:W2:Y:S04]  /*3c10*/  LDL.LU R0, [R1+0xac] ;  /* 0x0000ac0001007983 */ /* 0x000ea80000300800 */
[----:B------:R-:W5:Y:S04]  /*3c20*/  LDL.LU R14, [R1+0xa8] ;  /* 0x0000a800010e7983 */ /* 0x000f680000300800 */
[----:B------:R-:W5:Y:S04]  /*3c30*/  LDL.LU R15, [R1+0xa4] ;  /* 0x0000a400010f7983 */ /* 0x000f680000300800 */
[----:B------:R0:W-:Y:S04]  /*3c40*/  STG.E.U16 desc[UR6][R12.64+0x2], R7 ;  /* 0x000002070c007986 */ /* 0x0001e8000c101506 */
[----:B------:R1:W-:Y:S01]  /*3c50*/  STG.E.U16 desc[UR6][R12.64+0x6], R10 ;  /* 0x0000060a0c007986 */ /* 0x0003e2000c101506 */
[----:B0-----:R-:W-:-:S02]  /*3c60*/  PRMT R7, R6, 0x7632, R7 ;  /* 0x0000763206077816 */ /* 0x001fc40000000007 */
[----:B-1----:R-:W-:Y:S02]  /*3c70*/  PRMT R10, R3, 0x7632, R10 ;  /* 0x00007632030a7816 */ /* 0x002fe4000000000a */
[----:B--2---:R-:W-:Y:S01]  /*3c80*/  F2FP.BF16.F32.PACK_AB R32, R32, R0 ;  /* 0x000000002020723e */ /* 0x004fe200000010ff */
[----:B-----5:R0:W-:Y:S04]  /*3c90*/  STG.E.U16 desc[UR6][R14.64], R6 ;  /* 0x000000060e007986 */ /* 0x0201e8000c101506 */
[----:B------:R4:W-:Y:S01]  /*3ca0*/  STG.E.U16 desc[UR6][R14.64+0x4], R3 ;  /* 0x000004030e007986 */ /* 0x0009e2000c101506 */
[----:B0-----:R-:W-:-:S03]  /*3cb0*/  F2FP.BF16.F32.PACK_AB R6, R16, R17 ;  /* 0x000000111006723e */ /* 0x001fc600000010ff */
[----:B------:R-:W2:Y:S04]  /*3cc0*/  LDL.LU R16, [R1+0xa0] ;  /* 0x0000a00001107983 */ /* 0x000ea80000300800 */
[----:B------:R-:W2:Y:S01]  /*3cd0*/  LDL.LU R17, [R1+0x98] ;  /* 0x0000980001117983 */ /* 0x000ea20000300800 */
[----:B----4-:R-:W-:-:S03]  /*3ce0*/  F2FP.BF16.F32.PACK_AB R3, R24, R23 ;  /* 0x000000171803723e */ /* 0x010fc600000010ff */
[----:B------:R-:W4:Y:S04]  /*3cf0*/  LDL.LU R0, [R1+0x94] ;  /* 0x0000940001007983 */ /* 0x000f280000300800 */
[----:B------:R-:W5:Y:S01]  /*3d00*/  LDL.LU R23, [R1+0x44] ;  /* 0x0000440001177983 */ /* 0x000f620000300800 */
[----:B---3--:R-:W-:Y:S02]  /*3d10*/  F2FP.BF16.F32.PACK_AB R30, R31, R30 ;  /* 0x0000001e1f1e723e */ /* 0x008fe400000010ff */
[----:B------:R-:W-:Y:S01]  /*3d20*/  PRMT R11, R6, 0x7632, R11 ;  /* 0x00007632060b7816 */ /* 0x000fe2000000000b */
[----:B------:R0:W-:Y:S01]  /*3d30*/  STG.E.U16 desc[UR6][R14.64+0x6], R10 ;  /* 0x0000060a0e007986 */ /* 0x0001e2000c101506 */
[C---:B------:R-:W-:Y:S02]  /*3d40*/  PRMT R12, R3.reuse, 0x7610, R12 ;  /* 0x00007610030c7816 */ /* 0x040fe4000000000c */
[----:B------:R-:W-:-:S02]  /*3d50*/  PRMT R13, R3, 0x7632, R13 ;  /* 0x00007632030d7816 */ /* 0x000fc4000000000d */
[----:B------:R-:W-:Y:S02]  /*3d60*/  PRMT R3, R30, 0x7632, R3 ;  /* 0x000076321e037816 */ /* 0x000fe40000000003 */
[----:B------:R-:W-:Y:S01]  /*3d70*/  F2FP.BF16.F32.PACK_AB R26, R27, R26 ;  /* 0x0000001a1b1a723e */ /* 0x000fe200000010ff */
[----:B------:R1:W-:Y:S01]  /*3d80*/  STG.E.U16 desc[UR6][R14.64+0x2], R7 ;  /* 0x000002070e007986 */ /* 0x0003e2000c101506 */
[----:B------:R-:W-:Y:S02]  /*3d90*/  F2FP.BF16.F32.PACK_AB R2, R22, R2 ;  /* 0x000000021602723e */ /* 0x000fe400000010ff */
[----:B0-----:R-:W-:Y:S02]  /*3da0*/  PRMT R10, R32, 0x7632, R10 ;  /* 0x00007632200a7816 */ /* 0x001fe4000000000a */
[----:B------:R-:W-:Y:S02]  /*3db0*/  F2FP.BF16.F32.PACK_AB R33, R37, R33 ;  /* 0x000000212521723e */ /* 0x000fe400000010ff */
[----:B------:R-:W-:-:S02]  /*3dc0*/  F2FP.BF16.F32.PACK_AB R25, R34, R25 ;  /* 0x000000192219723e */ /* 0x000fc400000010ff */
[----:B-1----:R-:W-:Y:S02]  /*3dd0*/  PRMT R7, R26, 0x7632, R7 ;  /* 0x000076321a077816 */ /* 0x002fe40000000007 */
[----:B------:R-:W-:Y:S01]  /*3de0*/  F2FP.BF16.F32.PACK_AB R35, R36, R35 ;  /* 0x000000232423723e */ /* 0x000fe200000010ff */
[----:B------:R-:W-:Y:S01]  /*3df0*/  ULOP3.LUT UR4, UR4, 0x1, URZ, 0x3c, !UPT ;  /* 0x0000000104047892 */ /* 0x000fe2000f8e3c3f */
[----:B--2---:R0:W-:Y:S04]  /*3e00*/  STG.E.U16 desc[UR6][R16.64], R6 ;  /* 0x0000000610007986 */ /* 0x0041e8000c101506 */
[----:B------:R-:W-:Y:S04]  /*3e10*/  STG.E.U16 desc[UR6][R16.64+0x2], R11 ;  /* 0x0000020b10007986 */ /* 0x000fe8000c101506 */
[----:B------:R-:W-:Y:S04]  /*3e20*/  STG.E.U16 desc[UR6][R16.64+0x4], R12 ;  /* 0x0000040c10007986 */ /* 0x000fe8000c101506 */
[----:B------:R-:W-:Y:S01]  /*3e30*/  STG.E.U16 desc[UR6][R16.64+0x6], R13 ;  /* 0x0000060d10007986 */ /* 0x000fe2000c101506 */
[----:B0-----:R-:W-:-:S03]  /*3e40*/  PRMT R6, R28, 0x7632, R6 ;  /* 0x000076321c067816 */ /* 0x001fc60000000006 */
[----:B------:R0:W-:Y:S01]  /*3e50*/  STG.E.U16 desc[UR6][R20.64+0x2], R10 ;  /* 0x0000020a14007986 */ /* 0x0001e2000c101506 */
[----:B----4-:R-:W-:-:S03]  /*3e60*/  IADD3 R0, P0, R0, 0x1, RZ ;  /* 0x0000000100007810 */ /* 0x010fc60007f1e0ff */
[----:B------:R1:W-:Y:S01]  /*3e70*/  STG.E.U16 desc[UR6][R20.64+0x6], R3 ;  /* 0x0000060314007986 */ /* 0x0003e2000c101506 */
[----:B-----5:R-:W-:-:S03]  /*3e80*/  IADD3.X R23, RZ, R23, RZ, P0, !PT ;  /* 0x00000017ff177210 */ /* 0x020fc600007fe4ff */
[----:B------:R-:W-:Y:S01]  /*3e90*/  STG.E.U16 desc[UR6][R20.64], R32 ;  /* 0x0000002014007986 */ /* 0x000fe2000c101506 */
[----:B0-----:R-:W-:-:S03]  /*3ea0*/  PRMT R10, R33, 0x7632, R10 ;  /* 0x00007632210a7816 */ /* 0x001fc6000000000a */
[----:B------:R-:W-:Y:S01]  /*3eb0*/  STG.E.U16 desc[UR6][R20.64+0x4], R30 ;  /* 0x0000041e14007986 */ /* 0x000fe2000c101506 */
[----:B-1----:R-:W-:-:S03]  /*3ec0*/  PRMT R3, R2, 0x7632, R3 ;  /* 0x0000763202037816 */ /* 0x002fc60000000003 */
[----:B------:R-:W-:Y:S04]  /*3ed0*/  STG.E.U16 desc[UR6][R18.64], R28 ;  /* 0x0000001c12007986 */ /* 0x000fe8000c101506 */
[----:B------:R0:W-:Y:S04]  /*3ee0*/  STG.E.U16 desc[UR6][R18.64+0x2], R6 ;  /* 0x0000020612007986 */ /* 0x0001e8000c101506 */
[----:B------:R-:W-:Y:S04]  /*3ef0*/  STG.E.U16 desc[UR6][R18.64+0x4], R26 ;  /* 0x0000041a12007986 */ /* 0x000fe8000c101506 */
[----:B------:R-:W-:Y:S04]  /*3f00*/  STG.E.U16 desc[UR6][R18.64+0x6], R7 ;  /* 0x0000060712007986 */ /* 0x000fe8000c101506 */
[----:B------:R-:W-:Y:S01]  /*3f10*/  STG.E.U16 desc[UR6][R4.64], R2 ;  /* 0x0000000204007986 */ /* 0x000fe2000c101506 */
[----:B0-----:R-:W-:-:S03]  /*3f20*/  PRMT R6, R35, 0x7632, R6 ;  /* 0x0000763223067816 */ /* 0x001fc60000000006 */
[----:B------:R-:W-:Y:S04]  /*3f30*/  STG.E.U16 desc[UR6][R4.64+0x2], R3 ;  /* 0x0000020304007986 */ /* 0x000fe8000c101506 */
[----:B------:R-:W-:Y:S04]  /*3f40*/  STG.E.U16 desc[UR6][R4.64+0x4], R33 ;  /* 0x0000042104007986 */ /* 0x000fe8000c101506 */
[----:B------:R0:W-:Y:S01]  /*3f50*/  STG.E.U16 desc[UR6][R4.64+0x6], R10 ;  /* 0x0000060a04007986 */ /* 0x0001e2000c101506 */
[----:B------:R-:W-:-:S03]  /*3f60*/  ISETP.GE.U32.AND P0, PT, R0, UR8, PT ;  /* 0x0000000800007c0c */ /* 0x000fc6000bf06070 */
[----:B------:R1:W-:Y:S01]  /*3f70*/  STG.E.U16 desc[UR6][R8.64], R25 ;  /* 0x0000001908007986 */ /* 0x0003e2000c101506 */
[----:B0-----:R-:W-:-:S03]  /*3f80*/  PRMT R5, R25, 0x7632, R5 ;  /* 0x0000763219057816 */ /* 0x001fc60000000005 */
[----:B------:R1:W-:Y:S04]  /*3f90*/  STG.E.U16 desc[UR6][R8.64+0x4], R35 ;  /* 0x0000042308007986 */ /* 0x0003e8000c101506 */
[----:B------:R1:W-:Y:S04]  /*3fa0*/  STG.E.U16 desc[UR6][R8.64+0x2], R5 ;  /* 0x0000020508007986 */ /* 0x0003e8000c101506 */
[----:B------:R1:W-:Y:S04]  /*3fb0*/  STG.E.U16 desc[UR6][R8.64+0x6], R6 ;  /* 0x0000060608007986 */ /* 0x0003e8000c101506 */
[----:B------:R1:W-:Y:S01]  /*3fc0*/  STL [R1+0x44], R23 ;  /* 0x0000441701007387 */ /* 0x0003e20000100800 */
[----:B------:R-:W-:-:S13]  /*3fd0*/  ISETP.GE.AND.EX P0, PT, R23, UR9, PT, P0 ;  /* 0x0000000917007c0c */ /* 0x000fda000bf06300 */
[----:B-1----:R-:W-:Y:S05]  /*3fe0*/  @!P0 BRA `(.L_x_1491) ;  /* 0xffffffc000708947 */ /* 0x002fea000383ffff */
[----:B------:R-:W-:Y:S05]  /*3ff0*/  EXIT ;  /* 0x000000000000794d */ /* 0x000fea0003800000 */
.L_x_1492:
        /* <DEDUP_REMOVED lines=16> */
.L_x_3029:


//--------------------- .text._ZN13group_norm_v214gn_cuda_kernelI13__nv_bfloat16Li480ELi2ELi16ELi60ELi4096ELb1ELi32ELi960ELi960ELi4ELb1ELi2ELb0ELb0ENS_16CompileConditionILi900EEEEEvPT_PKS4_S7_S7_flPfS8_Pj --------------------------
	.section	.text._ZN13group_norm_v214gn_cuda_kernelI13__nv_bfloat16Li480ELi2ELi16ELi60ELi4096ELb1ELi32ELi960ELi960ELi4ELb1ELi2ELb0ELb0ENS_16CompileConditionILi900EEEEEvPT_PKS4_S7_S7_flPfS8_Pj,"ax",@progbits
	.align	128
        .global         _ZN13group_norm_v214gn_cuda_kernelI13__nv_bfloat16Li480ELi2ELi16ELi60ELi4096ELb1ELi32ELi960ELi960ELi4ELb1ELi2ELb0ELb0ENS_16CompileConditionILi900EEEEEvPT_PKS4_S7_S7_flPfS8_Pj
        .type           _ZN13group_norm_v214gn_cuda_kernelI13__nv_bfloat16Li480ELi2ELi16ELi60ELi4096ELb1ELi32ELi960ELi960ELi4ELb1ELi2ELb0ELb0ENS_16CompileConditionILi900EEEEEvPT_PKS4_S7_S7_flPfS8_Pj,@function
        .size           _ZN13group_norm_v214gn_cuda_kernelI13__nv_bfloat16Li480ELi2ELi16ELi60ELi4096ELb1ELi32ELi960ELi960ELi4ELb1ELi2ELb0ELb0ENS_16CompileConditionILi900EEEEEvPT_PKS4_S7_S7_flPfS8_Pj,(.L_x_3030 - _ZN13group_norm_v214gn_cuda_kernelI13__nv_bfloat16Li480ELi2ELi16ELi60ELi4096ELb1ELi32ELi960ELi960ELi4ELb1ELi2ELb0ELb0ENS_16CompileConditionILi900EEEEEvPT_PKS4_S7_S7_flPfS8_Pj)
        .other          _ZN13group_norm_v214gn_cuda_kernelI13__nv_bfloat16Li480ELi2ELi16ELi60ELi4096ELb1ELi32ELi960ELi960ELi4ELb1ELi2ELb0ELb0ENS_16CompileConditionILi900EEEEEvPT_PKS4_S7_S7_flPfS8_Pj,@"STO_CUDA_ENTRY STV_DEFAULT"
_ZN13group_norm_v214gn_cuda_kernelI13__nv_bfloat16Li480ELi2ELi16ELi60ELi4096ELb1ELi32ELi960ELi960ELi4ELb1ELi2ELb0ELb0ENS_16CompileConditionILi900EEEEEvPT_PKS4_S7_S7_flPfS8_Pj:
.text._ZN13group_norm_v214gn_cuda_kernelI13__nv_bfloat16Li480ELi2ELi16ELi60ELi4096ELb1ELi32ELi960ELi960ELi4ELb1ELi2ELb0ELb0ENS_16CompileConditionILi900EEEEEvPT_PKS4_S7_S7_flPfS8_Pj:
        /* <DEDUP_REMOVED lines=9> */
[----:B------:R-:W-:Y:S01]  /*0090*/  UMOV UR4, 0x400 ;  /* 0x0000040000047882 */ /* 0x000fe20000000000 */
[----:B------:R-:W-:Y:S01]  /*00a0*/  MOV R55, R4 ;  /* 0x0000000400377202 */ /* 0x000fe20000000f00 */
        /* <DEDUP_REMOVED lines=12> */
[----:B------:R-:W-:-:S03]  /*0170*/  LOP3.LUT R0, R3, 0xf8, RZ, 0xc0, !PT ;  /* 0x000000f803007812 */ /* 0x000fc600078ec0ff */
[----:B------:R0:W-:Y:S04]  /*0180*/  STL [R1+0x124], R5 ;  /* 0x0001240501007387 */ /* 0x0001e80000100800 */
[----:B------:R0:W-:Y:S04]  /*0190*/  STL [R1+0x120], R0 ;  /* 0x0001200001007387 */ /* 0x0001e80000100800 */
[----:B------:R0:W-:Y:S02]  /*01a0*/  STL [R1+0x98], RZ ;  /* 0x000098ff01007387 */ /* 0x0001e40000100800 */
.L_x_1503:
[----:B------:R-:W2:Y:S01]  /*01b0*/  LDL R4, [R1+0x98] ;  /* 0x0000980001047983 */ /* 0x000ea20000100800 */
[----:B------:R-:W-:Y:S01]  /*01c0*/  HFMA2.MMA R41, -RZ, RZ, 0, 0 ;  /* 0x00000000ff297435 */ /* 0x000fe200000001ff */
        /* <DEDUP_REMOVED lines=16> */
[C---:B------:R-:W-:Y:S02]  /*02d0*/  IADD3 R21, R41.reuse, 0x2d00, RZ ;  /* 0x00002d0029157810 */ /* 0x040fe40007ffe0ff */
[C---:B------:R-:W-:Y:S02]  /*02e0*/  IADD3 R23, R41.reuse, 0x3480, RZ ;  /* 0x0000348029177810 */ /* 0x040fe40007ffe0ff */
[----:B------:R-:W-:-:S02]  /*02f0*/  IADD3 R25, R41, 0x3c00, RZ ;  /* 0x00003c0029197810 */ /* 0x000fc40007ffe0ff */
[C---:B------:R-:W-:Y:S02]  /*0300*/  IADD3 R57, R41.reuse, 0x4380, RZ ;  /* 0x0000438029397810 */ /* 0x040fe40007ffe0ff */
[C---:B------:R-:W-:Y:S02]  /*0310*/  IADD3 R29, R41.reuse, 0x4b00, RZ ;  /* 0x00004b00291d7810 */ /* 0x040fe40007ffe0ff */
[----:B------:R-:W-:Y:S01]  /*0320*/  IADD3 R59, R41, 0x5280, RZ ;  /* 0x00005280293b7810 */ /* 0x000fe20007ffe0ff */
[----:B--2---:R-:W-:-:S05]  /*0330*/  IMAD R3, R4, 0x3c0000, RZ ;  /* 0x003c000004037824 */ /* 0x004fca00078e02ff */
[----:B------:R-:W-:-:S04]  /*0340*/  IADD3 R39, R39, R3, RZ ;  /* 0x0000000327277210 */ /* 0x000fc80007ffe0ff */
[----:B------:R-:W-:Y:S02]  /*0350*/  IADD3.X R2, RZ, R39, RZ, P0, !PT ;  /* 0x00000027ff027210 */ /* 0x000fe400007fe4ff */
[C---:B------:R-:W-:Y:S02]  /*0360*/  LEA R8, P0, R54.reuse, UR8, 0x1 ;  /* 0x0000000836087c11 */ /* 0x040fe4000f8008ff */
[----:B------:R-:W-:Y:S01]  /*0370*/  IADD3 R3, R41, 0xf00, RZ ;  /* 0x00000f0029037810 */ /* 0x000fe20007ffe0ff */
[----:B------:R-:W-:Y:S01]  /*0380*/  STL [R1+0x7c], R2 ;  /* 0x00007c0201007387 */ /* 0x000fe20000100800 */
[----:B------:R-:W-:Y:S02]  /*0390*/  LEA.HI.X R9, R54, UR9, R2, 0x1, P0 ;  /* 0x0000000936097c11 */ /* 0x000fe400080f0c02 */
[----:B------:R-:W-:-:S04]  /*03a0*/  IADD3 R7, P0, R7, R38, RZ ;  /* 0x0000002607077210 */ /* 0x000fc80007f1e0ff */
[----:B------:R-:W2:Y:S01]  /*03b0*/  LDG.E.64.CONSTANT R8, desc[UR6][R8.64] ;  /* 0x0000000608087981 */ /* 0x000ea2000c1e9b00 */
[----:B------:R-:W-:Y:S02]  /*03c0*/  IADD3.X R0, RZ, R39, RZ, P0, !PT ;  /* 0x00000027ff007210 */ /* 0x000fe400007fe4ff */
[----:B------:R-:W-:-:S03]  /*03d0*/  LEA R10, P0, R7, UR8, 0x1 ;  /* 0x00000008070a7c11 */ /* 0x000fc6000f8008ff */
[----:B------:R0:W-:Y:S01]  /*03e0*/  STL [R1+0x84], R0 ;  /* 0x0000840001007387 */ /* 0x0001e20000100800 */
[----:B------:R-:W-:Y:S02]  /*03f0*/  LEA.HI.X R11, R7, UR9, R0, 0x1, P0 ;  /* 0x00000009070b7c11 */ /* 0x000fe400080f0c00 */
[----:B------:R-:W-:-:S04]  /*0400*/  IADD3 R6, P0, R3, R38, RZ ;  /* 0x0000002603067210 */ /* 0x000fc80007f1e0ff */
[----:B------:R-:W3:Y:S01]  /*0410*/  LDG.E.64.CONSTANT R10, desc[UR6][R10.64] ;  /* 0x000000060a0a7981 */ /* 0x000ee2000c1e9b00 */
        /* <DEDUP_REMOVED lines=29> */
[----:B------:R-:W-:-:S06]  /*05f0*/  LEA.HI.X R21, R2, UR9, R0, 0x1, P0 ;  /* 0x0000000902157c11 */ /* 0x000fcc00080f0c00 */
[----:B------:R-:W4:Y:S01]  /*0600*/  LDG.E.64.CONSTANT R20, desc[UR6][R20.64] ;  /* 0x0000000614147981 */ /* 0x000f22000c1e9b00 */
[----:B0-----:R-:W-:-:S04]  /*0610*/  IADD3 R0, P0, R23, R38, RZ ;  /* 0x0000002617007210 */ /* 0x001fc80007f1e0ff */
[----:B------:R-:W-:Y:S02]  /*0620*/  IADD3.X R24, RZ, R39, RZ, P0, !PT ;  /* 0x00000027ff187210 */ /* 0x000fe400007fe4ff */
[----:B------:R-:W-:-:S03]  /*0630*/  LEA R22, P0, R0, UR8, 0x1 ;  /* 0x0000000800167c11 */ /* 0x000fc6000f8008ff */
[----:B------:R0:W-:Y:S01]  /*0640*/  STL [R1+0xd4], R24 ;  /* 0x0000d41801007387 */ /* 0x0001e20000100800 */
[----:B------:R-:W-:Y:S02]  /*0650*/  LEA.HI.X R23, R0, UR9, R24, 0x1, P0 ;  /* 0x0000000900177c11 */ /* 0x000fe400080f0c18 */
[----:B------:R-:W-:-:S04]  /*0660*/  IADD3 R56, P0, R25, R38, RZ ;  /* 0x0000002619387210 */ /* 0x000fc80007f1e0ff */
[----:B------:R-:W4:Y:S01]  /*0670*/  LDG.E.64.CONSTANT R22, desc[UR6][R22.64] ;  /* 0x0000000616167981 */ /* 0x000f22000c1e9b00 */
[----:B------:R-:W-:Y:S02]  /*0680*/  IADD3.X R26, RZ, R39, RZ, P0, !PT ;  /* 0x00000027ff1a7210 */ /* 0x000fe400007fe4ff */
[----:B0-----:R-:W-:-:S03]  /*0690*/  LEA R24, P0, R56, UR8, 0x1 ;  /* 0x0000000838187c11 */ /* 0x001fc6000f8008ff */
        /* <DEDUP_REMOVED lines=19> */
[----:B------:R-:W-:-:S06]  /*07d0*/  LEA.HI.X R31, R59, UR9, R32, 0x1, P0 ;  /* 0x000000093b1f7c11 */ /* 0x000fcc00080f0c20 */
[----:B------:R-:W4:Y:S01]  /*07e0*/  LDG.E.64.CONSTANT R30, desc[UR6][R30.64] ;  /* 0x000000061e1e7981 */ /* 0x000f22000c1e9b00 */
[----:B0-----:R-:W-:-:S04]  /*07f0*/  IADD3 R32, R41, 0x5a00, RZ ;  /* 0x00005a0029207810 */ /* 0x001fc80007ffe0ff */
[----:B------:R-:W-:-:S04]  /*0800*/  IADD3 R34, P0, R32, R38, RZ ;  /* 0x0000002620227210 */ /* 0x000fc80007f1e0ff */
[----:B------:R-:W-:Y:S02]  /*0810*/  IADD3.X R35, RZ, R39, RZ, P0, !PT ;  /* 0x00000027ff237210 */ /* 0x000fe400007fe4ff */
[C---:B------:R-:W-:Y:S01]  /*0820*/  LEA R32, P0, R34.reuse, UR8, 0x1 ;  /* 0x0000000822207c11 */ /* 0x040fe2000f8008ff */
[----:B------:R0:W-:Y:S03]  /*0830*/  STL [R1+0x10], R34 ;  /* 0x0000102201007387 */ /* 0x0001e60000100800 */
[----:B------:R-:W-:-:S06]  /*0840*/  LEA.HI.X R33, R34, UR9, R35, 0x1, P0 ;  /* 0x0000000922217c11 */ /* 0x000fcc00080f0c23 */
[----:B------:R-:W4:Y:S01]  /*0850*/  LDG.E.64.CONSTANT R32, desc[UR6][R32.64] ;  /* 0x0000000620207981 */ /* 0x000f22000c1e9b00 */
[----:B0-----:R-:W-:-:S04]  /*0860*/  IADD3 R34, R41, 0x6180, RZ ;  /* 0x0000618029227810 */ /* 0x001fc80007ffe0ff */
[----:B------:R-:W-:-:S04]  /*0870*/  IADD3 R36, P0, R34, R38, RZ ;  /* 0x0000002622247210 */ /* 0x000fc80007f1e0ff */
[----:B------:R-:W-:Y:S02]  /*0880*/  IADD3.X R37, RZ, R39, RZ, P0, !PT ;  /* 0x00000027ff257210 */ /* 0x000fe400007fe4ff */
[C---:B------:R-:W-:Y:S01]  /*0890*/  LEA R34, P0, R36.reuse, UR8, 0x1 ;  /* 0x0000000824227c11 */ /* 0x040fe2000f8008ff */
[----:B------:R0:W-:Y:S03]  /*08a0*/  STL [R1+0x110], R35 ;  /* 0x0001102301007387 */ /* 0x0001e60000100800 */
[----:B0-----:R-:W-:-:S06]  /*08b0*/  LEA.HI.X R35, R36, UR9, R37, 0x1, P0 ;  /* 0x0000000924237c11 */ /* 0x001fcc00080f0c25 */
        /* <DEDUP_REMOVED lines=11> */
[----:B-1----:R-:W-:-:S03]  /*0970*/  IADD3 R42, P0, R41, R38, RZ ;  /* 0x00000026292a7210 */ /* 0x002fc60007f1e0ff */
[----:B------:R-:W4:Y:S01]  /*0980*/  LDG.E.64.CONSTANT R36, desc[UR6][R36.64] ;  /* 0x0000000624247981 */ /* 0x000f22000c1e9b00 */
[----:B0-----:R-:W-:-:S03]  /*0990*/  IADD3.X R43, RZ, R39, RZ, P0, !PT ;  /* 0x00000027ff2b7210 */ /* 0x001fc600007fe4ff */
[----:B------:R-:W-:Y:S04]  /*09a0*/  STL [R1+0x8c], R42 ;  /* 0x00008c2a01007387 */ /* 0x000fe80000100800 */
[----:B------:R-:W-:Y:S01]  /*09b0*/  STL [R1+0x118], R43 ;  /* 0x0001182b01007387 */ /* 0x000fe20000100800 */
[C---:B--2---:R-:W-:Y:S02]  /*09c0*/  PRMT R45, R8.reuse, 0x7632, R45 ;  /* 0x00007632082d7816 */ /* 0x044fe4000000002d */
[----:B------:R-:W-:Y:S02]  /*09d0*/  SHF.L.U32 R60, R8, 0x10, RZ ;  /* 0x00000010083c7819 */ /* 0x000fe400000006ff */
[----:B------:R-:W-:-:S03]  /*09e0*/  SHF.L.U32 R45, R45, 0x10, RZ ;  /* 0x000000102d2d7819 */ /* 0x000fc600000006ff */
[----:B------:R-:W-:Y:S01]  /*09f0*/  FADD.FTZ R47, RZ, R60 ;  /* 0x0000003cff2f7221 */ /* 0x000fe20000010000 */
[----:B------:R-:W-:Y:S01]  /*0a00*/  FFMA.FTZ R46, R60, R60, RZ ;  /* 0x0000003c3c2e7223 */ /* 0x000fe200000100ff */
[C---:B------:R-:W-:Y:S02]  /*0a10*/  SHF.L.U32 R48, R9.reuse, 0x10, RZ ;  /* 0x0000001009307819 */ /* 0x040fe400000006ff */
[----:B------:R-:W-:Y:S01]  /*0a20*/  PRMT R44, R9, 0x7632, R44 ;  /* 0x00007632092c7816 */ /* 0x000fe2000000002c */
[----:B------:R-:W-:Y:S01]  /*0a30*/  FADD.FTZ R47, R47, R45 ;  /* 0x0000002d2f2f7221 */ /* 0x000fe20000010000 */
[----:B------:R-:W-:Y:S02]  /*0a40*/  FFMA.FTZ R45, R45, R45, R46 ;  /* 0x0000002d2d2d7223 */ /* 0x000fe4000001002e */
[----:B------:R-:W-:Y:S01]  /*0a50*/  SHF.L.U32 R44, R44, 0x10, RZ ;  /* 0x000000102c2c7819 */ /* 0x000fe200000006ff */
[----:B------:R-:W-:Y:S01]  /*0a60*/  FADD.FTZ R47, R47, R48 ;  /* 0x000000302f2f7221 */ /* 0x000fe20000010000 */
[----:B------:R-:W-:Y:S01]  /*0a70*/  FFMA.FTZ R45, R48, R48, R45 ;  /* 0x00000030302d7223 */ /* 0x000fe2000001002d */
[----:B------:R0:W-:Y:S01]  /*0a80*/  STL [R1+0xc], R48 ;  /* 0x00000c3001007387 */ /* 0x0001e20000100800 */
[----:B---3--:R-:W-:Y:S01]  /*0a90*/  PRMT R46, R10, 0x7632, R46 ;  /* 0x000076320a2e7816 */ /* 0x008fe2000000002e */
[----:B------:R-:W-:Y:S01]  /*0aa0*/  FADD.FTZ R47, R47, R44 ;  /* 0x0000002c2f2f7221 */ /* 0x000fe20000010000 */
[----:B------:R-:W-:-:S02]  /*0ab0*/  FFMA.FTZ R44, R44, R44, R45 ;  /* 0x0000002c2c2c7223 */ /* 0x000fc4000001002d */
        /* <DEDUP_REMOVED lines=21> */
[----:B------:R0:W-:Y:S02]  /*0c10*/  STL [R1], R48 ;  /* 0x0000003001007387 */ /* 0x0001e40000100800 */
[----:B------:R-:W-:Y:S01]  /*0c20*/  FADD.FTZ R47, R47, R44 ;  /* 0x0000002c2f2f7221 */ /* 0x000fe20000010000 */
[----:B------:R-:W-:Y:S01]  /*0c30*/  FFMA.FTZ R44, R44, R44, R45 ;  /* 0x0000002c2c2c7223 */ /* 0x000fe2000001002d */
[----:B------:R-:W-:Y:S02]  /*0c40*/  SHF.L.U32 R46, R46, 0x10, RZ ;  /* 0x000000102e2e7819 */ /* 0x000fe400000006ff */
[----:B0-----:R-:W-:Y:S02]  /*0c50*/  SHF.L.U32 R48, R13, 0x10, RZ ;  /* 0x000000100d307819 */ /* 0x001fe400000006ff */
[----:B------:R-:W-:-:S03]  /*0c60*/  SHF.L.U32 R61, R14, 0x10, RZ ;  /* 0x000000100e3d7819 */ /* 0x000fc600000006ff */
        /* <DEDUP_REMOVED lines=8> */
[----:B------:R0:W-:Y:S01]  /*0cf0*/  STL [R1+0x14], R48 ;  /* 0x0000143001007387 */ /* 0x0001e20000100800 */
[----:B------:R-:W-:Y:S01]  /*0d00*/  PRMT R44, R15, 0x7632, R44 ;  /* 0x000076320f2c7816 */ /* 0x000fe2000000002c */
        /* <DEDUP_REMOVED lines=123> */
[----:B0-----:R-:W-:Y:S02]  /*14c0*/  SHF.L.U32 R48, R30, 0x10, RZ ;  /* 0x000000101e307819 */ /* 0x001fe400000006ff */
[----:B------:R-:W-:-:S03]  /*14d0*/  LEA R38, P0, R42, UR8, 0x1 ;  /* 0x000000082a267c11 */ /* 0x000fc6000f8008ff */
[----:B------:R-:W-:Y:S01]  /*14e0*/  FADD.FTZ R47, R47, R48 ;  /* 0x000000302f2f7221 */ /* 0x000fe20000010000 */
[----:B------:R-:W-:Y:S01]  /*14f0*/  FFMA.FTZ R45, R48, R48, R45 ;  /* 0x00000030302d7223 */ /* 0x000fe2000001002d */
[----:B------:R0:W-:Y:S01]  /*1500*/  STL [R1+0x38], R48 ;  /* 0x0000383001007387 */ /* 0x0001e20000100800 */
[----:B------:R-:W-:Y:S01]  /*1510*/  PRMT R46, R31, 0x7632, R46 ;  /* 0x000076321f2e7816 */ /* 0x000fe2000000002e */
[----:B------:R-:W-:Y:S01]  /*1520*/  FADD.FTZ R47, R47, R44 ;  /* 0x0000002c2f2f7221 */ /* 0x000fe20000010000 */
[----:B------:R-:W-:Y:S01]  /*1530*/  FFMA.FTZ R44, R44, R44, R45 ;  /* 0x0000002c2c2c7223 */ /* 0x000fe2000001002d */
[----:B------:R-:W-:Y:S01]  /*1540*/  LEA.HI.X R39, R42, UR9, R43, 0x1, P0 ;  /* 0x000000092a277c11 */ /* 0x000fe200080f0c2b */
[----:B------:R-:W-:Y:S01]  /*1550*/  ULDC.64 UR8, c[0x0][0x220] ;  /* 0x0000880000087ab9 */ /* 0x000fe20000000a00 */
[----:B------:R-:W-:Y:S02]  /*1560*/  SHF.L.U32 R46, R46, 0x10, RZ ;  /* 0x000000102e2e7819 */ /* 0x000fe400000006ff */
[----:B0-----:R-:W-:-:S02]  /*1570*/  SHF.L.U32 R48, R31, 0x10, RZ ;  /* 0x000000101f307819 */ /* 0x001fc400000006ff */
[----:B------:R-:W2:Y:S01]  /*1580*/  LDG.E.64.CONSTANT R38, desc[UR6][R38.64] ;  /* 0x0000000626267981 */ /* 0x000ea2000c1e9b00 */
[----:B------:R-:W-:Y:S02]  /*1590*/  PRMT R45, R32, 0x7632, R45 ;  /* 0x00007632202d7816 */ /* 0x000fe4000000002d */
        /* <DEDUP_REMOVED lines=12> */
[----:B------:R-:W-:Y:S02]  /*1660*/  FFMA.FTZ R45, R45, R45, R46 ;  /* 0x0000002d2d2d7223 */ /* 0x000fe4000001002e */
[----:B------:R-:W-:Y:S02]  /*1670*/  SHF.L.U32 R44, R44, 0x10, RZ ;  /* 0x000000102c2c7819 */ /* 0x000fe400000006ff */
[----:B0-----:R-:W-:-:S05]  /*1680*/  SHF.L.U32 R48, R33, 0x10, RZ ;  /* 0x0000001021307819 */ /* 0x001fca00000006ff */
[----:B------:R-:W-:Y:S01]  /*1690*/  FADD.FTZ R47, R47, R48 ;  /* 0x000000302f2f7221 */ /* 0x000fe20000010000 */
[----:B------:R-:W-:Y:S01]  /*16a0*/  FFMA.FTZ R45, R48, R48, R45 ;  /* 0x00000030302d7223 */ /* 0x000fe2000001002d */
[----:B------:R0:W-:Y:S01]  /*16b0*/  STL [R1+0x24], R48 ;  /* 0x0000243001007387 */ /* 0x0001e20000100800 */
[----:B------:R-:W-:Y:S01]  /*16c0*/  PRMT R46, R34, 0x7632, R46 ;  /* 0x00007632222e7816 */ /* 0x000fe2000000002e */
[----:B------:R-:W-:Y:S01]  /*16d0*/  FADD.FTZ R47, R47, R44 ;  /* 0x0000002c2f2f7221 */ /* 0x000fe20000010000 */
[----:B------:R-:W-:Y:S01]  /*16e0*/  FFMA.FTZ R45, R44, R44, R45 ;  /* 0x0000002c2c2d7223 */ /* 0x000fe2000001002d */
[----:B------:R-:W-:Y:S02]  /*16f0*/  SHF.L.U32 R42, R40, 0x1, RZ ;  /* 0x00000001282a7819 */ /* 0x000fe400000006ff */
[----:B0-----:R-:W-:Y:S02]  /*1700*/  SHF.L.U32 R48, R34, 0x10, RZ ;  /* 0x0000001022307819 */ /* 0x001fe400000006ff */
[----:B------:R-:W-:-:S03]  /*1710*/  SHF.L.U32 R46, R46, 0x10, RZ ;  /* 0x000000102e2e7819 */ /* 0x000fc600000006ff */
[----:B------:R0:W-:Y:S01]  /*1720*/  STL [R1+0x60], R48 ;  /* 0x0000603001007387 */ /* 0x0001e20000100800 */
[----:B------:R-:W-:Y:S01]  /*1730*/  FADD.FTZ R47, R47, R48 ;  /* 0x000000302f2f7221 */ /* 0x000fe20000010000 */
[----:B------:R-:W-:Y:S01]  /*1740*/  FFMA.FTZ R45, R48, R48, R45 ;  /* 0x00000030302d7223 */ /* 0x000fe2000001002d */
[----:B------:R-:W-:Y:S02]  /*1750*/  SHF.R.U32.HI R43, RZ, 0x1f, R40 ;  /* 0x0000001fff2b7819 */ /* 0x000fe40000011628 */
[C---:B------:R-:W-:Y:S02]  /*1760*/  IADD3 R40, P0, R42.reuse, UR8, RZ ;  /* 0x000000082a287c10 */ /* 0x040fe4000ff1e0ff */
[----:B0-----:R-:W-:Y:S01]  /*1770*/  SHF.L.U32 R48, R35, 0x10, RZ ;  /* 0x0000001023307819 */ /* 0x001fe200000006ff */
[----:B------:R-:W-:Y:S01]  /*1780*/  FADD.FTZ R47, R47, R46 ;  /* 0x0000002e2f2f7221 */ /* 0x000fe20000010000 */
[----:B------:R-:W-:Y:S01]  /*1790*/  IADD3 R42, P1, R42, UR10, RZ ;  /* 0x0000000a2a2a7c10 */ /* 0x000fe2000ff3e0ff */
[----:B------:R-:W-:-:S02]  /*17a0*/  FFMA.FTZ R45, R46, R46, R45 ;  /* 0x0000002e2e2d7223 */ /* 0x000fc4000001002d */
[----:B------:R0:W-:Y:S01]  /*17b0*/  STL [R1+0x70], R48 ;  /* 0x0000703001007387 */ /* 0x0001e20000100800 */
[----:B------:R-:W-:-:S03]  /*17c0*/  IADD3.X R41, R43, UR9, RZ, P0, !PT ;  /* 0x000000092b297c10 */ /* 0x000fc600087fe4ff */
[----:B------:R-:W3:Y:S01]  /*17d0*/  LDL R46, [R1+0x124] ;  /* 0x00012400012e7983 */ /* 0x000ee20000100800 */
[----:B------:R-:W-:-:S03]  /*17e0*/  IADD3.X R43, R43, UR11, RZ, P1, !PT ;  /* 0x0000000b2b2b7c10 */ /* 0x000fc60008ffe4ff */
[----:B------:R-:W5:Y:S04]  /*17f0*/  LDG.E.64.CONSTANT R40, desc[UR6][R40.64] ;  /* 0x0000000628287981 */ /* 0x000f68000c1e9b00 */
[----:B------:R-:W5:Y:S01]  /*1800*/  LDG.E.64.CONSTANT R42, desc[UR6][R42.64] ;  /* 0x000000062a2a7981 */ /* 0x000f62000c1e9b00 */
[----:B------:R-:W-:Y:S01]  /*1810*/  PRMT R44, R35, 0x7632, R44 ;  /* 0x00007632232c7816 */ /* 0x000fe2000000002c */
[----:B------:R-:W-:Y:S01]  /*1820*/  FADD.FTZ R47, R47, R48 ;  /* 0x000000302f2f7221 */ /* 0x000fe20000010000 */
[----:B------:R-:W-:Y:S02]  /*1830*/  FFMA.FTZ R45, R48, R48, R45 ;  /* 0x00000030302d7223 */ /* 0x000fe4000001002d */
[----:B------:R-:W-:Y:S02]  /*1840*/  SHF.L.U32 R44, R44, 0x10, RZ ;  /* 0x000000102c2c7819 */ /* 0x000fe400000006ff */
[----:B0-----:R-:W-:-:S03]  /*1850*/  SHF.L.U32 R48, R36, 0x10, RZ ;  /* 0x0000001024307819 */ /* 0x001fc600000006ff */
[--C-:B------:R-:W-:Y:S01]  /*1860*/  FADD.FTZ R47, R47, R44.reuse ;  /* 0x0000002c2f2f7221 */ /* 0x100fe20000010000 */
[----:B------:R-:W-:Y:S01]  /*1870*/  FFMA.FTZ R45, R44, R44, R45 ;  /* 0x0000002c2c2d7223 */ /* 0x000fe2000001002d */
[----:B------:R-:W-:Y:S02]  /*1880*/  PRMT R44, R36, 0x7632, R44 ;  /* 0x00007632242c7816 */ /* 0x000fe4000000002c */
[----:B------:R-:W-:Y:S01]  /*1890*/  FADD.FTZ R47, R47, R48 ;  /* 0x000000302f2f7221 */ /* 0x000fe20000010000 */
[----:B------:R-:W-:Y:S01]  /*18a0*/  FFMA.FTZ R45, R48, R48, R45 ;  /* 0x00000030302d7223 */ /* 0x000fe2000001002d */
[----:B------:R-:W-:Y:S01]  /*18b0*/  SHF.L.U32 R44, R44, 0x10, RZ ;  /* 0x000000102c2c7819 */ /* 0x000fe200000006ff */
[----:B------:R0:W-:Y:S04]  /*18c0*/  STL [R1+0x74], R48 ;  /* 0x0000743001007387 */ /* 0x0001e80000100800 */
[--C-:B------:R-:W-:Y:S01]  /*18d0*/  FADD.FTZ R47, R47, R44.reuse ;  /* 0x0000002c2f2f7221 */ /* 0x100fe20000010000 */
[----:B------:R-:W-:Y:S01]  /*18e0*/  FFMA.FTZ R45, R44, R44, R45 ;  /* 0x0000002c2c2d7223 */ /* 0x000fe2000001002d */
[----:B------:R-:W-:-:S02]  /*18f0*/  PRMT R44, R37, 0x7632, R44 ;  /* 0x00007632252c7816 */ /* 0x000fc4000000002c */
[----:B0-----:R-:W-:Y:S02]  /*1900*/  SHF.L.U32 R48, R37, 0x10, RZ ;  /* 0x0000001025307819 */ /* 0x001fe400000006ff */
[----:B------:R-:W-:-:S03]  /*1910*/  SHF.L.U32 R44, R44, 0x10, RZ ;  /* 0x000000102c2c7819 */ /* 0x000fc600000006ff */
[----:B------:R-:W-:Y:S01]  /*1920*/  FADD.FTZ R47, R47, R48 ;  /* 0x000000302f2f7221 */ /* 0x000fe20000010000 */
[----:B------:R-:W-:Y:S01]  /*1930*/  FFMA.FTZ R45, R48, R48, R45 ;  /* 0x00000030302d7223 */ /* 0x000fe2000001002d */
[----:B------:R2:W-:Y:S02]  /*1940*/  STL [R1+0x88], R48 ;  /* 0x0000883001007387 */ /* 0x0005e40000100800 */
[--C-:B------:R-:W-:Y:S01]  /*1950*/  FADD.FTZ R47, R47, R44.reuse ;  /* 0x0000002c2f2f7221 */ /* 0x100fe20000010000 */
[----:B------:R-:W-:Y:S01]  /*1960*/  FFMA.FTZ R45, R44, R44, R45 ;  /* 0x0000002c2c2d7223 */ /* 0x000fe2000001002d */
[----:B------:R-:W-:Y:S01]  /*1970*/  ISETP.GT.U32.AND P0, PT, R52, 0x1f, PT ;  /* 0x0000001f3400780c */ /* 0x000fe20003f04070 */
[----:B------:R-:W-:Y:S01]  /*1980*/  BSSY B0, `(.L_x_1493) ;  /* 0x0000084000007945 */ /* 0x000fe20003800000 */
[C---:B--2---:R-:W-:Y:S02]  /*1990*/  SHF.L.U32 R48, R38.reuse, 0x10, RZ ;  /* 0x0000001026307819 */ /* 0x044fe400000006ff */
[----:B------:R-:W-:-:S03]  /*19a0*/  PRMT R44, R38, 0x7632, R44 ;  /* 0x00007632262c7816 */ /* 0x000fc6000000002c */
[----:B------:R0:W-:Y:S01]  /*19b0*/  STL [R1+0x78], R48 ;  /* 0x0000783001007387 */ /* 0x0001e20000100800 */
[----:B------:R-:W-:Y:S01]  /*19c0*/  FADD.FTZ R47, R47, R48 ;  /* 0x000000302f2f7221 */ /* 0x000fe20000010000 */
[----:B------:R-:W-:Y:S01]  /*19d0*/  FFMA.FTZ R45, R48, R48, R45 ;  /* 0x00000030302d7223 */ /* 0x000fe2000001002d */
[----:B------:R-:W-:Y:S02]  /*19e0*/  SHF.L.U32 R44, R44, 0x10, RZ ;  /* 0x000000102c2c7819 */ /* 0x000fe400000006ff */
[----:B0-----:R-:W-:-:S03]  /*19f0*/  SHF.L.U32 R48, R39, 0x10, RZ ;  /* 0x0000001027307819 */ /* 0x001fc600000006ff */
[--C-:B------:R-:W-:Y:S01]  /*1a00*/  FADD.FTZ R47, R47, R44.reuse ;  /* 0x0000002c2f2f7221 */ /* 0x100fe20000010000 */
        /* <DEDUP_REMOVED lines=8> */
[----:B---3--:R0:W-:Y:S02]  /*1a90*/  STS.64 [R46], R44 ;  /* 0x0000002c2e007388 */ /* 0x0081e40000000a00 */
[----:B0-----:R-:W-:Y:S01]  /*1aa0*/  CS2R R44, SRZ ;  /* 0x00000000002c7805 */ /* 0x001fe2000001ff00 */
        /* <DEDUP_REMOVED lines=113> */
.L_x_1494:
[----:B------:R-:W-:Y:S05]  /*21c0*/  BSYNC B0 ;  /* 0x0000000000007941 */ /* 0x000fea0003800000 */
.L_x_1493:
        /* <DEDUP_REMOVED lines=12> */
[----:B------:R-:W-:-:S03]  /*2290*/  SHF.L.U32 R47, R47, 0x7, RZ ;  /* 0x000000072f2f7819 */ /* 0x000fc600000006ff */
[----:B------:R-:W0:Y:S01]  /*22a0*/  LDC.64 R48, c[0x0][0x248] ;  /* 0x00009200ff307b82 */ /* 0x000e220000000a00 */
[----:B------:R-:W-:Y:S01]  /*22b0*/  LOP3.LUT R47, R47, 0xffffff80, R51, 0xe2, !PT ;  /* 0xffffff802f2f7812 */ /* 0x000fe200078ee233 */
[----:B--2---:R-:W-:-:S05]  /*22c0*/  IMAD R46, R46, UR4, R50 ;  /* 0x000000042e2e7c24 */ /* 0x004fca000f8e0232 */
[----:B------:R-:W-:-:S04]  /*22d0*/  LEA R46, R46, R47, 0xb ;  /* 0x0000002f2e2e7211 */ /* 0x000fc800078e58ff */
[----:B------:R-:W-:-:S05]  /*22e0*/  SHF.L.U32 R46, R46, 0x1, RZ ;  /* 0x000000012e2e7819 */ /* 0x000fca00000006ff */
[----:B0-----:R-:W-:-:S05]  /*22f0*/  IMAD.WIDE.U32 R46, R46, 0x4, R48 ;  /* 0x000000042e2e7825 */ /* 0x001fca00078e0030 */
[----:B------:R0:W-:Y:S02]  /*2300*/  STG.E.64 desc[UR6][R46.64], R44 ;  /* 0x0000002c2e007986 */ /* 0x0001e4000c101b06 */
.L_x_1496:
[----:B------:R-:W-:Y:S05]  /*2310*/  BSYNC B0 ;  /* 0x0000000000007941 */ /* 0x000fea0003800000 */
.L_x_1495:
        /* <DEDUP_REMOVED lines=11> */
.L_x_1498:
[----:B------:R-:W2:Y:S04]  /*23d0*/  LD.E.STRONG.GPU R47, desc[UR6][R44.64] ;  /* 0x000000062c2f7980 */ /* 0x000ea8000c10f900 */
[----:B--2---:R-:W-:Y:S01]  /*23e0*/  CCTL.IVALL ;  /* 0x00000000ff00798f */ /* 0x004fe20002000000 */
[----:B------:R-:W-:Y:S05]  /*23f0*/  YIELD ;  /* 0x0000000000007946 */ /* 0x000fea0003800000 */
[----:B-----5:R-:W-:-:S04]  /*2400*/  LOP3.LUT R47, R47, R46, RZ, 0x3c, !PT ;  /* 0x0000002e2f2f7212 */ /* 0x020fc800078e3cff */
[----:B------:R-:W-:-:S13]  /*2410*/  ISETP.GT.AND P1, PT, R47, -0x1, PT ;  /* 0xffffffff2f00780c */ /* 0x000fda0003f24270 */
[----:B------:R-:W-:Y:S05]  /*2420*/  @P1 BRA `(.L_x_1498) ;  /* 0xfffffffc00e81947 */ /* 0x000fea000383ffff */
.L_x_1497:
[----:B------:R-:W-:Y:S05]  /*2430*/  WARPSYNC.ALL ;  /* 0x0000000000007948 */ /* 0x000fea0003800000 */
[----:B------:R-:W-:Y:S01]  /*2440*/  BAR.SYNC.DEFER_BLOCKING 0x0 ;  /* 0x0000000000007b1d */ /* 0x000fe20000010000 */
[----:B0-----:R-:W-:Y:S01]  /*2450*/  HFMA2.MMA R47, -RZ, RZ, 0, 0 ;  /* 0x00000000ff2f7435 */ /* 0x001fe200000001ff */
[----:B------:R-:W-:-:S04]  /*2460*/  MOV R48, RZ ;  /* 0x000000ff00307202 */ /* 0x000fc80000000f00 */
[----:B------:R-:W-:Y:S04]  /*2470*/  BSSY B0, `(.L_x_1499) ;  /* 0x0000038000007945 */ /* 0x000fe80003800000 */
[----:B------:R-:W-:Y:S05]  /*2480*/  @P0 BRA `(.L_x_1500) ;  /* 0x0000000000d80947 */ /* 0x000fea0003800000 */
[----:B------:R-:W0:Y:S01]  /*2490*/  S2R R49, SR_TID.X ;  /* 0x0000000000317919 */ /* 0x000e220000002100 */
[----:B------:R-:W1:Y:S01]  /*24a0*/  LDC R44, c[0x0][0x10] ;  /* 0x00000400ff2c7b82 */ /* 0x000e620000000800 */
[----:B--2---:R-:W1:Y:S01]  /*24b0*/  S2R R50, SR_CTAID.Y ;  /* 0x0000000000327919 */ /* 0x004e620000002600 */
[----:B------:R2:W-:Y:S04]  /*24c0*/  STL.64 [R1+0x130], R2 ;  /* 0x0001300201007387 */ /* 0x0005e80000100a00 */
[----:B------:R3:W-:Y:S02]  /*24d0*/  STL [R1+0x128], R0 ;  /* 0x0001280001007387 */ /* 0x0007e40000100800 */
[----:B--2---:R-:W2:Y:S01]  /*24e0*/  LDC.64 R2, c[0x0][0x248] ;  /* 0x00009200ff027b82 */ /* 0x004ea20000000a00 */
[----:B0-----:R-:W-:Y:S01]  /*24f0*/  SHF.L.U32 R45, R49, 0x3, RZ ;  /* 0x00000003312d7819 */ /* 0x001fe200000006ff */
[----:B-1----:R-:W-:-:S03]  /*2500*/  IMAD R44, R44, UR4, R50 ;  /* 0x000000042c2c7c24 */ /* 0x002fc6000f8e0232 */
        /* <DEDUP_REMOVED lines=22> */
[----:B------:R-:W-:Y:S01]  /*2670*/  IADD3 R48, R52, 0xa0, RZ ;  /* 0x000000a034307810 */ /* 0x000fe20007ffe0ff */
[----:B------:R-:W-:-:S04]  /*2680*/  IMAD.WIDE.U32 R46, R46, 0x4, R2 ;  /* 0x000000042e2e7825 */ /* 0x000fc800078e0002 */
[----:B------:R-:W-:Y:S01]  /*2690*/  FADD.FTZ R0, R51, R49 ;  /* 0x0000003133007221 */ /* 0x000fe20000010000 */
        /* <DEDUP_REMOVED lines=21> */
.L_x_1500:
[----:B------:R-:W-:Y:S05]  /*27f0*/  BSYNC B0 ;  /* 0x0000000000007941 */ /* 0x000fea0003800000 */
.L_x_1499:
        /* <DEDUP_REMOVED lines=23> */
[----:B------:R-:W-:Y:S02]  /*2970*/  ISETP.EQ.U32.AND P1, PT, RZ, UR8, PT ;  /* 0x00000008ff007c0c */ /* 0x000fe4000bf22070 */
        /* <DEDUP_REMOVED lines=18> */
[----:B--2---:R-:W-:Y:S01]  /*2aa0*/  PRMT R50, R34, 0x7632, R50 ;  /* 0x0000763222327816 */ /* 0x004fe20000000032 */
[----:B------:R-:W1:Y:S01]  /*2ab0*/  SHFL.BFLY PT, R44, R45, 0x2, 0x1f ;  /* 0x0c401f002d2c7f89 */ /* 0x000e6200000e0000 */
[----:B-----5:R-:W-:-:S02]  /*2ac0*/  PRMT R14, R41, 0x7632, R14 ;  /* 0x00007632290e7816 */ /* 0x020fc4000000000e */
[----:B------:R-:W-:Y:S02]  /*2ad0*/  PRMT R16, R42, 0x7632, R16 ;  /* 0x000076322a107816 */ /* 0x000fe40000000010 */
[----:B------:R-:W-:Y:S01]  /*2ae0*/  PRMT R12, R43, 0x7632, R12 ;  /* 0x000076322b0c7816 */ /* 0x000fe2000000000c */
[----:B0-----:R-:W-:Y:S01]  /*2af0*/  FADD.FTZ R48, R48, R46 ;  /* 0x0000002e30307221 */ /* 0x001fe20000010000 */
[----:B-1----:R-:W-:-:S04]  /*2b00*/  FADD.FTZ R45, R45, R44 ;  /* 0x0000002c2d2d7221 */ /* 0x002fc80000010000 */
[----:B------:R-:W0:Y:S04]  /*2b10*/  SHFL.BFLY PT, R44, R48, 0x1, 0x1f ;  /* 0x0c201f00302c7f89 */ /* 0x000e2800000e0000 */
[----:B------:R-:W1:Y:S01]  /*2b20*/  SHFL.BFLY PT, R46, R45, 0x1, 0x1f ;  /* 0x0c201f002d2e7f89 */ /* 0x000e6200000e0000 */
[----:B0-----:R-:W-:Y:S01]  /*2b30*/  FADD.FTZ R44, R48, R44 ;  /* 0x0000002c302c7221 */ /* 0x001fe20000010000 */
        /* <DEDUP_REMOVED lines=10> */
[----:B----4-:R-:W-:-:S04]  /*2be0*/  LOP3.LUT P0, RZ, R52, 0x7f, RZ, 0xc0, !PT ;  /* 0x0000007f34ff7812 */ /* 0x010fc8000780c0ff */
[----:B------:R-:W-:Y:S02]  /*2bf0*/  ISETP.GT.U32.OR P0, PT, R51, 0xf, P0 ;  /* 0x0000000f3300780c */ /* 0x000fe40000704470 */
[----:B0-----:R-:W-:Y:S02]  /*2c00*/  PRMT R46, R35, 0x7632, R46 ;  /* 0x00007632232e7816 */ /* 0x001fe4000000002e */
[----:B------:R-:W-:Y:S02]  /*2c10*/  ISETP.EQ.OR.EX P0, PT, RZ, UR9, P0, P1 ;  /* 0x00000009ff007c0c */ /* 0x000fe40008702710 */
[----:B------:R-:W-:Y:S01]  /*2c20*/  PRMT R44, R30, 0x7632, R44 ;  /* 0x000076321e2c7816 */ /* 0x000fe2000000002c */
[----:B------:R0:W-:Y:S01]  /*2c30*/  STL.S16 [R1+0xe4], R46 ;  /* 0x0000e42e01007387 */ /* 0x0001e20000100600 */
[----:B------:R-:W-:Y:S02]  /*2c40*/  PRMT R45, R31, 0x7632, R45 ;  /* 0x000076321f2d7816 */ /* 0x000fe4000000002d */
[----:B------:R-:W-:Y:S01]  /*2c50*/  PRMT R35, R40, 0x7632, R35 ;  /* 0x0000763228237816 */ /* 0x000fe20000000023 */
[----:B------:R0:W-:Y:S04]  /*2c60*/  STL.S16 [R1+0xf4], R11 ;  /* 0x0000f40b01007387 */ /* 0x0001e80000100600 */
[----:B------:R0:W-:Y:S04]  /*2c70*/  STL.S16 [R1+0x100], R10 ;  /* 0x0001000a01007387 */ /* 0x0001e80000100600 */
[----:B------:R0:W-:Y:S04]  /*2c80*/  STL.S16 [R1+0xfc], R9 ;  /* 0x0000fc0901007387 */ /* 0x0001e80000100600 */
[----:B------:R0:W-:Y:S01]  /*2c90*/  STL.S16 [R1+0x108], R8 ;  /* 0x0001080801007387 */ /* 0x0001e20000100600 */
[----:B------:R-:W-:Y:S05]  /*2ca0*/  @P0 BRA `(.L_x_1502) ;  /* 0x0000000000240947 */ /* 0x000fea0003800000 */
[----:B0-----:R-:W2:Y:S01]  /*2cb0*/  LDL R8, [R1+0x98] ;  /* 0x0000980001087983 */ /* 0x001ea20000100800 */
        /* <DEDUP_REMOVED lines=8> */
.L_x_1502:
[----:B------:R-:W-:Y:S05]  /*2d40*/  BSYNC B0 ;  /* 0x0000000000007941 */ /* 0x000fea0003800000 */
.L_x_1501:
[----:B01----:R-:W2:Y:S01]  /*2d50*/  LDL R8, [R1+0x120] ;  /* 0x0001200001087983 */ /* 0x003ea20000100800 */
[----:B------:R-:W-:-:S03]  /*2d60*/  ULDC UR8, c[0x0][0x230] ;  /* 0x00008c0000087ab9 */ /* 0x000fc60000000800 */
[----:B------:R-:W3:Y:S04]  /*2d70*/  LDL.LU R47, [R1+0xc] ;  /* 0x00000c00012f7983 */ /* 0x000ee80000300800 */
[----:B------:R-:W-:Y:S04]  /*2d80*/  STL [R1+0x128], R55 ;  /* 0x0001283701007387 */ /* 0x000fe80000100800 */
[----:B------:R-:W4:Y:S04]  /*2d90*/  LDL.LU R51, [R1+0x7c] ;  /* 0x00007c0001337983 */ /* 0x000f280000300800 */
[----:B------:R-:W5:Y:S01]  /*2da0*/  LDL.LU R46, [R1+0x8] ;  /* 0x00000800012e7983 */ /* 0x000f620000300800 */
        /* <DEDUP_REMOVED lines=8> */
[----:B--2---:R-:W0:Y:S02]  /*2e30*/  LDS.64 R10, [R8+UR5] ;  /* 0x00000005080a7984 */ /* 0x004e240008000a00 */
[----:B0-----:R-:W-:Y:S01]  /*2e40*/  FADD.FTZ R8, R11, UR8 ;  /* 0x000000080b087e21 */ /* 0x001fe20008010000 */
[----:B------:R-:W-:Y:S01]  /*2e50*/  FADD.FTZ R60, R60, -R10 ;  /* 0x8000000a3c3c7221 */ /* 0x000fe20000010000 */
[C---:B------:R-:W-:Y:S01]  /*2e60*/  FADD.FTZ R17, -R10.reuse, R17 ;  /* 0x000000110a117221 */ /* 0x040fe20000010100 */
[----:B------:R-:W-:Y:S01]  /*2e70*/  SHF.L.U32 R11, R35, 0x10, RZ ;  /* 0x00000010230b7819 */ /* 0x000fe200000006ff */
[----:B------:R-:W-:Y:S01]  /*2e80*/  FADD.FTZ R13, -R10, R13 ;  /* 0x0000000d0a0d7221 */ /* 0x000fe20000010100 */
[----:B------:R-:W-:Y:S01]  /*2e90*/  ULDC.64 UR8, c[0x0][0x210] ;  /* 0x0000840000087ab9 */ /* 0x000fe20000000a00 */
[----:B------:R-:W0:Y:S02]  /*2ea0*/  MUFU.RSQ R8, R8 ;  /* 0x0000000800087308 */ /* 0x000e240000001400 */
[----:B0-----:R-:W-:-:S04]  /*2eb0*/  FMUL.FTZ R37, R60, R8 ;  /* 0x000000083c257220 */ /* 0x001fc80000410000 */
[----:B------:R-:W-:-:S04]  /*2ec0*/  FFMA.FTZ R37, R37, R40, R42 ;  /* 0x0000002825257223 */ /* 0x000fc8000001002a */
[----:B------:R-:W-:-:S06]  /*2ed0*/  FMUL.FTZ R9, R37, -1.4426950216293334961 ;  /* 0xbfb8aa3b25097820 */ /* 0x000fcc0000410000 */
[----:B------:R-:W0:Y:S02]  /*2ee0*/  MUFU.EX2 R9, R9 ;  /* 0x0000000900097308 */ /* 0x000e240000000800 */
[----:B0-----:R-:W-:-:S06]  /*2ef0*/  FADD.FTZ R9, R9, 1 ;  /* 0x3f80000009097421 */ /* 0x001fcc0000010000 */
[----:B------:R0:W-:Y:S02]  /*2f00*/  MUFU.RCP R36, R9 ;  /* 0x0000000900247308 */ /* 0x0001e40000001000 */
[----:B0-----:R-:W-:Y:S01]  /*2f10*/  SHF.L.U32 R9, R16, 0x10, RZ ;  /* 0x0000001010097819 */ /* 0x001fe200000006ff */
[----:B------:R-:W-:-:S04]  /*2f20*/  FMUL.FTZ R16, R8, R17 ;  /* 0x0000001108107220 */ /* 0x000fc80000410000 */
[----:B------:R-:W-:-:S04]  /*2f30*/  FFMA.FTZ R16, R16, R11, R9 ;  /* 0x0000000b10107223 */ /* 0x000fc80000010009 */
[----:B------:R-:W-:-:S06]  /*2f40*/  FMUL.FTZ R17, R16, -1.4426950216293334961 ;  /* 0xbfb8aa3b10117820 */ /* 0x000fcc0000410000 */
[----:B------:R-:W0:Y:S02]  /*2f50*/  MUFU.EX2 R17, R17 ;  /* 0x0000001100117308 */ /* 0x000e240000000800 */
[----:B0-----:R-:W-:-:S06]  /*2f60*/  FADD.FTZ R17, R17, 1 ;  /* 0x3f80000011117421 */ /* 0x001fcc0000010000 */
[----:B------:R-:W0:Y:S01]  /*2f70*/  MUFU.RCP R17, R17 ;  /* 0x0000001100117308 */ /* 0x000e220000001000 */
[----:B------:R-:W-:Y:S01]  /*2f80*/  FMUL.FTZ R35, R37, R36 ;  /* 0x0000002425237220 */ /* 0x000fe20000410000 */
[----:B0-----:R-:W-:Y:S01]  /*2f90*/  FMUL.FTZ R16, R16, R17 ;  /* 0x0000001110107220 */ /* 0x001fe20000410000 */
[----:B---3--:R-:W-:Y:S02]  /*2fa0*/  FADD.FTZ R17, R47, -R10 ;  /* 0x8000000a2f117221 */ /* 0x008fe40000010000 */
[----:B------:R-:W2:Y:S02]  /*2fb0*/  LDL.LU R47, [R1+0x4] ;  /* 0x00000400012f7983 */ /* 0x000ea40000300800 */
[----:B------:R-:W-:Y:S01]  /*2fc0*/  FMUL.FTZ R17, R8, R17 ;  /* 0x0000001108117220 */ /* 0x000fe20000410000 */
[----:B------:R-:W-:-:S03]  /*2fd0*/  F2FP.BF16.F32.PACK_AB R35, R16, R35 ;  /* 0x000000231023723e */ /* 0x000fc600000010ff */
[----:B------:R-:W-:-:S04]  /*2fe0*/  FFMA.FTZ R17, R17, R41, R43 ;  /* 0x0000002911117223 */ /* 0x000fc8000001002b */
[----:B------:R-:W-:-:S06]  /*2ff0*/  FMUL.FTZ R16, R17, -1.4426950216293334961 ;  /* 0xbfb8aa3b11107820 */ /* 0x000fcc0000410000 */
[----:B------:R-:W0:Y:S01]  /*3000*/  MUFU.EX2 R16, R16 ;  /* 0x0000001000107308 */ /* 0x000e220000000800 */
[----:B------:R-:W-:Y:S01]  /*3010*/  FMUL.FTZ R13, R8, R13 ;  /* 0x0000000d080d7220 */ /* 0x000fe20000410000 */
[----:B0-----:R-:W-:-:S06]  /*3020*/  FADD.FTZ R16, R16, 1 ;  /* 0x3f80000010107421 */ /* 0x001fcc0000010000 */
[----:B------:R-:W0:Y:S01]  /*3030*/  MUFU.RCP R16, R16 ;  /* 0x0000001000107308 */ /* 0x000e220000001000 */
[----:B------:R-:W-:Y:S01]  /*3040*/  FFMA.FTZ R13, R13, R14, R12 ;  /* 0x0000000e0d0d7223 */ /* 0x000fe2000001000c */
[----:B0-----:R-:W-:-:S03]  /*3050*/  FMUL.FTZ R16, R17, R16 ;  /* 0x0000001011107220 */ /* 0x001fc60000410000 */
[----:B------:R-:W-:-:S06]  /*3060*/  FMUL.FTZ R17, R13, -1.4426950216293334961 ;  /* 0xbfb8aa3b0d117820 */ /* 0x000fcc0000410000 */
[----:B------:R-:W0:Y:S02]  /*3070*/  MUFU.EX2 R17, R17 ;  /* 0x0000001100117308 */ /* 0x000e240000000800 */
[----:B0-----:R-:W-:-:S06]  /*3080*/  FADD.FTZ R17, R17, 1 ;  /* 0x3f80000011117421 */ /* 0x001fcc0000010000 */
[----:B------:R-:W0:Y:S01]  /*3090*/  MUFU.RCP R17, R17 ;  /* 0x0000001100117308 */ /* 0x000e220000001000 */
[----:B-----5:R-:W-:Y:S01]  /*30a0*/  FADD.FTZ R36, R46, -R10 ;  /* 0x8000000a2e247221 */ /* 0x020fe20000010000 */
[----:B0-----:R-:W-:-:S05]  /*30b0*/  FMUL.FTZ R13, R13, R17 ;  /* 0x000000110d0d7220 */ /* 0x001fca0000410000 */
[----:B------:R-:W-:-:S05]  /*30c0*/  F2FP.BF16.F32.PACK_AB R13, R13, R16 ;  /* 0x000000100d0d723e */ /* 0x000fca00000010ff */
[----:B------:R0:W-:Y:S04]  /*30d0*/  STL [R1+0x150], R13 ;  /* 0x0001500d01007387 */ /* 0x0001e80000100800 */
[----:B------:R-:W3:Y:S04]  /*30e0*/  LDL.LU R46, [R1] ;  /* 0x00000000012e7983 */ /* 0x000ee80000300800 */
[----:B0-----:R-:W5:Y:S01]  /*30f0*/  LDL.LU R13, [R1+0x84] ;  /* 0x00008400010d7983 */ /* 0x001f620000300800 */
[----:B------:R-:W-:Y:S01]  /*3100*/  LEA R16, P0, R54, UR8, 0x1 ;  /* 0x0000000836107c11 */ /* 0x000fe2000f8008ff */
[----:B------:R-:W-:Y:S01]  /*3110*/  FMUL.FTZ R36, R8, R36 ;  /* 0x0000002408247220 */ /* 0x000fe20000410000 */
[----:B------:R-:W-:-:S02]  /*3120*/  PRMT R37, R35, 0x7610, R37 ;  /* 0x0000761023257816 */ /* 0x000fc40000000025 */
[----:B----4-:R-:W-:Y:S02]  /*3130*/  LEA.HI.X R17, R54, UR9, R51, 0x1, P0 ;  /* 0x0000000936117c11 */ /* 0x010fe400080f0c33 */
[----:B------:R-:W-:Y:S01]  /*3140*/  PRMT R35, R35, 0x7632, R35 ;  /* 0x0000763223237816 */ /* 0x000fe20000000023 */
[----:B------:R-:W-:-:S04]  /*3150*/  FFMA.FTZ R36, R40, R36, R42 ;  /* 0x0000002428247223 */ /* 0x000fc8000001002a */
[----:B------:R0:W-:Y:S02]  /*3160*/  STG.E.U16 desc[UR6][R16.64+0x2], R35 ;  /* 0x0000022310007986 */ /* 0x0001e4000c101506 */
[----:B0-----:R-:W-:-:S06]  /*3170*/  FMUL.FTZ R35, R36, -1.4426950216293334961 ;  /* 0xbfb8aa3b24237820 */ /* 0x001fcc0000410000 */
        /* <DEDUP_REMOVED lines=9> */
[----:B------:R-:W0:Y:S01]  /*3210*/  MUFU.EX2 R35, R35 ;  /* 0x0000002300237308 */ /* 0x000e220000000800 */
[----:B------:R1:W-:Y:S04]  /*3220*/  STG.E.U16 desc[UR6][R16.64], R37 ;  /* 0x0000002510007986 */ /* 0x0003e8000c101506 */
[----:B------:R2:W-:Y:S04]  /*3230*/  STL [R1+0xf0], R36 ;  /* 0x0000f02401007387 */ /* 0x0005e80000100800 */
[----:B-1----:R-:W4:Y:S01]  /*3240*/  LDL.LU R37, [R1+0x14] ;  /* 0x0000140001257983 */ /* 0x002f220000300800 */
[----:B0-----:R-:W-:-:S06]  /*3250*/  FADD.FTZ R35, R35, 1 ;  /* 0x3f80000023237421 */ /* 0x001fcc0000010000 */
[----:B------:R-:W0:Y:S02]  /*3260*/  MUFU.RCP R35, R35 ;  /* 0x0000002300237308 */ /* 0x000e240000001000 */
[----:B0-----:R-:W-:Y:S01]  /*3270*/  FMUL.FTZ R35, R18, R35 ;  /* 0x0000002312237220 */ /* 0x001fe20000410000 */
[----:B------:R-:W-:-:S05]  /*3280*/  SHF.L.U32 R19, R19, 0x10, RZ ;  /* 0x0000001013137819 */ /* 0x000fca00000006ff */
[----:B------:R-:W-:Y:S01]  /*3290*/  FADD.FTZ R19, -R10, R19 ;  /* 0x000000130a137221 */ /* 0x000fe20000010100 */
[----:B--2---:R-:W-:-:S04]  /*32a0*/  FADD.FTZ R36, R47, -R10 ;  /* 0x8000000a2f247221 */ /* 0x004fc80000010000 */
[----:B------:R-:W-:-:S04]  /*32b0*/  FMUL.FTZ R36, R8, R36 ;  /* 0x0000002408247220 */ /* 0x000fc80000410000 */
[----:B------:R-:W-:-:S04]  /*32c0*/  FFMA.FTZ R36, R41, R36, R43 ;  /* 0x0000002429247223 */ /* 0x000fc8000001002b */
[----:B------:R-:W-:-:S06]  /*32d0*/  FMUL.FTZ R18, R36, -1.4426950216293334961 ;  /* 0xbfb8aa3b24127820 */ /* 0x000fcc0000410000 */
[----:B------:R-:W0:Y:S01]  /*32e0*/  MUFU.EX2 R18, R18 ;  /* 0x0000001200127308 */ /* 0x000e220000000800 */
[----:B------:R-:W-:Y:S01]  /*32f0*/  FMUL.FTZ R19, R8, R19 ;  /* 0x0000001308137220 */ /* 0x000fe20000410000 */
[----:B0-----:R-:W-:-:S06]  /*3300*/  FADD.FTZ R18, R18, 1 ;  /* 0x3f80000012127421 */ /* 0x001fcc0000010000 */
[----:B------:R-:W0:Y:S01]  /*3310*/  MUFU.RCP R18, R18 ;  /* 0x0000001200127308 */ /* 0x000e220000001000 */
[----:B------:R-:W-:Y:S01]  /*3320*/  FFMA.FTZ R19, R14, R19, R12 ;  /* 0x000000130e137223 */ /* 0x000fe2000001000c */
[----:B------:R0:W-:Y:S02]  /*3330*/  STL [R1+0xec], R35 ;  /* 0x0000ec2301007387 */ /* 0x0001e40000100800 */
[----:B0-----:R-:W-:Y:S01]  /*3340*/  FMUL.FTZ R35, R36, R18 ;  /* 0x0000001224237220 */ /* 0x001fe20000410000 */
[----:B------:R-:W-:-:S06]  /*3350*/  FMUL.FTZ R18, R19, -1.4426950216293334961 ;  /* 0xbfb8aa3b13127820 */ /* 0x000fcc0000410000 */
[----:B------:R-:W0:Y:S02]  /*3360*/  MUFU.EX2 R18, R18 ;  /* 0x0000001200127308 */ /* 0x000e240000000800 */
[----:B0-----:R-:W-:-:S06]  /*3370*/  FADD.FTZ R18, R18, 1 ;  /* 0x3f80000012127421 */ /* 0x001fcc0000010000 */
[----:B------:R-:W0:Y:S01]  /*3380*/  MUFU.RCP R18, R18 ;  /* 0x0000001200127308 */ /* 0x000e220000001000 */
[----:B------:R3:W-:Y:S01]  /*3390*/  STL [R1+0xe0], R35 ;  /* 0x0000e02301007387 */ /* 0x0007e20000100800 */
[----:B0-----:R-:W-:Y:S01]  /*33a0*/  FMUL.FTZ R36, R19, R18 ;  /* 0x0000001213247220 */ /* 0x001fe20000410000 */
[----:B------:R-:W-:-:S04]  /*33b0*/  LEA R18, P0, R7, UR8, 0x1 ;  /* 0x0000000807127c11 */ /* 0x000fc8000f8008ff */
[----:B------:R0:W-:Y:S01]  /*33c0*/  STL [R1+0xdc], R36 ;  /* 0x0000dc2401007387 */ /* 0x0001e20000100800 */
[----:B-----5:R-:W-:-:S03]  /*33d0*/  LEA.HI.X R19, R7, UR9, R13, 0x1, P0 ;  /* 0x0000000907137c11 */ /* 0x020fc600080f0c0d */
[----:B------:R-:W2:Y:S01]  /*33e0*/  LDL.LU R13, [R1+0x94] ;  /* 0x00009400010d7983 */ /* 0x000ea20000300800 */
[----:B---3--:R-:W-:-:S04]  /*33f0*/  FADD.FTZ R35, R46, -R10 ;  /* 0x8000000a2e237221 */ /* 0x008fc80000010000 */
[----:B------:R-:W-:-:S04]  /*3400*/  FMUL.FTZ R35, R8, R35 ;  /* 0x0000002308237220 */ /* 0x000fc80000410000 */
[----:B------:R-:W-:-:S04]  /*3410*/  FFMA.FTZ R35, R40, R35, R42 ;  /* 0x0000002328237223 */ /* 0x000fc8000001002a */
[----:B------:R-:W-:-:S06]  /*3420*/  FMUL.FTZ R7, R35, -1.4426950216293334961 ;  /* 0xbfb8aa3b23077820 */ /* 0x000fcc0000410000 */
[----:B------:R-:W1:Y:S01]  /*3430*/  MUFU.EX2 R7, R7 ;  /* 0x0000000700077308 */ /* 0x000e620000000800 */
[----:B------:R-:W-:Y:S01]  /*3440*/  SHF.L.U32 R20, R20, 0x10, RZ ;  /* 0x0000001014147819 */ /* 0x000fe200000006ff */
[----:B-1----:R-:W-:-:S06]  /*3450*/  FADD.FTZ R7, R7, 1 ;  /* 0x3f80000007077421 */ /* 0x002fcc0000010000 */
[----:B------:R-:W1:Y:S01]  /*3460*/  MUFU.RCP R7, R7 ;  /* 0x0000000700077308 */ /* 0x000e620000001000 */
[----:B------:R-:W-:-:S04]  /*3470*/  FADD.FTZ R20, -R10, R20 ;  /* 0x000000140a147221 */ /* 0x000fc80000010100 */
[----:B------:R-:W-:-:S04]  /*3480*/  FMUL.FTZ R20, R8, R20 ;  /* 0x0000001408147220 */ /* 0x000fc80000410000 */
[----:B------:R-:W-:Y:S01]  /*3490*/  FFMA.FTZ R20, R11, R20, R9 ;  /* 0x000000140b147223 */ /* 0x000fe20000010009 */
[----:B-1----:R-:W-:-:S03]  /*34a0*/  FMUL.FTZ R35, R35, R7 ;  /* 0x0000000723237220 */ /* 0x002fc60000410000 */
[----:B------:R-:W-:-:S06]  /*34b0*/  FMUL.FTZ R7, R20, -1.4426950216293334961 ;  /* 0xbfb8aa3b14077820 */ /* 0x000fcc0000410000 */
[----:B------:R-:W1:Y:S01]  /*34c0*/  MUFU.EX2 R7, R7 ;  /* 0x0000000700077308 */ /* 0x000e620000000800 */
[----:B------:R4:W-:Y:S04]  /*34d0*/  STL [R1+0xd8], R35 ;  /* 0x0000d82301007387 */ /* 0x0009e80000100800 */
[----:B0-----:R-:W3:Y:S01]  /*34e0*/  LDL.LU R36, [R1+0x64] ;  /* 0x0000640001247983 */ /* 0x001ee20000300800 */
[----:B-1----:R-:W-:-:S06]  /*34f0*/  FADD.FTZ R7, R7, 1 ;  /* 0x3f80000007077421 */ /* 0x002fcc0000010000 */
[----:B------:R-:W0:Y:S01]  /*3500*/  MUFU.RCP R7, R7 ;  /* 0x0000000700077308 */ /* 0x000e220000001000 */
[----:B----4-:R-:W-:-:S04]  /*3510*/  FADD.FTZ R35, R37, -R10 ;  /* 0x8000000a25237221 */ /* 0x010fc80000010000 */
        /* <DEDUP_REMOVED lines=16> */
[----:B------:R-:W0:Y:S01]  /*3620*/  MUFU.RCP R7, R7 ;  /* 0x0000000700077308 */ /* 0x000e220000001000 */
[----:B------:R1:W-:Y:S01]  /*3630*/  STL [R1+0xcc], R20 ;  /* 0x0000cc1401007387 */ /* 0x0003e20000100800 */
[----:B0-----:R-:W-:-:S05]  /*3640*/  FMUL.FTZ R35, R21, R7 ;  /* 0x0000000715237220 */ /* 0x001fca0000410000 */
[----:B------:R0:W-:Y:S01]  /*3650*/  STL [R1+0xc8], R35 ;  /* 0x0000c82301007387 */ /* 0x0001e20000100800 */
[----:B-1----:R-:W-:-:S03]  /*3660*/  LEA R20, P0, R6, UR8, 0x1 ;  /* 0x0000000806147c11 */ /* 0x002fc6000f8008ff */
[----:B0-----:R-:W4:Y:S01]  /*3670*/  LDL.LU R35, [R1+0x68] ;  /* 0x0000680001237983 */ /* 0x001f220000300800 */
[----:B------:R-:W-:Y:S01]  /*3680*/  FADD.FTZ R61, R61, -R10 ;  /* 0x8000000a3d3d7221 */ /* 0x000fe20000010000 */
[----:B--2---:R-:W-:Y:S02]  /*3690*/  LEA.HI.X R21, R6, UR9, R13, 0x1, P0 ;  /* 0x0000000906157c11 */ /* 0x004fe400080f0c0d */
[----:B------:R-:W2:Y:S01]  /*36a0*/  LDL.LU R13, [R1+0x9c] ;  /* 0x00009c00010d7983 */ /* 0x000ea20000300800 */
        /* <DEDUP_REMOVED lines=13> */
[----:B------:R3:W-:Y:S01]  /*3780*/  STL [R1+0xc0], R7 ;  /* 0x0000c00701007387 */ /* 0x0007e20000100800 */
[----:B0-----:R-:W-:-:S06]  /*3790*/  FADD.FTZ R6, R6, 1 ;  /* 0x3f80000006067421 */ /* 0x001fcc0000010000 */
[----:B------:R-:W0:Y:S01]  /*37a0*/  MUFU.RCP R6, R6 ;  /* 0x0000000600067308 */ /* 0x000e220000001000 */
[----:B---3--:R-:W-:Y:S02]  /*37b0*/  FADD.FTZ R7, R36, -R10 ;  /* 0x8000000a24077221 */ /* 0x008fe40000010000 */
[----:B------:R-:W3:Y:S02]  /*37c0*/  LDL.LU R36, [R1+0x5c] ;  /* 0x00005c0001247983 */ /* 0x000ee40000300800 */
        /* <DEDUP_REMOVED lines=14> */
[----:B0-----:R-:W-:-:S06]  /*38b0*/  FADD.FTZ R6, R6, 1 ;  /* 0x3f80000006067421 */ /* 0x001fcc0000010000 */
[----:B------:R-:W0:Y:S01]  /*38c0*/  MUFU.RCP R6, R6 ;  /* 0x0000000600067308 */ /* 0x000e220000001000 */
[----:B------:R-:W-:Y:S04]  /*38d0*/  STL [R1+0xbc], R33 ;  /* 0x0000bc2101007387 */ /* 0x000fe80000100800 */
[----:B------:R4:W-:Y:S01]  /*38e0*/  STL [R1+0xb8], R7 ;  /* 0x0000b80701007387 */ /* 0x0009e20000100800 */
[----:B0-----:R-:W-:-:S05]  /*38f0*/  FMUL.FTZ R34, R34, R6 ;  /* 0x0000000622227220 */ /* 0x001fca0000410000 */
[----:B------:R0:W-:Y:S01]  /*3900*/  STL [R1+0xb0], R34 ;  /* 0x0000b02201007387 */ /* 0x0001e20000100800 */
[----:B------:R-:W-:Y:S01]  /*3910*/  LEA R6, P0, R5, UR8, 0x1 ;  /* 0x0000000805067c11 */ /* 0x000fe2000f8008ff */
[----:B----4-:R-:W-:Y:S02]  /*3920*/  FADD.FTZ R7, R35, -R10 ;  /* 0x8000000a23077221 */ /* 0x010fe40000010000 */
[----:B------:R-:W4:Y:S02]  /*3930*/  LDL.LU R35, [R1+0x58] ;  /* 0x0000580001237983 */ /* 0x000f240000300800 */
[----:B------:R-:W-:-:S04]  /*3940*/  FMUL.FTZ R7, R8, R7 ;  /* 0x0000000708077220 */ /* 0x000fc80000410000 */
[----:B------:R-:W-:Y:S01]  /*3950*/  FFMA.FTZ R33, R40, R7, R42 ;  /* 0x0000000728217223 */ /* 0x000fe2000001002a */
[----:B--2---:R-:W-:Y:S02]  /*3960*/  LEA.HI.X R7, R5, UR9, R13, 0x1, P0 ;  /* 0x0000000905077c11 */ /* 0x004fe400080f0c0d */
[----:B------:R-:W2:Y:S01]  /*3970*/  LDL.LU R13, [R1+0xa4] ;  /* 0x0000a400010d7983 */ /* 0x000ea20000300800 */
        /* <DEDUP_REMOVED lines=12> */
[----:B0-----:R-:W5:Y:S01]  /*3a40*/  LDL.LU R34, [R1+0x54] ;  /* 0x0000540001227983 */ /* 0x001f620000300800 */
[----:B-1----:R-:W-:-:S06]  /*3a50*/  FADD.FTZ R5, R5, 1 ;  /* 0x3f80000005057421 */ /* 0x002fcc0000010000 */
[----:B------:R-:W0:Y:S01]  /*3a60*/  MUFU.RCP R5, R5 ;  /* 0x0000000500057308 */ /* 0x000e220000001000 */
[----:B---3--:R-:W-:-:S04]  /*3a70*/  FADD.FTZ R33, R36, -R10 ;  /* 0x8000000a24217221 */ /* 0x008fc80000010000 */
        /* <DEDUP_REMOVED lines=17> */
[----:B------:R-:W-:Y:S01]  /*3b90*/  STL [R1+0xa0], R22 ;  /* 0x0000a01601007387 */ /* 0x000fe20000100800 */
[----:B0-----:R-:W-:-:S05]  /*3ba0*/  FMUL.FTZ R33, R23, R5 ;  /* 0x0000000517217220 */ /* 0x001fca0000410000 */
[----:B------:R0:W-:Y:S04]  /*3bb0*/  STL [R1+0x9c], R33 ;  /* 0x00009c2101007387 */ /* 0x0001e80000100800 */
[----:B0-----:R-:W3:Y:S01]  /*3bc0*/  LDL.LU R33, [R1+0x50] ;  /* 0x0000500001217983 */ /* 0x001ee20000300800 */
[----:B----4-:R-:W-:-:S04]  /*3bd0*/  FADD.FTZ R22, R35, -R10 ;  /* 0x8000000a23167221 */ /* 0x010fc80000010000 */
[----:B------:R-:W-:-:S04]  /*3be0*/  FMUL.FTZ R22, R8, R22 ;  /* 0x0000001608167220 */ /* 0x000fc80000410000 */
[----:B------:R-:W-:Y:S01]  /*3bf0*/  FFMA.FTZ R5, R40, R22, R42 ;  /* 0x0000001628057223 */ /* 0x000fe2000001002a */
[----:B------:R-:W-:-:S04]  /*3c00*/  LEA R22, P0, R4, UR8, 0x1 ;  /* 0x0000000804167c11 */ /* 0x000fc8000f8008ff */
[----:B--2---:R-:W-:Y:S02]  /*3c10*/  LEA.HI.X R23, R4, UR9, R13, 0x1, P0 ;  /* 0x0000000904177c11 */ /* 0x004fe400080f0c0d */
[----:B------:R-:W2:Y:S01]  /*3c20*/  LDL.LU R13, [R1+0xb4] ;  /* 0x0000b400010d7983 */ /* 0x000ea20000300800 */
        /* <DEDUP_REMOVED lines=14> */
[----:B-----5:R-:W-:Y:S02]  /*3d10*/  FADD.FTZ R5, R34, -R10 ;  /* 0x8000000a22057221 */ /* 0x020fe40000010000 */
[----:B------:R-:W4:Y:S02]  /*3d20*/  LDL.LU R34, [R1+0x4c] ;  /* 0x00004c0001227983 */ /* 0x000f240000300800 */
        /* <DEDUP_REMOVED lines=16> */
[----:B------:R1:W-:Y:S04]  /*3e30*/  STL [R1+0x84], R24 ;  /* 0x0000841801007387 */ /* 0x0003e80000100800 */
[----:B------:R3:W-:Y:S01]  /*3e40*/  STL [R1+0x7c], R5 ;  /* 0x00007c0501007387 */ /* 0x0007e20000100800 */
[----:B-1----:R-:W-:Y:S01]  /*3e50*/  LEA R24, P0, R3, UR8, 0x1 ;  /* 0x0000000803187c11 */ /* 0x002fe2000f8008ff */
[----:B---3--:R-:W-:Y:S01]  /*3e60*/  FADD.FTZ R5, R33, -R10 ;  /* 0x8000000a21057221 */ /* 0x008fe20000010000 */
[----:B0-----:R-:W-:-:S05]  /*3e70*/  FMUL.FTZ R33, R25, R4 ;  /* 0x0000000419217220 */ /* 0x001fca0000410000 */
[----:B------:R0:W-:Y:S04]  /*3e80*/  STL [R1+0x68], R33 ;  /* 0x0000682101007387 */ /* 0x0001e80000100800 */
[----:B0-----:R-:W3:Y:S01]  /*3e90*/  LDL.LU R33, [R1+0x34] ;  /* 0x0000340001217983 */ /* 0x001ee20000300800 */
[----:B--2---:R-:W-:-:S03]  /*3ea0*/  LEA.HI.X R25, R3, UR9, R13, 0x1, P0 ;  /* 0x0000000903197c11 */ /* 0x004fc600080f0c0d */
        /* <DEDUP_REMOVED lines=14> */
[----:B------:R-:W-:Y:S04]  /*3f90*/  STL [R1+0x148], R24 ;  /* 0x0001481801007387 */ /* 0x000fe80000100800 */
[----:B------:R1:W-:Y:S04]  /*3fa0*/  STL [R1+0x144], R25 ;  /* 0x0001441901007387 */ /* 0x0003e80000100800 */
[----:B------:R5:W-:Y:S04]  /*3fb0*/  STL [R1+0x64], R4 ;  /* 0x0000640401007387 */ /* 0x000be80000100800 */
[----:B-1----:R-:W3:Y:S01]  /*3fc0*/  LDL.LU R25, [R1+0x2c] ;  /* 0x00002c0001197983 */ /* 0x002ee20000300800 */
[----:B0-----:R-:W-:-:S04]  /*3fd0*/  FADD.FTZ R3, R3, 1 ;  /* 0x3f80000003037421 */ /* 0x001fc80000010000 */
[----:B-----5:R4:W0:Y:S02]  /*3fe0*/  MUFU.RCP R4, R3 ;  /* 0x0000000300047308 */ /* 0x0208240000001000 */
[----:B----4-:R-:W-:-:S04]  /*3ff0*/  FADD.FTZ R3, R34, -R10 ;  /* 0x8000000a22037221 */ /* 0x010fc80000010000 */
[----:B------:R-:W-:-:S04]  /*4000*/  FMUL.FTZ R3, R8, R3 ;  /* 0x0000000308037220 */ /* 0x000fc80000410000 */
[----:B------:R-:W-:Y:S01]  /*4010*/  FFMA.FTZ R3, R41, R3, R43 ;  /* 0x0000000329037223 */ /* 0x000fe2000001002b */
[----:B0-----:R-:W-:-:S03]  /*4020*/  FMUL.FTZ R5, R5, R4 ;  /* 0x0000000405057220 */ /* 0x001fc60000410000 */
[----:B------:R-:W-:-:S06]  /*4030*/  FMUL.FTZ R4, R3, -1.4426950216293334961 ;  /* 0xbfb8aa3b03047820 */ /* 0x000fcc0000410000 */
[----:B------:R-:W0:Y:S01]  /*4040*/  MUFU.EX2 R4, R4 ;  /* 0x0000000400047308 */ /* 0x000e220000000800 */
[----:B------:R1:W-:Y:S01]  /*4050*/  STL [R1+0x58], R5 ;  /* 0x0000580501007387 */ /* 0x0003e20000100800 */
[----:B------:R-:W-:-:S05]  /*4060*/  SHF.L.U32 R27, R27, 0x10, RZ ;  /* 0x000000101b1b7819 */ /* 0x000fca00000006ff */
[----:B------:R-:W-:Y:S01]  /*4070*/  FADD.FTZ R27, -R10, R27 ;  /* 0x0000001b0a1b7221 */ /* 0x000fe20000010100 */
[----:B0-----:R-:W-:-:S04]  /*4080*/  FADD.FTZ R4, R4, 1 ;  /* 0x3f80000004047421 */ /* 0x001fc80000010000 */
[----:B-1----:R0:W1:Y:S02]  /*4090*/  MUFU.RCP R5, R4 ;  /* 0x0000000400057308 */ /* 0x0020640000001000 */
[----:B0-----:R-:W-:-:S04]  /*40a0*/  FMUL.FTZ R4, R8, R27 ;  /* 0x0000001b08047220 */ /* 0x001fc80000410000 */
[----:B------:R-:W-:Y:S01]  /*40b0*/  FFMA.FTZ R4, R14, R4, R12 ;  /* 0x000000040e047223 */ /* 0x000fe2000001000c */
[----:B-1----:R-:W-:-:S03]  /*40c0*/  FMUL.FTZ R5, R3, R5 ;  /* 0x0000000503057220 */ /* 0x002fc60000410000 */
[----:B------:R-:W-:-:S06]  /*40d0*/  FMUL.FTZ R3, R4, -1.4426950216293334961 ;  /* 0xbfb8aa3b04037820 */ /* 0x000fcc0000410000 */
[----:B------:R-:W0:Y:S02]  /*40e0*/  MUFU.EX2 R3, R3 ;  /* 0x0000000300037308 */ /* 0x000e240000000800 */
[----:B0-----:R-:W-:-:S06]  /*40f0*/  FADD.FTZ R3, R3, 1 ;  /* 0x3f80000003037421 */ /* 0x001fcc0000010000 */
[----:B------:R-:W0:Y:S01]  /*4100*/  MUFU.RCP R3, R3 ;  /* 0x0000000300037308 */ /* 0x000e220000001000 */
[----:B------:R-:W-:Y:S01]  /*4110*/  LEA R26, P0, R2, UR8, 0x1 ;  /* 0x00000008021a7c11 */ /* 0x000fe2000f8008ff */
[----:B------:R3:W-:Y:S01]  /*4120*/  STL [R1+0x5c], R5 ;  /* 0x00005c0501007387 */ /* 0x0007e20000100800 */
[----:B0-----:R-:W-:-:S05]  /*4130*/  FMUL.FTZ R4, R4, R3 ;  /* 0x0000000304047220 */ /* 0x001fca0000410000 */
[----:B------:R0:W-:Y:S04]  /*4140*/  STL [R1+0x54], R4 ;  /* 0x0000540401007387 */ /* 0x0001e80000100800 */
[----:B------:R-:W4:Y:S01]  /*4150*/  LDL.LU R24, [R1+0x20] ;  /* 0x0000200001187983 */ /* 0x000f220000300800 */
[----:B--2---:R-:W-:-:S03]  /*4160*/  LEA.HI.X R27, R2, UR9, R13, 0x1, P0 ;  /* 0x00000009021b7c11 */ /* 0x004fc600080f0c0d */
[----:B------:R-:W2:Y:S01]  /*4170*/  LDL.LU R13, [R1+0xd4] ;  /* 0x0000d400010d7983 */ /* 0x000ea20000300800 */
[----:B---3--:R-:W-:-:S04]  /*4180*/  FADD.FTZ R5, R33, -R10 ;  /* 0x8000000a21057221 */ /* 0x008fc80000010000 */
[----:B------:R-:W-:-:S04]  /*4190*/  FMUL.FTZ R5, R8, R5 ;  /* 0x0000000508057220 */ /* 0x000fc80000410000 */
[----:B------:R-:W-:-:S04]  /*41a0*/  FFMA.FTZ R3, R40, R5, R42 ;  /* 0x0000000528037223 */ /* 0x000fc8000001002a */
[----:B------:R-:W-:-:S06]  /*41b0*/  FMUL.FTZ R2, R3, -1.4426950216293334961 ;  /* 0xbfb8aa3b03027820 */ /* 0x000fcc0000410000 */
[----:B------:R-:W1:Y:S01]  /*41c0*/  MUFU.EX2 R2, R2 ;  /* 0x0000000200027308 */ /* 0x000e620000000800 */
[----:B------:R-:W-:-:S05]  /*41d0*/  SHF.L.U32 R28, R28, 0x10, RZ ;  /* 0x000000101c1c7819 */ /* 0x000fca00000006ff */
[----:B------:R-:W-:Y:S01]  /*41e0*/  FADD.FTZ R28, -R10, R28 ;  /* 0x0000001c0a1c7221 */ /* 0x000fe20000010100 */
[----:B-1----:R-:W-:-:S04]  /*41f0*/  FADD.FTZ R2, R2, 1 ;  /* 0x3f80000002027421 */ /* 0x002fc80000010000 */
[----:B0-----:R0:W1:Y:S02]  /*4200*/  MUFU.RCP R4, R2 ;  /* 0x0000000200047308 */ /* 0x0010640000001000 */
[----:B0-----:R-:W-:-:S04]  /*4210*/  FMUL.FTZ R2, R8, R28 ;  /* 0x0000001c08027220 */ /* 0x001fc80000410000 */
[----:B------:R-:W-:Y:S01]  /*4220*/  FFMA.FTZ R2, R11, R2, R9 ;  /* 0x000000020b027223 */ /* 0x000fe20000010009 */
[----:B-1----:R-:W-:-:S03]  /*4230*/  FMUL.FTZ R4, R3, R4 ;  /* 0x0000000403047220 */ /* 0x002fc60000410000 */
[----:B------:R-:W-:-:S06]  /*4240*/  FMUL.FTZ R3, R2, -1.4426950216293334961 ;  /* 0xbfb8aa3b02037820 */ /* 0x000fcc0000410000 */
[----:B------:R-:W0:Y:S01]  /*4250*/  MUFU.EX2 R3, R3 ;  /* 0x0000000300037308 */ /* 0x000e220000000800 */
[----:B------:R-:W-:Y:S04]  /*4260*/  STL [R1+0x140], R26 ;  /* 0x0001401a01007387 */ /* 0x000fe80000100800 */
[----:B------:R-:W-:Y:S04]  /*4270*/  STL [R1+0x13c], R27 ;  /* 0x00013c1b01007387 */ /* 0x000fe80000100800 */
[----:B------:R1:W-:Y:S04]  /*4280*/  STL [R1+0x50], R4 ;  /* 0x0000500401007387 */ /* 0x0003e80000100800 */
[----:B------:R-:W3:Y:S01]  /*4290*/  LDL.LU R5, [R1+0x1c] ;  /* 0x00001c0001057983 */ /* 0x000ee20000300800 */
[----:B0-----:R-:W-:-:S04]  /*42a0*/  FADD.FTZ R3, R3, 1 ;  /* 0x3f80000003037421 */ /* 0x001fc80000010000 */
[----:B-1----:R0:W1:Y:S02]  /*42b0*/  MUFU.RCP R4, R3 ;  /* 0x0000000300047308 */ /* 0x0020640000001000 */
[----:B0-----:R-:W-:-:S04]  /*42c0*/  FADD.FTZ R3, R25, -R10 ;  /* 0x8000000a19037221 */ /* 0x001fc80000010000 */
[----:B------:R-:W-:-:S04]  /*42d0*/  FMUL.FTZ R3, R8, R3 ;  /* 0x0000000308037220 */ /* 0x000fc80000410000 */
[----:B------:R-:W-:Y:S01]  /*42e0*/  FFMA.FTZ R3, R41, R3, R43 ;  /* 0x0000000329037223 */ /* 0x000fe2000001002b */
[----:B-1----:R-:W-:-:S03]  /*42f0*/  FMUL.FTZ R4, R2, R4 ;  /* 0x0000000402047220 */ /* 0x002fc60000410000 */
        /* <DEDUP_REMOVED lines=17> */
[----:B------:R0:W-:Y:S01]  /*4410*/  STL [R1+0x2c], R3 ;  /* 0x00002c0301007387 */ /* 0x0001e20000100800 */
[----:B--2---:R-:W-:-:S03]  /*4420*/  LEA.HI.X R29, R0, UR9, R13, 0x1, P0 ;  /* 0x00000009001d7c11 */ /* 0x004fc600080f0c0d */
[----:B------:R-:W2:Y:S01]  /*4430*/  LDL.LU R13, [R1+0x48] ;  /* 0x00004800010d7983 */ /* 0x000ea20000300800 */
[----:B----4-:R-:W-:-:S04]  /*4440*/  FADD.FTZ R4, R24, -R10 ;  /* 0x8000000a18047221 */ /* 0x010fc80000010000 */
[----:B------:R-:W-:-:S04]  /*4450*/  FMUL.FTZ R4, R8, R4 ;  /* 0x0000000408047220 */ /* 0x000fc80000410000 */
[----:B------:R-:W-:Y:S01]  /*4460*/  FFMA.FTZ R2, R40, R4, R42 ;  /* 0x0000000428027223 */ /* 0x000fe2000001002a */
[----:B------:R-:W-:Y:S01]  /*4470*/  SHF.L.U32 R31, R31, 0x10, RZ ;  /* 0x000000101f1f7819 */ /* 0x000fe200000006ff */
[----:B------:R-:W4:Y:S02]  /*4480*/  LDL.LU R4, [R1+0xe8] ;  /* 0x0000e80001047983 */ /* 0x000f240000300800 */
[----:B------:R-:W-:-:S06]  /*4490*/  FMUL.FTZ R0, R2, -1.4426950216293334961 ;  /* 0xbfb8aa3b02007820 */ /* 0x000fcc0000410000 */
[----:B------:R-:W1:Y:S01]  /*44a0*/  MUFU.EX2 R0, R0 ;  /* 0x0000000000007308 */ /* 0x000e620000000800 */
[----:B------:R-:W-:Y:S01]  /*44b0*/  FADD.FTZ R31, -R10, R31 ;  /* 0x0000001f0a1f7221 */ /* 0x000fe20000010100 */
[----:B-1----:R-:W-:-:S06]  /*44c0*/  FADD.FTZ R0, R0, 1 ;  /* 0x3f80000000007421 */ /* 0x002fcc0000010000 */
        /* <DEDUP_REMOVED lines=8> */
[----:B------:R1:W-:Y:S01]  /*4550*/  STL [R1+0x20], R3 ;  /* 0x0000200301007387 */ /* 0x0003e20000100800 */
[----:B0-----:R-:W-:-:S04]  /*4560*/  FADD.FTZ R2, R2, 1 ;  /* 0x3f80000002027421 */ /* 0x001fc80000010000 */
[----:B-1----:R3:W0:Y:S02]  /*4570*/  MUFU.RCP R3, R2 ;  /* 0x0000000200037308 */ /* 0x0026240000001000 */
[----:B---3--:R-:W-:Y:S02]  /*4580*/  FADD.FTZ R2, R5, -R10 ;  /* 0x8000000a05027221 */ /* 0x008fe40000010000 */
[----:B------:R-:W3:Y:S02]  /*4590*/  LDL.LU R5, [R1+0x44] ;  /* 0x0000440001057983 */ /* 0x000ee40000300800 */
        /* <DEDUP_REMOVED lines=18> */
[----:B0-----:R-:W-:-:S05]  /*46c0*/  FMUL.FTZ R2, R0, R2 ;  /* 0x0000000200027220 */ /* 0x001fca0000410000 */
[----:B------:R0:W-:Y:S01]  /*46d0*/  STL [R1+0x14], R2 ;  /* 0x0000140201007387 */ /* 0x0001e20000100800 */
[----:B--2---:R-:W-:-:S03]  /*46e0*/  FADD.FTZ R3, R13, -R10 ;  /* 0x8000000a0d037221 */ /* 0x004fc60000010000 */
[----:B------:R-:W2:Y:S01]  /*46f0*/  LDL.LU R13, [R1+0x40] ;  /* 0x00004000010d7983 */ /* 0x000ea20000300800 */
[----:B------:R-:W-:-:S04]  /*4700*/  FMUL.FTZ R3, R8, R3 ;  /* 0x0000000308037220 */ /* 0x000fc80000410000 */
[----:B------:R-:W-:-:S04]  /*4710*/  FFMA.FTZ R0, R40, R3, R42 ;  /* 0x0000000328007223 */ /* 0x000fc8000001002a */
[----:B0-----:R-:W-:-:S06]  /*4720*/  FMUL.FTZ R2, R0, -1.4426950216293334961 ;  /* 0xbfb8aa3b00027820 */ /* 0x001fcc0000410000 */
        /* <DEDUP_REMOVED lines=9> */
[----:B------:R-:W0:Y:S01]  /*47c0*/  MUFU.EX2 R0, R0 ;  /* 0x0000000000007308 */ /* 0x000e220000000800 */
[----:B------:R-:W-:-:S04]  /*47d0*/  LEA R30, P0, R56, UR8, 0x1 ;  /* 0x00000008381e7c11 */ /* 0x000fc8000f8008ff */
[----:B----4-:R-:W-:Y:S02]  /*47e0*/  LEA.HI.X R31, R56, UR9, R4, 0x1, P0 ;  /* 0x00000009381f7c11 */ /* 0x010fe400080f0c04 */
[----:B------:R-:W4:Y:S04]  /*47f0*/  LDL.LU R4, [R1+0xf8] ;  /* 0x0000f80001047983 */ /* 0x000f280000300800 */
[----:B------:R-:W-:Y:S04]  /*4800*/  STL [R1+0x138], R30 ;  /* 0x0001381e01007387 */ /* 0x000fe80000100800 */
[----:B------:R-:W-:Y:S01]  /*4810*/  STL [R1+0x134], R31 ;  /* 0x0001341f01007387 */ /* 0x000fe20000100800 */
[----:B0-----:R-:W-:-:S03]  /*4820*/  FADD.FTZ R0, R0, 1 ;  /* 0x3f80000000007421 */ /* 0x001fc60000010000 */
[----:B------:R0:W-:Y:S02]  /*4830*/  STL [R1+0xc], R3 ;  /* 0x00000c0301007387 */ /* 0x0001e40000100800 */
[----:B0-----:R3:W0:Y:S02]  /*4840*/  MUFU.RCP R3, R0 ;  /* 0x0000000000037308 */ /* 0x0016240000001000 */
        /* <DEDUP_REMOVED lines=19> */
[----:B------:R-:W-:Y:S01]  /*4980*/  STL [R1+0x14c], R55 ;  /* 0x00014c3701007387 */ /* 0x000fe20000100800 */
[----:B0-----:R-:W-:-:S05]  /*4990*/  FMUL.FTZ R0, R2, R0 ;  /* 0x0000000002007220 */ /* 0x001fca0000410000 */
[----:B------:R0:W-:Y:S04]  /*49a0*/  STL [R1], R0 ;  /* 0x0000000001007387 */ /* 0x0001e80000100800 */
[----:B------:R-:W5:Y:S01]  /*49b0*/  LDL.LU R15, [R1+0x38] ;  /* 0x00003800010f7983 */ /* 0x000f620000300800 */
[----:B--2---:R-:W-:-:S03]  /*49c0*/  FADD.FTZ R3, R13, -R10 ;  /* 0x8000000a0d037221 */ /* 0x004fc60000010000 */
[----:B------:R-:W2:Y:S04]  /*49d0*/  LDL.LU R13, [R1+0x104] ;  /* 0x00010400010d7983 */ /* 0x000ea80000300800 */
[----:B------:R-:W5:Y:S01]  /*49e0*/  LDL.LU R25, [R1+0x30] ;  /* 0x0000300001197983 */ /* 0x000f620000300800 */
[----:B------:R-:W-:Y:S01]  /*49f0*/  FMUL.FTZ R3, R8, R3 ;  /* 0x0000000308037220 */ /* 0x000fe20000410000 */
[----:B------:R-:W-:Y:S02]  /*4a00*/  SHF.L.U32 R2, R38, 0x10, RZ ;  /* 0x0000001026027819 */ /* 0x000fe400000006ff */
[----:B------:R-:W-:Y:S01]  /*4a10*/  LEA R32, P0, R57, UR8, 0x1 ;  /* 0x0000000839207c11 */ /* 0x000fe2000f8008ff */
[----:B------:R-:W-:Y:S01]  /*4a20*/  FFMA.FTZ R3, R40, R3, R42 ;  /* 0x0000000328037223 */ /* 0x000fe2000001002a */
[----:B------:R-:W5:Y:S03]  /*4a30*/  LDL.LU R24, [R1+0x28] ;  /* 0x0000280001187983 */ /* 0x000f660000300800 */
[----:B0-----:R-:W-:-:S06]  /*4a40*/  FMUL.FTZ R0, R3, -1.4426950216293334961 ;  /* 0xbfb8aa3b03007820 */ /* 0x001fcc0000410000 */
[----:B------:R-:W0:Y:S01]  /*4a50*/  MUFU.EX2 R0, R0 ;  /* 0x0000000000007308 */ /* 0x000e220000000800 */
[----:B------:R-:W-:Y:S01]  /*4a60*/  FADD.FTZ R2, -R10, R2 ;  /* 0x000000020a027221 */ /* 0x000fe20000010100 */
[----:B0-----:R-:W-:-:S06]  /*4a70*/  FADD.FTZ R0, R0, 1 ;  /* 0x3f80000000007421 */ /* 0x001fcc0000010000 */
[----:B------:R-:W0:Y:S01]  /*4a80*/  MUFU.RCP R0, R0 ;  /* 0x0000000000007308 */ /* 0x000e220000001000 */
[----:B------:R-:W-:Y:S01]  /*4a90*/  FMUL.FTZ R2, R8, R2 ;  /* 0x0000000208027220 */ /* 0x000fe20000410000 */
[----:B0-----:R-:W-:Y:S01]  /*4aa0*/  FMUL.FTZ R3, R3, R0 ;  /* 0x0000000003037220 */ /* 0x001fe20000410000 */
[----:B----4-:R-:W-:Y:S02]  /*4ab0*/  LEA.HI.X R33, R57, UR9, R4, 0x1, P0 ;  /* 0x0000000939217c11 */ /* 0x010fe400080f0c04 */
[----:B------:R-:W-:-:S04]  /*4ac0*/  FFMA.FTZ R4, R11, R2, R9 ;  /* 0x000000020b047223 */ /* 0x000fc80000010009 */
[----:B------:R-:W-:-:S06]  /*4ad0*/  FMUL.FTZ R0, R4, -1.4426950216293334961 ;  /* 0xbfb8aa3b04007820 */ /* 0x000fcc0000410000 */
[----:B------:R-:W0:Y:S01]  /*4ae0*/  MUFU.EX2 R0, R0 ;  /* 0x0000000000007308 */ /* 0x000e220000000800 */
[----:B------:R-:W-:Y:S01]  /*4af0*/  LEA R34, P0, R58, UR8, 0x1 ;  /* 0x000000083a227c11 */ /* 0x000fe2000f8008ff */
[----:B0-----:R-:W-:-:S06]  /*4b00*/  FADD.FTZ R0, R0, 1 ;  /* 0x3f80000000007421 */ /* 0x001fcc0000010000 */
[----:B------:R3:W0:Y:S02]  /*4b10*/  MUFU.RCP R2, R0 ;  /* 0x0000000000027308 */ /* 0x0006240000001000 */
[----:B---3--:R-:W-:-:S04]  /*4b20*/  FADD.FTZ R0, R5, -R10 ;  /* 0x8000000a05007221 */ /* 0x008fc80000010000 */
[----:B------:R-:W-:-:S04]  /*4b30*/  FMUL.FTZ R0, R8, R0 ;  /* 0x0000000008007220 */ /* 0x000fc80000410000 */
[----:B------:R-:W-:Y:S01]  /*4b40*/  FFMA.FTZ R0, R41, R0, R43 ;  /* 0x0000000029007223 */ /* 0x000fe2000001002b */
[----:B0-----:R-:W-:-:S03]  /*4b50*/  FMUL.FTZ R4, R4, R2 ;  /* 0x0000000204047220 */ /* 0x001fc60000410000 */
[----:B------:R-:W-:-:S06]  /*4b60*/  FMUL.FTZ R2, R0, -1.4426950216293334961 ;  /* 0xbfb8aa3b00027820 */ /* 0x000fcc0000410000 */
[----:B------:R-:W0:Y:S02]  /*4b70*/  MUFU.EX2 R2, R2 ;  /* 0x0000000200027308 */ /* 0x000e240000000800 */
[----:B0-----:R-:W-:-:S06]  /*4b80*/  FADD.FTZ R2, R2, 1 ;  /* 0x3f80000002027421 */ /* 0x001fcc0000010000 */
[----:B------:R0:W1:Y:S02]  /*4b90*/  MUFU.RCP R5, R2 ;  /* 0x0000000200057308 */ /* 0x0000640000001000 */
[----:B0-----:R-:W-:-:S05]  /*4ba0*/  SHF.L.U32 R2, R39, 0x10, RZ ;  /* 0x0000001027027819 */ /* 0x001fca00000006ff */
[----:B------:R-:W-:-:S04]  /*4bb0*/  FADD.FTZ R2, -R10, R2 ;  /* 0x000000020a027221 */ /* 0x000fc80000010100 */
[----:B------:R-:W-:Y:S01]  /*4bc0*/  FMUL.FTZ R2, R8, R2 ;  /* 0x0000000208027220 */ /* 0x000fe20000410000 */
[----:B-1----:R-:W-:-:S03]  /*4bd0*/  FMUL.FTZ R0, R0, R5 ;  /* 0x0000000500007220 */ /* 0x002fc60000410000 */
[----:B------:R-:W-:-:S04]  /*4be0*/  FFMA.FTZ R2, R14, R2, R12 ;  /* 0x000000020e027223 */ /* 0x000fc8000001000c */
[----:B------:R-:W-:-:S06]  /*4bf0*/  FMUL.FTZ R5, R2, -1.4426950216293334961 ;  /* 0xbfb8aa3b02057820 */ /* 0x000fcc0000410000 */
[----:B------:R-:W0:Y:S02]  /*4c00*/  MUFU.EX2 R5, R5 ;  /* 0x0000000500057308 */ /* 0x000e240000000800 */
[----:B0-----:R-:W-:-:S06]  /*4c10*/  FADD.FTZ R5, R5, 1 ;  /* 0x3f80000005057421 */ /* 0x001fcc0000010000 */
[----:B------:R-:W0:Y:S01]  /*4c20*/  MUFU.RCP R5, R5 ;  /* 0x0000000500057308 */ /* 0x000e220000001000 */
[----:B--2---:R-:W-:Y:S02]  /*4c30*/  LEA.HI.X R35, R58, UR9, R13, 0x1, P0 ;  /* 0x000000093a237c11 */ /* 0x004fe400080f0c0d */
[----:B------:R-:W2:Y:S01]  /*4c40*/  LDL.LU R13, [R1+0x10c] ;  /* 0x00010c00010d7983 */ /* 0x000ea20000300800 */
[----:B-----5:R-:W-:-:S04]  /*4c50*/  FADD.FTZ R46, R15, -R10 ;  /* 0x8000000a0f2e7221 */ /* 0x020fc80000010000 */
[----:B------:R-:W-:Y:S01]  /*4c60*/  FMUL.FTZ R46, R8, R46 ;  /* 0x0000002e082e7220 */ /* 0x000fe20000410000 */
[----:B0-----:R-:W-:-:S03]  /*4c70*/  FMUL.FTZ R2, R2, R5 ;  /* 0x0000000502027220 */ /* 0x001fc60000410000 */
        /* <DEDUP_REMOVED lines=13> */
[----:B------:R0:W1:Y:S02]  /*4d50*/  MUFU.RCP R15, R5 ;  /* 0x00000005000f7308 */ /* 0x0000640000001000 */
[----:B0-----:R-:W-:Y:S02]  /*4d60*/  FADD.FTZ R5, R25, -R10 ;  /* 0x8000000a19057221 */ /* 0x001fe40000010000 */
[----:B------:R-:W3:Y:S02]  /*4d70*/  LDL.LU R25, [R1+0x24] ;  /* 0x0000240001197983 */ /* 0x000ee40000300800 */
[----:B------:R-:W-:Y:S02]  /*4d80*/  FMUL.FTZ R5, R8, R5 ;  /* 0x0000000508057220 */ /* 0x000fe40000410000 */
[----:B------:R-:W4:Y:S02]  /*4d90*/  LDL.LU R26, [R1+0x60] ;  /* 0x00006000011a7983 */ /* 0x000f240000300800 */
[----:B------:R-:W-:Y:S01]  /*4da0*/  FFMA.FTZ R5, R41, R5, R43 ;  /* 0x0000000529057223 */ /* 0x000fe2000001002b */
[----:B-1----:R-:W-:-:S03]  /*4db0*/  FMUL.FTZ R47, R47, R15 ;  /* 0x0000000f2f2f7220 */ /* 0x002fc60000410000 */
        /* <DEDUP_REMOVED lines=13> */
[----:B------:R-:W-:Y:S02]  /*4e90*/  FADD.FTZ R56, R24, -R10 ;  /* 0x8000000a18387221 */ /* 0x000fe40000010000 */
[----:B------:R-:W5:Y:S01]  /*4ea0*/  LDL.LU R24, [R1+0x110] ;  /* 0x0001100001187983 */ /* 0x000f620000300800 */
[----:B0-----:R-:W-:Y:S01]  /*4eb0*/  FMUL.FTZ R15, R15, R36 ;  /* 0x000000240f0f7220 */ /* 0x001fe20000410000 */
[----:B------:R-:W-:-:S04]  /*4ec0*/  LEA R36, P0, R59, UR8, 0x1 ;  /* 0x000000083b247c11 */ /* 0x000fc8000f8008ff */
        /* <DEDUP_REMOVED lines=17> */
[----:B---3--:R-:W-:Y:S02]  /*4fe0*/  FADD.FTZ R39, R25, -R10 ;  /* 0x8000000a19277221 */ /* 0x008fe40000010000 */
[----:B------:R-:W3:Y:S02]  /*4ff0*/  LDL.LU R25, [R1+0x70] ;  /* 0x0000700001197983 */ /* 0x000ee40000300800 */
[----:B------:R-:W-:Y:S01]  /*5000*/  FMUL.FTZ R39, R8, R39 ;  /* 0x0000002708277220 */ /* 0x000fe20000410000 */
[----:B0-----:R-:W-:Y:S01]  /*5010*/  FMUL.FTZ R57, R57, R38 ;  /* 0x0000002639397220 */ /* 0x001fe20000410000 */
[----:B------:R-:W3:Y:S02]  /*5020*/  LDL.LU R61, [R1+0xe4] ;  /* 0x0000e400013d7983 */ /* 0x000ee40000300800 */
[----:B------:R-:W-:-:S04]  /*5030*/  FFMA.FTZ R53, R41, R39, R43 ;  /* 0x0000002729357223 */ /* 0x000fc8000001002b */
        /* <DEDUP_REMOVED lines=10> */
[----:B------:R-:W0:Y:S01]  /*50e0*/  MUFU.EX2 R39, R39 ;  /* 0x0000002700277308 */ /* 0x000e220000000800 */
[----:B----4-:R-:W-:Y:S02]  /*50f0*/  FADD.FTZ R51, R26, -R10 ;  /* 0x8000000a1a337221 */ /* 0x010fe40000010000 */
[----:B------:R-:W4:Y:S01]  /*5100*/  LDL.LU R26, [R1+0x74] ;  /* 0x00007400011a7983 */ /* 0x000f220000300800 */
[----:B0-----:R-:W-:-:S04]  /*5110*/  FADD.FTZ R39, R39, 1 ;  /* 0x3f80000027277421 */ /* 0x001fc80000010000 */
[----:B------:R-:W0:Y:S02]  /*5120*/  MUFU.RCP R54, R39 ;  /* 0x0000002700367308 */ /* 0x000e240000001000 */
[----:B0-----:R-:W-:Y:S01]  /*5130*/  FMUL.FTZ R54, R38, R54 ;  /* 0x0000003626367220 */ /* 0x001fe20000410000 */
[----:B--2---:R-:W-:-:S04]  /*5140*/  LEA R38, P0, R13, UR8, 0x1 ;  /* 0x000000080d267c11 */ /* 0x004fc8000f8008ff */
[----:B-----5:R-:W-:Y:S02]  /*5150*/  LEA.HI.X R39, R13, UR9, R24, 0x1, P0 ;  /* 0x000000090d277c11 */ /* 0x020fe400080f0c18 */
[----:B------:R-:W2:Y:S04]  /*5160*/  LDL.LU R24, [R1+0x114] ;  /* 0x0001140001187983 */ /* 0x000ea80000300800 */
[----:B------:R-:W5:Y:S01]  /*5170*/  LDL.LU R13, [R1+0x6c] ;  /* 0x00006c00010d7983 */ /* 0x000f620000300800 */
[----:B------:R-:W-:-:S03]  /*5180*/  FMUL.FTZ R51, R8, R51 ;  /* 0x0000003308337220 */ /* 0x000fc60000410000 */
[----:B------:R-:W2:Y:S01]  /*5190*/  LDL.LU R60, [R1+0xf4] ;  /* 0x0000f400013c7983 */ /* 0x000ea20000300800 */
        /* <DEDUP_REMOVED lines=13> */
[----:B------:R3:W0:Y:S02]  /*5270*/  MUFU.RCP R52, R45 ;  /* 0x0000002d00347308 */ /* 0x0006240000001000 */
[----:B---3--:R-:W-:Y:S02]  /*5280*/  FADD.FTZ R45, R25, -R10 ;  /* 0x8000000a192d7221 */ /* 0x008fe40000010000 */
[----:B------:R-:W3:Y:S02]  /*5290*/  LDL.LU R25, [R1+0xfc] ;  /* 0x0000fc0001197983 */ /* 0x000ee40000300800 */
[----:B------:R-:W-:Y:S02]  /*52a0*/  FMUL.FTZ R45, R8, R45 ;  /* 0x0000002d082d7220 */ /* 0x000fe40000410000 */
[----:B------:R-:W3:Y:S02]  /*52b0*/  LDL.LU R27, [R1+0x78] ;  /* 0x00007800011b7983 */ /* 0x000ee40000300800 */
        /* <DEDUP_REMOVED lines=18> */
[----:B-----5:R-:W-:-:S04]  /*53e0*/  LEA R44, P0, R13, UR8, 0x1 ;  /* 0x000000080d2c7c11 */ /* 0x020fc8000f8008ff */
[----:B--2---:R-:W-:Y:S02]  /*53f0*/  LEA.HI.X R45, R13, UR9, R24, 0x1, P0 ;  /* 0x000000090d2d7c11 */ /* 0x004fe400080f0c18 */
[----:B------:R-:W2:Y:S04]  /*5400*/  LDL.LU R24, [R1+0x80] ;  /* 0x0000800001187983 */ /* 0x000ea80000300800 */
        /* <DEDUP_REMOVED lines=16> */
[----:B------:R3:W0:Y:S02]  /*5510*/  MUFU.RCP R59, R58 ;  /* 0x0000003a003b7308 */ /* 0x0006240000001000 */
[----:B---3--:R-:W-:-:S04]  /*5520*/  FADD.FTZ R58, R27, -R10 ;  /* 0x8000000a1b3a7221 */ /* 0x008fc80000010000 */
[----:B------:R-:W-:-:S04]  /*5530*/  FMUL.FTZ R58, R8, R58 ;  /* 0x0000003a083a7220 */ /* 0x000fc80000410000 */
[----:B------:R-:W-:Y:S01]  /*5540*/  FFMA.FTZ R58, R40, R58, R42 ;  /* 0x0000003a283a7223 */ /* 0x000fe2000001002a */
[----:B0-----:R-:W-:Y:S01]  /*5550*/  FMUL.FTZ R40, R60, R59 ;  /* 0x0000003b3c287220 */ /* 0x001fe20000410000 */
[----:B----4-:R-:W-:-:S04]  /*5560*/  FADD.FTZ R42, R26, -R10 ;  /* 0x8000000a1a2a7221 */ /* 0x010fc80000010000 */
[----:B------:R-:W-:-:S04]  /*5570*/  FMUL.FTZ R42, R8, R42 ;  /* 0x0000002a082a7220 */ /* 0x000fc80000410000 */
[----:B------:R-:W-:Y:S01]  /*5580*/  FFMA.FTZ R59, R41, R42, R43 ;  /* 0x0000002a293b7223 */ /* 0x000fe2000001002b */
[----:B------:R-:W-:-:S03]  /*5590*/  SHF.L.U32 R42, R25, 0x10, RZ ;  /* 0x00000010192a7819 */ /* 0x000fc600000006ff */
[----:B------:R-:W-:Y:S02]  /*55a0*/  FMUL.FTZ R60, R59, -1.4426950216293334961 ;  /* 0xbfb8aa3b3b3c7820 */ /* 0x000fe40000410000 */
[----:B------:R-:W-:-:S04]  /*55b0*/  FADD.FTZ R42, -R10, R42 ;  /* 0x0000002a0a2a7221 */ /* 0x000fc80000010100 */
[----:B------:R-:W-:Y:S01]  /*55c0*/  FMUL.FTZ R42, R8, R42 ;  /* 0x0000002a082a7220 */ /* 0x000fe20000410000 */
[----:B------:R-:W0:Y:S03]  /*55d0*/  MUFU.EX2 R60, R60 ;  /* 0x0000003c003c7308 */ /* 0x000e260000000800 */
[----:B------:R-:W-:Y:S01]  /*55e0*/  FFMA.FTZ R42, R11, R42, R9 ;  /* 0x0000002a0b2a7223 */ /* 0x000fe20000010009 */
[----:B--2---:R-:W-:-:S04]  /*55f0*/  FADD.FTZ R9, R24, -R10 ;  /* 0x8000000a18097221 */ /* 0x004fc80000010000 */
[----:B------:R-:W-:-:S04]  /*5600*/  FMUL.FTZ R9, R8, R9 ;  /* 0x0000000908097220 */ /* 0x000fc80000410000 */
[----:B------:R-:W-:-:S04]  /*5610*/  FFMA.FTZ R41, R41, R9, R43 ;  /* 0x0000000929297223 */ /* 0x000fc8000001002b */
[----:B------:R-:W-:Y:S01]  /*5620*/  FMUL.FTZ R11, R41, -1.4426950216293334961 ;  /* 0xbfb8aa3b290b7820 */ /* 0x000fe20000410000 */
[----:B0-----:R-:W-:-:S05]  /*5630*/  FADD.FTZ R43, R60, 1 ;  /* 0x3f8000003c2b7421 */ /* 0x001fca0000010000 */
[----:B------:R-:W0:Y:S08]  /*5640*/  MUFU.EX2 R11, R11 ;  /* 0x0000000b000b7308 */ /* 0x000e300000000800 */
[----:B------:R-:W1:Y:S01]  /*5650*/  MUFU.RCP R43, R43 ;  /* 0x0000002b002b7308 */ /* 0x000e620000001000 */
[----:B-----5:R-:W-:Y:S02]  /*5660*/  SHF.L.U32 R9, R13, 0x10, RZ ;  /* 0x000000100d097819 */ /* 0x020fe400000006ff */
[----:B------:R-:W2:Y:S04]  /*5670*/  LDL.LU R13, [R1+0x11c] ;  /* 0x00011c00010d7983 */ /* 0x000ea80000300800 */
[----:B------:R-:W3:Y:S01]  /*5680*/  LDL.LU R25, [R1+0x8c] ;  /* 0x00008c0001197983 */ /* 0x000ee20000300800 */
[----:B0-----:R-:W-:-:S03]  /*5690*/  FADD.FTZ R11, R11, 1 ;  /* 0x3f8000000b0b7421 */ /* 0x001fc60000010000 */
[----:B------:R-:W4:Y:S04]  /*56a0*/  LDL.LU R31, [R1+0xec] ;  /* 0x0000ec00011f7983 */ /* 0x000f280000300800 */
[----:B------:R-:W4:Y:S04]  /*56b0*/  LDL.LU R30, [R1+0xf0] ;  /* 0x0000f000011e7983 */ /* 0x000f280000300800 */
[----:B------:R-:W5:Y:S01]  /*56c0*/  LDL.LU R27, [R1+0xdc] ;  /* 0x0000dc00011b7983 */ /* 0x000f620000300800 */
[----:B-1----:R-:W-:-:S03]  /*56d0*/  FMUL.FTZ R43, R59, R43 ;  /* 0x0000002b3b2b7220 */ /* 0x002fc60000410000 */
[----:B------:R-:W5:Y:S01]  /*56e0*/  LDL.LU R26, [R1+0xe0] ;  /* 0x0000e000011a7983 */ /* 0x000f620000300800 */
[----:B------:R0:W-:Y:S03]  /*56f0*/  MUFU.RCP R59, R11 ;  /* 0x0000000b003b7308 */ /* 0x0001e60000001000 */
[----:B------:R-:W5:Y:S04]  /*5700*/  LDL.LU R29, [R1+0xd0] ;  /* 0x0000d000011d7983 */ /* 0x000f680000300800 */
[----:B------:R-:W5:Y:S04]  /*5710*/  LDL.LU R28, [R1+0xd8] ;  /* 0x0000d800011c7983 */ /* 0x000f680000300800 */
[----:B------:R-:W5:Y:S04]  /*5720*/  LDL.LU R55, [R1+0xc8] ;  /* 0x0000c80001377983 */ /* 0x000f680000300800 */
[----:B------:R-:W5:Y:S04]  /*5730*/  LDL.LU R24, [R1+0xcc] ;  /* 0x0000cc0001187983 */ /* 0x000f680000300800 */
[----:B0-----:R-:W2:Y:S01]  /*5740*/  LDL.LU R11, [R1+0x90] ;  /* 0x00009000010b7983 */ /* 0x001ea20000300800 */
[----:B------:R-:W-:-:S05]  /*5750*/  SHF.L.U32 R61, R61, 0x10, RZ ;  /* 0x000000103d3d7819 */ /* 0x000fca00000006ff */
[C---:B------:R-:W-:Y:S01]  /*5760*/  FADD.FTZ R61, -R10.reuse, R61 ;  /* 0x0000003d0a3d7221 */ /* 0x040fe20000010100 */
[----:B------:R-:W-:-:S03]  /*5770*/  FADD.FTZ R10, -R10, R9 ;  /* 0x000000090a0a7221 */ /* 0x000fc60000010100 */
[C---:B------:R-:W-:Y:S01]  /*5780*/  FMUL.FTZ R61, R8.reuse, R61 ;  /* 0x0000003d083d7220 */ /* 0x040fe20000410000 */
[----:B------:R-:W-:-:S03]  /*5790*/  FMUL.FTZ R10, R8, R10 ;  /* 0x0000000a080a7220 */ /* 0x000fc60000410000 */
[----:B------:R-:W-:Y:S01]  /*57a0*/  FFMA.FTZ R61, R14, R61, R12 ;  /* 0x0000003d0e3d7223 */ /* 0x000fe2000001000c */
[----:B------:R-:W-:-:S03]  /*57b0*/  FMUL.FTZ R8, R58, -1.4426950216293334961 ;  /* 0xbfb8aa3b3a087820 */ /* 0x000fc60000410000 */
[----:B------:R-:W-:-:S03]  /*57c0*/  FMUL.FTZ R9, R61, -1.4426950216293334961 ;  /* 0xbfb8aa3b3d097820 */ /* 0x000fc60000410000 */
        /* <DEDUP_REMOVED lines=8> */
[----:B--2---:R-:W-:-:S02]  /*5850*/  LEA R8, P0, R11, UR8, 0x1 ;  /* 0x000000080b087c11 */ /* 0x004fc4000f8008ff */
[----:B------:R-:W-:Y:S02]  /*5860*/  MOV R9, R11 ;  /* 0x0000000b00097202 */ /* 0x000fe40000000f00 */
[----:B------:R-:W2:Y:S02]  /*5870*/  LDL.LU R11, [R1+0x118] ;  /* 0x00011800010b7983 */ /* 0x000ea40000300800 */
[----:B------:R-:W-:Y:S02]  /*5880*/  LEA.HI.X R9, R9, UR9, R13, 0x1, P0 ;  /* 0x0000000909097c11 */ /* 0x000fe400080f0c0d */
[----:B------:R-:W5:Y:S01]  /*5890*/  LDL.LU R13, [R1+0x150] ;  /* 0x00015000010d7983 */ /* 0x000f620000300800 */
[----:B------:R-:W-:Y:S01]  /*58a0*/  FFMA.FTZ R12, R14, R10, R12 ;  /* 0x0000000a0e0c7223 */ /* 0x000fe2000001000c */
[----:B------:R-:W-:-:S06]  /*58b0*/  FMUL.FTZ R14, R42, -1.4426950216293334961 ;  /* 0xbfb8aa3b2a0e7820 */ /* 0x000fcc0000410000 */
[----:B------:R-:W0:Y:S01]  /*58c0*/  MUFU.EX2 R14, R14 ;  /* 0x0000000e000e7308 */ /* 0x000e220000000800 */
[----:B------:R-:W-:-:S07]  /*58d0*/  FMUL.FTZ R10, R12, -1.4426950216293334961 ;  /* 0xbfb8aa3b0c0a7820 */ /* 0x000fce0000410000 */
[----:B------:R-:W1:Y:S01]  /*58e0*/  MUFU.EX2 R10, R10 ;  /* 0x0000000a000a7308 */ /* 0x000e620000000800 */
[----:B0-----:R-:W-:-:S07]  /*58f0*/  FADD.FTZ R14, R14, 1 ;  /* 0x3f8000000e0e7421 */ /* 0x001fce0000010000 */
[----:B------:R-:W0:Y:S01]  /*5900*/  MUFU.RCP R14, R14 ;  /* 0x0000000e000e7308 */ /* 0x000e220000001000 */
[----:B-1----:R-:W-:Y:S01]  /*5910*/  FADD.FTZ R10, R10, 1 ;  /* 0x3f8000000a0a7421 */ /* 0x002fe20000010000 */
[----:B------:R-:W-:-:S06]  /*5920*/  FMUL.FTZ R59, R41, R59 ;  /* 0x0000003b293b7220 */ /* 0x000fcc0000410000 */
[----:B------:R3:W1:Y:S01]  /*5930*/  MUFU.RCP R60, R10 ;  /* 0x0000000a003c7308 */ /* 0x0006620000001000 */
[----:B----4-:R-:W-:Y:S02]  /*5940*/  F2FP.BF16.F32.PACK_AB R41, R31, R30 ;  /* 0x0000001e1f29723e */ /* 0x010fe400000010ff */
[----:B---3--:R-:W-:Y:S01]  /*5950*/  LEA R10, P1, R25, UR8, 0x1 ;  /* 0x00000008190a7c11 */ /* 0x008fe2000f8208ff */
[----:B0-----:R-:W-:-:S03]  /*5960*/  FMUL.FTZ R14, R42, R14 ;  /* 0x0000000e2a0e7220 */ /* 0x001fc60000410000 */
[----:B--2---:R-:W-:Y:S01]  /*5970*/  LEA.HI.X R11, R25, UR9, R11, 0x1, P1 ;  /* 0x00000009190b7c11 */ /* 0x004fe200088f0c0b */
[----:B-1----:R-:W-:Y:S01]  /*5980*/  FMUL.FTZ R60, R12, R60 ;  /* 0x0000003c0c3c7220 */ /* 0x002fe20000410000 */
[----:B------:R-:W2:Y:S01]  /*5990*/  LDL.LU R25, [R1+0xc0] ;  /* 0x0000c00001197983 */ /* 0x000ea20000300800 */
[C---:B-----5:R-:W-:Y:S01]  /*59a0*/  PRMT R42, R13.reuse, 0x7610, R42 ;  /* 0x000076100d2a7816 */ /* 0x060fe2000000002a */
[----:B------:R-:W-:Y:S02]  /*59b0*/  ULDC.64 UR8, c[0x0][0x238] ;  /* 0x00008e0000087ab9 */ /* 0x000fe40000000a00 */
[----:B------:R-:W3:Y:S04]  /*59c0*/  LDL.LU R31, [R1+0xb0] ;  /* 0x0000b000011f7983 */ /* 0x000ee80000300800 */
[----:B------:R-:W3:Y:S04]  /*59d0*/  LDL.LU R30, [R1+0xb8] ;  /* 0x0000b800011e7983 */ /* 0x000ee80000300800 */
[----:B------:R0:W-:Y:S04]  /*59e0*/  STG.E.U16 desc[UR6][R16.64+0x4], R42 ;  /* 0x0000042a10007986 */ /* 0x0001e8000c101506 */
[----:B0-----:R-:W2:Y:S01]  /*59f0*/  LDL.LU R42, [R1+0xbc] ;  /* 0x0000bc00012a7983 */ /* 0x001ea20000300800 */
[----:B------:R-:W-:-:S02]  /*5a00*/  PRMT R13, R13, 0x7632, R13 ;  /* 0x000076320d0d7816 */ /* 0x000fc4000000000d */
[----:B------:R-:W-:Y:S02]  /*5a10*/  F2FP.BF16.F32.PACK_AB R12, R27, R26 ;  /* 0x0000001a1b0c723e */ /* 0x000fe400000010ff */
[----:B------:R-:W4:Y:S04]  /*5a20*/  LDL.LU R27, [R1+0xa8] ;  /* 0x0000a800011b7983 */ /* 0x000f280000300800 */
[----:B------:R0:W-:Y:S04]  /*5a30*/  STG.E.U16 desc[UR6][R16.64+0x6], R13 ;  /* 0x0000060d10007986 */ /* 0x0001e8000c101506 */
[----:B------:R1:W-:Y:S04]  /*5a40*/  STG.E.U16 desc[UR6][R18.64+0x4], R12 ;  /* 0x0000040c12007986 */ /* 0x0003e8000c101506 */
[----:B------:R-:W4:Y:S01]  /*5a50*/  LDL.LU R26, [R1+0xac] ;  /* 0x0000ac00011a7983 */ /* 0x000f220000300800 */
[----:B0-----:R-:W-:-:S02]  /*5a60*/  PRMT R16, R41, 0x7632, R16 ;  /* 0x0000763229107816 */ /* 0x001fc40000000010 */
[----:B------:R-:W-:Y:S02]  /*5a70*/  PRMT R17, R12, 0x7632, R17 ;  /* 0x000076320c117816 */ /* 0x000fe40000000011 */
[----:B------:R-:W-:Y:S02]  /*5a80*/  F2FP.BF16.F32.PACK_AB R13, R29, R28 ;  /* 0x0000001c1d0d723e */ /* 0x000fe400000010ff */
[----:B-1----:R-:W-:Y:S01]  /*5a90*/  F2FP.BF16.F32.PACK_AB R12, R55, R24 ;  /* 0x00000018370c723e */ /* 0x002fe200000010ff */
[----:B------:R-:W5:Y:S04]  /*5aa0*/  LDL.LU R29, [R1+0x9c] ;  /* 0x00009c00011d7983 */ /* 0x000f680000300800 */
[----:B------:R0:W-:Y:S04]  /*5ab0*/  STG.E.U16 desc[UR6][R18.64+0x2], R16 ;  /* 0x0000021012007986 */ /* 0x0001e8000c101506 */
[----:B------:R1:W-:Y:S04]  /*5ac0*/  STG.E.U16 desc[UR6][R18.64+0x6], R17 ;  /* 0x0000061112007986 */ /* 0x0003e8000c101506 */
[----:B------:R-:W-:Y:S04]  /*5ad0*/  STG.E.U16 desc[UR6][R18.64], R41 ;  /* 0x0000002912007986 */ /* 0x000fe8000c101506 */
[----:B------:R-:W5:Y:S01]  /*5ae0*/  LDL.LU R28, [R1+0xa0] ;  /* 0x0000a000011c7983 */ /* 0x000f620000300800 */
[----:B0-----:R-:W-:-:S02]  /*5af0*/  PRMT R16, R12, 0x7632, R16 ;  /* 0x000076320c107816 */ /* 0x001fc40000000010 */
[----:B-1----:R-:W-:Y:S01]  /*5b00*/  PRMT R17, R13, 0x7632, R17 ;  /* 0x000076320d117816 */ /* 0x002fe20000000011 */
[----:B------:R-:W5:Y:S04]  /*5b10*/  LDL.LU R55, [R1+0x84] ;  /* 0x0000840001377983 */ /* 0x000f680000300800 */
[----:B------:R2:W-:Y:S04]  /*5b20*/  STG.E.U16 desc[UR6][R20.64], R13 ;  /* 0x0000000d14007986 */ /* 0x0005e8000c101506 */
[----:B------:R-:W5:Y:S04]  /*5b30*/  LDL.LU R24, [R1+0x94] ;  /* 0x0000940001187983 */ /* 0x000f680000300800 */
[----:B------:R-:W-:Y:S04]  /*5b40*/  STG.E.U16 desc[UR6][R20.64+0x2], R17 ;  /* 0x0000021114007986 */ /* 0x000fe8000c101506 */
[----:B------:R-:W-:Y:S04]  /*5b50*/  STG.E.U16 desc[UR6][R20.64+0x4], R12 ;  /* 0x0000040c14007986 */ /* 0x000fe8000c101506 */
[----:B------:R0:W-:Y:S01]  /*5b60*/  STG.E.U16 desc[UR6][R20.64+0x6], R16 ;  /* 0x0000061014007986 */ /* 0x0001e2000c101506 */
[----:B--2---:R-:W-:-:S03]  /*5b70*/  F2FP.BF16.F32.PACK_AB R13, R42, R25 ;  /* 0x000000192a0d723e */ /* 0x004fc600000010ff */
[----:B------:R-:W2:Y:S04]  /*5b80*/  LDL.LU R25, [R1+0x68] ;  /* 0x0000680001197983 */ /* 0x000ea80000300800 */
[----:B------:R-:W2:Y:S04]  /*5b90*/  LDL.LU R41, [R1+0x58] ;  /* 0x0000580001297983 */ /* 0x000ea80000300800 */
[----:B------:R-:W2:Y:S04]  /*5ba0*/  LDL.LU R42, [R1+0x64] ;  /* 0x00006400012a7983 */ /* 0x000ea80000300800 */
[----:B0-----:R-:W2:Y:S01]  /*5bb0*/  LDL.LU R21, [R1+0x7c] ;  /* 0x00007c0001157983 */ /* 0x001ea20000300800 */
[----:B---3--:R-:W-:-:S02]  /*5bc0*/  F2FP.BF16.F32.PACK_AB R12, R31, R30 ;  /* 0x0000001e1f0c723e */ /* 0x008fc400000010ff */
[----:B------:R-:W-:Y:S01]  /*5bd0*/  PRMT R16, R13, 0x7632, R16 ;  /* 0x000076320d107816 */ /* 0x000fe20000000010 */
[----:B------:R4:W-:Y:S01]  /*5be0*/  STG.E.U16 desc[UR6][R6.64], R13 ;  /* 0x0000000d06007986 */ /* 0x0009e2000c101506 */
[----:B------:R-:W-:-:S03]  /*5bf0*/  PRMT R17, R12, 0x7632, R17 ;  /* 0x000076320c117816 */ /* 0x000fc60000000011 */
[----:B------:R-:W-:Y:S04]  /*5c00*/  STG.E.U16 desc[UR6][R6.64+0x2], R16 ;  /* 0x0000021006007986 */ /* 0x000fe8000c101506 */
[----:B------:R-:W-:Y:S01]  /*5c10*/  STG.E.U16 desc[UR6][R6.64+0x4], R12 ;  /* 0x0000040c06007986 */ /* 0x000fe2000c101506 */
[----:B----4-:R-:W-:-:S03]  /*5c20*/  F2FP.BF16.F32.PACK_AB R13, R27, R26 ;  /* 0x0000001a1b0d723e */ /* 0x010fc600000010ff */
[----:B------:R0:W-:Y:S04]  /*5c30*/  STG.E.U16 desc[UR6][R6.64+0x6], R17 ;  /* 0x0000061106007986 */ /* 0x0001e8000c101506 */
[----:B------:R-:W3:Y:S04]  /*5c40*/  LDL.LU R26, [R1+0x54] ;  /* 0x00005400011a7983 */ /* 0x000ee80000300800 */
[----:B------:R-:W3:Y:S01]  /*5c50*/  LDL.LU R27, [R1+0x5c] ;  /* 0x00005c00011b7983 */ /* 0x000ee20000300800 */
[----:B0-----:R-:W-:-:S03]  /*5c60*/  PRMT R6, R13, 0x7632, R6 ;  /* 0x000076320d067816 */ /* 0x001fc60000000006 */
[----:B------:R-:W4:Y:S01]  /*5c70*/  LDL.LU R30, [R1+0x4c] ;  /* 0x00004c00011e7983 */ /* 0x000f220000300800 */
[----:B-----5:R-:W-:-:S03]  /*5c80*/  F2FP.BF16.F32.PACK_AB R12, R29, R28 ;  /* 0x0000001c1d0c723e */ /* 0x020fc600000010ff */
[----:B------:R-:W4:Y:S04]  /*5c90*/  LDL.LU R31, [R1+0x50] ;  /* 0x00005000011f7983 */ /* 0x000f280000300800 */
[----:B------:R-:W5:Y:S04]  /*5ca0*/  LDL.LU R28, [R1+0x2c] ;  /* 0x00002c00011c7983 */ /* 0x000f680000300800 */
[----:B------:R-:W5:Y:S01]  /*5cb0*/  LDL.LU R29, [R1+0x34] ;  /* 0x00003400011d7983 */ /* 0x000f620000300800 */
[----:B------:R-:W-:-:S03]  /*5cc0*/  F2FP.BF16.F32.PACK_AB R7, R55, R24 ;  /* 0x000000183707723e */ /* 0x000fc600000010ff */
[----:B------:R-:W5:Y:S04]  /*5cd0*/  LDL.LU R55, [R1+0x14c] ;  /* 0x00014c0001377983 */ /* 0x000f680000300800 */
[----:B------:R2:W-:Y:S04]  /*5ce0*/  STG.E.U16 desc[UR6][R22.64+0x2], R6 ;  /* 0x0000020616007986 */ /* 0x0005e8000c101506 */
[----:B------:R-:W3:Y:S01]  /*5cf0*/  LDL.LU R24, [R1+0x148] ;  /* 0x0001480001187983 */ /* 0x000ee20000300800 */
[----:B--2---:R-:W-:-:S03]  /*5d00*/  F2FP.BF16.F32.PACK_AB R6, R25, R21 ;  /* 0x000000151906723e */ /* 0x004fc600000010ff */
[----:B------:R-:W3:Y:S04]  /*5d10*/  LDL.LU R25, [R1+0x144] ;  /* 0x0001440001197983 */ /* 0x000ee80000300800 */
[----:B------:R0:W-:Y:S04]  /*5d20*/  STG.E.U16 desc[UR6][R22.64], R13 ;  /* 0x0000000d16007986 */ /* 0x0001e8000c101506 */
[----:B------:R1:W-:Y:S01]  /*5d30*/  STG.E.U16 desc[UR6][R22.64+0x4], R12 ;  /* 0x0000040c16007986 */ /* 0x0003e2000c101506 */
[----:B0-----:R-:W-:Y:S02]  /*5d40*/  PRMT R13, R12, 0x7632, R13 ;  /* 0x000076320c0d7816 */ /* 0x001fe4000000000d */
[----:B-1----:R-:W-:-:S03]  /*5d50*/  PRMT R12, R7, 0x7632, R12 ;  /* 0x00007632070c7816 */ /* 0x002fc6000000000c */
[----:B------:R0:W-:Y:S04]  /*5d60*/  STG.E.U16 desc[UR6][R22.64+0x6], R13 ;  /* 0x0000060d16007986 */ /* 0x0001e8000c101506 */
[----:B0-----:R-:W2:Y:S01]  /*5d70*/  LDL.LU R23, [R1+0x18] ;  /* 0x0000180001177983 */ /* 0x001ea20000300800 */
[----:B------:R-:W-:-:S03]  /*5d80*/  PRMT R13, R6, 0x7632, R13 ;  /* 0x00007632060d7816 */ /* 0x000fc6000000000d */
[----:B------:R-:W2:Y:S04]  /*5d90*/  LDL.LU R21, [R1+0x8] ;  /* 0x0000080001157983 */ /* 0x000ea80000300800 */
[----:B---3--:R0:W-:Y:S04]  /*5da0*/  STG.E.U16 desc[UR6][R24.64], R7 ;  /* 0x0000000718007986 */ /* 0x0081e8000c101506 */
[----:B------:R1:W-:Y:S01]  /*5db0*/  STG.E.U16 desc[UR6][R24.64+0x4], R6 ;  /* 0x0000040618007986 */ /* 0x0003e2000c101506 */
[----:B0-----:R-:W-:-:S03]  /*5dc0*/  F2FP.BF16.F32.PACK_AB R7, R41, R42 ;  /* 0x0000002a2907723e */ /* 0x001fc600000010ff */
[----:B------:R-:W3:Y:S01]  /*5dd0*/  LDL.LU R41, [R1+0xc] ;  /* 0x00000c0001297983 */ /* 0x000ee20000300800 */
[----:B-1----:R-:W-:-:S03]  /*5de0*/  F2FP.BF16.F32.PACK_AB R6, R26, R27 ;  /* 0x0000001b1a06723e */ /* 0x002fc600000010ff */
[----:B------:R-:W3:Y:S04]  /*5df0*/  LDL.LU R42, [R1] ;  /* 0x00000000012a7983 */ /* 0x000ee80000300800 */
[----:B------:R-:W4:Y:S04]  /*5e00*/  LDL.LU R26, [R1+0x140] ;  /* 0x00014000011a7983 */ /* 0x000f280000300800 */
[----:B------:R-:W4:Y:S04]  /*5e10*/  LDL.LU R27, [R1+0x13c] ;  /* 0x00013c00011b7983 */ /* 0x000f280000300800 */
[----:B------:R-:W-:Y:S04]  /*5e20*/  STG.E.U16 desc[UR6][R24.64+0x2], R12 ;  /* 0x0000020c18007986 */ /* 0x000fe8000c101506 */
[----:B------:R0:W-:Y:S04]  /*5e30*/  STG.E.U16 desc[UR6][R24.64+0x6], R13 ;  /* 0x0000060d18007986 */ /* 0x0001e8000c101506 */
[----:B0-----:R-:W3:Y:S04]  /*5e40*/  LDL.LU R24, [R1+0x20] ;  /* 0x0000200001187983 */ /* 0x001ee80000300800 */
[----:B------:R-:W2:Y:S01]  /*5e50*/  LDL.LU R25, [R1+0x14] ;  /* 0x0000140001197983 */ /* 0x000ea20000300800 */
[----:B------:R-:W-:-:S02]  /*5e60*/  PRMT R12, R7, 0x7632, R12 ;  /* 0x00007632070c7816 */ /* 0x000fc4000000000c */
[----:B------:R-:W-:Y:S01]  /*5e70*/  PRMT R13, R6, 0x7632, R13 ;  /* 0x00007632060d7816 */ /* 0x000fe2000000000d */
[----:B----4-:R0:W-:Y:S04]  /*5e80*/  STG.E.U16 desc[UR6][R26.64], R7 ;  /* 0x000000071a007986 */ /* 0x0101e8000c101506 */
[----:B------:R5:W-:Y:S04]  /*5e90*/  STG.E.U16 desc[UR6][R26.64+0x4], R6 ;  /* 0x000004061a007986 */ /* 0x000be8000c101506 */
[----:B------:R-:W-:Y:S01]  /*5ea0*/  STG.E.U16 desc[UR6][R26.64+0x2], R12 ;  /* 0x0000020c1a007986 */ /* 0x000fe2000c101506 */
[----:B0-----:R-:W-:-:S03]  /*5eb0*/  F2FP.BF16.F32.PACK_AB R7, R30, R31 ;  /* 0x0000001f1e07723e */ /* 0x001fc600000010ff */
[----:B------:R-:W4:Y:S01]  /*5ec0*/  LDL.LU R30, [R1+0x138] ;  /* 0x00013800011e7983 */ /* 0x000f220000300800 */
[----:B-----5:R-:W-:-:S03]  /*5ed0*/  F2FP.BF16.F32.PACK_AB R6, R28, R29 ;  /* 0x0000001d1c06723e */ /* 0x020fc600000010ff */
[----:B------:R-:W4:Y:S04]  /*5ee0*/  LDL.LU R31, [R1+0x134] ;  /* 0x00013400011f7983 */ /* 0x000f280000300800 */
[----:B------:R-:W5:Y:S04]  /*5ef0*/  LDL.LU R28, [R1+0x130] ;  /* 0x00013000011c7983 */ /* 0x000f680000300800 */
[----:B------:R-:W5:Y:S04]  /*5f00*/  LDL.LU R29, [R1+0x12c] ;  /* 0x00012c00011d7983 */ /* 0x000f680000300800 */
[----:B------:R0:W-:Y:S01]  /*5f10*/  STG.E.U16 desc[UR6][R26.64+0x6], R13 ;  /* 0x0000060d1a007986 */ /* 0x0001e2000c101506 */
[----:B------:R-:W-:-:S02]  /*5f20*/  PRMT R17, R6, 0x7610, R17 ;  /* 0x0000761006117816 */ /* 0x000fc40000000011 */
[----:B------:R-:W-:Y:S01]  /*5f30*/  PRMT R19, R6, 0x7632, R19 ;  /* 0x0000763206137816 */ /* 0x000fe20000000013 */
[----:B0-----:R-:W4:Y:S01]  /*5f40*/  LDL.LU R27, [R1+0x1c] ;  /* 0x00001c00011b7983 */ /* 0x001f220000300800 */
[----:B--2---:R-:W-:-:S04]  /*5f50*/  F2FP.BF16.F32.PACK_AB R6, R25, R23 ;  /* 0x000000171906723e */ /* 0x004fc800000010ff */
[C---:B------:R-:W-:Y:S02]  /*5f60*/  PRMT R13, R6.reuse, 0x7610, R13 ;  /* 0x00007610060d7816 */ /* 0x040fe4000000000d */
[----:B------:R-:W-:Y:S02]  /*5f70*/  PRMT R20, R6, 0x7632, R20 ;  /* 0x0000763206147816 */ /* 0x000fe40000000014 */
[----:B---3--:R-:W-:Y:S02]  /*5f80*/  F2FP.BF16.F32.PACK_AB R6, R42, R55 ;  /* 0x000000372a06723e */ /* 0x008fe400000010ff */
[----:B------:R-:W2:Y:S04]  /*5f90*/  LDL.LU R55, [R1+0x128] ;  /* 0x0001280001377983 */ /* 0x000ea80000300800 */
[----:B------:R-:W3:Y:S01]  /*5fa0*/  LDL.LU R42, [R1+0x98] ;  /* 0x00009800012a7983 */ /* 0x000ee20000300800 */
[----:B------:R-:W-:-:S02]  /*5fb0*/  PRMT R16, R7, 0x7632, R16 ;  /* 0x0000763207107816 */ /* 0x000fc40000000010 */
[----:B------:R-:W-:Y:S02]  /*5fc0*/  F2FP.BF16.F32.PACK_AB R3, R4, R3 ;  /* 0x000000030403723e */ /* 0x000fe400000010ff */
[----:B------:R-:W-:Y:S02]  /*5fd0*/  F2FP.BF16.F32.PACK_AB R0, R2, R0 ;  /* 0x000000000200723e */ /* 0x000fe400000010ff */
[----:B------:R-:W-:Y:S02]  /*5fe0*/  PRMT R4, R6, 0x7632, R4 ;  /* 0x0000763206047816 */ /* 0x000fe40000000004 */
[----:B------:R-:W-:Y:S02]  /*5ff0*/  F2FP.BF16.F32.PACK_AB R46, R47, R46 ;  /* 0x0000002e2f2e723e */ /* 0x000fe400000010ff */
[----:B------:R-:W-:Y:S02]  /*6000*/  PRMT R2, R0, 0x7632, R2 ;  /* 0x0000763200027816 */ /* 0x000fe40000000002 */
[----:B------:R-:W-:-:S02]  /*6010*/  F2FP.BF16.F32.PACK_AB R5, R15, R5 ;  /* 0x000000050f05723e */ /* 0x000fc400000010ff */
[----:B------:R-:W-:Y:S02]  /*6020*/  F2FP.BF16.F32.PACK_AB R56, R57, R56 ;  /* 0x000000383938723e */ /* 0x000fe400000010ff */
[----:B------:R-:W-:Y:S02]  /*6030*/  F2FP.BF16.F32.PACK_AB R53, R54, R53 ;  /* 0x000000353635723e */ /* 0x000fe400000010ff */
[----:B------:R-:W-:Y:S02]  /*6040*/  F2FP.BF16.F32.PACK_AB R49, R50, R49 ;  /* 0x000000313231723e */ /* 0x000fe400000010ff */
[----:B------:R-:W-:Y:S02]  /*6050*/  F2FP.BF16.F32.PACK_AB R51, R52, R51 ;  /* 0x000000333433723e */ /* 0x000fe400000010ff */
[----:B------:R-:W-:Y:S02]  /*6060*/  F2FP.BF16.F32.PACK_AB R40, R40, R48 ;  /* 0x000000302828723e */ /* 0x000fe400000010ff */
[----:B------:R-:W-:-:S02]  /*6070*/  F2FP.BF16.F32.PACK_AB R43, R61, R43 ;  /* 0x0000002b3d2b723e */ /* 0x000fc400000010ff */
[----:B------:R-:W-:Y:S02]  /*6080*/  F2FP.BF16.F32.PACK_AB R14, R14, R58 ;  /* 0x0000003a0e0e723e */ /* 0x000fe400000010ff */
[----:B------:R-:W-:Y:S02]  /*6090*/  F2FP.BF16.F32.PACK_AB R59, R60, R59 ;  /* 0x0000003b3c3b723e */ /* 0x000fe400000010ff */
[----:B------:R-:W-:Y:S01]  /*60a0*/  PRMT R22, R51, 0x7632, R22 ;  /* 0x0000763233167816 */ /* 0x000fe20000000016 */
[----:B------:R-:W-:Y:S01]  /*60b0*/  ULOP3.LUT UR4, UR4, 0x1, URZ, 0x3c, !UPT ;  /* 0x0000000104047892 */ /* 0x000fe2000f8e3c3f */
[----:B-----5:R0:W-:Y:S04]  /*60c0*/  STG.E.U16 desc[UR6][R28.64], R7 ;  /* 0x000000071c007986 */ /* 0x0201e8000c101506 */
[----:B------:R1:W-:Y:S01]  /*60d0*/  STG.E.U16 desc[UR6][R28.64+0x2], R16 ;  /* 0x000002101c007986 */ /* 0x0003e2000c101506 */
[----:B0-----:R-:W-:-:S02]  /*60e0*/  F2FP.BF16.F32.PACK_AB R7, R21, R41 ;  /* 0x000000291507723e */ /* 0x001fc400000010ff */
[----:B----4-:R-:W-:Y:S02]  /*60f0*/  F2FP.BF16.F32.PACK_AB R18, R27, R24 ;  /* 0x000000181b12723e */ /* 0x010fe400000010ff */
[----:B-1----:R-:W-:Y:S02]  /*6100*/  PRMT R16, R7, 0x7632, R16 ;  /* 0x0000763207107816 */ /* 0x002fe40000000010 */
[----:B------:R-:W-:Y:S01]  /*6110*/  PRMT R12, R18, 0x7632, R12 ;  /* 0x00007632120c7816 */ /* 0x000fe2000000000c */
[----:B------:R0:W-:Y:S04]  /*6120*/  STG.E.U16 desc[UR6][R28.64+0x4], R17 ;  /* 0x000004111c007986 */ /* 0x0001e8000c101506 */
[----:B------:R-:W-:Y:S04]  /*6130*/  STG.E.U16 desc[UR6][R28.64+0x6], R19 ;  /* 0x000006131c007986 */ /* 0x000fe8000c101506 */
[----:B------:R1:W-:Y:S04]  /*6140*/  STG.E.U16 desc[UR6][R30.64], R18 ;  /* 0x000000121e007986 */ /* 0x0003e8000c101506 */
[----:B------:R-:W-:Y:S01]  /*6150*/  STG.E.U16 desc[UR6][R30.64+0x2], R12 ;  /* 0x0000020c1e007986 */ /* 0x000fe2000c101506 */
[----:B0-----:R-:W-:-:S03]  /*6160*/  PRMT R17, R3, 0x7632, R17 ;  /* 0x0000763203117816 */ /* 0x001fc60000000011 */
[----:B------:R-:W-:Y:S04]  /*6170*/  STG.E.U16 desc[UR6][R30.64+0x4], R13 ;  /* 0x0000040d1e007986 */ /* 0x000fe8000c101506 */
[----:B------:R-:W-:Y:S01]  /*6180*/  STG.E.U16 desc[UR6][R30.64+0x6], R20 ;  /* 0x000006141e007986 */ /* 0x000fe2000c101506 */
[----:B-1----:R-:W-:-:S03]  /*6190*/  PRMT R18, R46, 0x7632, R18 ;  /* 0x000076322e127816 */ /* 0x002fc60000000012 */
[----:B------:R-:W-:Y:S01]  /*61a0*/  STG.E.U16 desc[UR6][R32.64], R7 ;  /* 0x0000000720007986 */ /* 0x000fe2000c101506 */
[----:B------:R-:W-:-:S03]  /*61b0*/  PRMT R19, R56, 0x7632, R19 ;  /* 0x0000763238137816 */ /* 0x000fc60000000013 */
[----:B------:R-:W-:Y:S04]  /*61c0*/  STG.E.U16 desc[UR6][R32.64+0x2], R16 ;  /* 0x0000021020007986 */ /* 0x000fe8000c101506 */
[----:B------:R-:W-:Y:S04]  /*61d0*/  STG.E.U16 desc[UR6][R32.64+0x4], R6 ;  /* 0x0000040620007986 */ /* 0x000fe8000c101506 */
[----:B------:R-:W-:Y:S04]  /*61e0*/  STG.E.U16 desc[UR6][R32.64+0x6], R4 ;  /* 0x0000060420007986 */ /* 0x000fe8000c101506 */
[----:B------:R0:W-:Y:S04]  /*61f0*/  STG.E.U16 desc[UR6][R34.64], R3 ;  /* 0x0000000322007986 */ /* 0x0001e8000c101506 */
[----:B------:R1:W-:Y:S01]  /*6200*/  STG.E.U16 desc[UR6][R34.64+0x4], R0 ;  /* 0x0000040022007986 */ /* 0x0003e2000c101506 */
[----:B--2---:R-:W-:-:S03]  /*6210*/  IADD3 R55, P0, R55, 0x2, RZ ;  /* 0x0000000237377810 */ /* 0x004fc60007f1e0ff */
[----:B------:R2:W-:Y:S01]  /*6220*/  STG.E.U16 desc[UR6][R34.64+0x6], R2 ;  /* 0x0000060222007986 */ /* 0x0005e2000c101506 */
[----:B0-----:R-:W-:-:S03]  /*6230*/  PRMT R3, R5, 0x7632, R3 ;  /* 0x0000763205037816 */ /* 0x001fc60000000003 */
[----:B------:R-:W-:Y:S01]  /*6240*/  STG.E.U16 desc[UR6][R34.64+0x2], R17 ;  /* 0x0000021122007986 */ /* 0x000fe2000c101506 */
[----:B-1----:R-:W-:-:S03]  /*6250*/  PRMT R0, R53, 0x7632, R0 ;  /* 0x0000763235007816 */ /* 0x002fc60000000000 */
[----:B------:R-:W-:Y:S01]  /*6260*/  STG.E.U16 desc[UR6][R36.64], R46 ;  /* 0x0000002e24007986 */ /* 0x000fe2000c101506 */
[----:B--2---:R-:W-:-:S03]  /*6270*/  PRMT R2, R49, 0x7632, R2 ;  /* 0x0000763231027816 */ /* 0x004fc60000000002 */
[----:B------:R-:W-:Y:S01]  /*6280*/  STG.E.U16 desc[UR6][R36.64+0x2], R18 ;  /* 0x0000021224007986 */ /* 0x000fe2000c101506 */
[----:B------:R-:W-:-:S03]  /*6290*/  PRMT R4, R40, 0x7632, R4 ;  /* 0x0000763228047816 */ /* 0x000fc60000000004 */
[----:B------:R0:W-:Y:S01]  /*62a0*/  STG.E.U16 desc[UR6][R36.64+0x4], R5 ;  /* 0x0000040524007986 */ /* 0x0001e2000c101506 */
[----:B---3--:R-:W-:-:S03]  /*62b0*/  IADD3.X R42, RZ, R42, RZ, P0, !PT ;  /* 0x0000002aff2a7210 */ /* 0x008fc600007fe4ff */
[----:B------:R-:W-:Y:S04]  /*62c0*/  STG.E.U16 desc[UR6][R36.64+0x6], R3 ;  /* 0x0000060324007986 */ /* 0x000fe8000c101506 */
[----:B------:R-:W-:Y:S04]  /*62d0*/  STG.E.U16 desc[UR6][R38.64], R56 ;  /* 0x0000003826007986 */ /* 0x000fe8000c101506 */
[----:B------:R-:W-:Y:S01]  /*62e0*/  STG.E.U16 desc[UR6][R38.64+0x2], R19 ;  /* 0x0000021326007986 */ /* 0x000fe2000c101506 */
[----:B0-----:R-:W-:-:S03]  /*62f0*/  PRMT R5, R14, 0x7632, R5 ;  /* 0x000076320e057816 */ /* 0x001fc60000000005 */
[----:B------:R-:W-:Y:S04]  /*6300*/  STG.E.U16 desc[UR6][R38.64+0x4], R53 ;  /* 0x0000043526007986 */ /* 0x000fe8000c101506 */
[----:B------:R0:W-:Y:S04]  /*6310*/  STG.E.U16 desc[UR6][R38.64+0x6], R0 ;  /* 0x0000060026007986 */ /* 0x0001e8000c101506 */
[----:B------:R1:W-:Y:S01]  /*6320*/  STG.E.U16 desc[UR6][R44.64+0x6], R2 ;  /* 0x000006022c007986 */ /* 0x0003e2000c101506 */
[----:B------:R-:W-:-:S03]  /*6330*/  ISETP.GE.U32.AND P0, PT, R55, UR8, PT ;  /* 0x0000000837007c0c */ /* 0x000fc6000bf06070 */
[----:B------:R2:W-:Y:S01]  /*6340*/  STG.E.U16 desc[UR6][R44.64], R51 ;  /* 0x000000332c007986 */ /* 0x0005e2000c101506 */
[----:B0-----:R-:W-:-:S03]  /*6350*/  PRMT R0, R43, 0x7632, R0 ;  /* 0x000076322b007816 */ /* 0x001fc60000000000 */
[----:B------:R2:W-:Y:S01]  /*6360*/  STG.E.U16 desc[UR6][R44.64+0x2], R22 ;  /* 0x000002162c007986 */ /* 0x0005e2000c101506 */
[----:B-1----:R-:W-:-:S03]  /*6370*/  PRMT R2, R59, 0x7632, R2 ;  /* 0x000076323b027816 */ /* 0x002fc60000000002 */
        /* <DEDUP_REMOVED lines=9> */
[----:B------:R2:W-:Y:S01]  /*6410*/  STL [R1+0x98], R42 ;  /* 0x0000982a01007387 */ /* 0x0005e20000100800 */
[----:B------:R-:W-:-:S13]  /*6420*/  ISETP.GE.AND.EX P0, PT, R42, UR9, PT, P0 ;  /* 0x000000092a007c0c */ /* 0x000fda000bf06300 */
[----:B--2---:R-:W-:Y:S05]  /*6430*/  @!P0 BRA `(.L_x_1503) ;  /* 0xffffff9c005c8947 */ /* 0x004fea000383ffff */
[----:B------:R-:W-:Y:S05]  /*6440*/  EXIT ;  /* 0x000000000000794d */ /* 0x000fea0003800000 */
.L_x_1504:
        /* <DEDUP_REMOVED lines=11> */
.L_x_3030:


//--------------------- .text._ZN13group_norm_v218gn_bwd_cuda_kernelI6__halfLi480ELi3ELi32ELi30ELi4096ELb0ELb1ELi16ELi960ELi960ELi4ELb1ELi1ELb1ELb0ELNS_15WgradSyncMethodE3ENS_16CompileConditionILi900EEEEEvPT_S6_S6_PKS5_S8_S8_S8_PKfflPfPj --------------------------
	.section	.text._ZN13group_norm_v218gn_bwd_cuda_kernelI6__halfLi480ELi3ELi32ELi30ELi4096ELb0ELb1ELi16ELi960ELi960ELi4ELb1ELi1ELb1ELb0ELNS_15WgradSyncMethodE3ENS_16CompileConditionILi900EEEEEvPT_S6_S6_PKS5_S8_S8_S8_PKfflPfPj,"ax",@progbits
	.align	128
        .global         _ZN13group_norm_v218gn_bwd_cuda_kernelI6__halfLi480ELi3ELi32ELi30ELi4096ELb0ELb1ELi16ELi960ELi960ELi4ELb1ELi1ELb1ELb0ELNS_15WgradSyncMethodE3ENS_16CompileConditionILi900EEEEEvPT_S6_S6_PKS5_S8_S8_S8_PKfflPfPj
        .type           _ZN13group_norm_v218gn_bwd_cuda_kernelI6__halfLi480ELi3ELi32ELi30ELi4096ELb0ELb1ELi16ELi960ELi960ELi4ELb1ELi1ELb1ELb0ELNS_15WgradSyncMethodE3ENS_16CompileConditionILi900EEEEEvPT_S6_S6_PKS5_S8_S8_S8_PKfflPfPj,@function
        .size           _ZN13group_norm_v218gn_bwd_cuda_kernelI6__halfLi480ELi3ELi32ELi30ELi4096ELb0ELb1ELi16ELi960ELi960ELi4ELb1ELi1ELb1ELb0ELNS_15WgradSyncMethodE3ENS_16CompileConditionILi900EEEEEvPT_S6_S6_PKS5_S8_S8_S8_PKfflPfPj,(.L_x_3031 - _ZN13group_norm_v218gn_bwd_cuda_kernelI6__halfLi480ELi3ELi32ELi30ELi4096ELb0ELb1ELi16ELi960ELi960ELi4ELb1ELi1ELb1ELb0ELNS_15WgradSyncMethodE3ENS_16CompileConditionILi900EEEEEvPT_S6_S6_PKS5_S8_S8_S8_PKfflPfPj)
        .other          _ZN13group_norm_v218gn_bwd_cuda_kernelI6__halfLi480ELi3ELi32ELi30ELi4096ELb0ELb1ELi16ELi960ELi960ELi4ELb1ELi1ELb1ELb0ELNS_15WgradSyncMethodE3ENS_16CompileConditionILi900EEEEEvPT_S6_S6_PKS5_S8_S8_S8_PKfflPfPj,@"STO_CUDA_ENTRY STV_DEFAULT"
_ZN13group_norm_v218gn_bwd_cuda_kernelI6__halfLi480ELi3ELi32ELi30ELi4096ELb0ELb1ELi16ELi960ELi960ELi4ELb1ELi1ELb1ELb0ELNS_15WgradSyncMethodE3ENS_16CompileConditionILi900EEEEEvPT_S6_S6_PKS5_S8_S8_S8_PKfflPfPj:
.text._ZN13group_norm_v218gn_bwd_cuda_kernelI6__halfLi480ELi3ELi32ELi30ELi4096ELb0ELb1ELi16ELi960ELi960ELi4ELb1ELi1ELb1ELb0ELNS_15WgradSyncMethodE3ENS_16CompileConditionILi900EEEEEvPT_S6_S6_PKS5_S8_S8_S8_PKfflPfPj:
        /* <DEDUP_REMOVED lines=29> */
.L_x_1507:
[----:B------:R-:W2:Y:S04]  /*01d0*/  LD.E.STRONG.GPU R0, desc[UR12][R2.64] ;  /* 0x0000000c02007980 */ /* 0x000ea8000c10f900 */
[----:B--2---:R-:W-:Y:S01]  /*01e0*/  CCTL.IVALL ;  /* 0x00000000ff00798f */ /* 0x004fe20002000000 */
[----:B------:R-:W-:Y:S05]  /*01f0*/  YIELD ;  /* 0x0000000000007946 */ /* 0x000fea0003800000 */
[----:B-----5:R-:W-:-:S04]  /*0200*/  LOP3.LUT R0, R0, R5, RZ, 0x3c, !PT ;  /* 0x0000000500007212 */ /* 0x020fc800078e3cff */
[----:B------:R-:W-:-:S13]  /*0210*/  ISETP.GT.AND P0, PT, R0, -0x1, PT ;  /* 0xffffffff0000780c */ /* 0x000fda0003f04270 */
[----:B------:R-:W-:Y:S05]  /*0220*/  @P0 BRA `(.L_x_1507) ;  /* 0xfffffffc00e80947 */ /* 0x000fea000383ffff */
.L_x_1506:
[----:B------:R-:W-:Y:S05]  /*0230*/  WARPSYNC.ALL ;  /* 0x0000000000007948 */ /* 0x000fea0003800000 */
[----:B------:R-:W-:Y:S06]  /*0240*/  BAR.SYNC.DEFER_BLOCKING 0x0 ;  /* 0x0000000000007b1d */ /* 0x000fec0000010000 */
[----:B------:R-:W-:Y:S05]  /*0250*/  BRA `(.L_x_1508) ;  /* 0x0000005c004c7947 */ /* 0x000fea0003800000 */
.L_x_1505:
        /* <DEDUP_REMOVED lines=8> */
[----:B------:R-:W-:Y:S01]  /*02e0*/  IADD3 R2, R14, 0x1e0, RZ ;  /* 0x000001e00e027810 */ /* 0x000fe20007ffe0ff */
[----:B------:R-:W0:Y:S01]  /*02f0*/  S2UR UR6, SR_CgaCtaId ;  /* 0x00000000000679c3 */ /* 0x000e220000008800 */
[----:B------:R-:W-:Y:S01]  /*0300*/  SHF.R.S32.HI R0, RZ, 0x1f, R14 ;  /* 0x0000001fff007819 */ /* 0x000fe2000001140e */
[----:B------:R-:W-:Y:S01]  /*0310*/  UMOV UR4, 0x400 ;  /* 0x0000040000047882 */ /* 0x000fe20000000000 */
[----:B------:R-:W-:Y:S01]  /*0320*/  SHF.R.S32.HI R9, RZ, 0x1f, R2 ;  /* 0x0000001fff097819 */ /* 0x000fe20000011402 */
[----:B------:R-:W-:Y:S01]  /*0330*/  UIADD3 UR4, UR4, 0x3c00, URZ ;  /* 0x00003c0004047890 */ /* 0x000fe2000fffe03f */
[----:B------:R-:W-:Y:S02]  /*0340*/  LEA.HI R8, R0, R14, RZ, 0x2 ;  /* 0x0000000e00087211 */ /* 0x000fe400078f10ff */
[----:B------:R-:W-:Y:S02]  /*0350*/  LEA.HI R6, R9, R2, RZ, 0x2 ;  /* 0x0000000209067211 */ /* 0x000fe400078f10ff */
[----:B------:R-:W-:-:S02]  /*0360*/  SHF.R.S32.HI R7, RZ, 0x2, R8 ;  /* 0x00000002ff077819 */ /* 0x000fc40000011408 */
[----:B------:R-:W-:Y:S02]  /*0370*/  LOP3.LUT R11, R6, 0xfffffffc, RZ, 0xc0, !PT ;  /* 0xfffffffc060b7812 */ /* 0x000fe400078ec0ff */
[----:B------:R-:W-:Y:S02]  /*0380*/  SHF.R.S32.HI R6, RZ, 0x2, R6 ;  /* 0x00000002ff067819 */ /* 0x000fe40000011406 */
[----:B------:R-:W-:Y:S02]  /*0390*/  IADD3 R7, R7, 0xf0, RZ ;  /* 0x000000f007077810 */ /* 0x000fe40007ffe0ff */
[----:B------:R-:W-:Y:S02]  /*03a0*/  IADD3 R12, R6, 0xf0, RZ ;  /* 0x000000f0060c7810 */ /* 0x000fe40007ffe0ff */
[----:B------:R-:W-:Y:S02]  /*03b0*/  LEA.HI R9, R9, R2, RZ, 0x4 ;  /* 0x0000000209097211 */ /* 0x000fe400078f20ff */
[----:B------:R-:W-:-:S02]  /*03c0*/  IADD3 R11, R2, -R11, RZ ;  /* 0x8000000b020b7210 */ /* 0x000fc40007ffe0ff */
[C---:B------:R-:W-:Y:S01]  /*03d0*/  IADD3 R6, R3.reuse, 0x2, RZ ;  /* 0x0000000203067810 */ /* 0x040fe20007ffe0ff */
[----:B------:R-:W-:Y:S01]  /*03e0*/  IMAD.WIDE.U32 R2, R3, -0x77777777, RZ ;  /* 0x8888888903027825 */ /* 0x000fe200078e00ff */
[----:B------:R-:W-:Y:S01]  /*03f0*/  SHF.R.S32.HI R10, RZ, 0x1f, R7 ;  /* 0x0000001fff0a7819 */ /* 0x000fe20000011407 */
[----:B0-----:R-:W-:Y:S01]  /*0400*/  ULEA UR6, UR6, UR4, 0x18 ;  /* 0x0000000406067291 */ /* 0x001fe2000f8ec03f */
[----:B------:R-:W-:Y:S02]  /*0410*/  SHF.R.S32.HI R13, RZ, 0x1f, R12 ;  /* 0x0000001fff0d7819 */ /* 0x000fe4000001140c */
[----:B------:R-:W-:Y:S01]  /*0420*/  LEA.HI R10, R10, R7, RZ, 0x2 ;  /* 0x000000070a0a7211 */ /* 0x000fe200078f10ff */
[----:B------:R-:W-:Y:S01]  /*0430*/  IMAD.WIDE.U32 R6, R6, -0x77777777, RZ ;  /* 0x8888888906067825 */ /* 0x000fe200078e00ff */
[----:B------:R-:W-:Y:S01]  /*0440*/  SHF.R.U32.HI R2, RZ, 0x4, R3 ;  /* 0x00000004ff027819 */ /* 0x000fe20000011603 */
[----:B------:R-:W-:Y:S01]  /*0450*/  UMOV UR4, URZ ;  /* 0x0000003f00047c82 */ /* 0x000fe20008000000 */
[----:B------:R-:W-:-:S02]  /*0460*/  LEA.HI R0, R0, R14, RZ, 0x4 ;  /* 0x0000000e00007211 */ /* 0x000fc400078f20ff */
[----:B------:R-:W-:Y:S01]  /*0470*/  LOP3.LUT R8, R8, 0xfffffffc, RZ, 0xc0, !PT ;  /* 0xfffffffc08087812 */ /* 0x000fe200078ec0ff */
[----:B------:R0:W-:Y:S01]  /*0480*/  STL [R1+0x134], R2 ;  /* 0x0001340201007387 */ /* 0x0001e20000100800 */
[----:B------:R-:W-:Y:S02]  /*0490*/  LEA.HI R13, R13, R12, RZ, 0x2 ;  /* 0x0000000c0d0d7211 */ /* 0x000fe400078f10ff */
[----:B------:R-:W-:Y:S02]  /*04a0*/  SHF.R.U32.HI R3, RZ, 0x4, R0 ;  /* 0x00000004ff037819 */ /* 0x000fe40000011600 */
[----:B------:R-:W-:Y:S02]  /*04b0*/  IADD3 R8, -R8, R14, RZ ;  /* 0x0000000e08087210 */ /* 0x000fe40007ffe1ff */
[----:B------:R-:W-:Y:S02]  /*04c0*/  SHF.R.U32.HI R0, RZ, 0x4, R9 ;  /* 0x00000004ff007819 */ /* 0x000fe40000011609 */
[----:B------:R-:W-:-:S02]  /*04d0*/  LOP3.LUT R6, R8, 0x3, R3, 0x78, !PT ;  /* 0x0000000308067812 */ /* 0x000fc400078e7803 */
[----:B0-----:R-:W-:Y:S02]  /*04e0*/  SHF.R.U32.HI R2, RZ, 0x4, R7 ;  /* 0x00000004ff027819 */ /* 0x001fe40000011607 */
[----:B------:R-:W-:Y:S02]  /*04f0*/  SHF.R.U32.HI R7, RZ, 0x2, R10 ;  /* 0x00000002ff077819 */ /* 0x000fe4000001160a */
[----:B------:R-:W-:Y:S01]  /*0500*/  LOP3.LUT R0, R11, 0x3, R0, 0x78, !PT ;  /* 0x000000030b007812 */ /* 0x000fe200078e7800 */
[----:B------:R0:W-:Y:S01]  /*0510*/  STL [R1+0x138], R2 ;  /* 0x0001380201007387 */ /* 0x0001e20000100800 */
[----:B------:R-:W-:-:S03]  /*0520*/  LOP3.LUT R3, R8, 0x3, R7, 0x78, !PT ;  /* 0x0000000308037812 */ /* 0x000fc600078e7807 */
[----:B------:R-:W-:Y:S04]  /*0530*/  STL [R1+0x148], R6 ;  /* 0x0001480601007387 */ /* 0x000fe80000100800 */
[----:B------:R-:W-:Y:S01]  /*0540*/  STL [R1+0x144], R3 ;  /* 0x0001440301007387 */ /* 0x000fe20000100800 */
[----:B0-----:R-:W-:-:S03]  /*0550*/  SHF.R.U32.HI R2, RZ, 0x2, R13 ;  /* 0x00000002ff027819 */ /* 0x001fc6000001160d */
[----:B------:R2:W-:Y:S01]  /*0560*/  STL [R1+0x140], R0 ;  /* 0x0001400001007387 */ /* 0x0005e20000100800 */
[----:B------:R-:W-:-:S05]  /*0570*/  LOP3.LUT R2, R11, 0x3, R2, 0x78, !PT ;  /* 0x000000030b027812 */ /* 0x000fca00078e7802 */
[----:B------:R0:W-:Y:S04]  /*0580*/  STL [R1+0x13c], R2 ;  /* 0x00013c0201007387 */ /* 0x0001e80000100800 */
[----:B------:R1:W-:Y:S04]  /*0590*/  STL [R1+0x84], RZ ;  /* 0x000084ff01007387 */ /* 0x0003e80000100800 */
[----:B------:R1:W-:Y:S04]  /*05a0*/  STL [R1+0x8c], RZ ;  /* 0x00008cff01007387 */ /* 0x0003e80000100800 */
[----:B------:R1:W-:Y:S04]  /*05b0*/  STL [R1+0x74], RZ ;  /* 0x000074ff01007387 */ /* 0x0003e80000100800 */
[----:B------:R1:W-:Y:S04]  /*05c0*/  STL [R1+0x6c], RZ ;  /* 0x00006cff01007387 */ /* 0x0003e80000100800 */
[----:B------:R1:W-:Y:S04]  /*05d0*/  STL [R1+0x80], RZ ;  /* 0x000080ff01007387 */ /* 0x0003e80000100800 */
[----:B------:R1:W-:Y:S04]  /*05e0*/  STL [R1+0x88], RZ ;  /* 0x000088ff01007387 */ /* 0x0003e80000100800 */
[----:B------:R1:W-:Y:S04]  /*05f0*/  STL [R1+0x70], RZ ;  /* 0x000070ff01007387 */ /* 0x0003e80000100800 */
[----:B------:R1:W-:Y:S01]  /*0600*/  STL [R1+0x68], RZ ;  /* 0x000068ff01007387 */ /* 0x0003e20000100800 */
[----:B--2---:R-:W-:-:S02]  /*0610*/  HADD2.F32 R0, -RZ, R4.H0_H0 ;  /* 0x20000004ff007230 */ /* 0x004fc40000004100 */
[----:B------:R-:W-:Y:S02]  /*0620*/  HADD2.F32 R3, -RZ, R4.H1_H1 ;  /* 0x30000004ff037230 */ /* 0x000fe40000004100 */
[--C-:B0-----:R-:W-:Y:S02]  /*0630*/  HADD2.F32 R2, -RZ, R5.reuse.H0_H0 ;  /* 0x20000005ff027230 */ /* 0x101fe40000004100 */
[----:B-1----:R-:W-:-:S07]  /*0640*/  HADD2.F32 R34, -RZ, R5.H1_H1 ;  /* 0x30000005ff227230 */ /* 0x002fce0000004100 */
.L_x_1524:
[----:B-1----:R-:W2:Y:S01]  /*0650*/  LDL R6, [R1+0x138] ;  /* 0x0001380001067983 */ /* 0x002ea20000100800 */
[----:B------:R-:W0:Y:S03]  /*0660*/  S2R R8, SR_TID.X ;  /* 0x0000000000087919 */ /* 0x000e260000002100 */
[----:B------:R-:W3:Y:S01]  /*0670*/  LDL R7, [R1+0x134] ;  /* 0x0001340001077983 */ /* 0x000ee20000100800 */
[----:B------:R-:W-:Y:S01]  /*0680*/  HFMA2.MMA R31, -RZ, RZ, 0, 0 ;  /* 0x00000000ff1f7435 */ /* 0x000fe200000001ff */
[----:B------:R-:W-:Y:S02]  /*0690*/  USHF.L.U32 UR8, UR10, 0x5, URZ ;  /* 0x000000050a087899 */ /* 0x000fe4000800063f */
[----:B------:R-:W-:Y:S01]  /*06a0*/  STL [R1+0x1d8], R34 ;  /* 0x0001d82201007387 */ /* 0x000fe20000100800 */
[----:B------:R-:W-:Y:S01]  /*06b0*/  USHF.L.U64.HI UR14, UR10, 0x5, UR5 ;  /* 0x000000050a0e7899 */ /* 0x000fe20008010205 */
[----:B------:R-:W-:-:S02]  /*06c0*/  ULDC.64 UR16, c[0x0][0x248] ;  /* 0x0000920000107ab9 */ /* 0x000fc40000000a00 */
[----:B-----5:R1:W-:Y:S04]  /*06d0*/  STL [R1+0x1d4], R0 ;  /* 0x0001d40001007387 */ /* 0x0203e80000100800 */
[----:B------:R4:W-:Y:S01]  /*06e0*/  STL [R1+0x1d0], R3 ;  /* 0x0001d00301007387 */ /* 0x0009e20000100800 */
[----:B0-----:R-:W-:-:S05]  /*06f0*/  IMAD.WIDE.U32 R4, R8, -0x77777777, RZ ;  /* 0x8888888908047825 */ /* 0x001fca00078e00ff */
[----:B-1----:R-:W-:-:S05]  /*0700*/  SHF.R.U32.HI R0, RZ, 0x7, R5 ;  /* 0x00000007ff007819 */ /* 0x002fca0000011605 */
[----:B----4-:R-:W-:Y:S01]  /*0710*/  IMAD R3, R0, -0xf0, R8 ;  /* 0xffffff1000037824 */ /* 0x010fe200078e0208 */
[----:B------:R-:W-:-:S04]  /*0720*/  MOV R5, UR10 ;  /* 0x0000000a00057c02 */ /* 0x000fc80008000f00 */
[----:B------:R-:W-:-:S05]  /*0730*/  SHF.L.U32 R30, R3, 0x2, RZ ;  /* 0x00000002031e7819 */ /* 0x000fca00000006ff */
[----:B------:R-:W-:Y:S01]  /*0740*/  IMAD.WIDE.U32 R30, R5, 0x3c0000, R30 ;  /* 0x003c0000051e7825 */ /* 0x000fe200078e001e */
[----:B--2---:R-:W-:-:S04]  /*0750*/  IADD3 R5, P1, R6, UR8, RZ ;  /* 0x0000000806057c10 */ /* 0x004fc8000ff3e0ff */
[----:B------:R-:W-:Y:S02]  /*0760*/  IADD3.X R10, RZ, UR14, RZ, P1, !PT ;  /* 0x0000000eff0a7c10 */ /* 0x000fe40008ffe4ff */
[----:B------:R-:W-:-:S04]  /*0770*/  LEA R4, P1, R5, UR16, 0x3 ;  /* 0x0000001005047c11 */ /* 0x000fc8000f8218ff */
[----:B------:R-:W-:-:S06]  /*0780*/  LEA.HI.X R5, R5, UR17, R10, 0x3, P1 ;  /* 0x0000001105057c11 */ /* 0x000fcc00088f1c0a */
[----:B------:R-:W2:Y:S01]  /*0790*/  LDG.E.64.CONSTANT R4, desc[UR12][R4.64] ;  /* 0x0000000c04047981 */ /* 0x000ea2000c1e9b00 */
[----:B------:R-:W-:-:S04]  /*07a0*/  USHF.L.U32 UR7, UR11, 0x4, URZ ;  /* 0x000000040b077899 */ /* 0x000fc8000800063f */
[----:B------:R-:W-:-:S06]  /*07b0*/  ULOP3.LUT UR7, UR7, 0xff0, URZ, 0xc0, !UPT ;  /* 0x00000ff007077892 */ /* 0x000fcc000f8ec03f */
[----:B------:R-:W-:Y:S01]  /*07c0*/  IADD3 R32, R0, UR7, RZ ;  /* 0x0000000700207c10 */ /* 0x000fe2000fffe0ff */
[----:B------:R-:W-:Y:S01]  /*07d0*/  UIMAD UR7, UR5, 0x3c0000, URZ ;  /* 0x003c0000050778a4 */ /* 0x000fe2000f8e023f */
[----:B---3--:R-:W-:-:S03]  /*07e0*/  IADD3 R7, P0, R7, UR8, RZ ;  /* 0x0000000807077c10 */ /* 0x008fc6000ff1e0ff */
[----:B------:R-:W-:Y:S02]  /*07f0*/  IMAD R32, R32, 0x3c0, RZ ;  /* 0x000003c020207824 */ /* 0x000fe400078e02ff */
[----:B------:R-:W-:Y:S01]  /*0800*/  IADD3 R31, R31, UR7, RZ ;  /* 0x000000071f1f7c10 */ /* 0x000fe2000fffe0ff */
[----:B------:R-:W-:Y:S02]  /*0810*/  ULDC UR7, c[0x0][0x250] ;  /* 0x0000940000077ab9 */ /* 0x000fe40000000800 */
[----:B------:R-:W-:Y:S02]  /*0820*/  IADD3 R8, P2, R32, R30, RZ ;  /* 0x0000001e20087210 */ /* 0x000fe40007f5e0ff */
[----:B------:R-:W-:Y:S01]  /*0830*/  IADD3.X R12, RZ, UR14, RZ, P0, !PT ;  /* 0x0000000eff0c7c10 */ /* 0x000fe200087fe4ff */
[----:B------:R-:W-:Y:S01]  /*0840*/  ULDC.64 UR14, c[0x0][0x230] ;  /* 0x00008c00000e7ab9 */ /* 0x000fe20000000a00 */
[----:B------:R-:W-:Y:S02]  /*0850*/  LEA R6, P0, R7, UR16, 0x3 ;  /* 0x0000001007067c11 */ /* 0x000fe4000f8018ff */
[----:B------:R-:W-:-:S02]  /*0860*/  IADD3.X R9, RZ, R31, RZ, P2, !PT ;  /* 0x0000001fff097210 */ /* 0x000fc400017fe4ff */
[C---:B------:R-:W-:Y:S02]  /*0870*/  SHF.L.U32 R13, R8.reuse, 0x1, RZ ;  /* 0x00000001080d7819 */ /* 0x040fe400000006ff */
[----:B------:R-:W-:Y:S01]  /*0880*/  LEA.HI.X R7, R7, UR17, R12, 0x3, P0 ;  /* 0x0000001107077c11 */ /* 0x000fe200080f1c0c */
[----:B------:R-:W-:Y:S01]  /*0890*/  ULDC.64 UR16, c[0x0][0x228] ;  /* 0x00008a0000107ab9 */ /* 0x000fe20000000a00 */
[----:B------:R-:W-:Y:S02]  /*08a0*/  SHF.L.U64.HI R3, R8, 0x1, R9 ;  /* 0x0000000108037819 */ /* 0x000fe40000010209 */
[----:B------:R-:W-:Y:S01]  /*08b0*/  IADD3 R10, P0, R13, UR14, RZ ;  /* 0x0000000e0d0a7c10 */ /* 0x000fe2000ff1e0ff */
[----:B--2---:R0:W-:Y:S03]  /*08c0*/  STL.64 [R1+0x1e0], R4 ;  /* 0x0001e00401007387 */ /* 0x0041e60000100a00 */
[----:B------:R-:W-:-:S02]  /*08d0*/  IADD3.X R11, R3, UR15, RZ, P0, !PT ;  /* 0x0000000f030b7c10 */ /* 0x000fc400087fe4ff */
[----:B------:R-:W-:Y:S01]  /*08e0*/  IADD3 R12, R32, 0x780, RZ ;  /* 0x00000780200c7810 */ /* 0x000fe20007ffe0ff */
[----:B------:R-:W2:Y:S04]  /*08f0*/  LDG.E.64.CONSTANT R6, desc[UR12][R6.64] ;  /* 0x0000000c06067981 */ /* 0x000ea8000c1e9b00 */
[----:B0-----:R0:W3:Y:S01]  /*0900*/  LDG.E.64.CONSTANT R4, desc[UR12][R10.64] ;  /* 0x0000000c0a047981 */ /* 0x0010e2000c1e9b00 */
[----:B------:R-:W-:Y:S02]  /*0910*/  IADD3 R12, P0, R12, R30, RZ ;  /* 0x0000001e0c0c7210 */ /* 0x000fe40007f1e0ff */
[----:B------:R-:W-:Y:S01]  /*0920*/  IADD3 R8, P1, R13, UR16, RZ ;  /* 0x000000100d087c10 */ /* 0x000fe2000ff3e0ff */
[----:B------:R-:W-:Y:S03]  /*0930*/  STL [R1+0xc4], R13 ;  /* 0x0000c40d01007387 */ /* 0x000fe60000100800 */
[----:B------:R-:W-:Y:S01]  /*0940*/  IADD3.X R9, R3, UR17, RZ, P1, !PT ;  /* 0x0000001103097c10 */ /* 0x000fe20008ffe4ff */
[----:B------:R1:W-:Y:S01]  /*0950*/  STL [R1+0xc8], R3 ;  /* 0x0000c80301007387 */ /* 0x0003e20000100800 */
[----:B0-----:R-:W-:-:S02]  /*0960*/  IADD3.X R10, RZ, R31, RZ, P0, !PT ;  /* 0x0000001fff0a7210 */ /* 0x001fc400007fe4ff */
[----:B------:R-:W-:Y:S02]  /*0970*/  IADD3 R14, R32, 0xf00, RZ ;  /* 0x00000f00200e7810 */ /* 0x000fe40007ffe0ff */
[----:B------:R-:W4:Y:S01]  /*0980*/  LDG.E.64.CONSTANT R8, desc[UR12][R8.64] ;  /* 0x0000000c08087981 */ /* 0x000f22000c1e9b00 */
[----:B---3--:R-:W-:Y:S02]  /*0990*/  MOV R34, R5 ;  /* 0x0000000500227202 */ /* 0x008fe40000000f00 */
[C---:B------:R-:W-:Y:S02]  /*09a0*/  SHF.L.U32 R5, R12.reuse, 0x1, RZ ;  /* 0x000000010c057819 */ /* 0x040fe400000006ff */
[----:B-1----:R-:W-:Y:S02]  /*09b0*/  MOV R3, R4 ;  /* 0x0000000400037202 */ /* 0x002fe40000000f00 */
[----:B------:R-:W-:Y:S02]  /*09c0*/  SHF.L.U64.HI R4, R12, 0x1, R10 ;  /* 0x000000010c047819 */ /* 0x000fe4000001020a */
[----:B------:R-:W-:-:S04]  /*09d0*/  IADD3 R10, P0, R5, UR14, RZ ;  /* 0x0000000e050a7c10 */ /* 0x000fc8000ff1e0ff */
[----:B------:R-:W-:Y:S02]  /*09e0*/  IADD3.X R11, R4, UR15, RZ, P0, !PT ;  /* 0x0000000f040b7c10 */ /* 0x000fe400087fe4ff */
[----:B------:R-:W-:-:S04]  /*09f0*/  IADD3 R12, P0, R5, UR16, RZ ;  /* 0x00000010050c7c10 */ /* 0x000fc8000ff1e0ff */
[----:B------:R-:W-:Y:S01]  /*0a00*/  IADD3.X R13, R4, UR17, RZ, P0, !PT ;  /* 0x00000011040d7c10 */ /* 0x000fe200087fe4ff */
[----:B------:R0:W-:Y:S01]  /*0a10*/  STL [R1+0xe0], R5 ;  /* 0x0000e00501007387 */ /* 0x0001e20000100800 */
[----:B------:R-:W-:Y:S02]  /*0a20*/  IADD3 R14, P0, R14, R30, RZ ;  /* 0x0000001e0e0e7210 */ /* 0x000fe40007f1e0ff */
[----:B------:R-:W-:Y:S01]  /*0a30*/  IADD3 R18, R32, 0x1680, RZ ;  /* 0x0000168020127810 */ /* 0x000fe20007ffe0ff */
[----:B------:R-:W3:Y:S01]  /*0a40*/  LDG.E.64.CONSTANT R10, desc[UR12][R10.64] ;  /* 0x0000000c0a0a7981 */ /* 0x000ee2000c1e9b00 */
[----:B------:R-:W-:-:S03]  /*0a50*/  IADD3.X R15, RZ, R31, RZ, P0, !PT ;  /* 0x0000001fff0f7210 */ /* 0x000fc600007fe4ff */
[----:B------:R1:W-:Y:S01]  /*0a60*/  STL [R1+0xe8], R4 ;  /* 0x0000e80401007387 */ /* 0x0003e20000100800 */
[----:B0-----:R-:W-:Y:S02]  /*0a70*/  SHF.L.U32 R5, R14, 0x1, RZ ;  /* 0x000000010e057819 */ /* 0x001fe400000006ff */
[----:B------:R-:W-:Y:S01]  /*0a80*/  IADD3 R22, R32, 0x1e00, RZ ;  /* 0x00001e0020167810 */ /* 0x000fe20007ffe0ff */
[----:B------:R-:W3:Y:S01]  /*0a90*/  LDG.E.64.CONSTANT R12, desc[UR12][R12.64] ;  /* 0x0000000c0c0c7981 */ /* 0x000ee2000c1e9b00 */
[----:B-1----:R-:W-:Y:S02]  /*0aa0*/  SHF.L.U64.HI R4, R14, 0x1, R15 ;  /* 0x000000010e047819 */ /* 0x002fe4000001020f */
[----:B------:R-:W-:-:S04]  /*0ab0*/  IADD3 R14, P0, R5, UR14, RZ ;  /* 0x0000000e050e7c10 */ /* 0x000fc8000ff1e0ff */
[----:B------:R-:W-:-:S06]  /*0ac0*/  IADD3.X R15, R4, UR15, RZ, P0, !PT ;  /* 0x0000000f040f7c10 */ /* 0x000fcc00087fe4ff */
[----:B------:R-:W4:Y:S01]  /*0ad0*/  LDG.E.64.CONSTANT R14, desc[UR12][R14.64] ;  /* 0x0000000c0e0e7981 */ /* 0x000f22000c1e9b00 */
[----:B------:R-:W-:-:S04]  /*0ae0*/  IADD3 R16, P0, R5, UR16, RZ ;  /* 0x0000001005107c10 */ /* 0x000fc8000ff1e0ff */
[----:B------:R-:W-:Y:S02]  /*0af0*/  IADD3.X R17, R4, UR17, RZ, P0, !PT ;  /* 0x0000001104117c10 */ /* 0x000fe400087fe4ff */
[-C--:B------:R-:W-:Y:S01]  /*0b00*/  IADD3 R18, P0, R18, R30.reuse, RZ ;  /* 0x0000001e12127210 */ /* 0x080fe20007f1e0ff */
[----:B------:R0:W-:Y:S01]  /*0b10*/  STL [R1+0xe4], R5 ;  /* 0x0000e40501007387 */ /* 0x0001e20000100800 */
[----:B------:R-:W-:Y:S02]  /*0b20*/  IADD3 R22, P2, R22, R30, RZ ;  /* 0x0000001e16167210 */ /* 0x000fe40007f5e0ff */
[-C--:B------:R-:W-:Y:S01]  /*0b30*/  IADD3.X R19, RZ, R31.reuse, RZ, P0, !PT ;  /* 0x0000001fff137210 */ /* 0x080fe200007fe4ff */
[----:B------:R1:W-:Y:S01]  /*0b40*/  STL [R1+0xf8], R4 ;  /* 0x0000f80401007387 */ /* 0x0003e20000100800 */
[----:B------:R-:W-:Y:S02]  /*0b50*/  IADD3.X R23, RZ, R31, RZ, P2, !PT ;  /* 0x0000001fff177210 */ /* 0x000fe400017fe4ff */
[----:B------:R-:W-:-:S02]  /*0b60*/  IADD3 R26, R32, 0x2580, RZ ;  /* 0x00002580201a7810 */ /* 0x000fc40007ffe0ff */
[----:B------:R-:W-:Y:S01]  /*0b70*/  IADD3 R33, R32, 0x2d00, RZ ;  /* 0x00002d0020217810 */ /* 0x000fe20007ffe0ff */
[----:B--2---:R-:W-:Y:S01]  /*0b80*/  FADD.FTZ R7, R7, UR7 ;  /* 0x0000000707077e21 */ /* 0x004fe20008010000 */
[C---:B0-----:R-:W-:Y:S01]  /*0b90*/  SHF.L.U32 R5, R18.reuse, 0x1, RZ ;  /* 0x0000000112057819 */ /* 0x041fe200000006ff */
[----:B------:R-:W2:Y:S01]  /*0ba0*/  LDG.E.64.CONSTANT R16, desc[UR12][R16.64] ;  /* 0x0000000c10107981 */ /* 0x000ea2000c1e9b00 */
[----:B-1----:R-:W-:Y:S02]  /*0bb0*/  SHF.L.U64.HI R4, R18, 0x1, R19 ;  /* 0x0000000112047819 */ /* 0x002fe40000010213 */
[C---:B------:R-:W-:Y:S02]  /*0bc0*/  IADD3 R18, P0, R5.reuse, UR14, RZ ;  /* 0x0000000e05127c10 */ /* 0x040fe4000ff1e0ff */
[----:B------:R-:W-:Y:S02]  /*0bd0*/  IADD3 R20, P1, R5, UR16, RZ ;  /* 0x0000001005147c10 */ /* 0x000fe4000ff3e0ff */
[----:B------:R-:W-:-:S02]  /*0be0*/  IADD3.X R19, R4, UR15, RZ, P0, !PT ;  /* 0x0000000f04137c10 */ /* 0x000fc400087fe4ff */
[----:B------:R-:W-:Y:S01]  /*0bf0*/  IADD3.X R21, R4, UR17, RZ, P1, !PT ;  /* 0x0000001104157c10 */ /* 0x000fe20008ffe4ff */
[----:B----4-:R-:W-:Y:S04]  /*0c00*/  STL [R1+0x1cc], R15 ;  /* 0x0001cc0f01007387 */ /* 0x010fe80000100800 */
[----:B------:R0:W-:Y:S04]  /*0c10*/  STL [R1+0xf0], R5 ;  /* 0x0000f00501007387 */ /* 0x0001e80000100800 */
[----:B------:R1:W-:Y:S01]  /*0c20*/  STL [R1+0xfc], R4 ;  /* 0x0000fc0401007387 */ /* 0x0003e20000100800 */
[----:B------:R-:W-:Y:S01]  /*0c30*/  IADD3 R32, R32, 0x3480, RZ ;  /* 0x0000348020207810 */ /* 0x000fe20007ffe0ff */
[----:B------:R-:W-:Y:S02]  /*0c40*/  MUFU.RSQ R7, R7 ;  /* 0x0000000700077308 */ /* 0x000fe40000001400 */
[----:B------:R-:W4:Y:S01]  /*0c50*/  LDG.E.64.CONSTANT R18, desc[UR12][R18.64] ;  /* 0x0000000c12127981 */ /* 0x000f22000c1e9b00 */
[----:B0-----:R-:W-:-:S03]  /*0c60*/  SHF.L.U32 R5, R22, 0x1, RZ ;  /* 0x0000000116057819 */ /* 0x001fc600000006ff */
[----:B------:R-:W4:Y:S01]  /*0c70*/  LDG.E.64.CONSTANT R20, desc[UR12][R20.64] ;  /* 0x0000000c14147981 */ /* 0x000f22000c1e9b00 */
[----:B-1----:R-:W-:Y:S02]  /*0c80*/  SHF.L.U64.HI R4, R22, 0x1, R23 ;  /* 0x0000000116047819 */ /* 0x002fe40000010217 */
[----:B------:R-:W-:-:S04]  /*0c90*/  IADD3 R22, P0, R5, UR14, RZ ;  /* 0x0000000e05167c10 */ /* 0x000fc8000ff1e0ff */
[----:B------:R-:W-:Y:S02]  /*0ca0*/  IADD3.X R23, R4, UR15, RZ, P0, !PT ;  /* 0x0000000f04177c10 */ /* 0x000fe400087fe4ff */
[----:B------:R-:W-:Y:S01]  /*0cb0*/  IADD3 R26, P0, R26, R30, RZ ;  /* 0x0000001e1a1a7210 */ /* 0x000fe20007f1e0ff */
[----:B------:R0:W-:Y:S01]  /*0cc0*/  STL [R1+0x104], R5 ;  /* 0x0001040501007387 */ /* 0x0001e20000100800 */
[----:B------:R-:W-:Y:S02]  /*0cd0*/  IADD3 R24, P1, R5, UR16, RZ ;  /* 0x0000001005187c10 */ /* 0x000fe4000ff3e0ff */
[----:B------:R-:W-:Y:S01]  /*0ce0*/  IADD3.X R27, RZ, R31, RZ, P0, !PT ;  /* 0x0000001fff1b7210 */ /* 0x000fe200007fe4ff */
[----:B------:R1:W-:Y:S01]  /*0cf0*/  STL [R1+0x100], R4 ;  /* 0x0001000401007387 */ /* 0x0003e20000100800 */
[----:B------:R-:W-:-:S03]  /*0d00*/  IADD3.X R25, R4, UR17, RZ, P1, !PT ;  /* 0x0000001104197c10 */ /* 0x000fc60008ffe4ff */
[----:B------:R-:W4:Y:S01]  /*0d10*/  LDG.E.64.CONSTANT R22, desc[UR12][R22.64] ;  /* 0x0000000c16167981 */ /* 0x000f22000c1e9b00 */
[----:B0-----:R-:W-:-:S03]  /*0d20*/  SHF.L.U32 R5, R26, 0x1, RZ ;  /* 0x000000011a057819 */ /* 0x001fc600000006ff */
[----:B------:R-:W4:Y:S01]  /*0d30*/  LDG.E.64.CONSTANT R24, desc[UR12][R24.64] ;  /* 0x0000000c18187981 */ /* 0x000f22000c1e9b00 */
[----:B-1----:R-:W-:Y:S02]  /*0d40*/  SHF.L.U64.HI R4, R26, 0x1, R27 ;  /* 0x000000011a047819 */ /* 0x002fe4000001021b */
[----:B------:R-:W-:-:S04]  /*0d50*/  IADD3 R26, P0, R5, UR14, RZ ;  /* 0x0000000e051a7c10 */ /* 0x000fc8000ff1e0ff */
[C---:B------:R-:W-:Y:S02]  /*0d60*/  IADD3.X R27, R4.reuse, UR15, RZ, P0, !PT ;  /* 0x0000000f041b7c10 */ /* 0x040fe400087fe4ff */
[----:B------:R-:W-:Y:S01]  /*0d70*/  IADD3 R28, P0, R5, UR16, RZ ;  /* 0x00000010051c7c10 */ /* 0x000fe2000ff1e0ff */
[----:B------:R-:W-:Y:S03]  /*0d80*/  STL [R1+0xf4], R5 ;  /* 0x0000f40501007387 */ /* 0x000fe60000100800 */
[----:B------:R-:W-:Y:S01]  /*0d90*/  IADD3.X R29, R4, UR17, RZ, P0, !PT ;  /* 0x00000011041d7c10 */ /* 0x000fe200087fe4ff */
[----:B------:R-:W3:Y:S01]  /*0da0*/  LDG.E.64.CONSTANT R26, desc[UR12][R26.64] ;  /* 0x0000000c1a1a7981 */ /* 0x000ee2000c1e9b00 */
[----:B------:R-:W-:-:S03]  /*0db0*/  IADD3 R33, P0, R33, R30, RZ ;  /* 0x0000001e21217210 */ /* 0x000fc60007f1e0ff */
[----:B------:R0:W-:Y:S01]  /*0dc0*/  STL [R1+0xec], R4 ;  /* 0x0000ec0401007387 */ /* 0x0001e20000100800 */
[----:B------:R-:W-:-:S03]  /*0dd0*/  IADD3.X R35, RZ, R31, RZ, P0, !PT ;  /* 0x0000001fff237210 */ /* 0x000fc600007fe4ff */
[----:B------:R-:W2:Y:S01]  /*0de0*/  LDG.E.64.CONSTANT R28, desc[UR12][R28.64] ;  /* 0x0000000c1c1c7981 */ /* 0x000ea2000c1e9b00 */
[C---:B------:R-:W-:Y:S02]  /*0df0*/  SHF.L.U64.HI R15, R33.reuse, 0x1, R35 ;  /* 0x00000001210f7819 */ /* 0x040fe40000010223 */
[----:B0-----:R-:W-:-:S04]  /*0e00*/  SHF.L.U32 R4, R33, 0x1, RZ ;  /* 0x0000000121047819 */ /* 0x001fc800000006ff */
[----:B------:R-:W-:-:S04]  /*0e10*/  IADD3 R36, P0, R4, UR14, RZ ;  /* 0x0000000e04247c10 */ /* 0x000fc8000ff1e0ff */
[----:B------:R-:W-:-:S06]  /*0e20*/  IADD3.X R37, R15, UR15, RZ, P0, !PT ;  /* 0x0000000f0f257c10 */ /* 0x000fcc00087fe4ff */
[----:B------:R-:W4:Y:S04]  /*0e30*/  LDG.E.64.CONSTANT R36, desc[UR12][R36.64] ;  /* 0x0000000c24247981 */ /* 0x000f28000c1e9b00 */
[----:B---3--:R-:W-:Y:S04]  /*0e40*/  STL [R1+0x1c0], R27 ;  /* 0x0001c01b01007387 */ /* 0x008fe80000100800 */
[----:B--2---:R-:W-:Y:S04]  /*0e50*/  STL [R1+0x1c4], R29 ;  /* 0x0001c41d01007387 */ /* 0x004fe80000100800 */
[----:B------:R0:W-:Y:S02]  /*0e60*/  STL [R1+0xdc], R4 ;  /* 0x0000dc0401007387 */ /* 0x0001e40000100800 */
[----:B0-----:R-:W-:-:S02]  /*0e70*/  IADD3 R4, P1, R4, UR16, RZ ;  /* 0x0000001004047c10 */ /* 0x001fc4000ff3e0ff */
[----:B------:R-:W-:Y:S02]  /*0e80*/  STL [R1+0xd8], R15 ;  /* 0x0000d80f01007387 */ /* 0x000fe40000100800 */
[----:B------:R-:W-:Y:S02]  /*0e90*/  IADD3.X R5, R15, UR17, RZ, P1, !PT ;  /* 0x000000110f057c10 */ /* 0x000fe40008ffe4ff */
[----:B----4-:R0:W-:Y:S04]  /*0ea0*/  STL.64 [R1], R36 ;  /* 0x0000002401007387 */ /* 0x0101e80000100a00 */
[----:B0-----:R-:W2:Y:S01]  /*0eb0*/  LDG.E.64.CONSTANT R36, desc[UR12][R4.64] ;  /* 0x0000000c04247981 */ /* 0x001ea2000c1e9b00 */
[----:B------:R-:W-:-:S04]  /*0ec0*/  IADD3 R30, P0, R32, R30, RZ ;  /* 0x0000001e201e7210 */ /* 0x000fc80007f1e0ff */
[----:B------:R-:W-:Y:S02]  /*0ed0*/  IADD3.X R31, RZ, R31, RZ, P0, !PT ;  /* 0x0000001fff1f7210 */ /* 0x000fe400007fe4ff */
[C---:B------:R-:W-:Y:S01]  /*0ee0*/  SHF.L.U32 R27, R30.reuse, 0x1, RZ ;  /* 0x000000011e1b7819 */ /* 0x040fe200000006ff */
[----:B------:R-:W3:Y:S01]  /*0ef0*/  LDL.LU.64 R4, [R1+0x1e0] ;  /* 0x0001e00001047983 */ /* 0x000ee20000300a00 */
[----:B------:R-:W-:Y:S02]  /*0f00*/  SHF.L.U64.HI R15, R30, 0x1, R31 ;  /* 0x000000011e0f7819 */ /* 0x000fe4000001021f */
[C---:B------:R-:W-:Y:S02]  /*0f10*/  IADD3 R30, P0, R27.reuse, UR14, RZ ;  /* 0x0000000e1b1e7c10 */ /* 0x040fe4000ff1e0ff */
[----:B------:R-:W-:Y:S02]  /*0f20*/  IADD3 R32, P1, R27, UR16, RZ ;  /* 0x000000101b207c10 */ /* 0x000fe4000ff3e0ff */
[C---:B------:R-:W-:Y:S01]  /*0f30*/  IADD3.X R31, R15.reuse, UR15, RZ, P0, !PT ;  /* 0x0000000f0f1f7c10 */ /* 0x040fe200087fe4ff */
[----:B------:R-:W-:Y:S01]  /*0f40*/  HFMA2.MMA R35, -RZ, RZ, 0, 1.430511474609375e-06 ;  /* 0x00000018ff237435 */ /* 0x000fe200000001ff */
[----:B------:R-:W-:Y:S01]  /*0f50*/  IADD3.X R33, R15, UR17, RZ, P1, !PT ;  /* 0x000000110f217c10 */ /* 0x000fe20008ffe4ff */
[----:B------:R-:W-:Y:S01]  /*0f60*/  HADD2.F32 R29, -RZ, R34.H0_H0 ;  /* 0x20000022ff1d7230 */ /* 0x000fe20000004100 */
[----:B------:R-:W-:-:S02]  /*0f70*/  UIADD3 UR10, UP0, UR10, 0x1, URZ ;  /* 0x000000010a0a7890 */ /* 0x000fc4000ff1e03f */
[----:B------:R-:W4:Y:S01]  /*0f80*/  LDG.E.64.CONSTANT R30, desc[UR12][R30.64] ;  /* 0x0000000c1e1e7981 */ /* 0x000f22000c1e9b00 */
[----:B------:R-:W-:-:S03]  /*0f90*/  ULDC.64 UR14, c[0x0][0x258] ;  /* 0x00009600000e7ab9 */ /* 0x000fc60000000a00 */
[----:B------:R-:W4:Y:S04]  /*0fa0*/  LDG.E.64.CONSTANT R32, desc[UR12][R32.64] ;  /* 0x0000000c20207981 */ /* 0x000f28000c1e9b00 */
[----:B--2---:R-:W-:Y:S04]  /*0fb0*/  STL [R1+0x1c8], R36 ;  /* 0x0001c82401007387 */ /* 0x004fe80000100800 */
[----:B------:R0:W-:Y:S04]  /*0fc0*/  STL [R1+0x1b0], R37 ;  /* 0x0001b02501007387 */ /* 0x0001e80000100800 */
[----:B------:R-:W-:Y:S04]  /*0fd0*/  STL [R1+0xd4], R27 ;  /* 0x0000d41b01007387 */ /* 0x000fe80000100800 */
[----:B------:R1:W-:Y:S04]  /*0fe0*/  STL [R1+0xd0], R15 ;  /* 0x0000d00f01007387 */ /* 0x0003e80000100800 */
[----:B0-----:R-:W2:Y:S01]  /*0ff0*/  LDL.LU R37, [R1+0x70] ;  /* 0x0000700001257983 */ /* 0x001ea20000300800 */
[----:B---3--:R-:W-:-:S03]  /*1000*/  FADD.FTZ R5, R5, UR7 ;  /* 0x0000000705057e21 */ /* 0x008fc60008010000 */
[----:B------:R-:W3:Y:S01]  /*1010*/  LDL.LU R36, [R1+0x68] ;  /* 0x0000680001247983 */ /* 0x000ee20000300800 */
[----:B-1----:R-:W0:Y:S02]  /*1020*/  S2R R15, SR_TID.X ;  /* 0x00000000000f7919 */ /* 0x002e240000002100 */
[----:B------:R-:W1:Y:S01]  /*1030*/  MUFU.RSQ R5, R5 ;  /* 0x0000000500057308 */ /* 0x000e620000001400 */
[----:B----4-:R-:W-:Y:S01]  /*1040*/  STL [R1+0x1b4], R30 ;  /* 0x0001b41e01007387 */ /* 0x010fe20000100800 */
[----:B------:R-:W-:-:S03]  /*1050*/  HADD2.F32 R27, -RZ, R9.H0_H0 ;  /* 0x20000009ff1b7230 */ /* 0x000fc60000004100 */
[----:B------:R4:W-:Y:S04]  /*1060*/  STL [R1+0x1a8], R31 ;  /* 0x0001a81f01007387 */ /* 0x0009e80000100800 */
[----:B------:R1:W-:Y:S04]  /*1070*/  STL [R1+0x1b8], R32 ;  /* 0x0001b82001007387 */ /* 0x0003e80000100800 */
[----:B------:R-:W-:Y:S01]  /*1080*/  STL [R1+0x1ac], R33 ;  /* 0x0001ac2101007387 */ /* 0x000fe20000100800 */
[----:B----4-:R-:W-:Y:S02]  /*1090*/  HADD2.F32 R31, -RZ, R9.H1_H1 ;  /* 0x30000009ff1f7230 */ /* 0x010fe40000004100 */
[----:B-1----:R-:W-:Y:S01]  /*10a0*/  FADD.FTZ R32, -R4, R29 ;  /* 0x0000001d04207221 */ /* 0x002fe20000010100 */
[----:B0-----:R-:W-:-:S04]  /*10b0*/  IMAD R15, R0, -0xf0, R15 ;  /* 0xffffff10000f7824 */ /* 0x001fc800078e020f */
[----:B------:R-:W-:Y:S02]  /*10c0*/  IMAD R15, R15, R35, UR6 ;  /* 0x000000060f0f7e24 */ /* 0x000fe4000f8e0223 */
[----:B------:R-:W-:Y:S02]  /*10d0*/  HADD2.F32 R35, -RZ, R34.H1_H1 ;  /* 0x30000022ff237230 */ /* 0x000fe40000004100 */
[----:B------:R-:W4:Y:S01]  /*10e0*/  LDL.LU R34, [R1+0x1d8] ;  /* 0x0001d80001227983 */ /* 0x000f220000300800 */
[----:B------:R-:W-:Y:S02]  /*10f0*/  FMUL.FTZ R29, R2, R27 ;  /* 0x0000001b021d7220 */ /* 0x000fe40000410000 */
[----:B------:R-:W-:Y:S01]  /*1100*/  FADD.FTZ R30, -R4, R35 ;  /* 0x00000023041e7221 */ /* 0x000fe20000010100 */
[----:B------:R-:W-:Y:S01]  /*1110*/  STL [R1+0x48], R27 ;  /* 0x0000481b01007387 */ /* 0x000fe20000100800 */
[----:B------:R-:W-:-:S03]  /*1120*/  FMUL.FTZ R35, R32, R5 ;  /* 0x0000000520237220 */ /* 0x000fc60000410000 */
[----:B------:R0:W-:Y:S01]  /*1130*/  STL [R1+0x118], R32 ;  /* 0x0001182001007387 */ /* 0x0001e20000100800 */
[----:B------:R-:W-:Y:S01]  /*1140*/  FMUL.FTZ R9, R5, R30 ;  /* 0x0000001e05097220 */ /* 0x000fe20000410000 */
[----:B------:R-:W-:Y:S02]  /*1150*/  FFMA.FTZ R29, R35, R29, RZ ;  /* 0x0000001d231d7223 */ /* 0x000fe400000100ff */
[----:B------:R-:W-:Y:S01]  /*1160*/  STL [R1+0x5c], R31 ;  /* 0x00005c1f01007387 */ /* 0x000fe20000100800 */
[----:B0-----:R-:W-:-:S03]  /*1170*/  LEA R32, R0, R15, 0x3 ;  /* 0x0000000f00207211 */ /* 0x001fc600078e18ff */
[----:B------:R2:W-:Y:S04]  /*1180*/  STL [R1+0x130], R30 ;  /* 0x0001301e01007387 */ /* 0x0005e80000100800 */
[----:B------:R-:W4:Y:S04]  /*1190*/  LDL.LU R0, [R1+0x1d4] ;  /* 0x0001d40001007983 */ /* 0x000f280000300800 */
[----:B------:R0:W-:Y:S01]  /*11a0*/  STL [R1+0x2c], R32 ;  /* 0x00002c2001007387 */ /* 0x0001e20000100800 */
[----:B--2---:R-:W-:Y:S01]  /*11b0*/  FFMA.FTZ R30, R35, R27, R37 ;  /* 0x0000001b231e7223 */ /* 0x004fe20000010025 */
[----:B------:R-:W-:-:S02]  /*11c0*/  HADD2.F32 R27, -RZ, R3.H0_H0 ;  /* 0x20000003ff1b7230 */ /* 0x000fc40000004100 */
[----:B------:R-:W-:Y:S02]  /*11d0*/  HADD2.F32 R35, -RZ, R3.H1_H1 ;  /* 0x30000003ff237230 */ /* 0x000fe40000004100 */
[----:B------:R-:W2:Y:S01]  /*11e0*/  LDL.LU R3, [R1+0x1d0] ;  /* 0x0001d00001037983 */ /* 0x000ea20000300800 */
[----:B---3--:R-:W-:Y:S01]  /*11f0*/  FFMA.FTZ R33, R9, R31, R36 ;  /* 0x0000001f09217223 */ /* 0x008fe20000010024 */
[----:B------:R-:W-:Y:S02]  /*1200*/  HADD2.F32 R36, -RZ, R8.H0_H0 ;  /* 0x20000008ff247230 */ /* 0x000fe40000004100 */
[----:B------:R-:W-:Y:S01]  /*1210*/  FADD.FTZ R35, -R6, R35 ;  /* 0x0000002306237221 */ /* 0x000fe20000010100 */
[----:B0-----:R-:W-:Y:S02]  /*1220*/  HADD2.F32 R32, -RZ, R11.H0_H0 ;  /* 0x2000000bff207230 */ /* 0x001fe40000004100 */
[----:B------:R-:W-:Y:S01]  /*1230*/  STL [R1+0x38], R36 ;  /* 0x0000382401007387 */ /* 0x000fe20000100800 */
[----:B------:R-:W-:-:S02]  /*1240*/  HADD2.F32 R37, -RZ, R13.H0_H0 ;  /* 0x2000000dff257230 */ /* 0x000fc40000004100 */
[----:B------:R-:W-:Y:S01]  /*1250*/  FADD.FTZ R32, -R4, R32 ;  /* 0x0000002004207221 */ /* 0x000fe20000010100 */
[----:B----4-:R-:W-:-:S04]  /*1260*/  FMUL.FTZ R15, R34, R31 ;  /* 0x0000001f220f7220 */ /* 0x010fc80000410000 */
[----:B------:R-:W-:Y:S01]  /*1270*/  FFMA.FTZ R31, R9, R15, R29 ;  /* 0x0000000f091f7223 */ /* 0x000fe2000001001d */
[----:B------:R-:W-:Y:S01]  /*1280*/  FADD.FTZ R9, -R6, R27 ;  /* 0x0000001b06097221 */ /* 0x000fe20000010100 */
[----:B------:R-:W-:-:S03]  /*1290*/  HADD2.F32 R15, -RZ, R8.H1_H1 ;  /* 0x30000008ff0f7230 */ /* 0x000fc60000004100 */
[----:B------:R-:W-:Y:S01]  /*12a0*/  FMUL.FTZ R29, R7, R9 ;  /* 0x00000009071d7220 */ /* 0x000fe20000410000 */
[----:B------:R-:W-:Y:S01]  /*12b0*/  HADD2.F32 R27, -RZ, R10.H0_H0 ;  /* 0x2000000aff1b7230 */ /* 0x000fe20000004100 */
[----:B------:R-:W-:Y:S04]  /*12c0*/  STL [R1+0x44], R15 ;  /* 0x0000440f01007387 */ /* 0x000fe80000100800 */
[----:B------:R0:W-:Y:S01]  /*12d0*/  STL [R1+0xb4], R29 ;  /* 0x0000b41d01007387 */ /* 0x0001e20000100800 */
[----:B------:R-:W-:-:S04]  /*12e0*/  FMUL.FTZ R8, R0, R36 ;  /* 0x0000002400087220 */ /* 0x000fc80000410000 */
[----:B------:R-:W-:Y:S01]  /*12f0*/  FFMA.FTZ R8, R29, R8, RZ ;  /* 0x000000081d087223 */ /* 0x000fe200000100ff */
[----:B0-----:R-:W-:Y:S02]  /*1300*/  HADD2.F32 R29, -RZ, R12.H0_H0 ;  /* 0x2000000cff1d7230 */ /* 0x001fe40000004100 */
[----:B------:R-:W-:Y:S01]  /*1310*/  FADD.FTZ R27, -R6, R27 ;  /* 0x0000001b061b7221 */ /* 0x000fe20000010100 */
[----:B--2---:R-:W-:Y:S01]  /*1320*/  FMUL.FTZ R9, R3, R15 ;  /* 0x0000000f03097220 */ /* 0x004fe20000410000 */
[----:B------:R-:W-:-:S05]  /*1330*/  FMUL.FTZ R15, R7, R35 ;  /* 0x00000023070f7220 */ /* 0x000fca0000410000 */
[----:B------:R0:W-:Y:S04]  /*1340*/  STL [R1+0xb8], R15 ;  /* 0x0000b80f01007387 */ /* 0x0001e80000100800 */
[----:B------:R-:W-:Y:S01]  /*1350*/  STL [R1+0x58], R37 ;  /* 0x0000582501007387 */ /* 0x000fe20000100800 */
[----:B------:R-:W-:-:S03]  /*1360*/  FMUL.FTZ R35, R0, R29 ;  /* 0x0000001d00237220 */ /* 0x000fc60000410000 */
[----:B------:R-:W-:Y:S01]  /*1370*/  STL [R1+0x40], R29 ;  /* 0x0000401d01007387 */ /* 0x000fe20000100800 */
[----:B0-----:R-:W-:Y:S01]  /*1380*/  FFMA.FTZ R15, R15, R9, R8 ;  /* 0x000000090f0f7223 */ /* 0x001fe20000010008 */
[----:B------:R-:W-:Y:S02]  /*1390*/  FMUL.FTZ R8, R5, R32 ;  /* 0x0000002005087220 */ /* 0x000fe40000410000 */
[----:B------:R0:W-:Y:S02]  /*13a0*/  STL [R1+0x12c], R32 ;  /* 0x00012c2001007387 */ /* 0x0001e40000100800 */
[----:B0-----:R-:W-:-:S04]  /*13b0*/  FMUL.FTZ R32, R7, R27 ;  /* 0x0000001b07207220 */ /* 0x001fc80000410000 */
[----:B------:R-:W-:Y:S01]  /*13c0*/  FFMA.FTZ R35, R32, R35, R15 ;  /* 0x0000002320237223 */ /* 0x000fe2000001000f */
[----:B------:R0:W-:Y:S04]  /*13d0*/  STL [R1+0xc0], R32 ;  /* 0x0000c02001007387 */ /* 0x0001e80000100800 */
[----:B------:R-:W2:Y:S01]  /*13e0*/  LDL.LU R15, [R1+0x1cc] ;  /* 0x0001cc00010f7983 */ /* 0x000ea20000300800 */
[-C--:B------:R-:W-:Y:S01]  /*13f0*/  FMUL.FTZ R9, R2, R37.reuse ;  /* 0x0000002502097220 */ /* 0x080fe20000410000 */
[----:B------:R-:W-:Y:S02]  /*1400*/  HADD2.F32 R27, -RZ, R11.H1_H1 ;  /* 0x3000000bff1b7230 */ /* 0x000fe40000004100 */
[----:B------:R-:W-:Y:S01]  /*1410*/  FFMA.FTZ R30, R8, R37, R30 ;  /* 0x00000025081e7223 */ /* 0x000fe2000001001e */
[----:B------:R-:W-:-:S02]  /*1420*/  HADD2.F32 R11, -RZ, R10.H1_H1 ;  /* 0x3000000aff0b7230 */ /* 0x000fc40000004100 */
[----:B------:R-:W-:Y:S01]  /*1430*/  FFMA.FTZ R31, R8, R9, R31 ;  /* 0x00000009081f7223 */ /* 0x000fe2000001001f */
[----:B0-----:R-:W-:Y:S02]  /*1440*/  HADD2.F32 R32, -RZ, R13.H1_H1 ;  /* 0x3000000dff207230 */ /* 0x001fe40000004100 */
[----:B------:R-:W-:Y:S01]  /*1450*/  FADD.FTZ R8, -R4, R27 ;  /* 0x0000001b04087221 */ /* 0x000fe20000010100 */
[----:B------:R-:W-:Y:S02]  /*1460*/  HADD2.F32 R27, -RZ, R12.H1_H1 ;  /* 0x3000000cff1b7230 */ /* 0x000fe40000004100 */
[----:B------:R-:W-:Y:S01]  /*1470*/  FADD.FTZ R11, -R6, R11 ;  /* 0x0000000b060b7221 */ /* 0x000fe20000010100 */
[----:B------:R-:W-:Y:S01]  /*1480*/  STL [R1+0x54], R32 ;  /* 0x0000542001007387 */ /* 0x000fe20000100800 */
[----:B------:R-:W-:Y:S01]  /*1490*/  FMUL.FTZ R9, R34, R32 ;  /* 0x0000002022097220 */ /* 0x000fe20000410000 */
[----:B------:R-:W-:Y:S02]  /*14a0*/  HADD2.F32 R12, -RZ, R14.H0_H0 ;  /* 0x2000000eff0c7230 */ /* 0x000fe40000004100 */
[----:B------:R0:W-:Y:S01]  /*14b0*/  STL [R1+0x124], R8 ;  /* 0x0001240801007387 */ /* 0x0001e20000100800 */
[----:B------:R-:W-:Y:S01]  /*14c0*/  FMUL.FTZ R10, R3, R27 ;  /* 0x0000001b030a7220 */ /* 0x000fe20000410000 */
[----:B------:R-:W-:-:S02]  /*14d0*/  FMUL.FTZ R13, R7, R11 ;  /* 0x0000000b070d7220 */ /* 0x000fc40000410000 */
[----:B------:R-:W-:Y:S01]  /*14e0*/  STL [R1+0x30], R27 ;  /* 0x0000301b01007387 */ /* 0x000fe20000100800 */
[----:B------:R-:W-:Y:S02]  /*14f0*/  HADD2.F32 R14, -RZ, R14.H1_H1 ;  /* 0x3000000eff0e7230 */ /* 0x000fe40000004100 */
[----:B0-----:R-:W-:Y:S01]  /*1500*/  FMUL.FTZ R8, R5, R8 ;  /* 0x0000000805087220 */ /* 0x001fe20000410000 */
[----:B------:R0:W-:Y:S03]  /*1510*/  STL [R1+0x1bc], R37 ;  /* 0x0001bc2501007387 */ /* 0x0001e60000100800 */
[C---:B------:R-:W-:Y:S01]  /*1520*/  FFMA.FTZ R11, R8.reuse, R32, R33 ;  /* 0x00000020080b7223 */ /* 0x040fe20000010021 */
[----:B------:R-:W-:Y:S01]  /*1530*/  FFMA.FTZ R9, R8, R9, R31 ;  /* 0x0000000908097223 */ /* 0x000fe2000001001f */
[----:B------:R-:W-:Y:S01]  /*1540*/  FFMA.FTZ R8, R13, R10, R35 ;  /* 0x0000000a0d087223 */ /* 0x000fe20000010023 */
[----:B------:R-:W-:Y:S01]  /*1550*/  FADD.FTZ R10, -R6, R12 ;  /* 0x0000000c060a7221 */ /* 0x000fe20000010100 */
[----:B------:R2:W-:Y:S01]  /*1560*/  STL [R1+0xbc], R13 ;  /* 0x0000bc0d01007387 */ /* 0x0005e20000100800 */
[----:B0-----:R-:W-:-:S02]  /*1570*/  HADD2.F32 R37, -RZ, R16.H0_H0 ;  /* 0x20000010ff257230 */ /* 0x001fc40000004100 */
[----:B------:R-:W-:Y:S01]  /*1580*/  FMUL.FTZ R35, R7, R10 ;  /* 0x0000000a07237220 */ /* 0x000fe20000410000 */
[----:B------:R-:W-:Y:S02]  /*1590*/  HADD2.F32 R32, -RZ, R16.H1_H1 ;  /* 0x30000010ff207230 */ /* 0x000fe40000004100 */
[----:B------:R-:W-:Y:S01]  /*15a0*/  FADD.FTZ R14, -R6, R14 ;  /* 0x0000000e060e7221 */ /* 0x000fe20000010100 */
[----:B------:R-:W-:Y:S01]  /*15b0*/  FMUL.FTZ R12, R0, R37 ;  /* 0x00000025000c7220 */ /* 0x000fe20000410000 */
[----:B------:R-:W-:Y:S02]  /*15c0*/  HADD2.F32 R33, -RZ, R17.H0_H0 ;  /* 0x20000011ff217230 */ /* 0x000fe40000004100 */
[----:B------:R-:W-:Y:S01]  /*15d0*/  FMUL.FTZ R10, R3, R32 ;  /* 0x00000020030a7220 */ /* 0x000fe20000410000 */
[----:B------:R-:W-:Y:S01]  /*15e0*/  FMUL.FTZ R16, R7, R14 ;  /* 0x0000000e07107220 */ /* 0x000fe20000410000 */
[----:B------:R-:W-:Y:S01]  /*15f0*/  FFMA.FTZ R8, R35, R12, R8 ;  /* 0x0000000c23087223 */ /* 0x000fe20000010008 */
[----:B------:R-:W-:Y:S03]  /*1600*/  STL [R1+0x28], R37 ;  /* 0x0000282501007387 */ /* 0x000fe60000100800 */
[----:B------:R-:W-:Y:S01]  /*1610*/  FFMA.FTZ R8, R16, R10, R8 ;  /* 0x0000000a10087223 */ /* 0x000fe20000010008 */
[--C-:B------:R-:W-:Y:S01]  /*1620*/  HADD2.F32 R10, -RZ, R18.reuse.H0_H0 ;  /* 0x20000012ff0a7230 */ /* 0x100fe20000004100 */
[----:B------:R-:W-:Y:S04]  /*1630*/  STL [R1+0xb0], R35 ;  /* 0x0000b02301007387 */ /* 0x000fe80000100800 */
[----:B------:R-:W-:Y:S04]  /*1640*/  STL [R1+0x50], R33 ;  /* 0x0000502101007387 */ /* 0x000fe80000100800 */
[----:B------:R-:W-:Y:S01]  /*1650*/  STL [R1+0x18], R32 ;  /* 0x0000182001007387 */ /* 0x000fe20000100800 */
[----:B------:R-:W-:-:S05]  /*1660*/  HADD2.F32 R18, -RZ, R18.H1_H1 ;  /* 0x30000012ff127230 */ /* 0x000fca0000004100 */
[----:B------:R-:W-:Y:S01]  /*1670*/  FADD.FTZ R18, -R6, R18 ;  /* 0x0000001206127221 */ /* 0x000fe20000010100 */
[----:B--2---:R-:W-:-:S05]  /*1680*/  HADD2.F32 R13, -RZ, R15.H0_H0 ;  /* 0x2000000fff0d7230 */ /* 0x004fca0000004100 */
[----:B------:R-:W-:Y:S01]  /*1690*/  FADD.FTZ R31, -R4, R13 ;  /* 0x0000000d041f7221 */ /* 0x000fe20000010100 */
[----:B------:R-:W-:Y:S01]  /*16a0*/  FMUL.FTZ R13, R2, R33 ;  /* 0x00000021020d7220 */ /* 0x000fe20000410000 */
[----:B------:R-:W-:Y:S02]  /*16b0*/  HADD2.F32 R15, -RZ, R15.H1_H1 ;  /* 0x3000000fff0f7230 */ /* 0x000fe40000004100 */
[----:B------:R-:W-:Y:S01]  /*16c0*/  FMUL.FTZ R12, R5, R31 ;  /* 0x0000001f050c7220 */ /* 0x000fe20000410000 */
[----:B------:R0:W-:Y:S03]  /*16d0*/  STL [R1+0x128], R31 ;  /* 0x0001281f01007387 */ /* 0x0001e60000100800 */
[C---:B------:R-:W-:Y:S01]  /*16e0*/  FFMA.FTZ R14, R12.reuse, R33, R30 ;  /* 0x000000210c0e7223 */ /* 0x040fe2000001001e */
[----:B------:R-:W-:Y:S01]  /*16f0*/  FFMA.FTZ R9, R12, R13, R9 ;  /* 0x0000000d0c097223 */ /* 0x000fe20000010009 */
[----:B------:R-:W-:Y:S01]  /*1700*/  FADD.FTZ R12, -R4, R15 ;  /* 0x0000000f040c7221 */ /* 0x000fe20000010100 */
[----:B------:R-:W-:-:S02]  /*1710*/  HADD2.F32 R30, -RZ, R20.H0_H0 ;  /* 0x20000014ff1e7230 */ /* 0x000fc40000004100 */
[----:B------:R-:W-:Y:S01]  /*1720*/  FADD.FTZ R15, -R6, R10 ;  /* 0x0000000a060f7221 */ /* 0x000fe20000010100 */
[----:B0-----:R-:W-:-:S03]  /*1730*/  HADD2.F32 R31, -RZ, R17.H1_H1 ;  /* 0x30000011ff1f7230 */ /* 0x001fc60000004100 */
[----:B------:R-:W-:Y:S01]  /*1740*/  FMUL.FTZ R15, R7, R15 ;  /* 0x0000000f070f7220 */ /* 0x000fe20000410000 */
[----:B------:R-:W-:Y:S01]  /*1750*/  STL [R1+0xac], R16 ;  /* 0x0000ac1001007387 */ /* 0x000fe20000100800 */
[----:B------:R-:W-:-:S03]  /*1760*/  FMUL.FTZ R10, R0, R30 ;  /* 0x0000001e000a7220 */ /* 0x000fc60000410000 */
[----:B------:R-:W-:Y:S01]  /*1770*/  STL [R1+0x4c], R31 ;  /* 0x00004c1f01007387 */ /* 0x000fe20000100800 */
[----:B------:R-:W-:-:S03]  /*1780*/  FFMA.FTZ R8, R15, R10, R8 ;  /* 0x0000000a0f087223 */ /* 0x000fc60000010008 */
[----:B------:R0:W-:Y:S04]  /*1790*/  STL [R1+0x120], R12 ;  /* 0x0001200c01007387 */ /* 0x0001e80000100800 */
[----:B------:R-:W-:Y:S01]  /*17a0*/  STL [R1+0xc], R30 ;  /* 0x00000c1e01007387 */ /* 0x000fe20000100800 */
[----:B------:R-:W-:-:S03]  /*17b0*/  FMUL.FTZ R13, R34, R31 ;  /* 0x0000001f220d7220 */ /* 0x000fc60000410000 */
[----:B------:R1:W-:Y:S01]  /*17c0*/  STL [R1+0xa8], R15 ;  /* 0x0000a80f01007387 */ /* 0x0003e20000100800 */
[----:B------:R-:W-:Y:S02]  /*17d0*/  HADD2.F32 R20, -RZ, R20.H1_H1 ;  /* 0x30000014ff147230 */ /* 0x000fe40000004100 */
[----:B0-----:R-:W-:Y:S01]  /*17e0*/  FMUL.FTZ R12, R5, R12 ;  /* 0x0000000c050c7220 */ /* 0x001fe20000410000 */
[----:B------:R-:W-:Y:S02]  /*17f0*/  HADD2.F32 R10, -RZ, R19.H0_H0 ;  /* 0x20000013ff0a7230 */ /* 0x000fe40000004100 */
[----:B------:R-:W-:Y:S01]  /*1800*/  FMUL.FTZ R17, R7, R18 ;  /* 0x0000001207117220 */ /* 0x000fe20000410000 */
[----:B-1----:R-:W-:Y:S02]  /*1810*/  HADD2.F32 R15, -RZ, R22.H0_H0 ;  /* 0x20000016ff0f7230 */ /* 0x002fe40000004100 */
[C---:B------:R-:W-:Y:S01]  /*1820*/  FFMA.FTZ R11, R12.reuse, R31, R11 ;  /* 0x0000001f0c0b7223 */ /* 0x040fe2000001000b */
[----:B------:R-:W-:Y:S01]  /*1830*/  FFMA.FTZ R9, R12, R13, R9 ;  /* 0x0000000d0c097223 */ /* 0x000fe20000010009 */
[----:B------:R-:W-:Y:S01]  /*1840*/  FMUL.FTZ R12, R3, R20 ;  /* 0x00000014030c7220 */ /* 0x000fe20000410000 */
[----:B------:R-:W-:Y:S01]  /*1850*/  FADD.FTZ R15, -R6, R15 ;  /* 0x0000000f060f7221 */ /* 0x000fe20000010100 */
[----:B------:R-:W-:-:S02]  /*1860*/  HADD2.F32 R16, -RZ, R21.H0_H0 ;  /* 0x20000015ff107230 */ /* 0x000fc40000004100 */
[----:B------:R-:W-:Y:S01]  /*1870*/  FADD.FTZ R13, -R4, R10 ;  /* 0x0000000a040d7221 */ /* 0x000fe20000010100 */
[----:B------:R-:W-:Y:S01]  /*1880*/  STL [R1+0x8], R20 ;  /* 0x0000081401007387 */ /* 0x000fe20000100800 */
[----:B------:R-:W-:Y:S01]  /*1890*/  FMUL.FTZ R15, R7, R15 ;  /* 0x0000000f070f7220 */ /* 0x000fe20000410000 */
[----:B------:R-:W-:Y:S01]  /*18a0*/  FFMA.FTZ R8, R17, R12, R8 ;  /* 0x0000000c11087223 */ /* 0x000fe20000010008 */
[-C--:B------:R-:W-:Y:S01]  /*18b0*/  FMUL.FTZ R10, R2, R16.reuse ;  /* 0x00000010020a7220 */ /* 0x080fe20000410000 */
[----:B------:R0:W-:Y:S01]  /*18c0*/  STL [R1+0xa4], R17 ;  /* 0x0000a41101007387 */ /* 0x0001e20000100800 */
[----:B------:R-:W-:Y:S01]  /*18d0*/  FMUL.FTZ R12, R5, R13 ;  /* 0x0000000d050c7220 */ /* 0x000fe20000410000 */
[----:B------:R-:W-:Y:S02]  /*18e0*/  HADD2.F32 R19, -RZ, R19.H1_H1 ;  /* 0x30000013ff137230 */ /* 0x000fe40000004100 */
[----:B------:R-:W-:Y:S01]  /*18f0*/  STL [R1+0x3c], R16 ;  /* 0x00003c1001007387 */ /* 0x000fe20000100800 */
[----:B------:R-:W-:-:S03]  /*1900*/  FFMA.FTZ R14, R12, R16, R14 ;  /* 0x000000100c0e7223 */ /* 0x000fc6000001000e */
[----:B------:R1:W-:Y:S01]  /*1910*/  STL [R1+0x11c], R13 ;  /* 0x00011c0d01007387 */ /* 0x0003e20000100800 */
[----:B------:R-:W-:Y:S01]  /*1920*/  FFMA.FTZ R9, R12, R10, R9 ;  /* 0x0000000a0c097223 */ /* 0x000fe20000010009 */
[----:B------:R-:W-:Y:S02]  /*1930*/  HADD2.F32 R18, -RZ, R21.H1_H1 ;  /* 0x30000015ff127230 */ /* 0x000fe40000004100 */
[----:B------:R-:W-:Y:S01]  /*1940*/  STL [R1+0xa0], R15 ;  /* 0x0000a00f01007387 */ /* 0x000fe20000100800 */
[----:B------:R-:W-:-:S03]  /*1950*/  FADD.FTZ R12, -R4, R19 ;  /* 0x00000013040c7221 */ /* 0x000fc60000010100 */
[----:B0-----:R-:W2:Y:S04]  /*1960*/  LDL R17, [R1+0x44] ;  /* 0x0000440001117983 */ /* 0x001ea80000100800 */
[----:B------:R-:W-:Y:S04]  /*1970*/  STL [R1+0x34], R18 ;  /* 0x0000341201007387 */ /* 0x000fe80000100800 */
[----:B------:R0:W-:Y:S04]  /*1980*/  STL [R1+0x114], R12 ;  /* 0x0001140c01007387 */ /* 0x0001e80000100800 */
[----:B------:R-:W3:Y:S01]  /*1990*/  LDL.LU R21, [R1] ;  /* 0x0000000001157983 */ /* 0x000ee20000300800 */
[----:B------:R-:W-:-:S02]  /*19a0*/  HADD2.F32 R35, -RZ, R24.H0_H0 ;  /* 0x20000018ff237230 */ /* 0x000fc40000004100 */
[----:B------:R-:W-:Y:S02]  /*19b0*/  HADD2.F32 R22, -RZ, R22.H1_H1 ;  /* 0x30000016ff167230 */ /* 0x000fe40000004100 */
[----:B------:R-:W-:Y:S02]  /*19c0*/  HADD2.F32 R24, -RZ, R24.H1_H1 ;  /* 0x30000018ff187230 */ /* 0x000fe40000004100 */
[----:B-1----:R-:W-:Y:S01]  /*19d0*/  FMUL.FTZ R13, R0, R35 ;  /* 0x00000023000d7220 */ /* 0x002fe20000410000 */
[----:B------:R-:W-:-:S03]  /*19e0*/  FADD.FTZ R22, -R6, R22 ;  /* 0x0000001606167221 */ /* 0x000fc60000010100 */
[----:B------:R-:W-:Y:S01]  /*19f0*/  FFMA.FTZ R8, R15, R13, R8 ;  /* 0x0000000d0f087223 */ /* 0x000fe20000010008 */
[----:B------:R-:W-:Y:S01]  /*1a00*/  FMUL.FTZ R13, R5, R12 ;  /* 0x0000000c050d7220 */ /* 0x000fe20000410000 */
[----:B------:R-:W-:Y:S02]  /*1a10*/  HADD2.F32 R10, -RZ, R26.H0_H0 ;  /* 0x2000001aff0a7230 */ /* 0x000fe40000004100 */
[----:B0-----:R-:W-:Y:S01]  /*1a20*/  FMUL.FTZ R12, R3, R24 ;  /* 0x00000018030c7220 */ /* 0x001fe20000410000 */
[----:B------:R-:W-:Y:S01]  /*1a30*/  FMUL.FTZ R16, R7, R22 ;  /* 0x0000001607107220 */ /* 0x000fe20000410000 */
[----:B------:R-:W-:Y:S01]  /*1a40*/  FMUL.FTZ R15, R34, R18 ;  /* 0x00000012220f7220 */ /* 0x000fe20000410000 */
[----:B------:R-:W-:Y:S02]  /*1a50*/  HADD2.F32 R22, -RZ, R28.H0_H0 ;  /* 0x2000001cff167230 */ /* 0x000fe40000004100 */
[----:B------:R-:W-:Y:S01]  /*1a60*/  FFMA.FTZ R8, R16, R12, R8 ;  /* 0x0000000c10087223 */ /* 0x000fe20000010008 */
[----:B------:R-:W-:Y:S01]  /*1a70*/  FADD.FTZ R12, -R6, R10 ;  /* 0x0000000a060c7221 */ /* 0x000fe20000010100 */
[----:B------:R-:W-:-:S02]  /*1a80*/  HADD2.F32 R10, -RZ, R23.H0_H0 ;  /* 0x20000017ff0a7230 */ /* 0x000fc40000004100 */
[C---:B------:R-:W-:Y:S01]  /*1a90*/  FFMA.FTZ R11, R13.reuse, R18, R11 ;  /* 0x000000120d0b7223 */ /* 0x040fe2000001000b */
[----:B------:R-:W-:Y:S01]  /*1aa0*/  FFMA.FTZ R9, R13, R15, R9 ;  /* 0x0000000f0d097223 */ /* 0x000fe20000010009 */
[----:B------:R0:W-:Y:S01]  /*1ab0*/  STL [R1+0x9c], R16 ;  /* 0x00009c1001007387 */ /* 0x0001e20000100800 */
[----:B------:R-:W-:Y:S02]  /*1ac0*/  HADD2.F32 R26, -RZ, R26.H1_H1 ;  /* 0x3000001aff1a7230 */ /* 0x000fe40000004100 */
[----:B------:R-:W-:Y:S01]  /*1ad0*/  FMUL.FTZ R13, R0, R22 ;  /* 0x00000016000d7220 */ /* 0x000fe20000410000 */
[----:B------:R-:W-:Y:S02]  /*1ae0*/  HADD2.F32 R19, -RZ, R25.H0_H0 ;  /* 0x20000019ff137230 */ /* 0x000fe40000004100 */
[----:B------:R-:W-:Y:S01]  /*1af0*/  FADD.FTZ R15, -R4, R10 ;  /* 0x0000000a040f7221 */ /* 0x000fe20000010100 */
[----:B------:R-:W-:Y:S02]  /*1b00*/  HADD2.F32 R28, -RZ, R28.H1_H1 ;  /* 0x3000001cff1c7230 */ /* 0x000fe40000004100 */
[----:B------:R-:W-:Y:S01]  /*1b10*/  FADD.FTZ R26, -R6, R26 ;  /* 0x0000001a061a7221 */ /* 0x000fe20000010100 */
[----:B0-----:R-:W-:Y:S01]  /*1b20*/  FMUL.FTZ R16, R7, R12 ;  /* 0x0000000c07107220 */ /* 0x001fe20000410000 */
[----:B------:R-:W-:-:S03]  /*1b30*/  FMUL.FTZ R10, R2, R19 ;  /* 0x00000013020a7220 */ /* 0x000fc60000410000 */
[----:B------:R-:W-:Y:S01]  /*1b40*/  FFMA.FTZ R13, R16, R13, R8 ;  /* 0x0000000d100d7223 */ /* 0x000fe20000010008 */
[----:B------:R0:W-:Y:S01]  /*1b50*/  STL [R1+0x98], R16 ;  /* 0x0000981001007387 */ /* 0x0001e20000100800 */
[----:B------:R-:W-:Y:S01]  /*1b60*/  FFMA.FTZ R8, R0, R36, RZ ;  /* 0x0000002400087223 */ /* 0x000fe200000100ff */
[----:B------:R-:W-:Y:S02]  /*1b70*/  FMUL.FTZ R18, R7, R26 ;  /* 0x0000001a07127220 */ /* 0x000fe40000410000 */
[----:B------:R-:W-:Y:S04]  /*1b80*/  STL [R1+0x24], R19 ;  /* 0x0000241301007387 */ /* 0x000fe80000100800 */
[----:B------:R1:W-:Y:S01]  /*1b90*/  STL [R1+0x110], R15 ;  /* 0x0001100f01007387 */ /* 0x0003e20000100800 */
[----:B0-----:R-:W-:-:S03]  /*1ba0*/  FMUL.FTZ R16, R5, R15 ;  /* 0x0000000f05107220 */ /* 0x001fc60000410000 */
[----:B------:R-:W4:Y:S01]  /*1bb0*/  LDL.LU R36, [R1+0x1c8] ;  /* 0x0001c80001247983 */ /* 0x000f220000300800 */
[C---:B------:R-:W-:Y:S01]  /*1bc0*/  FFMA.FTZ R12, R16.reuse, R19, R14 ;  /* 0x00000013100c7223 */ /* 0x040fe2000001000e */
[----:B------:R-:W-:Y:S01]  /*1bd0*/  FFMA.FTZ R10, R16, R10, R9 ;  /* 0x0000000a100a7223 */ /* 0x000fe20000010009 */
[----:B-1----:R-:W-:Y:S01]  /*1be0*/  FMUL.FTZ R15, R3, R28 ;  /* 0x0000001c030f7220 */ /* 0x002fe20000410000 */
[----:B------:R-:W-:Y:S01]  /*1bf0*/  HADD2.F32 R19, -RZ, R25.H1_H1 ;  /* 0x30000019ff137230 */ /* 0x000fe20000004100 */
[----:B------:R-:W-:Y:S02]  /*1c00*/  STL [R1+0x94], R18 ;  /* 0x0000941201007387 */ /* 0x000fe40000100800 */
[----:B------:R-:W-:Y:S02]  /*1c10*/  FFMA.FTZ R9, R18, R15, R13 ;  /* 0x0000000f12097223 */ /* 0x000fe4000001000d */
[----:B------:R0:W-:Y:S01]  /*1c20*/  STL [R1+0x154], R18 ;  /* 0x0001541201007387 */ /* 0x0001e20000100800 */
[----:B------:R-:W-:-:S05]  /*1c30*/  HADD2.F32 R23, -RZ, R23.H1_H1 ;  /* 0x30000017ff177230 */ /* 0x000fca0000004100 */
[----:B------:R-:W-:Y:S01]  /*1c40*/  FADD.FTZ R14, -R4, R23 ;  /* 0x00000017040e7221 */ /* 0x000fe20000010100 */
[----:B--2---:R-:W-:-:S04]  /*1c50*/  FFMA.FTZ R8, R3, R17, R8 ;  /* 0x0000001103087223 */ /* 0x004fc80000010008 */
[----:B------:R-:W-:Y:S02]  /*1c60*/  FFMA.FTZ R15, R0, R29, R8 ;  /* 0x0000001d000f7223 */ /* 0x000fe40000010008 */
[----:B------:R-:W2:Y:S02]  /*1c70*/  LDL.LU R29, [R1+0x1c4] ;  /* 0x0001c400011d7983 */ /* 0x000ea40000300800 */
[----:B------:R-:W-:Y:S02]  /*1c80*/  FFMA.FTZ R15, R3, R27, R15 ;  /* 0x0000001b030f7223 */ /* 0x000fe4000001000f */
[----:B------:R-:W-:Y:S01]  /*1c90*/  STL [R1+0x1c], R19 ;  /* 0x00001c1301007387 */ /* 0x000fe20000100800 */
[----:B---3--:R-:W-:-:S03]  /*1ca0*/  HADD2.F32 R13, -RZ, R21.H0_H0 ;  /* 0x20000015ff0d7230 */ /* 0x008fc60000004100 */
[----:B------:R-:W3:Y:S01]  /*1cb0*/  LDL.LU R27, [R1+0x1c0] ;  /* 0x0001c000011b7983 */ /* 0x000ee20000300800 */
[----:B------:R-:W-:Y:S01]  /*1cc0*/  FFMA.FTZ R15, R0, R37, R15 ;  /* 0x00000025000f7223 */ /* 0x000fe2000001000f */
[----:B------:R-:W-:Y:S02]  /*1cd0*/  FADD.FTZ R13, -R6, R13 ;  /* 0x0000000d060d7221 */ /* 0x000fe40000010100 */
[----:B------:R1:W-:Y:S01]  /*1ce0*/  STL [R1+0x10c], R14 ;  /* 0x00010c0e01007387 */ /* 0x0003e20000100800 */
[----:B------:R-:W-:Y:S01]  /*1cf0*/  FFMA.FTZ R15, R3, R32, R15 ;  /* 0x00000020030f7223 */ /* 0x000fe2000001000f */
[----:B0-----:R-:W-:Y:S02]  /*1d00*/  FMUL.FTZ R18, R7, R13 ;  /* 0x0000000d07127220 */ /* 0x001fe40000410000 */
[----:B------:R-:W3:Y:S01]  /*1d10*/  LDL.LU R37, [R1+0x1bc] ;  /* 0x0001bc0001257983 */ /* 0x000ee20000300800 */
[----:B------:R-:W-:-:S03]  /*1d20*/  FFMA.FTZ R15, R0, R30, R15 ;  /* 0x0000001e000f7223 */ /* 0x000fc6000001000f */
[----:B------:R-:W3:Y:S04]  /*1d30*/  LDL.LU R32, [R1+0x1b8] ;  /* 0x0001b80001207983 */ /* 0x000ee80000300800 */
[----:B------:R2:W-:Y:S04]  /*1d40*/  STL [R1+0x7c], R18 ;  /* 0x00007c1201007387 */ /* 0x0005e80000100800 */
[----:B------:R-:W3:Y:S01]  /*1d50*/  LDL.LU R30, [R1+0x1b4] ;  /* 0x0001b400011e7983 */ /* 0x000ee20000300800 */
[----:B------:R-:W-:Y:S01]  /*1d60*/  FMUL.FTZ R17, R5, R14 ;  /* 0x0000000e05117220 */ /* 0x000fe20000410000 */
[----:B------:R-:W-:-:S03]  /*1d70*/  FMUL.FTZ R16, R34, R19 ;  /* 0x0000001322107220 */ /* 0x000fc60000410000 */
[C---:B------:R-:W-:Y:S01]  /*1d80*/  FFMA.FTZ R13, R17.reuse, R19, R11 ;  /* 0x00000013110d7223 */ /* 0x040fe2000001000b */
[----:B------:R-:W-:Y:S01]  /*1d90*/  FFMA.FTZ R10, R17, R16, R10 ;  /* 0x00000010110a7223 */ /* 0x000fe2000001000a */
[----:B------:R-:W-:Y:S02]  /*1da0*/  HADD2.F32 R17, -RZ, R21.H1_H1 ;  /* 0x30000015ff117230 */ /* 0x000fe40000004100 */
[----:B------:R-:W-:-:S03]  /*1db0*/  FFMA.FTZ R16, R3, R20, R15 ;  /* 0x0000001403107223 */ /* 0x000fc6000001000f */
[----:B------:R-:W-:Y:S01]  /*1dc0*/  FADD.FTZ R17, -R6, R17 ;  /* 0x0000001106117221 */ /* 0x000fe20000010100 */
[----:B----4-:R-:W-:-:S05]  /*1dd0*/  HADD2.F32 R8, -RZ, R36.H0_H0 ;  /* 0x20000024ff087230 */ /* 0x010fca0000004100 */
[----:B-1----:R-:W-:-:S04]  /*1de0*/  FMUL.FTZ R14, R0, R8 ;  /* 0x00000008000e7220 */ /* 0x002fc80000410000 */
[----:B------:R-:W-:Y:S01]  /*1df0*/  FFMA.FTZ R9, R18, R14, R9 ;  /* 0x0000000e12097223 */ /* 0x000fe20000010009 */
[----:B------:R-:W-:Y:S02]  /*1e00*/  HADD2.F32 R36, -RZ, R36.H1_H1 ;  /* 0x30000024ff247230 */ /* 0x000fe40000004100 */
[----:B------:R-:W-:Y:S01]  /*1e10*/  FFMA.FTZ R16, R0, R35, R16 ;  /* 0x0000002300107223 */ /* 0x000fe20000010010 */
[----:B------:R-:W-:-:S03]  /*1e20*/  FMUL.FTZ R26, R7, R17 ;  /* 0x00000011071a7220 */ /* 0x000fc60000410000 */
[----:B------:R-:W-:-:S04]  /*1e30*/  FFMA.FTZ R16, R3, R24, R16 ;  /* 0x0000001803107223 */ /* 0x000fc80000010010 */
[----:B------:R-:W-:-:S04]  /*1e40*/  FFMA.FTZ R16, R0, R22, R16 ;  /* 0x0000001600107223 */ /* 0x000fc80000010010 */
[----:B------:R-:W-:-:S04]  /*1e50*/  FFMA.FTZ R16, R3, R28, R16 ;  /* 0x0000001c03107223 */ /* 0x000fc80000010010 */
[----:B------:R-:W-:-:S04]  /*1e60*/  FFMA.FTZ R16, R0, R8, R16 ;  /* 0x0000000800107223 */ /* 0x000fc80000010010 */
[----:B------:R-:W-:Y:S01]  /*1e70*/  FFMA.FTZ R16, R3, R36, R16 ;  /* 0x0000002403107223 */ /* 0x000fe20000010010 */
[----:B--2---:R-:W-:Y:S02]  /*1e80*/  HADD2.F32 R18, -RZ, R29.H0_H0 ;  /* 0x2000001dff127230 */ /* 0x004fe40000004100 */
[----:B---3--:R-:W-:-:S03]  /*1e90*/  HADD2.F32 R11, -RZ, R27.H0_H0 ;  /* 0x2000001bff0b7230 */ /* 0x008fc60000004100 */
[----:B------:R-:W-:Y:S02]  /*1ea0*/  FMUL.FTZ R14, R2, R18 ;  /* 0x00000012020e7220 */ /* 0x000fe40000410000 */
[----:B------:R-:W-:Y:S01]  /*1eb0*/  FADD.FTZ R11, -R4, R11 ;  /* 0x0000000b040b7221 */ /* 0x000fe20000010100 */
[----:B------:R-:W-:Y:S03]  /*1ec0*/  STL [R1+0x20], R18 ;  /* 0x0000201201007387 */ /* 0x000fe60000100800 */
[----:B------:R-:W-:Y:S01]  /*1ed0*/  FMUL.FTZ R15, R5, R11 ;  /* 0x0000000b050f7220 */ /* 0x000fe20000410000 */
[----:B------:R0:W-:Y:S03]  /*1ee0*/  STL [R1+0x108], R11 ;  /* 0x0001080b01007387 */ /* 0x0001e60000100800 */
[C---:B------:R-:W-:Y:S01]  /*1ef0*/  FFMA.FTZ R14, R15.reuse, R14, R10 ;  /* 0x0000000e0f0e7223 */ /* 0x040fe2000001000a */
[----:B------:R-:W-:Y:S01]  /*1f00*/  FFMA.FTZ R12, R15, R18, R12 ;  /* 0x000000120f0c7223 */ /* 0x000fe2000001000c */
[----:B------:R1:W-:Y:S04]  /*1f10*/  STL [R1+0x170], R35 ;  /* 0x0001702301007387 */ /* 0x0003e80000100800 */
[----:B------:R-:W2:Y:S01]  /*1f20*/  LDL.LU R20, [R1+0x4] ;  /* 0x0000040001147983 */ /* 0x000ea20000300800 */
[----:B0-----:R-:W-:Y:S01]  /*1f30*/  FMUL.FTZ R11, R3, R36 ;  /* 0x00000024030b7220 */ /* 0x001fe20000410000 */
[----:B------:R-:W-:-:S02]  /*1f40*/  HADD2.F32 R10, -RZ, R30.H0_H0 ;  /* 0x2000001eff0a7230 */ /* 0x000fc40000004100 */
[----:B------:R-:W3:Y:S01]  /*1f50*/  LDL R17, [R1+0x54] ;  /* 0x0000540001117983 */ /* 0x000ee20000100800 */
[----:B------:R-:W-:Y:S01]  /*1f60*/  FFMA.FTZ R11, R26, R11, R9 ;  /* 0x0000000b1a0b7223 */ /* 0x000fe20000010009 */
[----:B------:R-:W-:Y:S02]  /*1f70*/  HADD2.F32 R9, -RZ, R32.H0_H0 ;  /* 0x20000020ff097230 */ /* 0x000fe40000004100 */
[----:B------:R-:W-:Y:S01]  /*1f80*/  FADD.FTZ R10, -R6, R10 ;  /* 0x0000000a060a7221 */ /* 0x000fe20000010100 */
[----:B-1----:R-:W4:Y:S04]  /*1f90*/  LDL R35, [R1+0x1c] ;  /* 0x00001c0001237983 */ /* 0x002f280000100800 */
[----:B------:R-:W-:Y:S01]  /*1fa0*/  STL [R1+0x158], R12 ;  /* 0x0001580c01007387 */ /* 0x000fe20000100800 */
[----:B------:R-:W-:-:S03]  /*1fb0*/  FMUL.FTZ R25, R7, R10 ;  /* 0x0000000a07197220 */ /* 0x000fc60000410000 */
[----:B------:R0:W-:Y:S01]  /*1fc0*/  STL [R1+0x174], R24 ;  /* 0x0001741801007387 */ /* 0x0001e20000100800 */
[----:B------:R-:W-:-:S03]  /*1fd0*/  FMUL.FTZ R15, R0, R9 ;  /* 0x00000009000f7220 */ /* 0x000fc60000410000 */
[----:B0-----:R-:W4:Y:S04]  /*1fe0*/  LDL R24, [R1+0x24] ;  /* 0x0000240001187983 */ /* 0x001f280000100800 */
[----:B------:R0:W-:Y:S01]  /*1ff0*/  STL [R1+0x15c], R26 ;  /* 0x00015c1a01007387 */ /* 0x0001e20000100800 */
[----:B------:R-:W-:-:S03]  /*2000*/  FFMA.FTZ R11, R25, R15, R11 ;  /* 0x0000000f190b7223 */ /* 0x000fc6000001000b */
[----:B0-----:R-:W4:Y:S04]  /*2010*/  LDL R26, [R1+0x20] ;  /* 0x00002000011a7983 */ /* 0x001f280000100800 */
[----:B------:R-:W-:Y:S04]  /*2020*/  STL [R1+0x160], R22 ;  /* 0x0001601601007387 */ /* 0x000fe80000100800 */
[----:B------:R0:W-:Y:S04]  /*2030*/  STL [R1+0x164], R28 ;  /* 0x0001641c01007387 */ /* 0x0001e80000100800 */
[----:B0-----:R-:W2:Y:S04]  /*2040*/  LDL R28, [R1+0x48] ;  /* 0x00004800011c7983 */ /* 0x001ea80000100800 */
[----:B------:R-:W-:Y:S04]  /*2050*/  STL [R1+0x168], R8 ;  /* 0x0001680801007387 */ /* 0x000fe80000100800 */
[----:B------:R0:W-:Y:S04]  /*2060*/  STL [R1+0x16c], R25 ;  /* 0x00016c1901007387 */ /* 0x0001e80000100800 */
[----:B0-----:R-:W4:Y:S04]  /*2070*/  LDL.LU R25, [R1+0x2c] ;  /* 0x00002c0001197983 */ /* 0x001f280000300800 */
[----:B------:R0:W-:Y:S04]  /*2080*/  STL [R1+0x178], R36 ;  /* 0x0001782401007387 */ /* 0x0001e80000100800 */
[----:B0-----:R-:W3:Y:S01]  /*2090*/  LDL R36, [R1+0x5c] ;  /* 0x00005c0001247983 */ /* 0x001ee20000100800 */
[----:B------:R-:W-:-:S02]  /*20a0*/  HADD2.F32 R30, -RZ, R30.H1_H1 ;  /* 0x3000001eff1e7230 */ /* 0x000fc40000004100 */
[----:B------:R-:W-:-:S03]  /*20b0*/  HADD2.F32 R32, -RZ, R32.H1_H1 ;  /* 0x30000020ff207230 */ /* 0x000fc60000004100 */
[----:B------:R-:W-:Y:S01]  /*20c0*/  FADD.FTZ R30, -R6, R30 ;  /* 0x0000001e061e7221 */ /* 0x000fe20000010100 */
[----:B------:R-:W-:Y:S01]  /*20d0*/  STL [R1+0x150], R7 ;  /* 0x0001500701007387 */ /* 0x000fe20000100800 */
[----:B------:R-:W-:Y:S02]  /*20e0*/  FMUL.FTZ R10, R3, R32 ;  /* 0x00000020030a7220 */ /* 0x000fe40000410000 */
[----:B------:R-:W-:Y:S01]  /*20f0*/  FMUL.FTZ R30, R7, R30 ;  /* 0x0000001e071e7220 */ /* 0x000fe20000410000 */
[----:B------:R-:W-:Y:S01]  /*2100*/  FFMA.FTZ R16, R0, R9, R16 ;  /* 0x0000000900107223 */ /* 0x000fe20000010010 */
[----:B------:R-:W-:Y:S02]  /*2110*/  STL [R1+0x180], R0 ;  /* 0x0001800001007387 */ /* 0x000fe40000100800 */
[----:B------:R-:W-:Y:S02]  /*2120*/  FFMA.FTZ R11, R30, R10, R11 ;  /* 0x0000000a1e0b7223 */ /* 0x000fe4000001000b */
[----:B------:R-:W-:Y:S01]  /*2130*/  STL [R1+0x17c], R9 ;  /* 0x00017c0901007387 */ /* 0x000fe20000100800 */
[----:B------:R-:W-:Y:S01]  /*2140*/  FFMA.FTZ R10, R3, R32, R16 ;  /* 0x00000020030a7223 */ /* 0x000fe20000010010 */
[----:B------:R-:W-:-:S02]  /*2150*/  HADD2.F32 R12, -RZ, R29.H1_H1 ;  /* 0x3000001dff0c7230 */ /* 0x000fc40000004100 */
[----:B--2---:R-:W-:-:S04]  /*2160*/  FFMA.FTZ R6, R2, R28, RZ ;  /* 0x0000001c02067223 */ /* 0x004fc800000100ff */
[----:B---3--:R-:W-:-:S04]  /*2170*/  FFMA.FTZ R6, R34, R36, R6 ;  /* 0x0000002422067223 */ /* 0x008fc80000010006 */
[----:B------:R-:W-:Y:S02]  /*2180*/  FFMA.FTZ R6, R2, R37, R6 ;  /* 0x0000002502067223 */ /* 0x000fe40000010006 */
[----:B------:R-:W2:Y:S04]  /*2190*/  LDL.LU R37, [R1+0x1b0] ;  /* 0x0001b00001257983 */ /* 0x000ea80000300800 */
[----:B------:R-:W-:Y:S04]  /*21a0*/  STL [R1+0x184], R30 ;  /* 0x0001841e01007387 */ /* 0x000fe80000100800 */
[----:B------:R0:W-:Y:S01]  /*21b0*/  STL [R1+0x18c], R3 ;  /* 0x00018c0301007387 */ /* 0x0001e20000100800 */
[----:B------:R-:W-:-:S03]  /*21c0*/  FFMA.FTZ R6, R34, R17, R6 ;  /* 0x0000001122067223 */ /* 0x000fc60000010006 */
[----:B0-----:R-:W3:Y:S04]  /*21d0*/  LDL R3, [R1+0x3c] ;  /* 0x00003c0001037983 */ /* 0x001ee80000100800 */
[----:B------:R0:W-:Y:S04]  /*21e0*/  STL [R1+0x188], R32 ;  /* 0x0001882001007387 */ /* 0x0001e80000100800 */
[----:B----4-:R1:W-:Y:S04]  /*21f0*/  STS.64 [R25], R10 ;  /* 0x0000000a19007388 */ /* 0x0103e80000000a00 */
[----:B0-----:R-:W4:Y:S04]  /*2200*/  LDL R32, [R1+0x34] ;  /* 0x0000340001207983 */ /* 0x001f280000100800 */
[----:B------:R-:W-:Y:S01]  /*2210*/  STL [R1+0x1a4], R17 ;  /* 0x0001a41101007387 */ /* 0x000fe20000100800 */
[----:B-1----:R-:W-:-:S03]  /*2220*/  FFMA.FTZ R10, R2, R33, R6 ;  /* 0x00000021020a7223 */ /* 0x002fc60000010006 */
[----:B------:R-:W4:Y:S01]  /*2230*/  LDL.LU R33, [R1+0x1ac] ;  /* 0x0001ac0001217983 */ /* 0x000f220000300800 */
[----:B------:R-:W-:-:S03]  /*2240*/  FFMA.FTZ R11, R34, R31, R10 ;  /* 0x0000001f220b7223 */ /* 0x000fc6000001000a */
[----:B------:R-:W-:Y:S04]  /*2250*/  STL [R1+0x14], R12 ;  /* 0x0000140c01007387 */ /* 0x000fe80000100800 */
[----:B------:R-:W4:Y:S01]  /*2260*/  LDL.LU R31, [R1+0x1a8] ;  /* 0x0001a800011f7983 */ /* 0x000f220000300800 */
[----:B------:R-:W-:Y:S02]  /*2270*/  HADD2.F32 R27, -RZ, R27.H1_H1 ;  /* 0x3000001bff1b7230 */ /* 0x000fe40000004100 */
[----:B------:R-:W-:-:S03]  /*2280*/  HADD2.F32 R15, -RZ, R20.H0_H0 ;  /* 0x20000014ff0f7230 */ /* 0x000fc60000004100 */
[----:B------:R-:W-:Y:S01]  /*2290*/  FADD.FTZ R0, -R4, R27 ;  /* 0x0000001b04007221 */ /* 0x000fe20000010100 */
[----:B------:R-:W-:Y:S01]  /*22a0*/  FMUL.FTZ R6, R34, R12 ;  /* 0x0000000c22067220 */ /* 0x000fe20000410000 */
[----:B------:R-:W-:Y:S02]  /*22b0*/  FADD.FTZ R15, -R4, R15 ;  /* 0x0000000f040f7221 */ /* 0x000fe40000010100 */
[----:B------:R-:W-:Y:S02]  /*22c0*/  FMUL.FTZ R10, R5, R0 ;  /* 0x00000000050a7220 */ /* 0x000fe40000410000 */
[----:B------:R-:W-:Y:S02]  /*22d0*/  FMUL.FTZ R29, R15, R5 ;  /* 0x000000050f1d7220 */ /* 0x000fe40000410000 */
[C---:B------:R-:W-:Y:S01]  /*22e0*/  FFMA.FTZ R6, R10.reuse, R6, R14 ;  /* 0x000000060a067223 */ /* 0x040fe2000001000e */
[----:B------:R-:W-:Y:S01]  /*22f0*/  FFMA.FTZ R13, R10, R12, R13 ;  /* 0x0000000c0a0d7223 */ /* 0x000fe2000001000d */
[----:B------:R-:W-:-:S05]  /*2300*/  HADD2.F32 R10, -RZ, R20.H1_H1 ;  /* 0x30000014ff0a7230 */ /* 0x000fca0000004100 */
[----:B------:R-:W-:Y:S01]  /*2310*/  FADD.FTZ R10, -R4, R10 ;  /* 0x0000000a040a7221 */ /* 0x000fe20000010100 */
[----:B------:R-:W-:Y:S03]  /*2320*/  STL [R1+0xcc], R0 ;  /* 0x0000cc0001007387 */ /* 0x000fe60000100800 */
[----:B------:R-:W-:Y:S01]  /*2330*/  FMUL.FTZ R21, R10, R5 ;  /* 0x000000050a157220 */ /* 0x000fe20000410000 */
[----:B--2---:R-:W-:-:S05]  /*2340*/  HADD2.F32 R7, -RZ, R37.H0_H0 ;  /* 0x20000025ff077230 */ /* 0x004fca0000004100 */
[----:B------:R-:W-:-:S04]  /*2350*/  FMUL.FTZ R14, R2, R7 ;  /* 0x00000007020e7220 */ /* 0x000fc80000410000 */
[----:B------:R-:W-:Y:S01]  /*2360*/  FFMA.FTZ R6, R29, R14, R6 ;  /* 0x0000000e1d067223 */ /* 0x000fe20000010006 */
[----:B---3--:R-:W-:-:S04]  /*2370*/  FFMA.FTZ R11, R2, R3, R11 ;  /* 0x00000003020b7223 */ /* 0x008fc8000001000b */
[----:B----4-:R-:W-:-:S04]  /*2380*/  FFMA.FTZ R11, R34, R32, R11 ;  /* 0x00000020220b7223 */ /* 0x010fc8000001000b */
[----:B------:R-:W-:-:S04]  /*2390*/  FFMA.FTZ R14, R2, R24, R11 ;  /* 0x00000018020e7223 */ /* 0x000fc8000001000b */
[----:B------:R-:W-:Y:S01]  /*23a0*/  FFMA.FTZ R14, R34, R35, R14 ;  /* 0x00000023220e7223 */ /* 0x000fe2000001000e */
[----:B------:R-:W-:-:S03]  /*23b0*/  HADD2.F32 R27, -RZ, R37.H1_H1 ;  /* 0x30000025ff1b7230 */ /* 0x000fc60000004100 */
[----:B------:R-:W-:Y:S01]  /*23c0*/  FFMA.FTZ R14, R2, R26, R14 ;  /* 0x0000001a020e7223 */ /* 0x000fe2000001000e */
[--C-:B------:R-:W-:Y:S02]  /*23d0*/  HADD2.F32 R11, -RZ, R31.reuse.H0_H0 ;  /* 0x2000001fff0b7230 */ /* 0x100fe40000004100 */
[----:B------:R-:W-:Y:S02]  /*23e0*/  HADD2.F32 R31, -RZ, R31.H1_H1 ;  /* 0x3000001fff1f7230 */ /* 0x000fe40000004100 */
[----:B------:R-:W-:Y:S01]  /*23f0*/  FFMA.FTZ R14, R34, R12, R14 ;  /* 0x0000000c220e7223 */ /* 0x000fe2000001000e */
[--C-:B------:R-:W-:Y:S02]  /*2400*/  HADD2.F32 R23, -RZ, R33.reuse.H0_H0 ;  /* 0x20000021ff177230 */ /* 0x100fe40000004100 */
[C---:B------:R-:W-:Y:S01]  /*2410*/  FADD.FTZ R11, -R4.reuse, R11 ;  /* 0x0000000b040b7221 */ /* 0x040fe20000010100 */
[----:B------:R-:W-:Y:S01]  /*2420*/  FADD.FTZ R31, -R4, R31 ;  /* 0x0000001f041f7221 */ /* 0x000fe20000010100 */
[----:B------:R-:W-:Y:S01]  /*2430*/  FMUL.FTZ R4, R34, R27 ;  /* 0x0000001b22047220 */ /* 0x000fe20000410000 */
[----:B------:R-:W-:Y:S01]  /*2440*/  FFMA.FTZ R14, R2, R7, R14 ;  /* 0x00000007020e7223 */ /* 0x000fe2000001000e */
[----:B------:R0:W-:Y:S01]  /*2450*/  STL [R1+0x190], R3 ;  /* 0x0001900301007387 */ /* 0x0001e20000100800 */
[----:B------:R-:W-:-:S02]  /*2460*/  HADD2.F32 R33, -RZ, R33.H1_H1 ;  /* 0x30000021ff217230 */ /* 0x000fc40000004100 */
[----:B------:R-:W-:Y:S01]  /*2470*/  FFMA.FTZ R4, R21, R4, R6 ;  /* 0x0000000415047223 */ /* 0x000fe20000010006 */
[----:B------:R-:W-:Y:S01]  /*2480*/  STL [R1+0x10], R7 ;  /* 0x0000100701007387 */ /* 0x000fe20000100800 */
[----:B------:R-:W-:Y:S01]  /*2490*/  FMUL.FTZ R16, R11, R5 ;  /* 0x000000050b107220 */ /* 0x000fe20000410000 */
[----:B------:R-:W-:Y:S01]  /*24a0*/  FMUL.FTZ R6, R2, R23 ;  /* 0x0000001702067220 */ /* 0x000fe20000410000 */
[----:B------:R-:W-:Y:S01]  /*24b0*/  FFMA.FTZ R14, R34, R27, R14 ;  /* 0x0000001b220e7223 */ /* 0x000fe2000001000e */
[----:B------:R-:W-:Y:S04]  /*24c0*/  STL [R1+0x194], R32 ;  /* 0x0001942001007387 */ /* 0x000fe80000100800 */
[----:B------:R1:W-:Y:S01]  /*24d0*/  STL [R1+0x198], R13 ;  /* 0x0001980d01007387 */ /* 0x0003e20000100800 */
[----:B------:R-:W-:-:S03]  /*24e0*/  FFMA.FTZ R4, R16, R6, R4 ;  /* 0x0000000610047223 */ /* 0x000fc60000010004 */
[----:B------:R-:W-:Y:S01]  /*24f0*/  STL [R1+0x90], R29 ;  /* 0x0000901d01007387 */ /* 0x000fe20000100800 */
[----:B------:R-:W-:Y:S01]  /*2500*/  FMUL.FTZ R19, R31, R5 ;  /* 0x000000051f137220 */ /* 0x000fe20000410000 */
[----:B------:R-:W-:Y:S02]  /*2510*/  FMUL.FTZ R11, R34, R33 ;  /* 0x00000021220b7220 */ /* 0x000fe40000410000 */
[----:B------:R-:W-:Y:S01]  /*2520*/  STL [R1+0x19c], R29 ;  /* 0x00019c1d01007387 */ /* 0x000fe20000100800 */
[----:B------:R-:W-:-:S03]  /*2530*/  FFMA.FTZ R10, R2, R23, R14 ;  /* 0x00000017020a7223 */ /* 0x000fc6000001000e */
[----:B------:R-:W-:Y:S04]  /*2540*/  STL [R1+0x1a0], R24 ;  /* 0x0001a01801007387 */ /* 0x000fe80000100800 */
[----:B0-----:R-:W2:Y:S01]  /*2550*/  LDL.LU R3, [R1+0x74] ;  /* 0x0000740001037983 */ /* 0x001ea20000300800 */
[----:B------:R-:W-:-:S03]  /*2560*/  FFMA.FTZ R11, R19, R11, R4 ;  /* 0x0000000b130b7223 */ /* 0x000fc60000010004 */
[----:B------:R-:W3:Y:S01]  /*2570*/  LDL.LU R0, [R1+0x6c] ;  /* 0x00006c0001007983 */ /* 0x000ee20000300800 */
[----:B------:R-:W-:-:S03]  /*2580*/  FFMA.FTZ R10, R34, R33, R10 ;  /* 0x00000021220a7223 */ /* 0x000fc6000001000a */
[----:B------:R-:W4:Y:S04]  /*2590*/  LDL.LU R8, [R1+0x80] ;  /* 0x0000800001087983 */ /* 0x000f280000300800 */
[----:B------:R-:W4:Y:S04]  /*25a0*/  LDL R22, [R1+0x38] ;  /* 0x0000380001167983 */ /* 0x000f280000100800 */
[----:B------:R-:W4:Y:S04]  /*25b0*/  LDL R20, [R1+0xb4] ;  /* 0x0000b40001147983 */ /* 0x000f280000100800 */
[----:B------:R-:W4:Y:S04]  /*25c0*/  LDL R18, [R1+0xb8] ;  /* 0x0000b80001127983 */ /* 0x000f280000100800 */
[----:B------:R-:W4:Y:S04]  /*25d0*/  LDL R17, [R1+0x58] ;  /* 0x0000580001117983 */ /* 0x000f280000100800 */
[----:B-1----:R-:W4:Y:S04]  /*25e0*/  LDL R13, [R1+0x40] ;  /* 0x00004000010d7983 */ /* 0x002f280000100800 */
[----:B------:R-:W4:Y:S04]  /*25f0*/  LDL R32, [R1+0x30] ;  /* 0x0000300001207983 */ /* 0x000f280000100800 */
[----:B------:R-:W4:Y:S04]  /*2600*/  LDL R30, [R1+0x28] ;  /* 0x00002800011e7983 */ /* 0x000f280000100800 */
[----:B------:R-:W4:Y:S04]  /*2610*/  LDL R9, [R1+0x18] ;  /* 0x0000180001097983 */ /* 0x000f280000100800 */
[----:B------:R-:W-:Y:S04]  /*2620*/  STL [R1+0x4], R27 ;  /* 0x0000041b01007387 */ /* 0x000fe80000100800 */
[----:B------:R-:W-:Y:S04]  /*2630*/  STL [R1+0x78], R21 ;  /* 0x0000781501007387 */ /* 0x000fe80000100800 */
[----:B------:R-:W-:Y:S04]  /*2640*/  STL [R1+0x64], R16 ;  /* 0x0000641001007387 */ /* 0x000fe80000100800 */
[----:B------:R-:W4:Y:S04]  /*2650*/  LDL.LU R6, [R1+0x84] ;  /* 0x0000840001067983 */ /* 0x000f280000300800 */
[----:B------:R-:W4:Y:S04]  /*2660*/  LDL R31, [R1+0x44] ;  /* 0x00004400011f7983 */ /* 0x000f280000100800 */
[----:B------:R-:W-:Y:S04]  /*2670*/  STL [R1+0x60], R19 ;  /* 0x0000601301007387 */ /* 0x000fe80000100800 */
[----:B------:R0:W-:Y:S04]  /*2680*/  STS.64 [R25+0x1680], R10 ;  /* 0x0016800a19007388 */ /* 0x0001e80000000a00 */
[----:B0-----:R-:W4:Y:S04]  /*2690*/  LDL.LU R10, [R1+0x8c] ;  /* 0x00008c00010a7983 */ /* 0x001f280000300800 */
[----:B------:R-:W4:Y:S04]  /*26a0*/  LDL.LU R14, [R1+0x88] ;  /* 0x00008800010e7983 */ /* 0x000f280000300800 */
[----:B------:R-:W4:Y:S04]  /*26b0*/  LDL R24, [R1+0x50] ;  /* 0x0000500001187983 */ /* 0x000f280000100800 */
[----:B------:R-:W4:Y:S04]  /*26c0*/  LDL R29, [R1+0x4c] ;  /* 0x00004c00011d7983 */ /* 0x000f280000100800 */
[----:B------:R-:W4:Y:S04]  /*26d0*/  LDL R37, [R1+0xc0] ;  /* 0x0000c00001257983 */ /* 0x000f280000100800 */
[----:B------:R-:W4:Y:S01]  /*26e0*/  LDL R25, [R1+0xc] ;  /* 0x00000c0001197983 */ /* 0x000f220000100800 */
[----:B--2---:R-:W-:-:S03]  /*26f0*/  FADD.FTZ R15, R28, R3 ;  /* 0x000000031c0f7221 */ /* 0x004fc60000010000 */
[----:B------:R-:W2:Y:S01]  /*2700*/  LDL R3, [R1+0xbc] ;  /* 0x0000bc0001037983 */ /* 0x000ea20000100800 */
[----:B---3--:R-:W-:-:S03]  /*2710*/  FADD.FTZ R4, R36, R0 ;  /* 0x0000000024047221 */ /* 0x008fc60000010000 */
[----:B------:R-:W3:Y:S04]  /*2720*/  LDL R28, [R1+0x8] ;  /* 0x00000800011c7983 */ /* 0x000ee80000100800 */
[----:B------:R-:W3:Y:S04]  /*2730*/  LDL R0, [R1+0xb0] ;  /* 0x0000b00001007983 */ /* 0x000ee80000100800 */
[----:B------:R-:W3:Y:S01]  /*2740*/  LDL R36, [R1+0xac] ;  /* 0x0000ac0001247983 */ /* 0x000ee20000100800 */
[----:B----4-:R-:W-:-:S03]  /*2750*/  FFMA.FTZ R11, R20, R22, R8 ;  /* 0x00000016140b7223 */ /* 0x010fc60000010008 */
[----:B------:R-:W4:Y:S01]  /*2760*/  LDL R8, [R1+0xa8] ;  /* 0x0000a80001087983 */ /* 0x000f220000100800 */
[----:B------:R-:W-:Y:S01]  /*2770*/  FADD.FTZ R15, R15, R17 ;  /* 0x000000110f0f7221 */ /* 0x000fe20000010000 */
[----:B------:R-:W-:Y:S02]  /*2780*/  FADD.FTZ R6, R22, R6 ;  /* 0x0000000616067221 */ /* 0x000fe40000010000 */
[----:B------:R-:W4:Y:S01]  /*2790*/  LDL R22, [R1+0xa4] ;  /* 0x0000a40001167983 */ /* 0x000f220000100800 */
[----:B------:R-:W-:Y:S01]  /*27a0*/  FADD.FTZ R10, R31, R10 ;  /* 0x0000000a1f0a7221 */ /* 0x000fe20000010000 */
[----:B------:R-:W-:Y:S02]  /*27b0*/  FFMA.FTZ R14, R18, R31, R14 ;  /* 0x0000001f120e7223 */ /* 0x000fe4000001000e */
[----:B------:R-:W4:Y:S04]  /*27c0*/  LDL R18, [R1+0xa0] ;  /* 0x0000a00001127983 */ /* 0x000f280000100800 */
[----:B------:R-:W4:Y:S04]  /*27d0*/  LDL R31, [R1+0x9c] ;  /* 0x00009c00011f7983 */ /* 0x000f280000100800 */
[----:B------:R-:W3:Y:S01]  /*27e0*/  LDL.LU R17, [R1+0x1a4] ;  /* 0x0001a40001117983 */ /* 0x000ee20000300800 */
[----:B------:R-:W-:Y:S01]  /*27f0*/  FADD.FTZ R15, R15, R24 ;  /* 0x000000180f0f7221 */ /* 0x000fe20000010000 */
[----:B------:R-:W-:Y:S01]  /*2800*/  FADD.FTZ R6, R6, R13 ;  /* 0x0000000d06067221 */ /* 0x000fe20000010000 */
[----:B------:R-:W-:Y:S01]  /*2810*/  FFMA.FTZ R11, R37, R13, R11 ;  /* 0x0000000d250b7223 */ /* 0x000fe2000001000b */
[----:B------:R-:W-:Y:S01]  /*2820*/  FADD.FTZ R10, R10, R32 ;  /* 0x000000200a0a7221 */ /* 0x000fe20000010000 */
[----:B------:R-:W-:Y:S01]  /*2830*/  UIADD3.X UR5, URZ, UR5, URZ, UP0, !UPT ;  /* 0x000000053f057290 */ /* 0x000fe200087fe43f */
[----:B------:R-:W-:Y:S01]  /*2840*/  BAR.SYNC.DEFER_BLOCKING 0x0 ;  /* 0x0000000000007b1d */ /* 0x000fe20000010000 */
[----:B--2---:R-:W-:Y:S01]  /*2850*/  FFMA.FTZ R14, R3, R32, R14 ;  /* 0x00000020030e7223 */ /* 0x004fe2000001000e */
[----:B---3--:R-:W-:-:S04]  /*2860*/  FADD.FTZ R4, R4, R17 ;  /* 0x0000001104047221 */ /* 0x008fc80000010000 */
[----:B------:R-:W2:Y:S01]  /*2870*/  LDL R17, [R1+0x98] ;  /* 0x0000980001117983 */ /* 0x000ea20000100800 */
[----:B------:R-:W-:-:S03]  /*2880*/  FADD.FTZ R4, R4, R29 ;  /* 0x0000001d04047221 */ /* 0x000fc60000010000 */
[----:B------:R-:W3:Y:S04]  /*2890*/  LDL.LU R24, [R1+0x1a0] ;  /* 0x0001a00001187983 */ /* 0x000ee80000300800 */
[----:B------:R-:W2:Y:S04]  /*28a0*/  LDL.LU R29, [R1+0x19c] ;  /* 0x00019c00011d7983 */ /* 0x000ea80000300800 */
[----:B------:R-:W2:Y:S04]  /*28b0*/  LDL.LU R13, [R1+0x198] ;  /* 0x00019800010d7983 */ /* 0x000ea80000300800 */
[----:B------:R-:W2:Y:S04]  /*28c0*/  LDL R37, [R1+0x7c] ;  /* 0x00007c0001257983 */ /* 0x000ea80000100800 */
[----:B------:R-:W4:Y:S04]  /*28d0*/  LDL.LU R32, [R1+0x194] ;  /* 0x0001940001207983 */ /* 0x000f280000300800 */
[----:B------:R-:W3:Y:S01]  /*28e0*/  LDL.LU R3, [R1+0x190] ;  /* 0x0001900001037983 */ /* 0x000ee20000300800 */
[----:B------:R-:W-:Y:S01]  /*28f0*/  FADD.FTZ R6, R6, R30 ;  /* 0x0000001e06067221 */ /* 0x000fe20000010000 */
[----:B------:R-:W-:Y:S01]  /*2900*/  FFMA.FTZ R11, R0, R30, R11 ;  /* 0x0000001e000b7223 */ /* 0x000fe2000001000b */
[----:B------:R-:W-:Y:S01]  /*2910*/  FADD.FTZ R10, R10, R9 ;  /* 0x000000090a0a7221 */ /* 0x000fe20000010000 */
[----:B------:R-:W-:Y:S01]  /*2920*/  FFMA.FTZ R14, R36, R9, R14 ;  /* 0x00000009240e7223 */ /* 0x000fe2000001000e */
[----:B----4-:R-:W-:Y:S01]  /*2930*/  FADD.FTZ R4, R4, R32 ;  /* 0x0000002004047221 */ /* 0x010fe20000010000 */
[----:B---3--:R-:W-:-:S02]  /*2940*/  FADD.FTZ R15, R15, R3 ;  /* 0x000000030f0f7221 */ /* 0x008fc40000010000 */
[----:B------:R0:W5:Y:S04]  /*2950*/  LDL.LU R3, [R1+0x18c] ;  /* 0x00018c0001037983 */ /* 0x0001680000300800 */
[----:B------:R-:W3:Y:S01]  /*2960*/  LDL.LU R32, [R1+0x188] ;  /* 0x0001880001207983 */ /* 0x000ee20000300800 */
[----:B------:R-:W-:-:S03]  /*2970*/  FADD.FTZ R15, R15, R24 ;  /* 0x000000180f0f7221 */ /* 0x000fc60000010000 */
[----:B------:R-:W4:Y:S01]  /*2980*/  LDL.LU R30, [R1+0x184] ;  /* 0x00018400011e7983 */ /* 0x000f220000300800 */
[----:B------:R-:W-:-:S03]  /*2990*/  FADD.FTZ R4, R4, R35 ;  /* 0x0000002304047221 */ /* 0x000fc60000010000 */
[----:B------:R0:W5:Y:S04]  /*29a0*/  LDL.LU R0, [R1+0x180] ;  /* 0x0001800001007983 */ /* 0x0001680000300800 */
[----:B------:R-:W4:Y:S04]  /*29b0*/  LDL.LU R9, [R1+0x17c] ;  /* 0x00017c0001097983 */ /* 0x000f280000300800 */
[----:B------:R-:W2:Y:S04]  /*29c0*/  LDL.LU R36, [R1+0x178] ;  /* 0x0001780001247983 */ /* 0x000ea80000300800 */
[----:B------:R-:W3:Y:S04]  /*29d0*/  LDL.LU R24, [R1+0x174] ;  /* 0x0001740001187983 */ /* 0x000ee80000300800 */
[----:B------:R-:W4:Y:S01]  /*29e0*/  LDL.LU R35, [R1+0x170] ;  /* 0x0001700001237983 */ /* 0x000f220000300800 */
[----:B------:R-:W-:Y:S01]  /*29f0*/  FADD.FTZ R6, R6, R25 ;  /* 0x0000001906067221 */ /* 0x000fe20000010000 */
[----:B------:R-:W-:Y:S01]  /*2a00*/  FFMA.FTZ R11, R8, R25, R11 ;  /* 0x00000019080b7223 */ /* 0x000fe2000001000b */
[----:B------:R-:W-:Y:S01]  /*2a10*/  FADD.FTZ R10, R10, R28 ;  /* 0x0000001c0a0a7221 */ /* 0x000fe20000010000 */
[----:B------:R-:W2:Y:S01]  /*2a20*/  LDL.LU R25, [R1+0x16c] ;  /* 0x00016c0001197983 */ /* 0x000ea20000300800 */
[----:B------:R-:W-:-:S03]  /*2a30*/  FFMA.FTZ R14, R22, R28, R14 ;  /* 0x0000001c160e7223 */ /* 0x000fc6000001000e */
[----:B------:R-:W2:Y:S04]  /*2a40*/  LDL.LU R8, [R1+0x168] ;  /* 0x0001680001087983 */ /* 0x000ea80000300800 */
[----:B------:R-:W2:Y:S01]  /*2a50*/  LDL.LU R28, [R1+0x164] ;  /* 0x00016400011c7983 */ /* 0x000ea20000300800 */
[----:B------:R-:W-:-:S03]  /*2a60*/  FADD.FTZ R15, R15, R26 ;  /* 0x0000001a0f0f7221 */ /* 0x000fc60000010000 */
[----:B------:R-:W2:Y:S01]  /*2a70*/  LDL.LU R22, [R1+0x160] ;  /* 0x0001600001167983 */ /* 0x000ea20000300800 */
[----:B------:R-:W-:-:S03]  /*2a80*/  FADD.FTZ R4, R4, R12 ;  /* 0x0000000c04047221 */ /* 0x000fc60000010000 */
[----:B------:R-:W2:Y:S04]  /*2a90*/  LDL.LU R26, [R1+0x15c] ;  /* 0x00015c00011a7983 */ /* 0x000ea80000300800 */
[----:B------:R-:W2:Y:S01]  /*2aa0*/  LDL.LU R12, [R1+0x158] ;  /* 0x00015800010c7983 */ /* 0x000ea20000300800 */
[----:B----4-:R-:W-:-:S03]  /*2ab0*/  FFMA.FTZ R11, R18, R35, R11 ;  /* 0x00000023120b7223 */ /* 0x010fc6000001000b */
[----:B------:R-:W4:Y:S01]  /*2ac0*/  LDL.LU R18, [R1+0x154] ;  /* 0x0001540001127983 */ /* 0x000f220000300800 */
[----:B------:R-:W-:Y:S01]  /*2ad0*/  FADD.FTZ R6, R6, R35 ;  /* 0x0000002306067221 */ /* 0x000fe20000010000 */
[----:B---3--:R-:W-:Y:S01]  /*2ae0*/  FADD.FTZ R10, R10, R24 ;  /* 0x000000180a0a7221 */ /* 0x008fe20000010000 */
[----:B------:R-:W-:Y:S01]  /*2af0*/  FFMA.FTZ R14, R31, R24, R14 ;  /* 0x000000181f0e7223 */ /* 0x000fe2000001000e */
[----:B------:R-:W-:Y:S02]  /*2b00*/  FADD.FTZ R15, R7, R15 ;  /* 0x0000000f070f7221 */ /* 0x000fe40000010000 */
[----:B--2---:R-:W-:Y:S01]  /*2b10*/  FADD.FTZ R10, R10, R28 ;  /* 0x0000001c0a0a7221 */ /* 0x004fe20000010000 */
[----:B------:R-:W-:-:S03]  /*2b20*/  FADD.FTZ R6, R6, R22 ;  /* 0x0000001606067221 */ /* 0x000fc60000010000 */
[----:B------:R-:W-:Y:S01]  /*2b30*/  FADD.FTZ R10, R36, R10 ;  /* 0x0000000a240a7221 */ /* 0x000fe20000010000 */
[----:B------:R-:W-:Y:S01]  /*2b40*/  FFMA.FTZ R11, R17, R22, R11 ;  /* 0x00000016110b7223 */ /* 0x000fe2000001000b */
[----:B------:R-:W-:Y:S01]  /*2b50*/  FADD.FTZ R6, R8, R6 ;  /* 0x0000000608067221 */ /* 0x000fe20000010000 */
[----:B------:R-:W-:Y:S01]  /*2b60*/  FADD.FTZ R4, R27, R4 ;  /* 0x000000041b047221 */ /* 0x000fe20000010000 */
[----:B------:R-:W1:Y:S01]  /*2b70*/  S2R R20, SR_TID.X ;  /* 0x0000000000147919 */ /* 0x000e620000002100 */
[----:B------:R-:W-:Y:S01]  /*2b80*/  FADD.FTZ R10, R10, R32 ;  /* 0x000000200a0a7221 */ /* 0x000fe20000010000 */
[----:B------:R-:W-:Y:S01]  /*2b90*/  FADD.FTZ R6, R6, R9 ;  /* 0x0000000906067221 */ /* 0x000fe20000010000 */
[----:B------:R-:W-:Y:S01]  /*2ba0*/  FFMA.FTZ R11, R37, R8, R11 ;  /* 0x00000008250b7223 */ /* 0x000fe2000001000b */
[----:B------:R-:W-:Y:S01]  /*2bb0*/  FADD.FTZ R17, R15, R23 ;  /* 0x000000170f117221 */ /* 0x000fe20000010000 */
[----:B------:R-:W-:Y:S01]  /*2bc0*/  FFMA.FTZ R12, R29, R7, R12 ;  /* 0x000000071d0c7223 */ /* 0x000fe2000001000c */
[----:B------:R-:W-:Y:S01]  /*2bd0*/  FFMA.FTZ R13, R21, R27, R13 ;  /* 0x0000001b150d7223 */ /* 0x000fe2000001000d */
[----:B------:R0:W-:Y:S01]  /*2be0*/  STL [R1+0x84], R6 ;  /* 0x0000840601007387 */ /* 0x0001e20000100800 */
[----:B------:R-:W-:Y:S01]  /*2bf0*/  FFMA.FTZ R11, R25, R9, R11 ;  /* 0x00000009190b7223 */ /* 0x000fe2000001000b */
[----:B------:R-:W-:-:S02]  /*2c00*/  FFMA.FTZ R16, R16, R23, R12 ;  /* 0x0000001710107223 */ /* 0x000fc4000001000c */
[----:B------:R0:W-:Y:S01]  /*2c10*/  STL [R1+0x8c], R10 ;  /* 0x00008c0a01007387 */ /* 0x0001e20000100800 */
[----:B------:R-:W-:Y:S01]  /*2c20*/  UISETP.GE.U32.AND UP0, UPT, UR10, UR14, UPT ;  /* 0x0000000e0a00728c */ /* 0x000fe2000bf06070 */
[----:B------:R-:W-:Y:S02]  /*2c30*/  FFMA.FTZ R13, R19, R33, R13 ;  /* 0x00000021130d7223 */ /* 0x000fe4000001000d */
[----:B------:R0:W-:Y:S01]  /*2c40*/  STL [R1+0x74], R17 ;  /* 0x0000741101007387 */ /* 0x0001e20000100800 */
[----:B------:R-:W-:-:S06]  /*2c50*/  UISETP.GE.AND.EX UP0, UPT, UR5, UR15, UPT, UP0 ;  /* 0x0000000f0500728c */ /* 0x000fcc000bf06300 */
[----:B------:R-:W-:Y:S02]  /*2c60*/  PLOP3.LUT P0, PT, PT, PT, UP0, 0x80, 0x0 ;  /* 0x000000000000781c */ /* 0x000fe40003f0f008 */
[----:B-1----:R-:W-:Y:S01]  /*2c70*/  ISETP.GT.U32.AND P1, PT, R20, 0x3f, PT ;  /* 0x0000003f1400780c */ /* 0x002fe20003f24070 */
[----:B----4-:R-:W-:Y:S01]  /*2c80*/  FFMA.FTZ R14, R18, R28, R14 ;  /* 0x0000001c120e7223 */ /* 0x010fe2000001000e */
[----:B------:R-:W-:-:S03]  /*2c90*/  FADD.FTZ R18, R4, R33 ;  /* 0x0000002104127221 */ /* 0x000fc60000010000 */
[----:B------:R-:W-:Y:S02]  /*2ca0*/  FFMA.FTZ R14, R26, R36, R14 ;  /* 0x000000241a0e7223 */ /* 0x000fe4000001000e */
[----:B------:R0:W-:Y:S02]  /*2cb0*/  STL [R1+0x6c], R18 ;  /* 0x00006c1201007387 */ /* 0x0001e40000100800 */
[----:B------:R-:W-:Y:S02]  /*2cc0*/  FFMA.FTZ R4, R30, R32, R14 ;  /* 0x000000201e047223 */ /* 0x000fe4000001000e */
[----:B------:R0:W5:Y:S04]  /*2cd0*/  LDL.LU R7, [R1+0x150] ;  /* 0x0001500001077983 */ /* 0x0001680000300800 */
[----:B------:R0:W-:Y:S04]  /*2ce0*/  STL [R1+0x80], R11 ;  /* 0x0000800b01007387 */ /* 0x0001e80000100800 */
[----:B------:R0:W-:Y:S04]  /*2cf0*/  STL [R1+0x88], R4 ;  /* 0x0000880401007387 */ /* 0x0001e80000100800 */
[----:B------:R0:W-:Y:S04]  /*2d00*/  STL [R1+0x70], R16 ;  /* 0x0000701001007387 */ /* 0x0001e80000100800 */
[----:B------:R0:W-:Y:S01]  /*2d10*/  STL [R1+0x68], R13 ;  /* 0x0000680d01007387 */ /* 0x0001e20000100800 */
[----:B------:R-:W-:Y:S05]  /*2d20*/  @!P0 BRA `(.L_x_1509) ;  /* 0x00000004001c8947 */ /* 0x000fea0003800000 */
[----:B------:R1:W-:Y:S04]  /*2d30*/  STL.64 [R1+0x158], R8 ;  /* 0x0001580801007387 */ /* 0x0003e80000100a00 */
[----:B-----5:R2:W-:Y:S04]  /*2d40*/  STL.64 [R1+0x150], R2 ;  /* 0x0001500201007387 */ /* 0x0205e80000100a00 */
        /* <DEDUP_REMOVED lines=9> */
[----:B------:R-:W-:Y:S02]  /*2de0*/  MOV R9, R6 ;  /* 0x0000000600097202 */ /* 0x000fe40000000f00 */
[----:B------:R-:W-:-:S02]  /*2df0*/  LOP3.LUT R12, R4, 0x8, RZ, 0x3c, !PT ;  /* 0x00000008040c7812 */ /* 0x000fc400078e3cff */
[C---:B------:R-:W-:Y:S01]  /*2e00*/  LOP3.LUT R11, R4.reuse, 0x10, RZ, 0x3c, !PT ;  /* 0x00000010040b7812 */ /* 0x040fe200078e3cff */
[----:B------:R-:W-:Y:S01]  /*2e10*/  ULEA UR7, UR8, UR7, 0x18 ;  /* 0x0000000708077291 */ /* 0x000fe2000f8ec03f */
[----:B------:R-:W-:-:S05]  /*2e20*/  LOP3.LUT R6, R4, 0x18, RZ, 0x3c, !PT ;  /* 0x0000001804067812 */ /* 0x000fca00078e3cff */
[----:B------:R-:W-:-:S04]  /*2e30*/  LEA R10, R20, UR7, 0x5 ;  /* 0x00000007140a7c11 */ /* 0x000fc8000f8e28ff */
[C---:B------:R-:W-:Y:S02]  /*2e40*/  IADD3 R4, R10.reuse, R4, RZ ;  /* 0x000000040a047210 */ /* 0x040fe40007ffe0ff */
[C---:B------:R-:W-:Y:S02]  /*2e50*/  IADD3 R12, R10.reuse, R12, RZ ;  /* 0x0000000c0a0c7210 */ /* 0x040fe40007ffe0ff */
[----:B------:R-:W-:Y:S01]  /*2e60*/  IADD3 R11, R10, R11, RZ ;  /* 0x0000000b0a0b7210 */ /* 0x000fe20007ffe0ff */
[----:B------:R0:W-:Y:S04]  /*2e70*/  STS.64 [R4], R8 ;  /* 0x0000000804007388 */ /* 0x0001e80000000a00 */
[----:B------:R1:W-:Y:S04]  /*2e80*/  STS.64 [R12], R2 ;  /* 0x000000020c007388 */ /* 0x0003e80000000a00 */
[----:B------:R2:W-:Y:S04]  /*2e90*/  STS.64 [R11], R16 ;  /* 0x000000100b007388 */ /* 0x0005e80000000a00 */
[----:B0-----:R0:W5:Y:S04]  /*2ea0*/  LDL.LU.64 R8, [R1+0x158] ;  /* 0x0001580001087983 */ /* 0x0011680000300a00 */
[----:B-1----:R0:W5:Y:S04]  /*2eb0*/  LDL.LU.64 R2, [R1+0x150] ;  /* 0x0001500001027983 */ /* 0x0021680000300a00 */
[----:B--2---:R-:W2:Y:S04]  /*2ec0*/  LDL R17, [R1+0x140] ;  /* 0x0001400001117983 */ /* 0x004ea80000100800 */
[----:B------:R-:W2:Y:S01]  /*2ed0*/  LDL R16, [R1+0x13c] ;  /* 0x00013c0001107983 */ /* 0x000ea20000100800 */
[----:B------:R-:W1:Y:S01]  /*2ee0*/  S2R R21, SR_TID.X ;  /* 0x0000000000157919 */ /* 0x000e620000002100 */
[----:B------:R-:W-:-:S02]  /*2ef0*/  MOV R12, R13 ;  /* 0x0000000d000c7202 */ /* 0x000fc40000000f00 */
[----:B------:R-:W-:Y:S02]  /*2f00*/  IADD3 R6, R10, R6, RZ ;  /* 0x000000060a067210 */ /* 0x000fe40007ffe0ff */
[----:B------:R-:W-:-:S05]  /*2f10*/  MOV R13, R18 ;  /* 0x00000012000d7202 */ /* 0x000fca0000000f00 */
[----:B------:R0:W-:Y:S01]  /*2f20*/  STS.64 [R6], R12 ;  /* 0x0000000c06007388 */ /* 0x0001e20000000a00 */
[----:B-1----:R-:W-:-:S04]  /*2f30*/  SHF.R.S32.HI R18, RZ, 0x1f, R21 ;  /* 0x0000001fff127819 */ /* 0x002fc80000011415 */
[----:B------:R-:W-:-:S04]  /*2f40*/  LEA.HI R18, R18, R21, RZ, 0x2 ;  /* 0x0000001512127211 */ /* 0x000fc800078f10ff */
[----:B------:R-:W-:-:S04]  /*2f50*/  SHF.R.S32.HI R18, RZ, 0x2, R18 ;  /* 0x00000002ff127819 */ /* 0x000fc80000011412 */
[----:B0-----:R-:W-:Y:S02]  /*2f60*/  LEA R12, R18, UR7, 0x5 ;  /* 0x00000007120c7c11 */ /* 0x001fe4000f8e28ff */
[----:B------:R-:W0:Y:S01]  /*2f70*/  S2R R18, SR_TID.X ;  /* 0x0000000000127919 */ /* 0x000e220000002100 */
[----:B------:R-:W-:-:S04]  /*2f80*/  ULOP3.LUT UR8, UR11, 0xff, URZ, 0xc0, !UPT ;  /* 0x000000ff0b087892 */ /* 0x000fc8000f8ec03f */
[----:B------:R-:W-:-:S06]  /*2f90*/  UPRMT UR8, UR9, 0x2104, UR8 ;  /* 0x0000210409087896 */ /* 0x000fcc0008000008 */
[----:B------:R-:W-:-:S05]  /*2fa0*/  MOV R4, UR8 ;  /* 0x0000000800047c02 */ /* 0x000fca0008000f00 */
[----:B------:R-:W-:-:S05]  /*2fb0*/  IMAD R4, R4, 0x3c0, R20 ;  /* 0x000003c004047824 */ /* 0x000fca00078e0214 */
[----:B------:R-:W-:Y:S02]  /*2fc0*/  SHF.L.U32 R4, R4, 0x1, RZ ;  /* 0x0000000104047819 */ /* 0x000fe400000006ff */
[C---:B0-----:R-:W-:Y:S02]  /*2fd0*/  IADD3 R19, R18.reuse, 0x1e0, RZ ;  /* 0x000001e012137810 */ /* 0x041fe40007ffe0ff */
[----:B------:R-:W-:-:S04]  /*2fe0*/  IADD3 R18, R18, 0x1e0, RZ ;  /* 0x000001e012127810 */ /* 0x000fc80007ffe0ff */
[----:B------:R-:W-:-:S04]  /*2ff0*/  SHF.R.S32.HI R18, RZ, 0x1f, R18 ;  /* 0x0000001fff127819 */ /* 0x000fc80000011412 */
[----:B------:R-:W-:-:S04]  /*3000*/  LEA.HI R18, R18, R19, RZ, 0x2 ;  /* 0x0000001312127211 */ /* 0x000fc800078f10ff */
[----:B------:R-:W-:Y:S02]  /*3010*/  SHF.R.S32.HI R18, RZ, 0x2, R18 ;  /* 0x00000002ff127819 */ /* 0x000fe40000011412 */
[-C--:B---3--:R-:W-:Y:S01]  /*3020*/  LEA R10, R15, R12.reuse, 0x3 ;  /* 0x0000000c0f0a7211 */ /* 0x088fe200078e18ff */
[----:B------:R-:W-:Y:S01]  /*3030*/  BAR.SYNC.DEFER_BLOCKING 0x0 ;  /* 0x0000000000007b1d */ /* 0x000fe20000010000 */
[----:B----4-:R-:W-:-:S07]  /*3040*/  LEA R12, R14, R12, 0x3 ;  /* 0x0000000c0e0c7211 */ /* 0x010fce00078e18ff */
[----:B------:R-:W0:Y:S01]  /*3050*/  LDC.64 R14, c[0x0][0x260] ;  /* 0x00009800ff0e7b82 */ /* 0x000e220000000a00 */
[----:B------:R-:W1:Y:S04]  /*3060*/  LDS.64 R10, [R10] ;  /* 0x000000000a0a7984 */ /* 0x000e680000000a00 */
[----:B------:R-:W3:Y:S01]  /*3070*/  LDS.64 R12, [R12+0x1e00] ;  /* 0x001e00000c0c7984 */ /* 0x000ee20000000a00 */
[----:B-1----:R-:W-:Y:S01]  /*3080*/  FADD.FTZ R11, RZ, R11 ;  /* 0x0000000bff0b7221 */ /* 0x002fe20000010000 */
[----:B------:R-:W-:-:S03]  /*3090*/  FADD.FTZ R10, RZ, R10 ;  /* 0x0000000aff0a7221 */ /* 0x000fc60000010000 */
[----:B---3--:R-:W-:Y:S01]  /*30a0*/  FADD.FTZ R13, R11, R13 ;  /* 0x0000000d0b0d7221 */ /* 0x008fe20000010000 */
[----:B------:R-:W-:Y:S01]  /*30b0*/  FADD.FTZ R12, R10, R12 ;  /* 0x0000000c0a0c7221 */ /* 0x000fe20000010000 */
[----:B0-----:R-:W-:-:S05]  /*30c0*/  IMAD.WIDE.U32 R10, R4, 0x4, R14 ;  /* 0x00000004040a7825 */ /* 0x001fca00078e000e */
[----:B------:R0:W-:Y:S02]  /*30d0*/  STG.E.64 desc[UR12][R10.64+0x20000], R12 ;  /* 0x0200000c0a007986 */ /* 0x0001e4000c101b0c */
[----:B0-----:R-:W-:-:S05]  /*30e0*/  IADD3 R10, R4, 0x3c0, RZ ;  /* 0x000003c0040a7810 */ /* 0x001fca0007ffe0ff */
[----:B------:R-:W-:Y:S01]  /*30f0*/  IMAD.WIDE.U32 R10, R10, 0x4, R14 ;  /* 0x000000040a0a7825 */ /* 0x000fe200078e000e */
[----:B------:R-:W-:-:S04]  /*3100*/  LEA R14, R18, UR7, 0x5 ;  /* 0x00000007120e7c11 */ /* 0x000fc8000f8e28ff */
[-C--:B--2---:R-:W-:Y:S02]  /*3110*/  LEA R12, R17, R14.reuse, 0x3 ;  /* 0x0000000e110c7211 */ /* 0x084fe400078e18ff */
[----:B------:R-:W-:-:S04]  /*3120*/  LEA R14, R16, R14, 0x3 ;  /* 0x0000000e100e7211 */ /* 0x000fc800078e18ff */
[----:B------:R-:W0:Y:S04]  /*3130*/  LDS.64 R12, [R12] ;  /* 0x000000000c0c7984 */ /* 0x000e280000000a00 */
[----:B------:R-:W1:Y:S01]  /*3140*/  LDS.64 R14, [R14+0x1e00] ;  /* 0x001e00000e0e7984 */ /* 0x000e620000000a00 */
[----:B0-----:R-:W-:Y:S01]  /*3150*/  FADD.FTZ R13, RZ, R13 ;  /* 0x0000000dff0d7221 */ /* 0x001fe20000010000 */
[----:B------:R-:W-:-:S03]  /*3160*/  FADD.FTZ R12, RZ, R12 ;  /* 0x0000000cff0c7221 */ /* 0x000fc60000010000 */
[----:B-1----:R-:W-:Y:S01]  /*3170*/  FADD.FTZ R15, R13, R15 ;  /* 0x0000000f0d0f7221 */ /* 0x002fe20000010000 */
[----:B------:R-:W-:-:S05]  /*3180*/  FADD.FTZ R14, R12, R14 ;  /* 0x0000000e0c0e7221 */ /* 0x000fca0000010000 */
[----:B------:R1:W-:Y:S02]  /*3190*/  STG.E.64 desc[UR12][R10.64+0x20000], R14 ;  /* 0x0200000e0a007986 */ /* 0x0003e4000c101b0c */
.L_x_1509:
[----:B------:R-:W-:Y:S01]  /*31a0*/  BSSY B0, `(.L_x_1510) ;  /* 0x00000ab000007945 */ /* 0x000fe20003800000 */
[----:B01----:R-:W-:-:S03]  /*31b0*/  CS2R R10, SRZ ;  /* 0x00000000000a7805 */ /* 0x003fc6000001ff00 */
[----:B------:R-:W-:Y:S05]  /*31c0*/  @P1 BRA `(.L_x_1511) ;  /* 0x0000000800a01947 */ /* 0x000fea0003800000 */
[----:B------:R-:W-:Y:S01]  /*31d0*/  SHF.R.U32.HI R4, RZ, 0x1, R20 ;  /* 0x00000001ff047819 */ /* 0x000fe20000011614 */
[----:B------:R-:W-:Y:S01]  /*31e0*/  HFMA2.MMA R12, -RZ, RZ, 0, 1.430511474609375e-06 ;  /* 0x00000018ff0c7435 */ /* 0x000fe200000001ff */
[----:B------:R-:W-:-:S03]  /*31f0*/  SHF.L.U32 R14, R20, 0x3, RZ ;  /* 0x00000003140e7819 */ /* 0x000fc600000006ff */
[----:B------:R-:W-:Y:S01]  /*3200*/  IMAD R4, R4, 0x1e, RZ ;  /* 0x0000001e04047824 */ /* 0x000fe200078e02ff */
[----:B------:R-:W-:-:S04]  /*3210*/  LOP3.LUT R14, R14, 0x8, RZ, 0xc0, !PT ;  /* 0x000000080e0e7812 */ /* 0x000fc800078ec0ff */
        /* <DEDUP_REMOVED lines=9> */
[----:B------:R-:W-:Y:S02]  /*32b0*/  LOP3.LUT R10, R10, 0x1, RZ, 0xc0, !PT ;  /* 0x000000010a0a7812 */ /* 0x000fe400078ec0ff */
[----:B------:R-:W-:-:S03]  /*32c0*/  IADD3 R6, R6, R14, RZ ;  /* 0x0000000e06067210 */ /* 0x000fc60007ffe0ff */
[----:B------:R-:W-:-:S04]  /*32d0*/  IMAD R10, R10, 0xf0, R11 ;  /* 0x000000f00a0a7824 */ /* 0x000fc800078e020b */
[----:B------:R-:W-:Y:S02]  /*32e0*/  IMAD R12, R10, R12, UR6 ;  /* 0x000000060a0c7e24 */ /* 0x000fe4000f8e020c */
[----:B------:R-:W0:Y:S03]  /*32f0*/  LDS.64 R10, [R6] ;  /* 0x00000000060a7984 */ /* 0x000e260000000a00 */
[----:B------:R-:W-:-:S06]  /*3300*/  IADD3 R12, R14, R12, RZ ;  /* 0x0000000c0e0c7210 */ /* 0x000fcc0007ffe0ff */
        /* <DEDUP_REMOVED lines=9> */
[----:B------:R-:W-:Y:S01]  /*33a0*/  IMAD R6, R6, 0xf0, R10 ;  /* 0x000000f006067824 */ /* 0x000fe200078e020a */
[----:B------:R-:W-:-:S05]  /*33b0*/  MOV R10, 0x18 ;  /* 0x00000018000a7802 */ /* 0x000fca0000000f00 */
[----:B------:R-:W-:-:S05]  /*33c0*/  IMAD R6, R6, R10, UR6 ;  /* 0x0000000606067e24 */ /* 0x000fca000f8e020a */
[----:B------:R-:W-:-:S05]  /*33d0*/  IADD3 R6, R14, R6, RZ ;  /* 0x000000060e067210 */ /* 0x000fca0007ffe0ff */
        /* <DEDUP_REMOVED lines=121> */
[----:B------:R0:W1:Y:S02]  /*3b70*/  LDS.64 R10, [R6] ;  /* 0x00000000060a7984 */ /* 0x0000640000000a00 */
[----:B0-----:R-:W-:-:S04]  /*3b80*/  IADD3 R6, R4, 0x1c, RZ ;  /* 0x0000001c04067810 */ /* 0x001fc80007ffe0ff */
[--C-:B------:R-:W-:Y:S02]  /*3b90*/  SHF.R.U32.HI R4, RZ, 0x1, R6.reuse ;  /* 0x00000001ff047819 */ /* 0x100fe40000011606 */
[----:B------:R-:W-:Y:S02]  /*3ba0*/  SHF.R.U32.HI R6, RZ, 0x2, R6 ;  /* 0x00000002ff067819 */ /* 0x000fe40000011606 */
[----:B------:R-:W-:-:S05]  /*3bb0*/  LOP3.LUT R4, R4, 0x1, RZ, 0xc0, !PT ;  /* 0x0000000104047812 */ /* 0x000fca00078ec0ff */
[----:B------:R-:W-:Y:S01]  /*3bc0*/  IMAD R4, R4, 0xf0, R6 ;  /* 0x000000f004047824 */ /* 0x000fe200078e0206 */
[----:B------:R-:W-:-:S05]  /*3bd0*/  MOV R6, 0x18 ;  /* 0x0000001800067802 */ /* 0x000fca0000000f00 */
[----:B------:R-:W-:-:S05]  /*3be0*/  IMAD R4, R4, R6, UR6 ;  /* 0x0000000604047e24 */ /* 0x000fca000f8e0206 */
[----:B------:R-:W-:Y:S01]  /*3bf0*/  IADD3 R4, R14, R4, RZ ;  /* 0x000000040e047210 */ /* 0x000fe20007ffe0ff */
[----:B-1----:R-:W-:Y:S01]  /*3c00*/  FADD.FTZ R12, R12, R10 ;  /* 0x0000000a0c0c7221 */ /* 0x002fe20000010000 */
[----:B------:R-:W-:-:S03]  /*3c10*/  FADD.FTZ R13, R13, R11 ;  /* 0x0000000b0d0d7221 */ /* 0x000fc60000010000 */
[----:B------:R-:W0:Y:S02]  /*3c20*/  LDS.64 R10, [R4] ;  /* 0x00000000040a7984 */ /* 0x000e240000000a00 */
[----:B0-----:R-:W-:Y:S01]  /*3c30*/  FADD.FTZ R10, R12, R10 ;  /* 0x0000000a0c0a7221 */ /* 0x001fe20000010000 */
[----:B------:R-:W-:-:S07]  /*3c40*/  FADD.FTZ R11, R13, R11 ;  /* 0x0000000b0d0b7221 */ /* 0x000fce0000010000 */
.L_x_1511:
[----:B------:R-:W-:Y:S05]  /*3c50*/  BSYNC B0 ;  /* 0x0000000000007941 */ /* 0x000fea0003800000 */
.L_x_1510:
        /* <DEDUP_REMOVED lines=8> */
[----:B------:R-:W0:Y:S01]  /*3ce0*/  LDC.64 R12, c[0x0][0x260] ;  /* 0x00009800ff0c7b82 */ /* 0x000e220000000a00 */
[----:B------:R-:W-:Y:S01]  /*3cf0*/  ULDC UR7, c[0x0][0x10] ;  /* 0x0000040000077ab9 */ /* 0x000fe20000000800 */
[----:B------:R-:W-:Y:S01]  /*3d00*/  SHF.R.U32.HI R6, RZ, 0x1, R20 ;  /* 0x00000001ff067819 */ /* 0x000fe20000011614 */
[----:B------:R-:W-:Y:S02]  /*3d10*/  UIMAD UR7, UR7, UR4, UR9 ;  /* 0x00000004070772a4 */ /* 0x000fe4000f8e0209 */
[----:B------:R-:W-:-:S04]  /*3d20*/  MOV R4, UR8 ;  /* 0x0000000800047c02 */ /* 0x000fc80008000f00 */
[----:B------:R-:W-:Y:S02]  /*3d30*/  PRMT R4, R6, 0x2104, R4 ;  /* 0x0000210406047816 */ /* 0x000fe40000000004 */
[----:B------:R-:W-:-:S04]  /*3d40*/  MOV R6, UR7 ;  /* 0x0000000700067c02 */ /* 0x000fc80008000f00 */
[----:B------:R-:W-:-:S04]  /*3d50*/  LEA R4, R6, R4, 0xd ;  /* 0x0000000406047211 */ /* 0x000fc800078e68ff */
[----:B------:R-:W-:-:S05]  /*3d60*/  SHF.L.U32 R4, R4, 0x1, RZ ;  /* 0x0000000104047819 */ /* 0x000fca00000006ff */
[----:B0-----:R-:W-:-:S05]  /*3d70*/  IMAD.WIDE.U32 R12, R4, 0x4, R12 ;  /* 0x00000004040c7825 */ /* 0x001fca00078e000c */
[----:B------:R0:W-:Y:S02]  /*3d80*/  STG.E.64 desc[UR12][R12.64], R10 ;  /* 0x0000000a0c007986 */ /* 0x0001e4000c101b0c */
.L_x_1513:
[----:B------:R-:W-:Y:S05]  /*3d90*/  BSYNC B0 ;  /* 0x0000000000007941 */ /* 0x000fea0003800000 */
.L_x_1512:
        /* <DEDUP_REMOVED lines=9> */
[----:B------:R-:W-:Y:S02]  /*3e30*/  ISETP.NE.AND P1, PT, RZ, UR11, PT ;  /* 0x0000000bff007c0c */ /* 0x000fe4000bf25270 */
[----:B------:R-:W-:-:S04]  /*3e40*/  MOV R4, 0x7fffff01 ;  /* 0x7fffff0100047802 */ /* 0x000fc80000000f00 */
[----:B------:R-:W-:Y:S01]  /*3e50*/  SEL R4, R4, 0x1, !P1 ;  /* 0x0000000104047807 */ /* 0x000fe20004800000 */
[----:B0-----:R-:W-:Y:S01]  /*3e60*/  IMAD.WIDE.U32 R10, R10, 0x4, R12 ;  /* 0x000000040a0a7825 */ /* 0x001fe200078e000c */
[----:B------:R-:W-:Y:S06]  /*3e70*/  MEMBAR.ALL.GPU ;  /* 0x0000000000007992 */ /* 0x000fec000000a000 */
[----:B------:R-:W-:-:S00]  /*3e80*/  ERRBAR ;  /* 0x00000000000079ab */ /* 0x000fc00000000000 */
[----:B------:R-:W-:Y:S06]  /*3e90*/  CGAERRBAR ;  /* 0x00000000000075ab */ /* 0x000fec0000000000 */
[----:B------:R0:W5:Y:S02]  /*3ea0*/  ATOM.E.ADD.STRONG.GPU PT, R4, desc[UR12][R10.64], R4 ;  /* 0x000000040a04798a */ /* 0x00016400081ee1cc */
.L_x_1516:
[----:B------:R-:W2:Y:S04]  /*3eb0*/  LD.E.STRONG.GPU R6, desc[UR12][R10.64] ;  /* 0x0000000c0a067980 */ /* 0x000ea8000c10f900 */
[----:B--2---:R-:W-:Y:S01]  /*3ec0*/  CCTL.IVALL ;  /* 0x00000000ff00798f */ /* 0x004fe20002000000 */
[----:B------:R-:W-:Y:S05]  /*3ed0*/  YIELD ;  /* 0x0000000000007946 */ /* 0x000fea0003800000 */
[----:B-----5:R-:W-:-:S04]  /*3ee0*/  LOP3.LUT R6, R6, R4, RZ, 0x3c, !PT ;  /* 0x0000000406067212 */ /* 0x020fc800078e3cff */
[----:B------:R-:W-:-:S13]  /*3ef0*/  ISETP.GT.AND P1, PT, R6, -0x1, PT ;  /* 0xffffffff0600780c */ /* 0x000fda0003f24270 */
[----:B------:R-:W-:Y:S05]  /*3f00*/  @P1 BRA `(.L_x_1516) ;  /* 0xfffffffc00e81947 */ /* 0x000fea000383ffff */
.L_x_1515:
[----:B------:R-:W-:Y:S05]  /*3f10*/  WARPSYNC.ALL ;  /* 0x0000000000007948 */ /* 0x000fea0003800000 */
[----:B------:R-:W-:Y:S06]  /*3f20*/  BAR.SYNC.DEFER_BLOCKING 0x0 ;  /* 0x0000000000007b1d */ /* 0x000fec0000010000 */
[----:B------:R-:W-:Y:S05]  /*3f30*/  BRA `(.L_x_1517) ;  /* 0x0000000000687947 */ /* 0x000fea0003800000 */
.L_x_1514:
[----:B------:R-:W1:Y:S01]  /*3f40*/  S2R R4, SR_TID.X ;  /* 0x0000000000047919 */ /* 0x000e620000002100 */
[----:B------:R-:W-:Y:S01]  /*3f50*/  BAR.SYNC.DEFER_BLOCKING 0x0 ;  /* 0x0000000000007b1d */ /* 0x000fe20000010000 */
[----:B-1----:R-:W-:-:S13]  /*3f60*/  ISETP.NE.AND P1, PT, R4, RZ, PT ;  /* 0x000000ff0400720c */ /* 0x002fda0003f25270 */
[----:B------:R-:W-:Y:S05]  /*3f70*/  @P1 BRA `(.L_x_1518) ;  /* 0x0000000000501947 */ /* 0x000fea0003800000 */
[----:B------:R-:W-:Y:S01]  /*3f80*/  ULDC.64 UR16, c[0x0][0x268] ;  /* 0x00009a0000107ab9 */ /* 0x000fe20000000a00 */
[----:B------:R-:W-:Y:S01]  /*3f90*/  IADD3 R4, RZ, -UR9, RZ ;  /* 0x80000009ff047c10 */ /* 0x000fe2000fffe0ff */
[----:B------:R-:W-:-:S03]  /*3fa0*/  UIADD3 UR16, UP0, UR16, 0x4, URZ ;  /* 0x0000000410107890 */ /* 0x000fc6000ff1e03f */
        /* <DEDUP_REMOVED lines=10> */
[----:B0-----:R-:W0:Y:S02]  /*4050*/  LDC.64 R10, c[0x0][0x268] ;  /* 0x00009a00ff0a7b82 */ /* 0x001e240000000a00 */
.L_x_1519:
[----:B0-----:R-:W2:Y:S04]  /*4060*/  LD.E.STRONG.GPU R6, desc[UR12][R10.64+0x4] ;  /* 0x0000040c0a067980 */ /* 0x001ea8000c10f900 */
[----:B--2---:R-:W-:Y:S01]  /*4070*/  CCTL.IVALL ;  /* 0x00000000ff00798f */ /* 0x004fe20002000000 */
[----:B------:R-:W-:Y:S05]  /*4080*/  YIELD ;  /* 0x0000000000007946 */ /* 0x000fea0003800000 */
[----:B-----5:R-:W-:-:S04]  /*4090*/  LOP3.LUT R6, R6, R4, RZ, 0x3c, !PT ;  /* 0x0000000406067212 */ /* 0x020fc800078e3cff */
[----:B------:R-:W-:-:S13]  /*40a0*/  ISETP.GT.AND P1, PT, R6, -0x1, PT ;  /* 0xffffffff0600780c */ /* 0x000fda0003f24270 */
[----:B------:R-:W-:Y:S05]  /*40b0*/  @P1 BRA `(.L_x_1519) ;  /* 0xfffffffc00e81947 */ /* 0x000fea000383ffff */
.L_x_1518:
[----:B------:R-:W-:Y:S05]  /*40c0*/  WARPSYNC.ALL ;  /* 0x0000000000007948 */ /* 0x000fea0003800000 */
[----:B------:R-:W-:Y:S06]  /*40d0*/  BAR.SYNC.DEFER_BLOCKING 0x0 ;  /* 0x0000000000007b1d */ /* 0x000fec0000010000 */
.L_x_1517:
[----:B------:R-:W1:Y:S01]  /*40e0*/  S2R R27, SR_TID.X ;  /* 0x00000000001b7919 */ /* 0x000e620000002100 */
[----:B------:R-:W-:Y:S01]  /*40f0*/  BSSY B0, `(.L_x_1520) ;  /* 0x00000b0000007945 */ /* 0x000fe20003800000 */
[----:B0-----:R-:W-:Y:S01]  /*4100*/  HFMA2.MMA R10, -RZ, RZ, 0, 0 ;  /* 0x00000000ff0a7435 */ /* 0x001fe200000001ff */
[----:B------:R-:W-:Y:S02]  /*4110*/  MOV R6, RZ ;  /* 0x000000ff00067202 */ /* 0x000fe40000000f00 */
[----:B-1----:R-:W-:-:S13]  /*4120*/  ISETP.GT.U32.AND P1, PT, R27, 0xff, PT ;  /* 0x000000ff1b00780c */ /* 0x002fda0003f24070 */
[----:B------:R-:W-:Y:S05]  /*4130*/  @P1 BRA `(.L_x_1521) ;  /* 0x0000000800ac1947 */ /* 0x000fea0003800000 */
[----:B-----5:R0:W-:Y:S01]  /*4140*/  STL.64 [R1+0x150], R2 ;  /* 0x0001500201007387 */ /* 0x0201e20000100a00 */
        /* <DEDUP_REMOVED lines=142> */
[----:B------:R-:W-:Y:S01]  /*4a30*/  IMAD.WIDE.U32 R16, R16, 0x4, R2 ;  /* 0x0000000410107825 */ /* 0x000fe200078e0002 */
[----:B------:R-:W-:-:S03]  /*4a40*/  IADD3 R18, R4, 0x1f0, RZ ;  /* 0x000001f004127810 */ /* 0x000fc60007ffe0ff */
        /* <DEDUP_REMOVED lines=26> */
.L_x_1521:
[----:B------:R-:W-:Y:S05]  /*4bf0*/  BSYNC B0 ;  /* 0x0000000000007941 */ /* 0x000fea0003800000 */
.L_x_1520:
[----:B------:R-:W0:Y:S01]  /*4c00*/  SHFL.BFLY PT, R4, R10, 0x4, 0x1f ;  /* 0x0c801f000a047f89 */ /* 0x000e2200000e0000 */
[----:B------:R-:W-:Y:S01]  /*4c10*/  LOP3.LUT P1, RZ, R27, 0xffffff07, RZ, 0xc0, !PT ;  /* 0xffffff071bff7812 */ /* 0x000fe2000782c0ff */
[----:B------:R-:W-:Y:S01]  /*4c20*/  BSSY B0, `(.L_x_1522) ;  /* 0x0000015000007945 */ /* 0x000fe20003800000 */
        /* <DEDUP_REMOVED lines=20> */
.L_x_1523:
[----:B------:R-:W-:Y:S05]  /*4d70*/  BSYNC B0 ;  /* 0x0000000000007941 */ /* 0x000fea0003800000 */
.L_x_1522:
[----:B0-----:R-:W2:Y:S01]  /*4d80*/  LDL R10, [R1+0x134] ;  /* 0x00013400010a7983 */ /* 0x001ea20000100800 */
[----:B------:R-:W0:Y:S01]  /*4d90*/  S2UR UR8, SR_CgaCtaId ;  /* 0x00000000000879c3 */ /* 0x000e220000008800 */
[----:B------:R-:W-:Y:S01]  /*4da0*/  UMOV UR7, 0x400 ;  /* 0x0000040000077882 */ /* 0x000fe20000000000 */
[----:B------:R-:W-:Y:S01]  /*4db0*/  ULDC.64 UR16, c[0x0][0x210] ;  /* 0x0000840000107ab9 */ /* 0x000fe20000000a00 */
[----:B------:R-:W3:Y:S04]  /*4dc0*/  LDL.LU R4, [R1+0x38] ;  /* 0x0000380001047983 */ /* 0x000ee80000300800 */
[----:B------:R-:W4:Y:S04]  /*4dd0*/  LDL.LU R27, [R1+0xb4] ;  /* 0x0000b400011b7983 */ /* 0x000f280000300800 */
[----:B------:R-:W3:Y:S04]  /*4de0*/  LDL.LU R6, [R1+0x44] ;  /* 0x0000440001067983 */ /* 0x000ee80000300800 */
[----:B------:R-:W4:Y:S04]  /*4df0*/  LDL.LU R13, [R1+0xb8] ;  /* 0x0000b800010d7983 */ /* 0x000f280000300800 */
[----:B------:R-:W3:Y:S04]  /*4e00*/  LDL R12, [R1+0x138] ;  /* 0x00013800010c7983 */ /* 0x000ee80000100800 */
[----:B------:R-:W4:Y:S04]  /*4e10*/  LDL.LU R21, [R1+0x118] ;  /* 0x0001180001157983 */ /* 0x000f280000300800 */
[----:B------:R-:W4:Y:S01]  /*4e20*/  LDL.LU R14, [R1+0x48] ;  /* 0x00004800010e7983 */ /* 0x000f220000300800 */
[----:B------:R-:W-:-:S03]  /*4e30*/  UIADD3 UR7, UR7, 0x6900, URZ ;  /* 0x0000690007077890 */ /* 0x000fc6000fffe03f */
[----:B------:R-:W-:Y:S01]  /*4e40*/  STL [R1+0x160], R23 ;  /* 0x0001601701007387 */ /* 0x000fe20000100800 */
[----:B0-----:R-:W-:-:S03]  /*4e50*/  ULEA UR7, UR8, UR7, 0x18 ;  /* 0x0000000708077291 */ /* 0x001fc6000f8ec03f */
[----:B------:R-:W-:Y:S04]  /*4e60*/  STL [R1+0x15c], R33 ;  /* 0x00015c2101007387 */ /* 0x000fe80000100800 */
[----:B------:R-:W4:Y:S04]  /*4e70*/  LDL.LU R16, [R1+0x40] ;  /* 0x0000400001107983 */ /* 0x000f280000300800 */
[----:B------:R-:W4:Y:S04]  /*4e80*/  LDL.LU R15, [R1+0x30] ;  /* 0x00003000010f7983 */ /* 0x000f280000300800 */
[----:B------:R-:W4:Y:S04]  /*4e90*/  LDL.LU R20, [R1+0x28] ;  /* 0x0000280001147983 */ /* 0x000f280000300800 */
[----:B------:R-:W4:Y:S04]  /*4ea0*/  LDL.LU R19, [R1+0x18] ;  /* 0x0000180001137983 */ /* 0x000f280000300800 */
[----:B------:R-:W4:Y:S04]  /*4eb0*/  LDL.LU R17, [R1+0xc] ;  /* 0x00000c0001117983 */ /* 0x000f280000300800 */
[----:B------:R-:W4:Y:S01]  /*4ec0*/  LDL.LU R18, [R1+0x8] ;  /* 0x0000080001127983 */ /* 0x000f220000300800 */
[----:B------:R-:W-:Y:S01]  /*4ed0*/  BAR.SYNC.DEFER_BLOCKING 0x0 ;  /* 0x0000000000007b1d */ /* 0x000fe20000010000 */
[----:B--2---:R-:W-:-:S06]  /*4ee0*/  LEA R10, R10, UR7, 0x3 ;  /* 0x000000070a0a7c11 */ /* 0x004fcc000f8e18ff */
[----:B------:R-:W0:Y:S01]  /*4ef0*/  LDS.64 R10, [R10] ;  /* 0x000000000a0a7984 */ /* 0x000e220000000a00 */
[----:B---3--:R-:W-:Y:S01]  /*4f00*/  LEA R12, R12, UR7, 0x3 ;  /* 0x000000070c0c7c11 */ /* 0x008fe2000f8e18ff */
[--C-:B0----5:R-:W-:Y:S01]  /*4f10*/  FFMA.FTZ R6, R3, R6, -R10.reuse ;  /* 0x0000000603067223 */ /* 0x121fe2000001080a */
[----:B------:R-:W-:-:S03]  /*4f20*/  FFMA.FTZ R4, R0, R4, -R10 ;  /* 0x0000000400047223 */ /* 0x000fc6000001080a */
[C---:B----4-:R-:W-:Y:S02]  /*4f30*/  FFMA.FTZ R6, R11.reuse, -R13, R6 ;  /* 0x8000000d0b067223 */ /* 0x050fe40000010006 */
[----:B------:R-:W0:Y:S01]  /*4f40*/  LDS.64 R12, [R12] ;  /* 0x000000000c0c7984 */ /* 0x000e220000000a00 */
[----:B------:R-:W-:Y:S01]  /*4f50*/  FFMA.FTZ R4, R11, -R27, R4 ;  /* 0x8000001b0b047223 */ /* 0x000fe20000010004 */
[----:B------:R-:W-:-:S03]  /*4f60*/  FMUL.FTZ R6, R7, R6 ;  /* 0x0000000607067220 */ /* 0x000fc60000410000 */
[----:B------:R-:W-:-:S05]  /*4f70*/  FMUL.FTZ R4, R7, R4 ;  /* 0x0000000407047220 */ /* 0x000fca0000410000 */
[----:B------:R-:W-:Y:S01]  /*4f80*/  F2FP.F16.F32.PACK_AB R4, R6, R4 ;  /* 0x000000040604723e */ /* 0x000fe200000000ff */
[----:B------:R-:W-:Y:S01]  /*4f90*/  FMUL.FTZ R6, R21, R5 ;  /* 0x0000000515067220 */ /* 0x000fe20000410000 */
[----:B0-----:R-:W-:-:S04]  /*4fa0*/  FFMA.FTZ R14, R2, R14, -R12 ;  /* 0x0000000e020e7223 */ /* 0x001fc8000001080c */
[----:B------:R-:W-:-:S05]  /*4fb0*/  FFMA.FTZ R6, R13, -R6, R14 ;  /* 0x800000060d067223 */ /* 0x000fca000001000e */
[----:B------:R0:W-:Y:S02]  /*4fc0*/  STL [R1+0x2c], R6 ;  /* 0x00002c0601007387 */ /* 0x0001e40000100800 */
[--C-:B0-----:R-:W-:Y:S02]  /*4fd0*/  FFMA.FTZ R6, R3, R19, -R10.reuse ;  /* 0x0000001303067223 */ /* 0x101fe4000001080a */
[----:B------:R-:W2:Y:S01]  /*4fe0*/  LDL.LU R19, [R1+0xc0] ;  /* 0x0000c00001137983 */ /* 0x000ea20000300800 */
[----:B------:R-:W-:-:S03]  /*4ff0*/  FFMA.FTZ R14, R0, R20, -R10 ;  /* 0x00000014000e7223 */ /* 0x000fc6000001080a */
[----:B------:R-:W3:Y:S04]  /*5000*/  LDL.LU R23, [R1+0xbc] ;  /* 0x0000bc0001177983 */ /* 0x000ee80000300800 */
[----:B------:R-:W4:Y:S04]  /*5010*/  LDL.LU R33, [R1+0xb0] ;  /* 0x0000b00001217983 */ /* 0x000f280000300800 */
[----:B------:R-:W4:Y:S04]  /*5020*/  LDL.LU R20, [R1+0xac] ;  /* 0x0000ac0001147983 */ /* 0x000f280000300800 */
[----:B------:R-:W4:Y:S01]  /*5030*/  LDL.LU R37, [R1+0x98] ;  /* 0x0000980001257983 */ /* 0x000f220000300800 */
[----:B------:R-:W-:-:S03]  /*5040*/  FFMA.FTZ R16, R0, R16, -R10 ;  /* 0x0000001000107223 */ /* 0x000fc6000001080a */
[----:B------:R-:W4:Y:S01]  /*5050*/  LDL.LU R31, [R1+0x94] ;  /* 0x00009400011f7983 */ /* 0x000f220000300800 */
[----:B------:R-:W-:-:S03]  /*5060*/  FFMA.FTZ R15, R3, R15, -R10 ;  /* 0x0000000f030f7223 */ /* 0x000fc6000001080a */
[----:B------:R-:W4:Y:S01]  /*5070*/  LDL.LU R29, [R1+0x7c] ;  /* 0x00007c00011d7983 */ /* 0x000f220000300800 */
[C-C-:B------:R-:W-:Y:S01]  /*5080*/  FFMA.FTZ R17, R0.reuse, R17, -R10.reuse ;  /* 0x0000001100117223 */ /* 0x140fe2000001080a */
[C-C-:B------:R-:W-:Y:S02]  /*5090*/  FFMA.FTZ R18, R3.reuse, R18, -R10.reuse ;  /* 0x0000001203127223 */ /* 0x140fe4000001080a */
        /* <DEDUP_REMOVED lines=8> */
[--C-:B------:R-:W-:Y:S01]  /*5120*/  FFMA.FTZ R9, R0, R9, -R10.reuse ;  /* 0x0000000900097223 */ /* 0x100fe2000001080a */
[----:B------:R0:W-:Y:S01]  /*5130*/  STL [R1+0x150], R0 ;  /* 0x0001500001007387 */ /* 0x0001e20000100800 */
[----:B------:R-:W-:-:S03]  /*5140*/  FFMA.FTZ R10, R3, R32, -R10 ;  /* 0x00000020030a7223 */ /* 0x000fc6000001080a */
[----:B0-----:R-:W4:Y:S04]  /*5150*/  LDL.LU R0, [R1+0x9c] ;  /* 0x00009c0001007983 */ /* 0x001f280000300800 */
[----:B------:R-:W4:Y:S04]  /*5160*/  LDL.LU R32, [R1+0xa0] ;  /* 0x0000a00001207983 */ /* 0x000f280000300800 */
[----:B------:R0:W-:Y:S04]  /*5170*/  STL [R1+0x154], R3 ;  /* 0x0001540301007387 */ /* 0x0001e80000100800 */
[----:B0-----:R-:W4:Y:S01]  /*5180*/  LDL.LU R3, [R1+0xa4] ;  /* 0x0000a40001037983 */ /* 0x001f220000300800 */
[----:B--2---:R-:W-:-:S03]  /*5190*/  FFMA.FTZ R19, R11, -R19, R16 ;  /* 0x800000130b137223 */ /* 0x004fc60000010010 */
[----:B------:R-:W2:Y:S01]  /*51a0*/  LDL.LU R16, [R1+0xa8] ;  /* 0x0000a80001107983 */ /* 0x000ea20000300800 */
[----:B---3--:R-:W-:-:S03]  /*51b0*/  FFMA.FTZ R15, R11, -R23, R15 ;  /* 0x800000170b0f7223 */ /* 0x008fc6000001000f */
[----:B------:R-:W3:Y:S01]  /*51c0*/  LDL.LU R23, [R1+0x160] ;  /* 0x0001600001177983 */ /* 0x000ee20000300800 */
[C---:B----4-:R-:W-:Y:S01]  /*51d0*/  FFMA.FTZ R20, R11.reuse, -R20, R6 ;  /* 0x800000140b147223 */ /* 0x050fe20000010006 */
[C---:B------:R-:W-:Y:S02]  /*51e0*/  FFMA.FTZ R14, R11.reuse, -R33, R14 ;  /* 0x800000210b0e7223 */ /* 0x040fe4000001000e */
[----:B------:R-:W4:Y:S01]  /*51f0*/  LDL.LU R33, [R1+0x15c] ;  /* 0x00015c0001217983 */ /* 0x000f220000300800 */
[-C--:B------:R-:W-:Y:S01]  /*5200*/  FFMA.FTZ R36, -R26, R11.reuse, R36 ;  /* 0x0000000b1a247223 */ /* 0x080fe20000010124 */
[----:B------:R-:W-:Y:S01]  /*5210*/  FFMA.FTZ R26, -R30, R11, R10 ;  /* 0x0000000b1e1a7223 */ /* 0x000fe2000001010a */
[----:B------:R-:W-:Y:S01]  /*5220*/  FFMA.FTZ R22, R11, -R37, R22 ;  /* 0x800000250b167223 */ /* 0x000fe20000010016 */
[----:B------:R-:W-:Y:S01]  /*5230*/  FFMA.FTZ R8, -R29, R11, R8 ;  /* 0x0000000b1d087223 */ /* 0x000fe20000010108 */
[----:B------:R-:W-:Y:S01]  /*5240*/  FFMA.FTZ R28, R11, -R31, R28 ;  /* 0x8000001f0b1c7223 */ /* 0x000fe2000001001c */
[----:B------:R-:W-:Y:S01]  /*5250*/  FFMA.FTZ R25, -R25, R11, R9 ;  /* 0x0000000b19197223 */ /* 0x000fe20000010109 */
[----:B------:R-:W-:Y:S01]  /*5260*/  FFMA.FTZ R24, R11, -R0, R24 ;  /* 0x800000000b187223 */ /* 0x000fe20000010018 */
[----:B------:R-:W-:Y:S01]  /*5270*/  FMUL.FTZ R0, R7, R19 ;  /* 0x0000001307007220 */ /* 0x000fe20000410000 */
[C---:B------:R-:W-:Y:S01]  /*5280*/  FFMA.FTZ R35, R11.reuse, -R32, R35 ;  /* 0x800000200b237223 */ /* 0x040fe20000010023 */
[----:B------:R-:W-:Y:S01]  /*5290*/  FFMA.FTZ R18, R11, -R3, R18 ;  /* 0x800000030b127223 */ /* 0x000fe20000010012 */
[C---:B------:R-:W-:Y:S01]  /*52a0*/  FMUL.FTZ R3, R7.reuse, R14 ;  /* 0x0000000e07037220 */ /* 0x040fe20000410000 */
[C---:B------:R-:W-:Y:S01]  /*52b0*/  FMUL.FTZ R14, R7.reuse, R20 ;  /* 0x00000014070e7220 */ /* 0x040fe20000410000 */
[C---:B------:R-:W-:Y:S01]  /*52c0*/  FMUL.FTZ R10, R7.reuse, R22 ;  /* 0x00000016070a7220 */ /* 0x040fe20000410000 */
[----:B------:R-:W-:Y:S01]  /*52d0*/  FMUL.FTZ R9, R7, R36 ;  /* 0x0000002407097220 */ /* 0x000fe20000410000 */
[----:B--2---:R-:W-:Y:S01]  /*52e0*/  FFMA.FTZ R6, R11, -R16, R17 ;  /* 0x800000100b067223 */ /* 0x004fe20000010011 */
[----:B------:R-:W-:-:S04]  /*52f0*/  IADD3 R16, P1, R27, UR16, RZ ;  /* 0x000000101b107c10 */ /* 0x000fc8000ff3e0ff */
[----:B------:R-:W-:Y:S01]  /*5300*/  IADD3.X R17, R21, UR17, RZ, P1, !PT ;  /* 0x0000001115117c10 */ /* 0x000fe20008ffe4ff */
[----:B------:R-:W-:-:S05]  /*5310*/  FMUL.FTZ R21, R7, R15 ;  /* 0x0000000f07157220 */ /* 0x000fca0000410000 */
[----:B------:R-:W-:Y:S04]  /*5320*/  STL [R1+0x158], R21 ;  /* 0x0001581501007387 */ /* 0x000fe80000100800 */
[----:B------:R0:W-:Y:S04]  /*5330*/  STL [R1+0x28], R0 ;  /* 0x0000280001007387 */ /* 0x0001e80000100800 */
[----:B------:R-:W-:Y:S04]  /*5340*/  STL [R1+0x18], R3 ;  /* 0x0000180301007387 */ /* 0x000fe80000100800 */
[----:B------:R-:W2:Y:S01]  /*5350*/  LDL.LU R32, [R1+0x130] ;  /* 0x0001300001207983 */ /* 0x000ea20000300800 */
[----:B0-----:R-:W-:-:S03]  /*5360*/  FMUL.FTZ R0, R7, R6 ;  /* 0x0000000607007220 */ /* 0x001fc60000410000 */
[----:B------:R-:W4:Y:S04]  /*5370*/  LDL.LU R29, [R1+0x12c] ;  /* 0x00012c00011d7983 */ /* 0x000f280000300800 */
[----:B------:R0:W-:Y:S04]  /*5380*/  STL [R1+0xc], R0 ;  /* 0x00000c0001007387 */ /* 0x0001e80000100800 */
[----:B------:R-:W4:Y:S04]  /*5390*/  LDL.LU R30, [R1+0x124] ;  /* 0x00012400011e7983 */ /* 0x000f280000300800 */
[----:B------:R-:W4:Y:S04]  /*53a0*/  LDL.LU R37, [R1+0x5c] ;  /* 0x00005c0001257983 */ /* 0x000f280000300800 */
[----:B------:R-:W4:Y:S01]  /*53b0*/  LDL.LU R27, [R1+0x50] ;  /* 0x00005000011b7983 */ /* 0x000f220000300800 */
[----:B0-----:R-:W-:-:S03]  /*53c0*/  FMUL.FTZ R0, R7, R35 ;  /* 0x0000002307007220 */ /* 0x001fc60000410000 */
[----:B------:R-:W4:Y:S01]  /*53d0*/  LDL.LU R21, [R1+0x4c] ;  /* 0x00004c0001157983 */ /* 0x000f220000300800 */
[----:B------:R-:W-:-:S03]  /*53e0*/  FMUL.FTZ R3, R7, R24 ;  /* 0x0000001807037220 */ /* 0x000fc60000410000 */
[----:B------:R-:W4:Y:S01]  /*53f0*/  LDL.LU R31, [R1+0x1c] ;  /* 0x00001c00011f7983 */ /* 0x000f220000300800 */
[----:B------:R-:W-:-:S03]  /*5400*/  PRMT R15, R4, 0x7610, R15 ;  /* 0x00007610040f7816 */ /* 0x000fc6000000000f */
[----:B------:R-:W4:Y:S01]  /*5410*/  LDL.LU R19, [R1+0x10] ;  /* 0x0000100001137983 */ /* 0x000f220000300800 */
[----:B------:R-:W-:-:S03]  /*5420*/  FMUL.FTZ R11, R7, R18 ;  /* 0x00000012070b7220 */ /* 0x000fc60000410000 */
[----:B------:R-:W4:Y:S01]  /*5430*/  LDL.LU R20, [R1+0x4] ;  /* 0x0000040001147983 */ /* 0x000f220000300800 */
[----:B------:R-:W-:-:S03]  /*5440*/  FMUL.FTZ R6, R7, R28 ;  /* 0x0000001c07067220 */ /* 0x000fc60000410000 */
[----:B------:R-:W4:Y:S01]  /*5450*/  LDL.LU R35, [R1+0x54] ;  /* 0x0000540001237983 */ /* 0x000f220000300800 */
[----:B------:R-:W-:-:S03]  /*5460*/  PRMT R18, R4, 0x7632, R18 ;  /* 0x0000763204127816 */ /* 0x000fc60000000012 */
[----:B------:R-:W4:Y:S01]  /*5470*/  LDL.LU R24, [R1+0x3c] ;  /* 0x00003c0001187983 */ /* 0x000f220000300800 */
[----:B------:R-:W-:-:S03]  /*5480*/  FMUL.FTZ R4, R7, R25 ;  /* 0x0000001907047220 */ /* 0x000fc60000410000 */
[----:B------:R-:W4:Y:S04]  /*5490*/  LDL.LU R22, [R1+0x14] ;  /* 0x0000140001167983 */ /* 0x000f280000300800 */
[----:B------:R-:W4:Y:S04]  /*54a0*/  LDL.LU R28, [R1+0x24] ;  /* 0x00002400011c7983 */ /* 0x000f280000300800 */
[----:B------:R-:W4:Y:S04]  /*54b0*/  LDL.LU R36, [R1+0x58] ;  /* 0x0000580001247983 */ /* 0x000f280000300800 */
[----:B------:R-:W4:Y:S04]  /*54c0*/  LDL.LU R25, [R1+0x34] ;  /* 0x0000340001197983 */ /* 0x000f280000300800 */
[----:B------:R0:W-:Y:S04]  /*54d0*/  STG.E.U16 desc[UR12][R16.64], R15 ;  /* 0x0000000f10007986 */ /* 0x0001e8000c10150c */
[----:B0-----:R-:W4:Y:S01]  /*54e0*/  LDL.LU R15, [R1+0x20] ;  /* 0x00002000010f7983 */ /* 0x001f220000300800 */
[C---:B------:R-:W-:Y:S01]  /*54f0*/  FMUL.FTZ R8, R7.reuse, R8 ;  /* 0x0000000807087220 */ /* 0x040fe20000410000 */
[----:B------:R-:W-:-:S02]  /*5500*/  FMUL.FTZ R7, R7, R26 ;  /* 0x0000001a07077220 */ /* 0x000fc40000410000 */
[----:B------:R0:W-:Y:S01]  /*5510*/  STG.E.U16 desc[UR12][R16.64+0x2], R18 ;  /* 0x0000021210007986 */ /* 0x0001e2000c10150c */
[--C-:B---3--:R-:W-:Y:S01]  /*5520*/  FFMA.FTZ R23, R2, R23, -R12.reuse ;  /* 0x0000001702177223 */ /* 0x108fe2000001080c */
[----:B--2---:R-:W-:Y:S01]  /*5530*/  FMUL.FTZ R32, R32, R5 ;  /* 0x0000000520207220 */ /* 0x004fe20000410000 */
[--C-:B----4-:R-:W-:Y:S01]  /*5540*/  FFMA.FTZ R37, R34, R37, -R12.reuse ;  /* 0x0000002522257223 */ /* 0x110fe2000001080c */
[----:B------:R-:W-:-:S03]  /*5550*/  FFMA.FTZ R26, R2, R27, -R12 ;  /* 0x0000001b021a7223 */ /* 0x000fc6000001080c */
[----:B------:R-:W-:Y:S01]  /*5560*/  FFMA.FTZ R32, R13, -R32, R37 ;  /* 0x800000200d207223 */ /* 0x000fe20000010025 */
[C-C-:B------:R-:W-:Y:S02]  /*5570*/  FFMA.FTZ R27, R34.reuse, R21, -R12.reuse ;  /* 0x00000015221b7223 */ /* 0x140fe4000001080c */
[----:B------:R-:W2:Y:S01]  /*5580*/  LDL.LU R21, [R1+0x114] ;  /* 0x0001140001157983 */ /* 0x000ea20000300800 */
[--C-:B------:R-:W-:Y:S01]  /*5590*/  FFMA.FTZ R31, R34, R31, -R12.reuse ;  /* 0x0000001f221f7223 */ /* 0x100fe2000001080c */
[--C-:B------:R-:W-:Y:S01]  /*55a0*/  FFMA.FTZ R19, R2, R19, -R12.reuse ;  /* 0x0000001302137223 */ /* 0x100fe2000001080c */
[--C-:B------:R-:W-:Y:S01]  /*55b0*/  FFMA.FTZ R35, R34, R35, -R12.reuse ;  /* 0x0000002322237223 */ /* 0x100fe2000001080c */
[--C-:B------:R-:W-:Y:S01]  /*55c0*/  FFMA.FTZ R24, R2, R24, -R12.reuse ;  /* 0x0000001802187223 */ /* 0x100fe2000001080c */
[C-C-:B0-----:R-:W-:Y:S01]  /*55d0*/  FFMA.FTZ R18, R34.reuse, R22, -R12.reuse ;  /* 0x0000001622127223 */ /* 0x141fe2000001080c */
[C-C-:B------:R-:W-:Y:S01]  /*55e0*/  FFMA.FTZ R22, R34.reuse, R20, -R12.reuse ;  /* 0x0000001422167223 */ /* 0x140fe2000001080c */
[--C-:B------:R-:W-:Y:S01]  /*55f0*/  FFMA.FTZ R20, R34, R33, -R12.reuse ;  /* 0x0000002122147223 */ /* 0x100fe2000001080c */
[C-C-:B------:R-:W-:Y:S01]  /*5600*/  FFMA.FTZ R28, R2.reuse, R28, -R12.reuse ;  /* 0x0000001c021c7223 */ /* 0x140fe2000001080c */
[----:B------:R-:W3:Y:S01]  /*5610*/  LDL.LU R33, [R1+0x120] ;  /* 0x0001200001217983 */ /* 0x000ee20000300800 */
[--C-:B------:R-:W-:Y:S01]  /*5620*/  FFMA.FTZ R36, R2, R36, -R12.reuse ;  /* 0x0000002402247223 */ /* 0x100fe2000001080c */
[--C-:B------:R-:W-:Y:S01]  /*5630*/  FFMA.FTZ R25, R34, R25, -R12.reuse ;  /* 0x0000001922197223 */ /* 0x100fe2000001080c */
[----:B------:R-:W-:-:S02]  /*5640*/  FFMA.FTZ R15, R2, R15, -R12 ;  /* 0x0000000f020f7223 */ /* 0x000fc4000001080c */
[----:B------:R-:W4:Y:S04]  /*5650*/  LDL.LU R12, [R1+0x11c] ;  /* 0x00011c00010c7983 */ /* 0x000f280000300800 */
[----:B------:R-:W2:Y:S01]  /*5660*/  LDL.LU R37, [R1+0x128] ;  /* 0x0001280001257983 */ /* 0x000ea20000300800 */
[-C--:B------:R-:W-:Y:S01]  /*5670*/  FMUL.FTZ R29, R29, R5.reuse ;  /* 0x000000051d1d7220 */ /* 0x080fe20000410000 */
[----:B------:R-:W-:-:S03]  /*5680*/  FMUL.FTZ R30, R30, R5 ;  /* 0x000000051e1e7220 */ /* 0x000fc60000410000 */
[C---:B------:R-:W-:Y:S01]  /*5690*/  FFMA.FTZ R29, R13.reuse, -R29, R36 ;  /* 0x8000001d0d1d7223 */ /* 0x040fe20000010024 */
[----:B------:R-:W-:Y:S01]  /*56a0*/  FFMA.FTZ R30, R13, -R30, R35 ;  /* 0x8000001e0d1e7223 */ /* 0x000fe20000010023 */
[----:B---3--:R-:W-:-:S04]  /*56b0*/  FMUL.FTZ R35, R33, R5 ;  /* 0x0000000521237220 */ /* 0x008fc80000410000 */
[----:B------:R-:W-:Y:S01]  /*56c0*/  FFMA.FTZ R27, R13, -R35, R27 ;  /* 0x800000230d1b7223 */ /* 0x000fe2000001001b */
[-C--:B----4-:R-:W-:Y:S01]  /*56d0*/  FMUL.FTZ R33, R12, R5.reuse ;  /* 0x000000050c217220 */ /* 0x090fe20000410000 */
[-C--:B--2---:R-:W-:Y:S02]  /*56e0*/  FMUL.FTZ R12, R21, R5.reuse ;  /* 0x00000005150c7220 */ /* 0x084fe40000410000 */
[----:B------:R-:W2:Y:S01]  /*56f0*/  LDL.LU R21, [R1+0x90] ;  /* 0x0000900001157983 */ /* 0x000ea20000300800 */
[----:B------:R-:W-:Y:S01]  /*5700*/  FMUL.FTZ R36, R37, R5 ;  /* 0x0000000525247220 */ /* 0x000fe20000410000 */
[C---:B------:R-:W-:Y:S02]  /*5710*/  FFMA.FTZ R24, R13.reuse, -R33, R24 ;  /* 0x800000210d187223 */ /* 0x040fe40000010018 */
[----:B------:R-:W3:Y:S01]  /*5720*/  LDL.LU R37, [R1+0x60] ;  /* 0x0000600001257983 */ /* 0x000ee20000300800 */
[C---:B------:R-:W-:Y:S01]  /*5730*/  FFMA.FTZ R26, R13.reuse, -R36, R26 ;  /* 0x800000240d1a7223 */ /* 0x040fe2000001001a */
[----:B------:R-:W-:-:S02]  /*5740*/  FFMA.FTZ R25, R13, -R12, R25 ;  /* 0x8000000c0d197223 */ /* 0x000fc40000010019 */
[----:B------:R-:W4:Y:S04]  /*5750*/  LDL.LU R36, [R1+0x10c] ;  /* 0x00010c0001247983 */ /* 0x000f280000300800 */
[----:B------:R-:W2:Y:S04]  /*5760*/  LDL.LU R35, [R1+0x108] ;  /* 0x0001080001237983 */ /* 0x000ea80000300800 */
[----:B------:R-:W3:Y:S04]  /*5770*/  LDL.LU R33, [R1+0xcc] ;  /* 0x0000cc0001217983 */ /* 0x000ee80000300800 */
[----:B------:R-:W3:Y:S01]  /*5780*/  LDL.LU R12, [R1+0x110] ;  /* 0x00011000010c7983 */ /* 0x000ee20000300800 */
[-C--:B----4-:R-:W-:Y:S01]  /*5790*/  FMUL.FTZ R36, R36, R5.reuse ;  /* 0x0000000524247220 */ /* 0x090fe20000410000 */
[----:B--2---:R-:W-:-:S03]  /*57a0*/  FMUL.FTZ R35, R35, R5 ;  /* 0x0000000523237220 */ /* 0x004fc60000410000 */
[----:B------:R-:W-:Y:S01]  /*57b0*/  FFMA.FTZ R31, R13, -R36, R31 ;  /* 0x800000240d1f7223 */ /* 0x000fe2000001001f */
[-C--:B---3--:R-:W-:Y:S01]  /*57c0*/  FMUL.FTZ R33, R33, R5.reuse ;  /* 0x0000000521217220 */ /* 0x088fe20000410000 */
[----:B------:R-:W-:Y:S01]  /*57d0*/  FMUL.FTZ R12, R12, R5 ;  /* 0x000000050c0c7220 */ /* 0x000fe20000410000 */
[----:B------:R-:W-:-:S03]  /*57e0*/  FFMA.FTZ R15, R13, -R35, R15 ;  /* 0x800000230d0f7223 */ /* 0x000fc6000001000f */
[C---:B------:R-:W-:Y:S02]  /*57f0*/  FFMA.FTZ R12, R13.reuse, -R12, R28 ;  /* 0x8000000c0d0c7223 */ /* 0x040fe4000001001c */
[----:B------:R-:W2:Y:S01]  /*5800*/  LDL.LU R28, [R1+0x2c] ;  /* 0x00002c00011c7983 */ /* 0x000ea20000300800 */
[----:B------:R-:W-:-:S03]  /*5810*/  FFMA.FTZ R18, R13, -R33, R18 ;  /* 0x800000210d127223 */ /* 0x000fc60000010012 */
[----:B------:R-:W3:Y:S04]  /*5820*/  LDL.LU R36, [R1+0x64] ;  /* 0x0000640001247983 */ /* 0x000ee80000300800 */
[----:B------:R-:W4:Y:S04]  /*5830*/  LDL.LU R35, [R1+0x28] ;  /* 0x0000280001237983 */ /* 0x000f280000300800 */
[----:B------:R-:W4:Y:S01]  /*5840*/  LDL.LU R33, [R1+0x78] ;  /* 0x0000780001217983 */ /* 0x000f220000300800 */
[----:B------:R-:W-:Y:S01]  /*5850*/  FMUL.FTZ R32, R32, R5 ;  /* 0x0000000520207220 */ /* 0x000fe20000410000 */
[-C--:B------:R-:W-:Y:S01]  /*5860*/  FFMA.FTZ R19, -R21, R13.reuse, R19 ;  /* 0x0000000d15137223 */ /* 0x080fe20000010113 */
[----:B------:R-:W-:Y:S01]  /*5870*/  FFMA.FTZ R20, -R37, R13, R20 ;  /* 0x0000000d25147223 */ /* 0x000fe20000010114 */
[----:B------:R-:W4:Y:S01]  /*5880*/  LDL.LU R21, [R1+0x158] ;  /* 0x0001580001157983 */ /* 0x000f220000300800 */
[-C--:B------:R-:W-:Y:S01]  /*5890*/  FMUL.FTZ R29, R29, R5.reuse ;  /* 0x000000051d1d7220 */ /* 0x080fe20000410000 */
        /* <DEDUP_REMOVED lines=9> */
[----:B--2---:R-:W-:Y:S01]  /*5930*/  FMUL.FTZ R28, R28, R5 ;  /* 0x000000051c1c7220 */ /* 0x004fe20000410000 */
[----:B---3--:R-:W-:-:S04]  /*5940*/  FFMA.FTZ R23, -R36, R13, R23 ;  /* 0x0000000d24177223 */ /* 0x008fc80000010117 */
[----:B------:R-:W-:Y:S01]  /*5950*/  F2FP.F16.F32.PACK_AB R28, R32, R28 ;  /* 0x0000001c201c723e */ /* 0x000fe200000000ff */
[----:B------:R-:W-:Y:S01]  /*5960*/  FMUL.FTZ R23, R23, R5 ;  /* 0x0000000517177220 */ /* 0x000fe20000410000 */
[----:B----4-:R-:W-:Y:S02]  /*5970*/  FFMA.FTZ R22, -R33, R13, R22 ;  /* 0x0000000d21167223 */ /* 0x010fe40000010116 */
[----:B------:R-:W2:Y:S01]  /*5980*/  LDL.LU R33, [R1+0xe8] ;  /* 0x0000e80001217983 */ /* 0x000ea20000300800 */
[-C--:B------:R-:W-:Y:S01]  /*5990*/  FMUL.FTZ R13, R31, R5.reuse ;  /* 0x000000051f0d7220 */ /* 0x080fe20000410000 */
[-C--:B------:R-:W-:Y:S02]  /*59a0*/  FMUL.FTZ R22, R22, R5.reuse ;  /* 0x0000000516167220 */ /* 0x080fe40000410000 */
[----:B------:R-:W3:Y:S01]  /*59b0*/  LDL.LU R36, [R1+0x18] ;  /* 0x0000180001247983 */ /* 0x000ee20000300800 */
[----:B------:R-:W-:-:S03]  /*59c0*/  FMUL.FTZ R5, R20, R5 ;  /* 0x0000000514057220 */ /* 0x000fc60000410000 */
[----:B------:R-:W4:Y:S04]  /*59d0*/  LDL.LU R37, [R1+0xc] ;  /* 0x00000c0001257983 */ /* 0x000f280000300800 */
[----:B------:R-:W3:Y:S04]  /*59e0*/  LDL.LU R32, [R1+0xe4] ;  /* 0x0000e40001207983 */ /* 0x000ee80000300800 */
[----:B------:R-:W2:Y:S01]  /*59f0*/  LDL.LU R20, [R1+0xe0] ;  /* 0x0000e00001147983 */ /* 0x000ea20000300800 */
[----:B------:R-:W-:-:S03]  /*5a00*/  F2FP.F16.F32.PACK_AB R31, R21, R35 ;  /* 0x00000023151f723e */ /* 0x000fc600000000ff */
[----:B------:R0:W-:Y:S04]  /*5a10*/  STG.E.U16 desc[UR12][R16.64+0x4], R28 ;  /* 0x0000041c10007986 */ /* 0x0001e8000c10150c */
[----:B------:R-:W4:Y:S01]  /*5a20*/  LDL.LU R35, [R1+0xf8] ;  /* 0x0000f80001237983 */ /* 0x000f220000300800 */
[----:B0-----:R-:W-:-:S05]  /*5a30*/  PRMT R28, R28, 0x7632, R28 ;  /* 0x000076321c1c7816 */ /* 0x001fca000000001c */
[----:B------:R3:W-:Y:S01]  /*5a40*/  STG.E.U16 desc[UR12][R16.64+0x6], R28 ;  /* 0x0000061c10007986 */ /* 0x0007e2000c10150c */
[----:B--2---:R-:W-:-:S04]  /*5a50*/  IADD3 R20, P1, R20, UR16, RZ ;  /* 0x0000001014147c10 */ /* 0x004fc8000ff3e0ff */
[----:B------:R-:W-:Y:S02]  /*5a60*/  IADD3.X R21, R33, UR17, RZ, P1, !PT ;  /* 0x0000001121157c10 */ /* 0x000fe40008ffe4ff */
[----:B------:R-:W2:Y:S01]  /*5a70*/  LDL.LU R33, [R1+0xf0] ;  /* 0x0000f00001217983 */ /* 0x000ea20000300800 */
[----:B---3--:R-:W-:-:S03]  /*5a80*/  IADD3 R16, P1, R32, UR16, RZ ;  /* 0x0000001020107c10 */ /* 0x008fc6000ff3e0ff */
[----:B------:R-:W3:Y:S01]  /*5a90*/  LDL.LU R32, [R1+0xfc] ;  /* 0x0000fc0001207983 */ /* 0x000ee20000300800 */
[----:B------:R-:W-:Y:S02]  /*5aa0*/  F2FP.F16.F32.PACK_AB R29, R30, R29 ;  /* 0x0000001d1e1d723e */ /* 0x000fe400000000ff */
[----:B------:R-:W-:Y:S01]  /*5ab0*/  PRMT R30, R31, 0x7632, R30 ;  /* 0x000076321f1e7816 */ /* 0x000fe2000000001e */
[----:B------:R0:W-:Y:S01]  /*5ac0*/  STG.E.U16 desc[UR12][R20.64], R31 ;  /* 0x0000001f14007986 */ /* 0x0001e2000c10150c */
[----:B------:R-:W-:Y:S02]  /*5ad0*/  F2FP.F16.F32.PACK_AB R26, R27, R26 ;  /* 0x0000001a1b1a723e */ /* 0x000fe400000000ff */
[----:B------:R-:W-:Y:S01]  /*5ae0*/  PRMT R27, R29, 0x7632, R27 ;  /* 0x000076321d1b7816 */ /* 0x000fe2000000001b */
[----:B------:R1:W-:Y:S01]  /*5af0*/  STG.E.U16 desc[UR12][R20.64+0x2], R30 ;  /* 0x0000021e14007986 */ /* 0x0003e2000c10150c */
[----:B------:R-:W-:Y:S02]  /*5b00*/  F2FP.F16.F32.PACK_AB R14, R14, R36 ;  /* 0x000000240e0e723e */ /* 0x000fe400000000ff */
[----:B----4-:R-:W-:Y:S01]  /*5b10*/  IADD3.X R17, R35, UR17, RZ, P1, !PT ;  /* 0x0000001123117c10 */ /* 0x010fe20008ffe4ff */
[----:B0-----:R-:W4:Y:S04]  /*5b20*/  LDL.LU R31, [R1+0x104] ;  /* 0x00010400011f7983 */ /* 0x001f280000300800 */
[----:B-1----:R-:W4:Y:S01]  /*5b30*/  LDL.LU R30, [R1+0x100] ;  /* 0x00010000011e7983 */ /* 0x002f220000300800 */
[----:B------:R-:W-:-:S03]  /*5b40*/  PRMT R28, R14, 0x7632, R28 ;  /* 0x000076320e1c7816 */ /* 0x000fc6000000001c */
[----:B------:R0:W-:Y:S04]  /*5b50*/  STG.E.U16 desc[UR12][R20.64+0x4], R29 ;  /* 0x0000041d14007986 */ /* 0x0001e8000c10150c */
[----:B------:R-:W-:Y:S01]  /*5b60*/  STG.E.U16 desc[UR12][R20.64+0x6], R27 ;  /* 0x0000061b14007986 */ /* 0x000fe2000c10150c */
[----:B------:R-:W-:-:S03]  /*5b70*/  F2FP.F16.F32.PACK_AB R11, R11, R37 ;  /* 0x000000250b0b723e */ /* 0x000fc600000000ff */
[----:B------:R1:W-:Y:S04]  /*5b80*/  STG.E.U16 desc[UR12][R16.64], R14 ;  /* 0x0000000e10007986 */ /* 0x0003e8000c10150c */
[----:B0-----:R-:W4:Y:S01]  /*5b90*/  LDL.LU R29, [R1+0xf4] ;  /* 0x0000f400011d7983 */ /* 0x001f220000300800 */
[----:B------:R-:W-:-:S03]  /*5ba0*/  F2FP.F16.F32.PACK_AB R24, R25, R24 ;  /* 0x000000181918723e */ /* 0x000fc600000000ff */
[----:B------:R0:W-:Y:S01]  /*5bb0*/  STG.E.U16 desc[UR12][R16.64+0x2], R28 ;  /* 0x0000021c10007986 */ /* 0x0001e2000c10150c */
[----:B-1----:R-:W-:-:S03]  /*5bc0*/  PRMT R14, R26, 0x7632, R14 ;  /* 0x000076321a0e7816 */ /* 0x002fc6000000000e */
[----:B------:R-:W-:Y:S01]  /*5bd0*/  STG.E.U16 desc[UR12][R16.64+0x4], R26 ;  /* 0x0000041a10007986 */ /* 0x000fe2000c10150c */
[----:B------:R-:W-:-:S03]  /*5be0*/  PRMT R25, R11, 0x7632, R25 ;  /* 0x000076320b197816 */ /* 0x000fc60000000019 */
[----:B------:R1:W-:Y:S04]  /*5bf0*/  STG.E.U16 desc[UR12][R16.64+0x6], R14 ;  /* 0x0000060e10007986 */ /* 0x0003e8000c10150c */
[----:B0-----:R-:W4:Y:S01]  /*5c00*/  LDL.LU R28, [R1+0xec] ;  /* 0x0000ec00011c7983 */ /* 0x001f220000300800 */
[----:B-1----:R-:W-:Y:S02]  /*5c10*/  PRMT R14, R24, 0x7632, R14 ;  /* 0x00007632180e7816 */ /* 0x002fe4000000000e */
[----:B--2---:R-:W-:-:S04]  /*5c20*/  IADD3 R20, P1, R33, UR16, RZ ;  /* 0x0000001021147c10 */ /* 0x004fc8000ff3e0ff */
[----:B---3--:R-:W-:-:S05]  /*5c30*/  IADD3.X R21, R32, UR17, RZ, P1, !PT ;  /* 0x0000001120157c10 */ /* 0x008fca0008ffe4ff */
[----:B------:R0:W-:Y:S04]  /*5c40*/  STG.E.U16 desc[UR12][R20.64], R11 ;  /* 0x0000000b14007986 */ /* 0x0001e8000c10150c */
[----:B------:R1:W-:Y:S01]  /*5c50*/  STG.E.U16 desc[UR12][R20.64+0x2], R25 ;  /* 0x0000021914007986 */ /* 0x0003e2000c10150c */
[----:B0-----:R-:W-:-:S03]  /*5c60*/  F2FP.F16.F32.PACK_AB R11, R3, R0 ;  /* 0x00000000030b723e */ /* 0x001fc600000000ff */
[----:B------:R2:W5:Y:S04]  /*5c70*/  LDL.LU R3, [R1+0x154] ;  /* 0x0001540001037983 */ /* 0x0005680000300800 */
[----:B------:R2:W5:Y:S04]  /*5c80*/  LDL.LU R0, [R1+0x150] ;  /* 0x0001500001007983 */ /* 0x0005680000300800 */
[----:B------:R-:W3:Y:S04]  /*5c90*/  LDL.LU R27, [R1+0xdc] ;  /* 0x0000dc00011b7983 */ /* 0x000ee80000300800 */
[----:B------:R-:W2:Y:S04]  /*5ca0*/  LDL.LU R26, [R1+0xd8] ;  /* 0x0000d800011a7983 */ /* 0x000ea80000300800 */
[----:B-1----:R-:W2:Y:S04]  /*5cb0*/  LDL.LU R25, [R1+0xd4] ;  /* 0x0000d40001197983 */ /* 0x002ea80000300800 */
[----:B------:R0:W-:Y:S04]  /*5cc0*/  STG.E.U16 desc[UR12][R20.64+0x4], R24 ;  /* 0x0000041814007986 */ /* 0x0001e8000c10150c */
[----:B0-----:R-:W2:Y:S01]  /*5cd0*/  LDL.LU R24, [R1+0xd0] ;  /* 0x0000d00001187983 */ /* 0x001ea20000300800 */
[----:B----4-:R-:W-:-:S02]  /*5ce0*/  IADD3 R16, P1, R31, UR16, RZ ;  /* 0x000000101f107c10 */ /* 0x010fc4000ff3e0ff */
[----:B------:R-:W-:Y:S02]  /*5cf0*/  F2FP.F16.F32.PACK_AB R13, R13, R12 ;  /* 0x0000000c0d0d723e */ /* 0x000fe400000000ff */
[----:B------:R-:W-:Y:S02]  /*5d00*/  IADD3.X R17, R30, UR17, RZ, P1, !PT ;  /* 0x000000111e117c10 */ /* 0x000fe40008ffe4ff */
[----:B------:R-:W-:Y:S01]  /*5d10*/  PRMT R12, R11, 0x7632, R12 ;  /* 0x000076320b0c7816 */ /* 0x000fe2000000000c */
[----:B------:R-:W-:Y:S01]  /*5d20*/  STG.E.U16 desc[UR12][R20.64+0x6], R14 ;  /* 0x0000060e14007986 */ /* 0x000fe2000c10150c */
[----:B------:R-:W-:-:S03]  /*5d30*/  F2FP.F16.F32.PACK_AB R6, R6, R10 ;  /* 0x0000000a0606723e */ /* 0x000fc600000000ff */
[----:B------:R0:W-:Y:S01]  /*5d40*/  STG.E.U16 desc[UR12][R16.64+0x2], R12 ;  /* 0x0000020c10007986 */ /* 0x0001e2000c10150c */
[----:B------:R-:W-:-:S03]  /*5d50*/  PRMT R10, R13, 0x7632, R10 ;  /* 0x000076320d0a7816 */ /* 0x000fc6000000000a */
[----:B------:R1:W-:Y:S01]  /*5d60*/  STG.E.U16 desc[UR12][R16.64+0x4], R13 ;  /* 0x0000040d10007986 */ /* 0x0003e2000c10150c */
[----:B0-----:R-:W-:-:S04]  /*5d70*/  IADD3 R12, P1, R29, UR16, RZ ;  /* 0x000000101d0c7c10 */ /* 0x001fc8000ff3e0ff */
[----:B-1----:R-:W-:Y:S01]  /*5d80*/  IADD3.X R13, R28, UR17, RZ, P1, !PT ;  /* 0x000000111c0d7c10 */ /* 0x002fe20008ffe4ff */
[----:B------:R0:W-:Y:S01]  /*5d90*/  STG.E.U16 desc[UR12][R16.64], R11 ;  /* 0x0000000b10007986 */ /* 0x0001e2000c10150c */
[----:B------:R-:W-:-:S03]  /*5da0*/  F2FP.F16.F32.PACK_AB R15, R18, R15 ;  /* 0x0000000f120f723e */ /* 0x000fc600000000ff */
[----:B------:R-:W-:Y:S01]  /*5db0*/  STG.E.U16 desc[UR12][R16.64+0x6], R10 ;  /* 0x0000060a10007986 */ /* 0x000fe2000c10150c */
[----:B------:R-:W-:-:S03]  /*5dc0*/  F2FP.F16.F32.PACK_AB R19, R22, R19 ;  /* 0x000000131613723e */ /* 0x000fc600000000ff */
[----:B------:R1:W-:Y:S01]  /*5dd0*/  STG.E.U16 desc[UR12][R12.64], R6 ;  /* 0x000000060c007986 */ /* 0x0003e2000c10150c */
[----:B0-----:R-:W-:Y:S02]  /*5de0*/  PRMT R11, R6, 0x7632, R11 ;  /* 0x00007632060b7816 */ /* 0x001fe4000000000b */
[----:B------:R-:W-:Y:S02]  /*5df0*/  PRMT R14, R15, 0x7632, R14 ;  /* 0x000076320f0e7816 */ /* 0x000fe4000000000e */
[----:B-1----:R-:W-:Y:S01]  /*5e00*/  F2FP.F16.F32.PACK_AB R6, R9, R8 ;  /* 0x000000080906723e */ /* 0x002fe200000000ff */
[----:B------:R0:W-:Y:S01]  /*5e10*/  STG.E.U16 desc[UR12][R12.64+0x2], R11 ;  /* 0x0000020b0c007986 */ /* 0x0001e2000c10150c */
[----:B------:R-:W-:Y:S02]  /*5e20*/  F2FP.F16.F32.PACK_AB R4, R7, R4 ;  /* 0x000000040704723e */ /* 0x000fe400000000ff */
[C---:B------:R-:W-:Y:S02]  /*5e30*/  PRMT R17, R6.reuse, 0x7610, R17 ;  /* 0x0000761006117816 */ /* 0x040fe40000000011 */
[----:B------:R-:W-:-:S02]  /*5e40*/  PRMT R10, R6, 0x7632, R10 ;  /* 0x00007632060a7816 */ /* 0x000fc4000000000a */
[----:B------:R-:W-:Y:S01]  /*5e50*/  F2FP.F16.F32.PACK_AB R5, R5, R23 ;  /* 0x000000170505723e */ /* 0x000fe200000000ff */
[----:B------:R-:W-:Y:S01]  /*5e60*/  STG.E.U16 desc[UR12][R12.64+0x4], R15 ;  /* 0x0000040f0c007986 */ /* 0x000fe2000c10150c */
[----:B0-----:R-:W-:-:S03]  /*5e70*/  PRMT R11, R19, 0x7632, R11 ;  /* 0x00007632130b7816 */ /* 0x001fc6000000000b */
[----:B------:R0:W-:Y:S02]  /*5e80*/  STG.E.U16 desc[UR12][R12.64+0x6], R14 ;  /* 0x0000060e0c007986 */ /* 0x0001e4000c10150c */
[----:B0-----:R-:W-:Y:S01]  /*5e90*/  PRMT R12, R5, 0x7632, R12 ;  /* 0x00007632050c7816 */ /* 0x001fe2000000000c */
[----:B------:R-:W-:Y:S01]  /*5ea0*/  ULOP3.LUT UR4, UR4, 0x1, URZ, 0x3c, !UPT ;  /* 0x0000000104047892 */ /* 0x000fe2000f8e3c3f */
[----:B---3--:R-:W-:-:S04]  /*5eb0*/  IADD3 R8, P1, R27, UR16, RZ ;  /* 0x000000101b087c10 */ /* 0x008fc8000ff3e0ff */
[----:B--2---:R-:W-:Y:S02]  /*5ec0*/  IADD3.X R9, R26, UR17, RZ, P1, !PT ;  /* 0x000000111a097c10 */ /* 0x004fe40008ffe4ff */
[----:B------:R-:W-:-:S03]  /*5ed0*/  IADD3 R6, P1, R25, UR16, RZ ;  /* 0x0000001019067c10 */ /* 0x000fc6000ff3e0ff */
[----:B------:R-:W-:Y:S04]  /*5ee0*/  STG.E.U16 desc[UR12][R8.64], R17 ;  /* 0x0000001108007986 */ /* 0x000fe8000c10150c */
[----:B------:R-:W-:Y:S04]  /*5ef0*/  STG.E.U16 desc[UR12][R8.64+0x2], R10 ;  /* 0x0000020a08007986 */ /* 0x000fe8000c10150c */
[----:B------:R-:W-:Y:S04]  /*5f00*/  STG.E.U16 desc[UR12][R8.64+0x4], R19 ;  /* 0x0000041308007986 */ /* 0x000fe8000c10150c */
[----:B------:R0:W-:Y:S01]  /*5f10*/  STG.E.U16 desc[UR12][R8.64+0x6], R11 ;  /* 0x0000060b08007986 */ /* 0x0001e2000c10150c */
[----:B------:R-:W-:-:S02]  /*5f20*/  IADD3.X R7, R24, UR17, RZ, P1, !PT ;  /* 0x0000001118077c10 */ /* 0x000fc40008ffe4ff */
[----:B0-----:R-:W-:-:S03]  /*5f30*/  PRMT R9, R4, 0x7632, R9 ;  /* 0x0000763204097816 */ /* 0x001fc60000000009 */
[----:B------:R1:W-:Y:S04]  /*5f40*/  STG.E.U16 desc[UR12][R6.64], R4 ;  /* 0x0000000406007986 */ /* 0x0003e8000c10150c */
[----:B------:R1:W-:Y:S04]  /*5f50*/  STG.E.U16 desc[UR12][R6.64+0x2], R9 ;  /* 0x0000020906007986 */ /* 0x0003e8000c10150c */
[----:B------:R1:W-:Y:S04]  /*5f60*/  STG.E.U16 desc[UR12][R6.64+0x4], R5 ;  /* 0x0000040506007986 */ /* 0x0003e8000c10150c */
[----:B------:R1:W-:Y:S01]  /*5f70*/  STG.E.U16 desc[UR12][R6.64+0x6], R12 ;  /* 0x0000060c06007986 */ /* 0x0003e2000c10150c */
[----:B------:R-:W-:Y:S05]  /*5f80*/  @!P0 BRA `(.L_x_1524) ;  /* 0xffffffa400b08947 */ /* 0x000fea000383ffff */
.L_x_1508:
[----:B------:R-:W-:-:S04]  /*5f90*/  ULEA UR7, UR9, UR11, 0x8 ;  /* 0x0000000b09077291 */ /* 0x000fc8000f8e403f */
[----:B------:R-:W-:-:S04]  /*5fa0*/  USHF.L.U32 UR7, UR7, 0x5, URZ ;  /* 0x0000000507077899 */ /* 0x000fc8000800063f */
[----:B------:R-:W-:-:S06]  /*5fb0*/  UISETP.GT.AND UP0, UPT, UR7, 0x3bf, UPT ;  /* 0x000003bf0700788c */ /* 0x000fcc000bf04270 */
[----:B------:R-:W-:-:S13]  /*5fc0*/  PLOP3.LUT P0, PT, PT, PT, UP0, 0x80, 0x0 ;  /* 0x000000000000781c */ /* 0x000fda0003f0f008 */
[----:B------:R-:W-:Y:S05]  /*5fd0*/  @P0 EXIT ;  /* 0x000000000000094d */ /* 0x000fea0003800000 */
[----:B------:R-:W2:Y:S01]  /*5fe0*/  S2R R14, SR_TID.X ;  /* 0x00000000000e7919 */ /* 0x000ea20000002100 */
[----:B------:R-:W-:Y:S01]  /*5ff0*/  LOP3.LUT R26, RZ, UR14, RZ, 0x33, !PT ;  /* 0x0000000eff1a7c12 */ /* 0x000fe2000f8e33ff */
[----:B------:R-:W3:Y:S01]  /*6000*/  S2UR UR5, SR_CgaCtaId ;  /* 0x00000000000579c3 */ /* 0x000ee20000008800 */
[----:B0----5:R-:W-:Y:S01]  /*6010*/  LOP3.LUT R3, RZ, UR15, RZ, 0x33, !PT ;  /* 0x0000000fff037c12 */ /* 0x021fe2000f8e33ff */
        /* <DEDUP_REMOVED lines=11> */
[----:B---3--:R-:W-:-:S03]  /*60d0*/  ULEA UR8, UR5, UR4, 0x18 ;  /* 0x0000000405087291 */ /* 0x008fc6000f8ec03f */
        /* <DEDUP_REMOVED lines=8> */
[----:B-1----:R-:W-:Y:S02]  /*6160*/  LEA R5, R35, UR8, 0x7 ;  /* 0x0000000823057c11 */ /* 0x002fe4000f8e38ff */
[----:B------:R-:W-:Y:S01]  /*6170*/  LOP3.LUT R0, R0, 0x1f, R14, 0x78, !PT ;  /* 0x0000001f00007812 */ /* 0x000fe200078e780e */
[----:B------:R-:W-:Y:S01]  /*6180*/  IMAD.WIDE.U32 R2, R26, -0x77777777, RZ ;  /* 0x888888891a027825 */ /* 0x000fe200078e00ff */
[----:B------:R-:W-:Y:S02]  /*6190*/  IADD3 R11, R37, 0x1e, RZ ;  /* 0x0000001e250b7810 */ /* 0x000fe40007ffe0ff */
[----:B------:R-:W-:Y:S02]  /*61a0*/  LOP3.LUT R6, RZ, R37, RZ, 0x33, !PT ;  /* 0x00000025ff067212 */ /* 0x000fe400078e33ff */
[----:B------:R-:W-:Y:S01]  /*61b0*/  SHF.L.U32 R34, R14, 0x1, RZ ;  /* 0x000000010e227819 */ /* 0x000fe200000006ff */
[----:B------:R-:W-:Y:S01]  /*61c0*/  IMAD.WIDE.U32 R8, P0, R13, -0x77777778, R2 ;  /* 0x888888880d087825 */ /* 0x000fe20007800002 */
[----:B------:R-:W-:-:S02]  /*61d0*/  LEA R2, R0, R5, 0x2 ;  /* 0x0000000500027211 */ /* 0x000fc400078e10ff */
[----:B------:R-:W-:Y:S01]  /*61e0*/  VIMNMX.U32 R3, R11, 0x20, !PT ;  /* 0x000000200b037848 */ /* 0x000fe20007fe0000 */
[----:B------:R-:W-:Y:S01]  /*61f0*/  IMAD.WIDE.U32 R4, R13, -0x77777777, RZ ;  /* 0x888888890d047825 */ /* 0x000fe200078e00ff */
[----:B------:R-:W-:Y:S02]  /*6200*/  SHF.L.U32 R0, R14, 0x7, RZ ;  /* 0x000000070e007819 */ /* 0x000fe400000006ff */
[----:B------:R-:W-:Y:S02]  /*6210*/  IADD3.X R7, RZ, RZ, RZ, P0, !PT ;  /* 0x000000ffff077210 */ /* 0x000fe400007fe4ff */
[----:B------:R-:W-:Y:S02]  /*6220*/  IADD3 R3, R3, R6, RZ ;  /* 0x0000000603037210 */ /* 0x000fe40007ffe0ff */
[----:B------:R-:W-:Y:S02]  /*6230*/  LOP3.LUT R0, R0, 0x780, RZ, 0xc0, !PT ;  /* 0x0000078000007812 */ /* 0x000fe400078ec0ff */
[----:B------:R-:W-:-:S02]  /*6240*/  IADD3 RZ, P0, R5, R8, RZ ;  /* 0x0000000805ff7210 */ /* 0x000fc40007f1e0ff */
[----:B------:R-:W-:Y:S01]  /*6250*/  MOV R6, R9 ;  /* 0x0000000900067202 */ /* 0x000fe20000000f00 */
[----:B------:R-:W-:Y:S01]  /*6260*/  IMAD.WIDE.U32 R8, R3, -0x77777777, RZ ;  /* 0x8888888903087825 */ /* 0x000fe200078e00ff */
[----:B------:R-:W-:Y:S02]  /*6270*/  LOP3.LUT R34, R34, 0x1e, RZ, 0xc0, !PT ;  /* 0x0000001e22227812 */ /* 0x000fe400078ec0ff */
[----:B------:R-:W-:Y:S02]  /*6280*/  IADD3 R10, R37, 0x3c, RZ ;  /* 0x0000003c250a7810 */ /* 0x000fe40007ffe0ff */
[----:B------:R-:W-:Y:S02]  /*6290*/  IADD3 R15, R0, UR8, RZ ;  /* 0x00000008000f7c10 */ /* 0x000fe4000fffe0ff */
[-C--:B------:R-:W-:Y:S02]  /*62a0*/  LOP3.LUT R0, R11, R34.reuse, RZ, 0x3c, !PT ;  /* 0x000000220b007212 */ /* 0x080fe400078e3cff */
[----:B------:R-:W-:Y:S01]  /*62b0*/  LOP3.LUT R12, R10, R34, RZ, 0x3c, !PT ;  /* 0x000000220a0c7212 */ /* 0x000fe200078e3cff */
[----:B------:R-:W-:Y:S01]  /*62c0*/  IMAD.WIDE.U32.X R10, R26, -0x77777778, R6, P0 ;  /* 0x888888881a0a7825 */ /* 0x000fe200000e0406 */
[----:B------:R-:W-:-:S02]  /*62d0*/  LEA.HI R8, R9, 0x1, RZ, 0x1c ;  /* 0x0000000109087811 */ /* 0x000fc400078fe0ff */
[----:B------:R-:W-:Y:S02]  /*62e0*/  LOP3.LUT R4, R37, R34, RZ, 0x3c, !PT ;  /* 0x0000002225047212 */ /* 0x000fe400078e3cff */
[----:B------:R-:W-:Y:S02]  /*62f0*/  SHF.R.U64 R9, R10, 0x3, R11 ;  /* 0x000000030a097819 */ /* 0x000fe4000000120b */
[C---:B------:R-:W-:Y:S02]  /*6300*/  IADD3 R29, P0, R35.reuse, 0xf, RZ ;  /* 0x0000000f231d7810 */ /* 0x040fe40007f1e0ff */
[C---:B------:R-:W-:Y:S02]  /*6310*/  IADD3 R31, P1, R35.reuse, 0x1e, RZ ;  /* 0x0000001e231f7810 */ /* 0x040fe40007f3e0ff */
[----:B------:R-:W-:Y:S02]  /*6320*/  IADD3 R33, P2, R35, 0x2d, RZ ;  /* 0x0000002d23217810 */ /* 0x000fe40007f5e0ff */
[----:B------:R-:W-:-:S02]  /*6330*/  IADD3 R9, R9, 0x1, RZ ;  /* 0x0000000109097810 */ /* 0x000fc40007ffe0ff */
[----:B------:R-:W-:Y:S01]  /*6340*/  MOV R7, UR7 ;  /* 0x0000000700077c02 */ /* 0x000fe20008000f00 */
[----:B------:R-:W-:Y:S01]  /*6350*/  USEL UR7, UR15, URZ, UP0 ;  /* 0x0000003f0f077287 */ /* 0x000fe20008000000 */
[-C--:B------:R-:W-:Y:S02]  /*6360*/  LEA R4, R4, R15.reuse, 0x2 ;  /* 0x0000000f04047211 */ /* 0x080fe400078e10ff */
[-C--:B------:R-:W-:Y:S01]  /*6370*/  LEA R5, R0, R15.reuse, 0x2 ;  /* 0x0000000f00057211 */ /* 0x080fe200078e10ff */
[----:B------:R-:W-:Y:S01]  /*6380*/  USHF.L.U64.HI UR7, UR6, 0x8, UR7 ;  /* 0x0000000806077899 */ /* 0x000fe20008010207 */
[----:B------:R-:W-:Y:S01]  /*6390*/  LEA R6, R12, R15, 0x2 ;  /* 0x0000000f0c067211 */ /* 0x000fe200078e10ff */
[----:B------:R-:W-:Y:S01]  /*63a0*/  USHF.L.U32 UR6, UR6, 0x8, URZ ;  /* 0x0000000806067899 */ /* 0x000fe2000800063f */
[----:B------:R-:W-:Y:S02]  /*63b0*/  LOP3.LUT R27, R14, 0xf, RZ, 0xc0, !PT ;  /* 0x0000000f0e1b7812 */ /* 0x000fe400078ec0ff */
[----:B------:R-:W-:-:S02]  /*63c0*/  IADD3.X R28, RZ, RZ, RZ, P0, !PT ;  /* 0x000000ffff1c7210 */ /* 0x000fc400007fe4ff */
[----:B------:R-:W-:Y:S02]  /*63d0*/  IADD3.X R30, RZ, RZ, RZ, P1, !PT ;  /* 0x000000ffff1e7210 */ /* 0x000fe40000ffe4ff */
[----:B------:R-:W-:Y:S02]  /*63e0*/  IADD3.X R32, RZ, RZ, RZ, P2, !PT ;  /* 0x000000ffff207210 */ /* 0x000fe400017fe4ff */
[----:B------:R-:W-:Y:S02]  /*63f0*/  LOP3.LUT R8, R8, 0x3, RZ, 0xc0, !PT ;  /* 0x0000000308087812 */ /* 0x000fe400078ec0ff */
[----:B------:R-:W-:-:S07]  /*6400*/  LOP3.LUT R9, R9, 0x3, RZ, 0xc0, !PT ;  /* 0x0000000309097812 */ /* 0x000fce00078ec0ff */
.L_x_1541:
        /* <DEDUP_REMOVED lines=43> */
.L_x_1528:
[----:B------:R-:W-:Y:S05]  /*66c0*/  BSYNC B1 ;  /* 0x0000000000017941 */ /* 0x000fea0003800000 */
.L_x_1527:
        /* <DEDUP_REMOVED lines=20> */
.L_x_1531:
        /* <DEDUP_REMOVED lines=55> */
.L_x_1530:
[----:B------:R-:W-:Y:S05]  /*6b80*/  BSYNC B1 ;  /* 0x0000000000017941 */ /* 0x000fea0003800000 */
.L_x_1529:
        /* <DEDUP_REMOVED lines=36> */
.L_x_1533:
[----:B------:R-:W-:Y:S05]  /*6dd0*/  BSYNC B1 ;  /* 0x0000000000017941 */ /* 0x000fea0003800000 */
.L_x_1532:
        /* <DEDUP_REMOVED lines=15> */
.L_x_1526:
[----:B------:R-:W-:Y:S05]  /*6ed0*/  BSYNC B0 ;  /* 0x0000000000007941 */ /* 0x000fea0003800000 */
.L_x_1525:
        /* <DEDUP_REMOVED lines=17> */
[----:B------:R-:W-:Y:S02]  /*6ff0*/  MOV R16, 0xffff ;  /* 0x0000ffff00107802 */ /* 0x000fe40000000f00 */
[----:B------:R-:W-:Y:S02]  /*7000*/  MOV R15, 0xffff ;  /* 0x0000ffff000f7802 */ /* 0x000fe40000000f00 */
[----:B------:R-:W-:Y:S01]  /*7010*/  MOV R19, 0xffff ;  /* 0x0000ffff00137802 */ /* 0x000fe20000000f00 */
[----:B-1----:R-:W1:Y:S01]  /*7020*/  SHFL.BFLY PT, R22, R17, 0x8, 0x101f ;  /* 0x0d101f0011167f89 */ /* 0x002e6200000e0000 */
[----:B------:R-:W-:Y:S02]  /*7030*/  MOV R12, 0xffff ;  /* 0x0000ffff000c7802 */ /* 0x000fe40000000f00 */
[----:B------:R-:W-:Y:S01]  /*7040*/  MOV R23, 0xffff ;  /* 0x0000ffff00177802 */ /* 0x000fe20000000f00 */
[----:B--2---:R-:W2:Y:S01]  /*7050*/  SHFL.BFLY PT, R11, R0, 0x8, 0x101f ;  /* 0x0d101f00000b7f89 */ /* 0x004ea200000e0000 */
[----:B------:R-:W-:Y:S01]  /*7060*/  MOV R21, 0xffff ;  /* 0x0000ffff00157802 */ /* 0x000fe20000000f00 */
        /* <DEDUP_REMOVED lines=14> */
.L_x_1550:
[----:B------:R-:W1:Y:S01]  /*7150*/  LDC.64 R10, c[0x0][0x218] ;  /* 0x00008600ff0a7b82 */ /* 0x000e620000000a00 */
[----:B------:R-:W-:Y:S01]  /*7160*/  ISETP.NE.AND P1, PT, R27, RZ, PT ;  /* 0x000000ff1b00720c */ /* 0x000fe20003f25270 */
[----:B---3--:R-:W-:Y:S01]  /*7170*/  FADD.FTZ R0, R0, R21 ;  /* 0x0000001500007221 */ /* 0x008fe20000010000 */
[C---:B------:R-:W-:Y:S02]  /*7180*/  IADD3 R17, R37.reuse, R7, RZ ;  /* 0x0000000725117210 */ /* 0x040fe40007ffe0ff */
[----:B------:R-:W-:Y:S02]  /*7190*/  ISETP.NE.AND P2, PT, R8, 0x1, PT ;  /* 0x000000010800780c */ /* 0x000fe40003f45270 */
[----:B------:R-:W-:Y:S01]  /*71a0*/  IADD3 R18, R37, 0x1e, RZ ;  /* 0x0000001e25127810 */ /* 0x000fe20007ffe0ff */
[----:B------:R-:W2:Y:S06]  /*71b0*/  LDC.64 R14, c[0x0][0x220] ;  /* 0x00008800ff0e7b82 */ /* 0x000eac0000000a00 */
[----:B------:R-:W-:-:S02]  /*71c0*/  @!P1 F2FP.F16.F32.PACK_AB R0, RZ, R0 ;  /* 0x00000000ff00923e */ /* 0x000fc400000000ff */
[----:B------:R-:W-:Y:S02]  /*71d0*/  @!P1 F2FP.F16.F32.PACK_AB R12, RZ, R12 ;  /* 0x0000000cff0c923e */ /* 0x000fe400000000ff */
        /* <DEDUP_REMOVED lines=13> */
[----:B------:R-:W-:Y:S02]  /*72b0*/  MOV R18, 0xffff ;  /* 0x0000ffff00127802 */ /* 0x000fe40000000f00 */
[----:B------:R-:W-:Y:S02]  /*72c0*/  MOV R19, 0xffff ;  /* 0x0000ffff00137802 */ /* 0x000fe40000000f00 */
[----:B------:R-:W-:Y:S01]  /*72d0*/  MOV R25, 0xffff ;  /* 0x0000ffff00197802 */ /* 0x000fe20000000f00 */
[----:B----4-:R-:W1:Y:S01]  /*72e0*/  SHFL.BFLY PT, R22, R17, 0x8, 0x101f ;  /* 0x0d101f0011167f89 */ /* 0x010e6200000e0000 */
[----:B------:R-:W-:Y:S02]  /*72f0*/  MOV R20, 0xffff ;  /* 0x0000ffff00147802 */ /* 0x000fe40000000f00 */
[----:B------:R-:W-:Y:S01]  /*7300*/  MOV R36, 0xffff ;  /* 0x0000ffff00247802 */ /* 0x000fe20000000f00 */
[----:B---3--:R-:W3:Y:S01]  /*7310*/  SHFL.BFLY PT, R21, R0, 0x8, 0x101f ;  /* 0x0d101f0000157f89 */ /* 0x008ee200000e0000 */
[----:B------:R-:W-:Y:S01]  /*7320*/  MOV R24, 0xffff ;  /* 0x0000ffff00187802 */ /* 0x000fe20000000f00 */
        /* <DEDUP_REMOVED lines=14> */
.L_x_1560:
[----:B----4-:R-:W-:Y:S01]  /*7410*/  FADD.FTZ R0, R12, R25 ;  /* 0x000000190c007221 */ /* 0x010fe20000010000 */
[----:B------:R-:W-:Y:S02]  /*7420*/  @!P1 F2FP.F16.F32.PACK_AB R16, RZ, R16 ;  /* 0x00000010ff10923e */ /* 0x000fe400000000ff */
[----:B------:R-:W-:Y:S02]  /*7430*/  ISETP.NE.AND P2, PT, R8, 0x2, PT ;  /* 0x000000020800780c */ /* 0x000fe40003f45270 */
[----:B------:R-:W-:Y:S01]  /*7440*/  @!P1 F2FP.F16.F32.PACK_AB R0, RZ, R0 ;  /* 0x00000000ff00923e */ /* 0x000fe200000000ff */
[----:B------:R3:W-:Y:S01]  /*7450*/  @!P1 STG.E.U16 desc[UR12][R10.64+0x3c], R16 ;  /* 0x00003c100a009986 */ /* 0x0007e2000c10150c */
[----:B------:R-:W-:Y:S02]  /*7460*/  IADD3 R17, R37, 0x3c, RZ ;  /* 0x0000003c25117810 */ /* 0x000fe40007ffe0ff */
[----:B------:R-:W-:Y:S02]  /*7470*/  PRMT R12, R0, 0x7610, R12 ;  /* 0x00007610000c7816 */ /* 0x000fe4000000000c */
[----:B------:R-:W-:-:S03]  /*7480*/  MOV R0, R17 ;  /* 0x0000001100007202 */ /* 0x000fc60000000f00 */
        /* <DEDUP_REMOVED lines=8> */
[----:B------:R-:W-:Y:S02]  /*7510*/  MOV R18, 0xffff ;  /* 0x0000ffff00127802 */ /* 0x000fe40000000f00 */
[----:B------:R-:W-:Y:S02]  /*7520*/  MOV R19, 0xffff ;  /* 0x0000ffff00137802 */ /* 0x000fe40000000f00 */
[----:B------:R-:W-:Y:S01]  /*7530*/  MOV R25, 0xffff ;  /* 0x0000ffff00197802 */ /* 0x000fe20000000f00 */
[----:B0-----:R-:W3:Y:S01]  /*7540*/  SHFL.BFLY PT, R22, R17, 0x8, 0x101f ;  /* 0x0d101f0011167f89 */ /* 0x001ee200000e0000 */
[----:B------:R-:W-:Y:S02]  /*7550*/  MOV R20, 0xffff ;  /* 0x0000ffff00147802 */ /* 0x000fe40000000f00 */
[----:B------:R-:W-:Y:S01]  /*7560*/  MOV R36, 0xffff ;  /* 0x0000ffff00247802 */ /* 0x000fe20000000f00 */
[----:B----4-:R-:W0:Y:S01]  /*7570*/  SHFL.BFLY PT, R21, R0, 0x8, 0x101f ;  /* 0x0d101f0000157f89 */ /* 0x010e2200000e0000 */
[----:B------:R-:W-:Y:S01]  /*7580*/  MOV R24, 0xffff ;  /* 0x0000ffff00187802 */ /* 0x000fe20000000f00 */
        /* <DEDUP_REMOVED lines=14> */
.L_x_1570:
[----:B----4-:R-:W-:Y:S01]  /*7670*/  FADD.FTZ R0, R12, R25 ;  /* 0x000000190c007221 */ /* 0x010fe20000010000 */
[----:B------:R-:W-:Y:S02]  /*7680*/  @!P1 F2FP.F16.F32.PACK_AB R16, RZ, R16 ;  /* 0x00000010ff10923e */ /* 0x000fe400000000ff */
[----:B------:R-:W-:Y:S02]  /*7690*/  IADD3 R17, R37, 0x5a, RZ ;  /* 0x0000005a25117810 */ /* 0x000fe40007ffe0ff */
[----:B------:R-:W-:Y:S01]  /*76a0*/  @!P1 F2FP.F16.F32.PACK_AB R0, RZ, R0 ;  /* 0x00000000ff00923e */ /* 0x000fe200000000ff */
[----:B------:R4:W-:Y:S03]  /*76b0*/  @!P1 STG.E.U16 desc[UR12][R10.64+0x78], R16 ;  /* 0x000078100a009986 */ /* 0x0009e6000c10150c */
[----:B------:R-:W-:Y:S02]  /*76c0*/  PRMT R12, R0, 0x7610, R12 ;  /* 0x00007610000c7816 */ /* 0x000fe4000000000c */
[----:B------:R-:W-:-:S03]  /*76d0*/  MOV R0, R17 ;  /* 0x0000001100007202 */ /* 0x000fc60000000f00 */
[----:B------:R4:W-:Y:S04]  /*76e0*/  @!P1 STG.E.U16 desc[UR12][R14.64+0x78], R12 ;  /* 0x0000780c0e009986 */ /* 0x0009e8000c10150c */
.L_x_1536:
[----:B------:R-:W-:Y:S05]  /*76f0*/  BSYNC B0 ;  /* 0x0000000000007941 */ /* 0x000fea0003800000 */
.L_x_1535:
[----:B------:R-:W-:-:S13]  /*7700*/  ISETP.GE.U32.AND P0, PT, R3, 0x5a, PT ;  /* 0x0000005a0300780c */ /* 0x000fda0003f06070 */
[----:B------:R-:W-:Y:S05]  /*7710*/  @!P0 BRA `(.L_x_1534) ;  /* 0x0000000800548947 */ /* 0x000fea0003800000 */
[----:B------:R-:W-:Y:S01]  /*7720*/  ISETP.NE.AND P0, PT, R27, 0xf, PT ;  /* 0x0000000f1b00780c */ /* 0x000fe20003f05270 */
[----:B------:R-:W-:Y:S01]  /*7730*/  HFMA2.MMA R17, -RZ, RZ, 0, 0 ;  /* 0x00000000ff117435 */ /* 0x000fe200000001ff */
[----:B-1-34-:R-:W-:Y:S01]  /*7740*/  MOV R14, RZ ;  /* 0x000000ff000e7202 */ /* 0x01afe20000000f00 */
        /* <DEDUP_REMOVED lines=19> */
[----:B------:R-:W-:Y:S02]  /*7880*/  MOV R25, 0xffff ;  /* 0x0000ffff00197802 */ /* 0x000fe40000000f00 */
[----:B------:R-:W-:-:S02]  /*7890*/  ISETP.NE.AND P1, PT, R27, RZ, PT ;  /* 0x000000ff1b00720c */ /* 0x000fc40003f25270 */
[----:B-1----:R-:W-:Y:S02]  /*78a0*/  @P0 MOV R10, R18 ;  /* 0x00000012000a0202 */ /* 0x002fe40000000f00 */
[----:B------:R-:W-:Y:S02]  /*78b0*/  MOV R18, 0xffff ;  /* 0x0000ffff00127802 */ /* 0x000fe40000000f00 */
[----:B-----5:R-:W-:Y:S01]  /*78c0*/  @P0 MOV R11, R15 ;  /* 0x0000000f000b0202 */ /* 0x020fe20000000f00 */
        /* <DEDUP_REMOVED lines=36> */
[----:B------:R-:W-:-:S03]  /*7b10*/  @!P1 F2FP.F16.F32.PACK_AB R12, RZ, R18 ;  /* 0x00000012ff0c923e */ /* 0x000fc600000000ff */
[----:B----4-:R-:W-:Y:S02]  /*7b20*/  FADD.FTZ R17, R23, R10 ;  /* 0x0000000a17117221 */ /* 0x010fe40000010000 */
[----:B------:R-:W1:Y:S01]  /*7b30*/  LDC.64 R10, c[0x0][0x218] ;  /* 0x00008600ff0a7b82 */ /* 0x000e620000000a00 */
[----:B------:R-:W-:Y:S01]  /*7b40*/  PRMT R20, R12, 0x7610, R20 ;  /* 0x000076100c147816 */ /* 0x000fe20000000014 */
[----:B-----5:R-:W-:Y:S01]  /*7b50*/  FADD.FTZ R22, R16, R22 ;  /* 0x0000001610167221 */ /* 0x020fe20000010000 */
[----:B------:R-:W-:Y:S02]  /*7b60*/  @P0 LEA R12, R27, UR8, 0x7 ;  /* 0x000000081b0c0c11 */ /* 0x000fe4000f8e38ff */
[----:B------:R-:W-:Y:S01]  /*7b70*/  @!P1 F2FP.F16.F32.PACK_AB R17, RZ, R17 ;  /* 0x00000011ff11923e */ /* 0x000fe200000000ff */
[----:B0-----:R-:W-:Y:S01]  /*7b80*/  FADD.FTZ R21, R24, R21 ;  /* 0x0000001518157221 */ /* 0x001fe20000010000 */
[----:B------:R-:W-:Y:S02]  /*7b90*/  @!P1 F2FP.F16.F32.PACK_AB R16, RZ, R22 ;  /* 0x00000016ff10923e */ /* 0x000fe400000000ff */
[----:B------:R-:W-:-:S02]  /*7ba0*/  PRMT R36, R17, 0x7610, R36 ;  /* 0x0000761011247816 */ /* 0x000fc40000000024 */
[----:B------:R-:W-:Y:S02]  /*7bb0*/  PRMT R18, R16, 0x7610, R18 ;  /* 0x0000761010127816 */ /* 0x000fe40000000012 */
[----:B------:R-:W-:Y:S02]  /*7bc0*/  MOV R16, RZ ;  /* 0x000000ff00107202 */ /* 0x000fe40000000f00 */
[----:B------:R-:W-:Y:S02]  /*7bd0*/  @!P1 F2FP.F16.F32.PACK_AB R21, RZ, R21 ;  /* 0x00000015ff15923e */ /* 0x000fe400000000ff */
        /* <DEDUP_REMOVED lines=14> */
[----:B0-----:R-:W-:Y:S02]  /*7cc0*/  MOV R36, 0xffff ;  /* 0x0000ffff00247802 */ /* 0x001fe40000000f00 */
[----:B-1----:R-:W-:Y:S02]  /*7cd0*/  @P0 MOV R16, R12 ;  /* 0x0000000c00100202 */ /* 0x002fe40000000f00 */
[----:B------:R-:W-:-:S02]  /*7ce0*/  MOV R12, RZ ;  /* 0x000000ff000c7202 */ /* 0x000fc40000000f00 */
[----:B---3--:R-:W-:Y:S01]  /*7cf0*/  @P0 MOV R12, R18 ;  /* 0x00000012000c0202 */ /* 0x008fe20000000f00 */
        /* <DEDUP_REMOVED lines=17> */
[----:B------:R-:W-:Y:S02]  /*7e10*/  @!P1 F2FP.F16.F32.PACK_AB R22, RZ, R22 ;  /* 0x00000016ff16923e */ /* 0x000fe400000000ff */
        /* <DEDUP_REMOVED lines=16> */
[----:B------:R-:W-:Y:S02]  /*7f20*/  @!P1 F2FP.F16.F32.PACK_AB R24, RZ, R17 ;  /* 0x00000011ff18923e */ /* 0x000fe400000000ff */
        /* <DEDUP_REMOVED lines=15> */
.L_x_1604:
[----:B01----:R-:W-:Y:S01]  /*8020*/  FADD.FTZ R0, R0, R23 ;  /* 0x0000001700007221 */ /* 0x003fe20000010000 */
[----:B------:R-:W-:-:S04]  /*8030*/  @!P1 F2FP.F16.F32.PACK_AB R12, RZ, R12 ;  /* 0x0000000cff0c923e */ /* 0x000fc800000000ff */
[----:B------:R-:W-:Y:S01]  /*8040*/  @!P1 F2FP.F16.F32.PACK_AB R0, RZ, R0 ;  /* 0x00000000ff00923e */ /* 0x000fe200000000ff */
[----:B------:R0:W-:Y:S04]  /*8050*/  @!P1 STG.E.U16 desc[UR12][R10.64+0xb4], R12 ;  /* 0x0000b40c0a009986 */ /* 0x0001e8000c10150c */
[----:B------:R0:W-:Y:S02]  /*8060*/  @!P1 STG.E.U16 desc[UR12][R14.64+0xb4], R0 ;  /* 0x0000b4000e009986 */ /* 0x0001e4000c10150c */
.L_x_1534:
[----:B------:R-:W-:Y:S05]  /*8070*/  WARPSYNC.ALL ;  /* 0x0000000000007948 */ /* 0x000fea0003800000 */
[----:B------:R-:W-:Y:S01]  /*8080*/  BAR.SYNC.DEFER_BLOCKING 0x0 ;  /* 0x0000000000007b1d */ /* 0x000fe20000010000 */
[C---:B------:R-:W-:Y:S02]  /*8090*/  ISETP.GE.AND P0, PT, R7.reuse, -0x1c40, PT ;  /* 0xffffe3c00700780c */ /* 0x040fe40003f06270 */
[----:B------:R-:W-:-:S11]  /*80a0*/  IADD3 R7, R7, 0x2000, RZ ;  /* 0x0000200007077810 */ /* 0x000fd60007ffe0ff */
[----:B------:R-:W-:Y:S05]  /*80b0*/  @!P0 BRA `(.L_x_1541) ;  /* 0xffffffe000d48947 */ /* 0x000fea000383ffff */
[----:B------:R-:W-:Y:S05]  /*80c0*/  EXIT ;  /* 0x000000000000794d */ /* 0x000fea0003800000 */
.L_x_1537:
[----:B------:R-:W-:Y:S02]  /*80d0*/  MOV R18, 0x8 ;  /* 0x0000000800127802 */ /* 0x000fe40000000f00 */
[----:B------:R-:W-:Y:S02]  /*80e0*/  MOV R19, 0x101f ;  /* 0x0000101f00137802 */ /* 0x000fe40000000f00 */
[----:B------:R-:W-:-:S07]  /*80f0*/  MOV R20, 0xffff ;  /* 0x0000ffff00147802 */ /* 0x000fce0000000f00 */
[----:B012---:R-:W-:Y:S05]  /*8100*/  WARPSYNC.COLLECTIVE R20, `(.L_x_1542) ;  /* 0x0000000014087348 */ /* 0x007fea0003c00000 */
[----:B-1----:R1:W3:Y:S02]  /*8110*/  SHFL.BFLY P2, R22, R17, R18, R19 ;  /* 0x0c00001211167389 */ /* 0x0022e40000040013 */
[----:B0123--:R-:W-:Y:S01]  /*8120*/  ENDCOLLECTIVE ;  /* 0x000000000000791b */ /* 0x00ffe20003800000 */
.L_x_1542:
[----:B------:R-:W-:Y:S01]  /*8130*/  FADD.FTZ R10, R22, R17 ;  /* 0x00000011160a7221 */ /* 0x000fe20000010000 */
[----:B------:R-:W-:-:S07]  /*8140*/  MOV R17, R0 ;  /* 0x0000000000117202 */ /* 0x000fce0000000f00 */
[----:B------:R-:W-:Y:S05]  /*8150*/  WARPSYNC.COLLECTIVE R20, `(.L_x_1543) ;  /* 0x0000000014087348 */ /* 0x000fea0003c00000 */
[----:B------:R0:W1:Y:S02]  /*8160*/  SHFL.BFLY P2, R22, R17, R18, R19 ;  /* 0x0c00001211167389 */ /* 0x0000640000040013 */
[----:B01----:R-:W-:Y:S01]  /*8170*/  ENDCOLLECTIVE ;  /* 0x000000000000791b */ /* 0x003fe20003800000 */
.L_x_1543:
[----:B------:R-:W-:Y:S02]  /*8180*/  MOV R17, R10 ;  /* 0x0000000a00117202 */ /* 0x000fe40000000f00 */
[----:B------:R-:W-:Y:S02]  /*8190*/  MOV R18, 0x4 ;  /* 0x0000000400127802 */ /* 0x000fe40000000f00 */
[----:B------:R-:W-:-:S07]  /*81a0*/  MOV R11, R22 ;  /* 0x00000016000b7202 */ /* 0x000fce0000000f00 */
[----:B------:R-:W-:Y:S05]  /*81b0*/  WARPSYNC.COLLECTIVE R20, `(.L_x_1544) ;  /* 0x0000000014087348 */ /* 0x000fea0003c00000 */
[----:B------:R0:W1:Y:S02]  /*81c0*/  SHFL.BFLY P2, R22, R17, R18, R19 ;  /* 0x0c00001211167389 */ /* 0x0000640000040013 */
[----:B01----:R-:W-:Y:S01]  /*81d0*/  ENDCOLLECTIVE ;  /* 0x000000000000791b */ /* 0x003fe20003800000 */
.L_x_1544:
[----:B------:R-:W-:-:S05]  /*81e0*/  FADD.FTZ R11, R11, R0 ;  /* 0x000000000b0b7221 */ /* 0x000fca0000010000 */
[----:B------:R-:W-:Y:S01]  /*81f0*/  MOV R17, R11 ;  /* 0x0000000b00117202 */ /* 0x000fe20000000f00 */
[----:B------:R-:W-:-:S07]  /*8200*/  FADD.FTZ R14, R10, R22 ;  /* 0x000000160a0e7221 */ /* 0x000fce0000010000 */
[----:B------:R-:W-:Y:S05]  /*8210*/  WARPSYNC.COLLECTIVE R20, `(.L_x_1545) ;  /* 0x0000000014087348 */ /* 0x000fea0003c00000 */
[----:B------:R0:W1:Y:S02]  /*8220*/  SHFL.BFLY P2, R22, R17, R18, R19 ;  /* 0x0c00001211167389 */ /* 0x0000640000040013 */
[----:B01----:R-:W-:Y:S01]  /*8230*/  ENDCOLLECTIVE ;  /* 0x000000000000791b */ /* 0x003fe20003800000 */
.L_x_1545:
[----:B------:R-:W-:Y:S02]  /*8240*/  MOV R17, R14 ;  /* 0x0000000e00117202 */ /* 0x000fe40000000f00 */
[----:B------:R-:W-:Y:S02]  /*8250*/  MOV R18, 0x2 ;  /* 0x0000000200127802 */ /* 0x000fe40000000f00 */
[----:B------:R-:W-:-:S07]  /*8260*/  MOV R12, R22 ;  /* 0x00000016000c7202 */ /* 0x000fce0000000f00 */
[----:B------:R-:W-:Y:S05]  /*8270*/  WARPSYNC.COLLECTIVE R20, `(.L_x_1546) ;  /* 0x0000000014087348 */ /* 0x000fea0003c00000 */
[----:B------:R0:W1:Y:S02]  /*8280*/  SHFL.BFLY P2, R22, R17, R18, R19 ;  /* 0x0c00001211167389 */ /* 0x0000640000040013 */
[----:B01----:R-:W-:Y:S01]  /*8290*/  ENDCOLLECTIVE ;  /* 0x000000000000791b */ /* 0x003fe20003800000 */
.L_x_1546:
[----:B------:R-:W-:-:S05]  /*82a0*/  FADD.FTZ R15, R11, R12 ;  /* 0x0000000c0b0f7221 */ /* 0x000fca0000010000 */
[----:B------:R-:W-:Y:S01]  /*82b0*/  MOV R17, R15 ;  /* 0x0000000f00117202 */ /* 0x000fe20000000f00 */
[----:B------:R-:W-:-:S07]  /*82c0*/  FADD.FTZ R10, R14, R22 ;  /* 0x000000160e0a7221 */ /* 0x000fce0000010000 */
[----:B------:R-:W-:Y:S05]  /*82d0*/  WARPSYNC.COLLECTIVE R20, `(.L_x_1547) ;  /* 0x0000000014087348 */ /* 0x000fea0003c00000 */
[----:B------:R0:W1:Y:S02]  /*82e0*/  SHFL.BFLY P2, R22, R17, R18, R19 ;  /* 0x0c00001211167389 */ /* 0x0000640000040013 */
[----:B01----:R-:W-:Y:S01]  /*82f0*/  ENDCOLLECTIVE ;  /* 0x000000000000791b */ /* 0x003fe20003800000 */
.L_x_1547:
[----:B------:R-:W-:Y:S02]  /*8300*/  MOV R17, R10 ;  /* 0x0000000a00117202 */ /* 0x000fe40000000f00 */
[----:B------:R-:W-:Y:S02]  /*8310*/  MOV R18, 0x1 ;  /* 0x0000000100127802 */ /* 0x000fe40000000f00 */
[----:B------:R-:W-:-:S07]  /*8320*/  MOV R0, R22 ;  /* 0x0000001600007202 */ /* 0x000fce0000000f00 */
[----:B------:R-:W-:Y:S05]  /*8330*/  WARPSYNC.COLLECTIVE R20, `(.L_x_1548) ;  /* 0x0000000014087348 */ /* 0x000fea0003c00000 */
[----:B------:R0:W1:Y:S02]  /*8340*/  SHFL.BFLY P2, R22, R17, R18, R19 ;  /* 0x0c00001211167389 */ /* 0x0000640000040013 */
[----:B01----:R-:W-:Y:S01]  /*8350*/  ENDCOLLECTIVE ;  /* 0x000000000000791b */ /* 0x003fe20003800000 */
.L_x_1548:
[----:B------:R-:W-:-:S05]  /*8360*/  FADD.FTZ R0, R15, R0 ;  /* 0x000000000f007221 */ /* 0x000fca0000010000 */
[----:B------:R-:W-:Y:S01]  /*8370*/  MOV R17, R0 ;  /* 0x0000000000117202 */ /* 0x000fe20000000f00 */
[----:B------:R-:W-:-:S07]  /*8380*/  FADD.FTZ R12, R10, R22 ;  /* 0x000000160a0c7221 */ /* 0x000fce0000010000 */
[----:B------:R-:W-:Y:S05]  /*8390*/  WARPSYNC.COLLECTIVE R20, `(.L_x_1549) ;  /* 0x0000000014087348 */ /* 0x000fea0003c00000 */
[----:B------:R0:W1:Y:S02]  /*83a0*/  SHFL.BFLY P2, R22, R17, R18, R19 ;  /* 0x0c00001211167389 */ /* 0x0000640000040013 */
[----:B01----:R-:W-:Y:S01]  /*83b0*/  ENDCOLLECTIVE ;  /* 0x000000000000791b */ /* 0x003fe20003800000 */
.L_x_1549:
[----:B------:R-:W-:Y:S01]  /*83c0*/  MOV R21, R22 ;  /* 0x0000001600157202 */ /* 0x000fe20000000f00 */
[----:B------:R-:W-:Y:S06]  /*83d0*/  BRA `(.L_x_1550) ;  /* 0xffffffec005c7947 */ /* 0x000fec000383ffff */
.L_x_1538:
[----:B------:R-:W-:Y:S01]  /*83e0*/  BSSY B1, `(.L_x_1551) ;  /* 0x0000007000017945 */ /* 0x000fe20003800000 */
[----:B------:R-:W-:Y:S02]  /*83f0*/  MOV R18, 0x8 ;  /* 0x0000000800127802 */ /* 0x000fe40000000f00 */
[----:B------:R-:W-:Y:S02]  /*8400*/  MOV R19, 0x101f ;  /* 0x0000101f00137802 */ /* 0x000fe40000000f00 */
[----:B------:R-:W-:-:S07]  /*8410*/  MOV R20, 0xffff ;  /* 0x0000ffff00147802 */ /* 0x000fce0000000f00 */
[----:B01234-:R-:W-:Y:S05]  /*8420*/  WARPSYNC.COLLECTIVE R20, `(.L_x_1552) ;  /* 0x0000000014087348 */ /* 0x01ffea0003c00000 */
[----:B----4-:R4:W0:Y:S02]  /*8430*/  SHFL.BFLY P2, R22, R17, R18, R19 ;  /* 0x0c00001211167389 */ /* 0x0108240000040013 */
[----:B01234-:R-:W-:Y:S01]  /*8440*/  ENDCOLLECTIVE ;  /* 0x000000000000791b */ /* 0x01ffe20003800000 */
.L_x_1552:
[----:B------:R-:W-:Y:S05]  /*8450*/  BSYNC B1 ;  /* 0x0000000000017941 */ /* 0x000fea0003800000 */
.L_x_1551:
[----:B------:R-:W-:Y:S01]  /*8460*/  HFMA2.MMA R18, -RZ, RZ, 0, 4.76837158203125e-07 ;  /* 0x00000008ff127435 */ /* 0x000fe200000001ff */
[----:B------:R-:W-:Y:S01]  /*8470*/  FADD.FTZ R12, R22, R17 ;  /* 0x00000011160c7221 */ /* 0x000fe20000010000 */
[----:B------:R-:W-:Y:S02]  /*8480*/  MOV R17, R0 ;  /* 0x0000000000117202 */ /* 0x000fe40000000f00 */
[----:B------:R-:W-:Y:S02]  /*8490*/  MOV R19, 0x101f ;  /* 0x0000101f00137802 */ /* 0x000fe40000000f00 */
[----:B------:R-:W-:-:S07]  /*84a0*/  MOV R20, 0xffff ;  /* 0x0000ffff00147802 */ /* 0x000fce0000000f00 */
[----:B------:R-:W-:Y:S05]  /*84b0*/  WARPSYNC.COLLECTIVE R20, `(.L_x_1553) ;  /* 0x0000000014087348 */ /* 0x000fea0003c00000 */
[----:B------:R0:W1:Y:S02]  /*84c0*/  SHFL.BFLY P2, R22, R17, R18, R19 ;  /* 0x0c00001211167389 */ /* 0x0000640000040013 */
[----:B01----:R-:W-:Y:S01]  /*84d0*/  ENDCOLLECTIVE ;  /* 0x000000000000791b */ /* 0x003fe20003800000 */
.L_x_1553:
[----:B------:R-:W-:Y:S01]  /*84e0*/  HFMA2.MMA R18, -RZ, RZ, 0, 2.384185791015625e-07 ;  /* 0x00000004ff127435 */ /* 0x000fe200000001ff */
[----:B------:R-:W-:Y:S02]  /*84f0*/  MOV R17, R12 ;  /* 0x0000000c00117202 */ /* 0x000fe40000000f00 */
[----:B------:R-:W-:-:S08]  /*8500*/  MOV R21, R22 ;  /* 0x0000001600157202 */ /* 0x000fd00000000f00 */
[----:B------:R-:W-:Y:S05]  /*8510*/  WARPSYNC.COLLECTIVE R20, `(.L_x_1554) ;  /* 0x0000000014087348 */ /* 0x000fea0003c00000 */
[----:B------:R0:W1:Y:S02]  /*8520*/  SHFL.BFLY P2, R22, R17, R18, R19 ;  /* 0x0c00001211167389 */ /* 0x0000640000040013 */
[----:B01----:R-:W-:Y:S01]  /*8530*/  ENDCOLLECTIVE ;  /* 0x000000000000791b */ /* 0x003fe20003800000 */
.L_x_1554:
[----:B------:R-:W-:-:S05]  /*8540*/  FADD.FTZ R16, R21, R0 ;  /* 0x0000000015107221 */ /* 0x000fca0000010000 */
[----:B------:R-:W-:Y:S01]  /*8550*/  MOV R17, R16 ;  /* 0x0000001000117202 */ /* 0x000fe20000000f00 */
[----:B------:R-:W-:-:S07]  /*8560*/  FADD.FTZ R21, R12, R22 ;  /* 0x000000160c157221 */ /* 0x000fce0000010000 */
[----:B------:R-:W-:Y:S05]  /*8570*/  WARPSYNC.COLLECTIVE R20, `(.L_x_1555) ;  /* 0x0000000014087348 */ /* 0x000fea0003c00000 */
[----:B------:R0:W1:Y:S02]  /*8580*/  SHFL.BFLY P2, R22, R17, R18, R19 ;  /* 0x0c00001211167389 */ /* 0x0000640000040013 */
[----:B01----:R-:W-:Y:S01]  /*8590*/  ENDCOLLECTIVE ;  /* 0x000000000000791b */ /* 0x003fe20003800000 */
.L_x_1555:
[----:B------:R-:W-:Y:S01]  /*85a0*/  HFMA2.MMA R18, -RZ, RZ, 0, 1.1920928955078125e-07 ;  /* 0x00000002ff127435 */ /* 0x000fe200000001ff */
[----:B------:R-:W-:Y:S02]  /*85b0*/  MOV R17, R21 ;  /* 0x0000001500117202 */ /* 0x000fe40000000f00 */
[----:B------:R-:W-:-:S08]  /*85c0*/  MOV R23, R22 ;  /* 0x0000001600177202 */ /* 0x000fd00000000f00 */
[----:B------:R-:W-:Y:S05]  /*85d0*/  WARPSYNC.COLLECTIVE R20, `(.L_x_1556) ;  /* 0x0000000014087348 */ /* 0x000fea0003c00000 */
[----:B------:R0:W1:Y:S02]  /*85e0*/  SHFL.BFLY P2, R22, R17, R18, R19 ;  /* 0x0c00001211167389 */ /* 0x0000640000040013 */
[----:B01----:R-:W-:Y:S01]  /*85f0*/  ENDCOLLECTIVE ;  /* 0x000000000000791b */ /* 0x003fe20003800000 */
.L_x_1556:
[----:B------:R-:W-:-:S05]  /*8600*/  FADD.FTZ R23, R16, R23 ;  /* 0x0000001710177221 */ /* 0x000fca0000010000 */
[----:B------:R-:W-:Y:S01]  /*8610*/  MOV R17, R23 ;  /* 0x0000001700117202 */ /* 0x000fe20000000f00 */
[----:B------:R-:W-:-:S07]  /*8620*/  FADD.FTZ R0, R21, R22 ;  /* 0x0000001615007221 */ /* 0x000fce0000010000 */
[----:B------:R-:W-:Y:S05]  /*8630*/  WARPSYNC.COLLECTIVE R20, `(.L_x_1557) ;  /* 0x0000000014087348 */ /* 0x000fea0003c00000 */
[----:B------:R0:W1:Y:S02]  /*8640*/  SHFL.BFLY P2, R22, R17, R18, R19 ;  /* 0x0c00001211167389 */ /* 0x0000640000040013 */
[----:B01----:R-:W-:Y:S01]  /*8650*/  ENDCOLLECTIVE ;  /* 0x000000000000791b */ /* 0x003fe20003800000 */
.L_x_1557:
[----:B------:R-:W-:Y:S01]  /*8660*/  HFMA2.MMA R18, -RZ, RZ, 0, 5.9604644775390625e-08 ;  /* 0x00000001ff127435 */ /* 0x000fe200000001ff */
[----:B------:R-:W-:Y:S02]  /*8670*/  MOV R17, R0 ;  /* 0x0000000000117202 */ /* 0x000fe40000000f00 */
[----:B------:R-:W-:-:S08]  /*8680*/  MOV R24, R22 ;  /* 0x0000001600187202 */ /* 0x000fd00000000f00 */
[----:B------:R-:W-:Y:S05]  /*8690*/  WARPSYNC.COLLECTIVE R20, `(.L_x_1558) ;  /* 0x0000000014087348 */ /* 0x000fea0003c00000 */
[----:B------:R0:W1:Y:S02]  /*86a0*/  SHFL.BFLY P2, R22, R17, R18, R19 ;  /* 0x0c00001211167389 */ /* 0x0000640000040013 */
[----:B01----:R-:W-:Y:S01]  /*86b0*/  ENDCOLLECTIVE ;  /* 0x000000000000791b */ /* 0x003fe20003800000 */
.L_x_1558:
[----:B------:R-:W-:-:S05]  /*86c0*/  FADD.FTZ R12, R23, R24 ;  /* 0x00000018170c7221 */ /* 0x000fca0000010000 */
[----:B------:R-:W-:Y:S01]  /*86d0*/  MOV R17, R12 ;  /* 0x0000000c00117202 */ /* 0x000fe20000000f00 */
[----:B------:R-:W-:-:S07]  /*86e0*/  FADD.FTZ R16, R0, R22 ;  /* 0x0000001600107221 */ /* 0x000fce0000010000 */
[----:B------:R-:W-:Y:S05]  /*86f0*/  WARPSYNC.COLLECTIVE R20, `(.L_x_1559) ;  /* 0x0000000014087348 */ /* 0x000fea0003c00000 */
[----:B------:R0:W1:Y:S02]  /*8700*/  SHFL.BFLY P2, R22, R17, R18, R19 ;  /* 0x0c00001211167389 */ /* 0x0000640000040013 */
[----:B01----:R-:W-:Y:S01]  /*8710*/  ENDCOLLECTIVE ;  /* 0x000000000000791b */ /* 0x003fe20003800000 */
.L_x_1559:
[----:B------:R-:W-:Y:S01]  /*8720*/  MOV R25, R22 ;  /* 0x0000001600197202 */ /* 0x000fe20000000f00 */
[----:B------:R-:W-:Y:S06]  /*8730*/  BRA `(.L_x_1560) ;  /* 0xffffffec00347947 */ /* 0x000fec000383ffff */
.L_x_1539:
[----:B------:R-:W-:Y:S01]  /*8740*/  BSSY B1, `(.L_x_1561) ;  /* 0x0000007000017945 */ /* 0x000fe20003800000 */
[----:B------:R-:W-:Y:S02]  /*8750*/  MOV R18, 0x8 ;  /* 0x0000000800127802 */ /* 0x000fe40000000f00 */
[----:B------:R-:W-:Y:S02]  /*8760*/  MOV R19, 0x101f ;  /* 0x0000101f00137802 */ /* 0x000fe40000000f00 */
[----:B------:R-:W-:-:S07]  /*8770*/  MOV R20, 0xffff ;  /* 0x0000ffff00147802 */ /* 0x000fce0000000f00 */
[----:B01234-:R-:W-:Y:S05]  /*8780*/  WARPSYNC.COLLECTIVE R20, `(.L_x_1562) ;  /* 0x0000000014087348 */ /* 0x01ffea0003c00000 */
[----:B0-----:R0:W0:Y:S02]  /*8790*/  SHFL.BFLY P2, R22, R17, R18, R19 ;  /* 0x0c00001211167389 */ /* 0x0010240000040013 */
[----:B01234-:R-:W-:Y:S01]  /*87a0*/  ENDCOLLECTIVE ;  /* 0x000000000000791b */ /* 0x01ffe20003800000 */
.L_x_1562:
[----:B------:R-:W-:Y:S05]  /*87b0*/  BSYNC B1 ;  /* 0x0000000000017941 */ /* 0x000fea0003800000 */
.L_x_1561:
        /* <DEDUP_REMOVED lines=8> */
.L_x_1563:
[----:B------:R-:W-:Y:S01]  /*8840*/  HFMA2.MMA R18, -RZ, RZ, 0, 2.384185791015625e-07 ;  /* 0x00000004ff127435 */ /* 0x000fe200000001ff */
[----:B------:R-:W-:Y:S02]  /*8850*/  MOV R17, R12 ;  /* 0x0000000c00117202 */ /* 0x000fe40000000f00 */
[----:B------:R-:W-:-:S08]  /*8860*/  MOV R21, R22 ;  /* 0x0000001600157202 */ /* 0x000fd00000000f00 */
[----:B------:R-:W-:Y:S05]  /*8870*/  WARPSYNC.COLLECTIVE R20, `(.L_x_1564) ;  /* 0x0000000014087348 */ /* 0x000fea0003c00000 */
[----:B------:R0:W1:Y:S02]  /*8880*/  SHFL.BFLY P2, R22, R17, R18, R19 ;  /* 0x0c00001211167389 */ /* 0x0000640000040013 */
[----:B01----:R-:W-:Y:S01]  /*8890*/  ENDCOLLECTIVE ;  /* 0x000000000000791b */ /* 0x003fe20003800000 */
.L_x_1564:
[----:B------:R-:W-:-:S05]  /*88a0*/  FADD.FTZ R16, R21, R0 ;  /* 0x0000000015107221 */ /* 0x000fca0000010000 */
[----:B------:R-:W-:Y:S01]  /*88b0*/  MOV R17, R16 ;  /* 0x0000001000117202 */ /* 0x000fe20000000f00 */
[----:B------:R-:W-:-:S07]  /*88c0*/  FADD.FTZ R21, R12, R22 ;  /* 0x000000160c157221 */ /* 0x000fce0000010000 */
[----:B------:R-:W-:Y:S05]  /*88d0*/  WARPSYNC.COLLECTIVE R20, `(.L_x_1565) ;  /* 0x0000000014087348 */ /* 0x000fea0003c00000 */
[----:B------:R0:W1:Y:S02]  /*88e0*/  SHFL.BFLY P2, R22, R17, R18, R19 ;  /* 0x0c00001211167389 */ /* 0x0000640000040013 */
[----:B01----:R-:W-:Y:S01]  /*88f0*/  ENDCOLLECTIVE ;  /* 0x000000000000791b */ /* 0x003fe20003800000 */
.L_x_1565:
[----:B------:R-:W-:Y:S01]  /*8900*/  HFMA2.MMA R18, -RZ, RZ, 0, 1.1920928955078125e-07 ;  /* 0x00000002ff127435 */ /* 0x000fe200000001ff */
[----:B------:R-:W-:Y:S02]  /*8910*/  MOV R17, R21 ;  /* 0x0000001500117202 */ /* 0x000fe40000000f00 */
[----:B------:R-:W-:-:S08]  /*8920*/  MOV R23, R22 ;  /* 0x0000001600177202 */ /* 0x000fd00000000f00 */
[----:B------:R-:W-:Y:S05]  /*8930*/  WARPSYNC.COLLECTIVE R20, `(.L_x_1566) ;  /* 0x0000000014087348 */ /* 0x000fea0003c00000 */
[----:B------:R0:W1:Y:S02]  /*8940*/  SHFL.BFLY P2, R22, R17, R18, R19 ;  /* 0x0c00001211167389 */ /* 0x0000640000040013 */
[----:B01----:R-:W-:Y:S01]  /*8950*/  ENDCOLLECTIVE ;  /* 0x000000000000791b */ /* 0x003fe20003800000 */
.L_x_1566:
[----:B------:R-:W-:-:S05]  /*8960*/  FADD.FTZ R23, R16, R23 ;  /* 0x0000001710177221 */ /* 0x000fca0000010000 */
[----:B------:R-:W-:Y:S01]  /*8970*/  MOV R17, R23 ;  /* 0x0000001700117202 */ /* 0x000fe20000000f00 */
[----:B------:R-:W-:-:S07]  /*8980*/  FADD.FTZ R0, R21, R22 ;  /* 0x0000001615007221 */ /* 0x000fce0000010000 */
[----:B------:R-:W-:Y:S05]  /*8990*/  WARPSYNC.COLLECTIVE R20, `(.L_x_1567) ;  /* 0x0000000014087348 */ /* 0x000fea0003c00000 */
[----:B------:R0:W1:Y:S02]  /*89a0*/  SHFL.BFLY P2, R22, R17, R18, R19 ;  /* 0x0c00001211167389 */ /* 0x0000640000040013 */
[----:B01----:R-:W-:Y:S01]  /*89b0*/  ENDCOLLECTIVE ;  /* 0x000000000000791b */ /* 0x003fe20003800000 */
.L_x_1567:
[----:B------:R-:W-:Y:S01]  /*89c0*/  HFMA2.MMA R18, -RZ, RZ, 0, 5.9604644775390625e-08 ;  /* 0x00000001ff127435 */ /* 0x000fe200000001ff */
[----:B------:R-:W-:Y:S02]  /*89d0*/  MOV R17, R0 ;  /* 0x0000000000117202 */ /* 0x000fe40000000f00 */
[----:B------:R-:W-:-:S08]  /*89e0*/  MOV R24, R22 ;  /* 0x0000001600187202 */ /* 0x000fd00000000f00 */
[----:B------:R-:W-:Y:S05]  /*89f0*/  WARPSYNC.COLLECTIVE R20, `(.L_x_1568) ;  /* 0x0000000014087348 */ /* 0x000fea0003c00000 */
[----:B------:R0:W1:Y:S02]  /*8a00*/  SHFL.BFLY P2, R22, R17, R18, R19 ;  /* 0x0c00001211167389 */ /* 0x0000640000040013 */
[----:B01----:R-:W-:Y:S01]  /*8a10*/  ENDCOLLECTIVE ;  /* 0x000000000000791b */ /* 0x003fe20003800000 */
.L_x_1568:
[----:B------:R-:W-:-:S05]  /*8a20*/  FADD.FTZ R12, R23, R24 ;  /* 0x00000018170c7221 */ /* 0x000fca0000010000 */
[----:B------:R-:W-:Y:S01]  /*8a30*/  MOV R17, R12 ;  /* 0x0000000c00117202 */ /* 0x000fe20000000f00 */
[----:B------:R-:W-:-:S07]  /*8a40*/  FADD.FTZ R16, R0, R22 ;  /* 0x0000001600107221 */ /* 0x000fce0000010000 */
[----:B------:R-:W-:Y:S05]  /*8a50*/  WARPSYNC.COLLECTIVE R20, `(.L_x_1569) ;  /* 0x0000000014087348 */ /* 0x000fea0003c00000 */
[----:B------:R0:W1:Y:S02]  /*8a60*/  SHFL.BFLY P2, R22, R17, R18, R19 ;  /* 0x0c00001211167389 */ /* 0x0000640000040013 */
[----:B01----:R-:W-:Y:S01]  /*8a70*/  ENDCOLLECTIVE ;  /* 0x000000000000791b */ /* 0x003fe20003800000 */
.L_x_1569:
[----:B------:R-:W-:Y:S01]  /*8a80*/  MOV R25, R22 ;  /* 0x0000001600197202 */ /* 0x000fe20000000f00 */
[----:B------:R-:W-:Y:S06]  /*8a90*/  BRA `(.L_x_1570) ;  /* 0xffffffe800f47947 */ /* 0x000fec000383ffff */
.L_x_1540:
[----:B------:R-:W-:Y:S01]  /*8aa0*/  BSSY B0, `(.L_x_1571) ;  /* 0x0000007000007945 */ /* 0x000fe20003800000 */
[----:B------:R-:W-:Y:S02]  /*8ab0*/  MOV R18, 0x8 ;  /* 0x0000000800127802 */ /* 0x000fe40000000f00 */
[----:B------:R-:W-:Y:S02]  /*8ac0*/  MOV R19, 0x101f ;  /* 0x0000101f00137802 */ /* 0x000fe40000000f00 */
[----:B------:R-:W-:-:S07]  /*8ad0*/  MOV R20, 0xffff ;  /* 0x0000ffff00147802 */ /* 0x000fce0000000f00 */
[----:B01234-:R-:W-:Y:S05]  /*8ae0*/  WARPSYNC.COLLECTIVE R20, `(.L_x_1572) ;  /* 0x0000000014087348 */ /* 0x01ffea0003c00000 */
[----:B---3--:R3:W0:Y:S02]  /*8af0*/  SHFL.BFLY P2, R22, R17, R18, R19 ;  /* 0x0c00001211167389 */ /* 0x0086240000040013 */
[----:B01234-:R-:W-:Y:S01]  /*8b00*/  ENDCOLLECTIVE ;  /* 0x000000000000791b */ /* 0x01ffe20003800000 */
.L_x_1572:
[----:B------:R-:W-:Y:S05]  /*8b10*/  BSYNC B0 ;  /* 0x0000000000007941 */ /* 0x000fea0003800000 */
.L_x_1571:
[----:B------:R-:W-:Y:S01]  /*8b20*/  MOV R16, R22 ;  /* 0x0000001600107202 */ /* 0x000fe20000000f00 */
[----:B------:R-:W-:Y:S01]  /*8b30*/  HFMA2.MMA R18, -RZ, RZ, 0, 4.76837158203125e-07 ;  /* 0x00000008ff127435 */ /* 0x000fe200000001ff */
[----:B------:R-:W-:Y:S02]  /*8b40*/  MOV R19, 0x101f ;  /* 0x0000101f00137802 */ /* 0x000fe40000000f00 */
        /* <DEDUP_REMOVED lines=8> */
.L_x_1573:
[----:B------:R-:W-:Y:S01]  /*8bd0*/  HFMA2.MMA R18, -RZ, RZ, 0, 2.384185791015625e-07 ;  /* 0x00000004ff127435 */ /* 0x000fe200000001ff */
[----:B------:R-:W-:Y:S02]  /*8be0*/  MOV R17, R16 ;  /* 0x0000001000117202 */ /* 0x000fe40000000f00 */
[----:B------:R-:W-:-:S08]  /*8bf0*/  MOV R15, R22 ;  /* 0x00000016000f7202 */ /* 0x000fd00000000f00 */
[----:B------:R-:W-:Y:S05]  /*8c00*/  WARPSYNC.COLLECTIVE R20, `(.L_x_1574) ;  /* 0x0000000014087348 */ /* 0x000fea0003c00000 */
[----:B------:R0:W1:Y:S02]  /*8c10*/  SHFL.BFLY P2, R22, R17, R18, R19 ;  /* 0x0c00001211167389 */ /* 0x0000640000040013 */
[----:B01----:R-:W-:Y:S01]  /*8c20*/  ENDCOLLECTIVE ;  /* 0x000000000000791b */ /* 0x003fe20003800000 */
.L_x_1574:
[----:B------:R-:W-:-:S05]  /*8c30*/  FADD.FTZ R12, R15, R14 ;  /* 0x0000000e0f0c7221 */ /* 0x000fca0000010000 */
[----:B------:R-:W-:Y:S02]  /*8c40*/  MOV R17, R12 ;  /* 0x0000000c00117202 */ /* 0x000fe40000000f00 */
[----:B------:R-:W-:-:S07]  /*8c50*/  MOV R21, R22 ;  /* 0x0000001600157202 */ /* 0x000fce0000000f00 */
[----:B------:R-:W-:Y:S05]  /*8c60*/  WARPSYNC.COLLECTIVE R20, `(.L_x_1575) ;  /* 0x0000000014087348 */ /* 0x000fea0003c00000 */
[----:B------:R0:W1:Y:S02]  /*8c70*/  SHFL.BFLY P2, R22, R17, R18, R19 ;  /* 0x0c00001211167389 */ /* 0x0000640000040013 */
[----:B01----:R-:W-:Y:S01]  /*8c80*/  ENDCOLLECTIVE ;  /* 0x000000000000791b */ /* 0x003fe20003800000 */
.L_x_1575:
[----:B------:R-:W-:Y:S01]  /*8c90*/  FADD.FTZ R21, R16, R21 ;  /* 0x0000001510157221 */ /* 0x000fe20000010000 */
[----:B------:R-:W-:-:S04]  /*8ca0*/  HFMA2.MMA R18, -RZ, RZ, 0, 1.1920928955078125e-07 ;  /* 0x00000002ff127435 */ /* 0x000fc800000001ff */
[----:B------:R-:W-:Y:S02]  /*8cb0*/  MOV R17, R21 ;  /* 0x0000001500117202 */ /* 0x000fe40000000f00 */
[----:B------:R-:W-:-:S07]  /*8cc0*/  MOV R11, R22 ;  /* 0x00000016000b7202 */ /* 0x000fce0000000f00 */
[----:B------:R-:W-:Y:S05]  /*8cd0*/  WARPSYNC.COLLECTIVE R20, `(.L_x_1576) ;  /* 0x0000000014087348 */ /* 0x000fea0003c00000 */
[----:B------:R0:W1:Y:S02]  /*8ce0*/  SHFL.BFLY P2, R22, R17, R18, R19 ;  /* 0x0c00001211167389 */ /* 0x0000640000040013 */
[----:B01----:R-:W-:Y:S01]  /*8cf0*/  ENDCOLLECTIVE ;  /* 0x000000000000791b */ /* 0x003fe20003800000 */
.L_x_1576:
[----:B------:R-:W-:-:S05]  /*8d00*/  FADD.FTZ R14, R12, R11 ;  /* 0x0000000b0c0e7221 */ /* 0x000fca0000010000 */
[----:B------:R-:W-:Y:S02]  /*8d10*/  MOV R17, R14 ;  /* 0x0000000e00117202 */ /* 0x000fe40000000f00 */
[----:B------:R-:W-:-:S07]  /*8d20*/  MOV R16, R22 ;  /* 0x0000001600107202 */ /* 0x000fce0000000f00 */
[----:B------:R-:W-:Y:S05]  /*8d30*/  WARPSYNC.COLLECTIVE R20, `(.L_x_1577) ;  /* 0x0000000014087348 */ /* 0x000fea0003c00000 */
[----:B------:R0:W1:Y:S02]  /*8d40*/  SHFL.BFLY P2, R22, R17, R18, R19 ;  /* 0x0c00001211167389 */ /* 0x0000640000040013 */
[----:B01----:R-:W-:Y:S01]  /*8d50*/  ENDCOLLECTIVE ;  /* 0x000000000000791b */ /* 0x003fe20003800000 */
.L_x_1577:
[----:B------:R-:W-:Y:S01]  /*8d60*/  FADD.FTZ R16, R21, R16 ;  /* 0x0000001015107221 */ /* 0x000fe20000010000 */
[----:B------:R-:W-:-:S04]  /*8d70*/  HFMA2.MMA R18, -RZ, RZ, 0, 5.9604644775390625e-08 ;  /* 0x00000001ff127435 */ /* 0x000fc800000001ff */
[----:B------:R-:W-:Y:S02]  /*8d80*/  MOV R17, R16 ;  /* 0x0000001000117202 */ /* 0x000fe40000000f00 */
[----:B------:R-:W-:-:S07]  /*8d90*/  MOV R23, R22 ;  /* 0x0000001600177202 */ /* 0x000fce0000000f00 */
[----:B------:R-:W-:Y:S05]  /*8da0*/  WARPSYNC.COLLECTIVE R20, `(.L_x_1578) ;  /* 0x0000000014087348 */ /* 0x000fea0003c00000 */
[----:B------:R0:W1:Y:S02]  /*8db0*/  SHFL.BFLY P2, R22, R17, R18, R19 ;  /* 0x0c00001211167389 */ /* 0x0000640000040013 */
[----:B01----:R-:W-:Y:S01]  /*8dc0*/  ENDCOLLECTIVE ;  /* 0x000000000000791b */ /* 0x003fe20003800000 */
.L_x_1578:
[----:B------:R-:W-:-:S05]  /*8dd0*/  FADD.FTZ R12, R14, R23 ;  /* 0x000000170e0c7221 */ /* 0x000fca0000010000 */
[----:B------:R-:W-:Y:S01]  /*8de0*/  MOV R17, R12 ;  /* 0x0000000c00117202 */ /* 0x000fe20000000f00 */
[----:B------:R-:W-:-:S05]  /*8df0*/  FADD.FTZ R22, R16, R22 ;  /* 0x0000001610167221 */ /* 0x000fca0000010000 */
[----:B------:R-:W-:-:S07]  /*8e00*/  @!P1 F2FP.F16.F32.PACK_AB R16, RZ, R22 ;  /* 0x00000016ff10923e */ /* 0x000fce00000000ff */
[----:B------:R-:W-:Y:S05]  /*8e10*/  WARPSYNC.COLLECTIVE R20, `(.L_x_1579) ;  /* 0x0000000014087348 */ /* 0x000fea0003c00000 */
[----:B------:R0:W1:Y:S02]  /*8e20*/  SHFL.BFLY P2, R22, R17, R18, R19 ;  /* 0x0c00001211167389 */ /* 0x0000640000040013 */
[----:B01----:R-:W-:Y:S01]  /*8e30*/  ENDCOLLECTIVE ;  /* 0x000000000000791b */ /* 0x003fe20003800000 */
.L_x_1579:
[----:B------:R-:W-:-:S05]  /*8e40*/  MOV R11, R22 ;  /* 0x00000016000b7202 */ /* 0x000fca0000000f00 */
[----:B------:R-:W-:Y:S01]  /*8e50*/  FADD.FTZ R12, R12, R11 ;  /* 0x0000000b0c0c7221 */ /* 0x000fe20000010000 */
[----:B------:R-:W-:-:S04]  /*8e60*/  @P0 IADD3 R11, R0, 0x1e, RZ ;  /* 0x0000001e000b0810 */ /* 0x000fc80007ffe0ff */
[----:B------:R-:W-:Y:S02]  /*8e70*/  @P0 LOP3.LUT R11, R11, R34, RZ, 0x3c, !PT ;  /* 0x000000220b0b0212 */ /* 0x000fe400078e3cff */
[----:B------:R-:W-:Y:S02]  /*8e80*/  @!P1 F2FP.F16.F32.PACK_AB R12, RZ, R12 ;  /* 0x0000000cff0c923e */ /* 0x000fe400000000ff */
[----:B------:R-:W-:Y:S02]  /*8e90*/  @P0 LEA R21, R11, R10, 0x2 ;  /* 0x0000000a0b150211 */ /* 0x000fe400078e10ff */
[----:B------:R-:W-:-:S03]  /*8ea0*/  CS2R R10, SRZ ;  /* 0x00000000000a7805 */ /* 0x000fc6000001ff00 */
[----:B------:R-:W0:Y:S04]  /*8eb0*/  @P0 LDS R15, [R21] ;  /* 0x00000000150f0984 */ /* 0x000e280000000800 */
[----:B------:R-:W1:Y:S01]  /*8ec0*/  @P0 LDS R18, [R21+0x780] ;  /* 0x0007800015120984 */ /* 0x000e620000000800 */
[----:B0-----:R-:W-:Y:S02]  /*8ed0*/  @P0 MOV R11, R15 ;  /* 0x0000000f000b0202 */ /* 0x001fe40000000f00 */
[----:B-1----:R-:W-:Y:S01]  /*8ee0*/  @P0 MOV R10, R18 ;  /* 0x00000012000a0202 */ /* 0x002fe20000000f00 */
[----:B------:R-:W-:Y:S01]  /*8ef0*/  HFMA2.MMA R18, -RZ, RZ, 0, 4.76837158203125e-07 ;  /* 0x00000008ff127435 */ /* 0x000fe200000001ff */
[----:B------:R-:W-:-:S10]  /*8f00*/  MOV R17, R11 ;  /* 0x0000000b00117202 */ /* 0x000fd40000000f00 */
[----:B------:R-:W-:Y:S05]  /*8f10*/  WARPSYNC.COLLECTIVE R20, `(.L_x_1580) ;  /* 0x0000000014087348 */ /* 0x000fea0003c00000 */
[----:B------:R0:W1:Y:S02]  /*8f20*/  SHFL.BFLY P2, R22, R17, R18, R19 ;  /* 0x0c00001211167389 */ /* 0x0000640000040013 */
[----:B01----:R-:W-:Y:S01]  /*8f30*/  ENDCOLLECTIVE ;  /* 0x000000000000791b */ /* 0x003fe20003800000 */
.L_x_1580:
[----:B------:R-:W-:Y:S02]  /*8f40*/  MOV R17, R10 ;  /* 0x0000000a00117202 */ /* 0x000fe40000000f00 */
[----:B------:R-:W-:-:S07]  /*8f50*/  MOV R24, R22 ;  /* 0x0000001600187202 */ /* 0x000fce0000000f00 */
[----:B------:R-:W-:Y:S05]  /*8f60*/  WARPSYNC.COLLECTIVE R20, `(.L_x_1581) ;  /* 0x0000000014087348 */ /* 0x000fea0003c00000 */
[----:B------:R0:W1:Y:S02]  /*8f70*/  SHFL.BFLY P2, R22, R17, R18, R19 ;  /* 0x0c00001211167389 */ /* 0x0000640000040013 */
[----:B01----:R-:W-:Y:S01]  /*8f80*/  ENDCOLLECTIVE ;  /* 0x000000000000791b */ /* 0x003fe20003800000 */
.L_x_1581:
[----:B------:R-:W-:Y:S01]  /*8f90*/  FADD.FTZ R23, R24, R11 ;  /* 0x0000000b18177221 */ /* 0x000fe20000010000 */
[----:B------:R-:W-:-:S04]  /*8fa0*/  HFMA2.MMA R18, -RZ, RZ, 0, 2.384185791015625e-07 ;  /* 0x00000004ff127435 */ /* 0x000fc800000001ff */
[----:B------:R-:W-:Y:S01]  /*8fb0*/  MOV R17, R23 ;  /* 0x0000001700117202 */ /* 0x000fe20000000f00 */
[----:B------:R-:W-:-:S07]  /*8fc0*/  FADD.FTZ R15, R22, R10 ;  /* 0x0000000a160f7221 */ /* 0x000fce0000010000 */
[----:B------:R-:W-:Y:S05]  /*8fd0*/  WARPSYNC.COLLECTIVE R20, `(.L_x_1582) ;  /* 0x0000000014087348 */ /* 0x000fea0003c00000 */
[----:B------:R0:W1:Y:S02]  /*8fe0*/  SHFL.BFLY P2, R22, R17, R18, R19 ;  /* 0x0c00001211167389 */ /* 0x0000640000040013 */
[----:B01----:R-:W-:Y:S01]  /*8ff0*/  ENDCOLLECTIVE ;  /* 0x000000000000791b */ /* 0x003fe20003800000 */
.L_x_1582:
[----:B------:R-:W-:Y:S02]  /*9000*/  MOV R17, R15 ;  /* 0x0000000f00117202 */ /* 0x000fe40000000f00 */
[----:B------:R-:W-:-:S07]  /*9010*/  MOV R10, R22 ;  /* 0x00000016000a7202 */ /* 0x000fce0000000f00 */
[----:B------:R-:W-:Y:S05]  /*9020*/  WARPSYNC.COLLECTIVE R20, `(.L_x_1583) ;  /* 0x0000000014087348 */ /* 0x000fea0003c00000 */
[----:B------:R0:W1:Y:S02]  /*9030*/  SHFL.BFLY P2, R22, R17, R18, R19 ;  /* 0x0c00001211167389 */ /* 0x0000640000040013 */
[----:B01----:R-:W-:Y:S01]  /*9040*/  ENDCOLLECTIVE ;  /* 0x000000000000791b */ /* 0x003fe20003800000 */
.L_x_1583:
[----:B------:R-:W-:Y:S01]  /*9050*/  FADD.FTZ R11, R23, R10 ;  /* 0x0000000a170b7221 */ /* 0x000fe20000010000 */
[----:B------:R-:W-:-:S04]  /*9060*/  HFMA2.MMA R18, -RZ, RZ, 0, 1.1920928955078125e-07 ;  /* 0x00000002ff127435 */ /* 0x000fc800000001ff */
[----:B------:R-:W-:Y:S01]  /*9070*/  MOV R17, R11 ;  /* 0x0000000b00117202 */ /* 0x000fe20000000f00 */
[----:B------:R-:W-:-:S07]  /*9080*/  FADD.FTZ R10, R15, R22 ;  /* 0x000000160f0a7221 */ /* 0x000fce0000010000 */
[----:B------:R-:W-:Y:S05]  /*9090*/  WARPSYNC.COLLECTIVE R20, `(.L_x_1584) ;  /* 0x0000000014087348 */ /* 0x000fea0003c00000 */
[----:B------:R0:W1:Y:S02]  /*90a0*/  SHFL.BFLY P2, R22, R17, R18, R19 ;  /* 0x0c00001211167389 */ /* 0x0000640000040013 */
[----:B01----:R-:W-:Y:S01]  /*90b0*/  ENDCOLLECTIVE ;  /* 0x000000000000791b */ /* 0x003fe20003800000 */
.L_x_1584:
[----:B------:R-:W0:Y:S01]  /*90c0*/  LDC.64 R14, c[0x0][0x220] ;  /* 0x00008800ff0e7b82 */ /* 0x000e220000000a00 */
[----:B------:R-:W-:Y:S02]  /*90d0*/  MOV R17, R10 ;  /* 0x0000000a00117202 */ /* 0x000fe40000000f00 */
[----:B------:R-:W-:-:S07]  /*90e0*/  MOV R24, R22 ;  /* 0x0000001600187202 */ /* 0x000fce0000000f00 */
[----:B0-----:R-:W-:Y:S05]  /*90f0*/  WARPSYNC.COLLECTIVE R20, `(.L_x_1585) ;  /* 0x0000000014087348 */ /* 0x001fea0003c00000 */
[----:B------:R1:W2:Y:S02]  /*9100*/  SHFL.BFLY P2, R22, R17, R18, R19 ;  /* 0x0c00001211167389 */ /* 0x0002a40000040013 */
[----:B012---:R-:W-:Y:S01]  /*9110*/  ENDCOLLECTIVE ;  /* 0x000000000000791b */ /* 0x007fe20003800000 */
.L_x_1585:
[----:B------:R-:W-:Y:S01]  /*9120*/  FADD.FTZ R24, R11, R24 ;  /* 0x000000180b187221 */ /* 0x000fe20000010000 */
[----:B------:R-:W-:-:S04]  /*9130*/  HFMA2.MMA R18, -RZ, RZ, 0, 5.9604644775390625e-08 ;  /* 0x00000001ff127435 */ /* 0x000fc800000001ff */
[----:B------:R-:W-:Y:S01]  /*9140*/  MOV R17, R24 ;  /* 0x0000001800117202 */ /* 0x000fe20000000f00 */
[----:B------:R-:W-:-:S07]  /*9150*/  FADD.FTZ R23, R10, R22 ;  /* 0x000000160a177221 */ /* 0x000fce0000010000 */
[----:B------:R-:W-:Y:S05]  /*9160*/  WARPSYNC.COLLECTIVE R20, `(.L_x_1586) ;  /* 0x0000000014087348 */ /* 0x000fea0003c00000 */
[----:B------:R0:W1:Y:S02]  /*9170*/  SHFL.BFLY P2, R22, R17, R18, R19 ;  /* 0x0c00001211167389 */ /* 0x0000640000040013 */
[----:B01----:R-:W-:Y:S01]  /*9180*/  ENDCOLLECTIVE ;  /* 0x000000000000791b */ /* 0x003fe20003800000 */
.L_x_1586:
[----:B------:R-:W-:Y:S02]  /*9190*/  MOV R17, R23 ;  /* 0x0000001700117202 */ /* 0x000fe40000000f00 */
[----:B------:R-:W-:-:S07]  /*91a0*/  MOV R21, R22 ;  /* 0x0000001600157202 */ /* 0x000fce0000000f00 */
[----:B------:R-:W-:Y:S05]  /*91b0*/  WARPSYNC.COLLECTIVE R20, `(.L_x_1587) ;  /* 0x0000000014087348 */ /* 0x000fea0003c00000 */
[----:B------:R0:W1:Y:S02]  /*91c0*/  SHFL.BFLY P2, R22, R17, R18, R19 ;  /* 0x0c00001211167389 */ /* 0x0000640000040013 */
[----:B01----:R-:W-:Y:S01]  /*91d0*/  ENDCOLLECTIVE ;  /* 0x000000000000791b */ /* 0x003fe20003800000 */
.L_x_1587:
[----:B------:R-:W-:-:S05]  /*91e0*/  FADD.FTZ R21, R24, R21 ;  /* 0x0000001518157221 */ /* 0x000fca0000010000 */
[----:B------:R-:W-:Y:S02]  /*91f0*/  @!P1 F2FP.F16.F32.PACK_AB R21, RZ, R21 ;  /* 0x00000015ff15923e */ /* 0x000fe400000000ff */
[----:B------:R-:W-:Y:S02]  /*9200*/  @P0 IADD3 R19, R0, 0x3c, RZ ;  /* 0x0000003c00130810 */ /* 0x000fe40007ffe0ff */
[----:B------:R-:W-:Y:S02]  /*9210*/  PRMT R20, R12, 0x7610, R20 ;  /* 0x000076100c147816 */ /* 0x000fe40000000014 */
[----:B------:R-:W-:Y:S02]  /*9220*/  @P0 LOP3.LUT R19, R19, R34, RZ, 0x3c, !PT ;  /* 0x0000002213130212 */ /* 0x000fe400078e3cff */
[----:B------:R-:W-:Y:S02]  /*9230*/  @P0 LEA R12, R27, UR8, 0x7 ;  /* 0x000000081b0c0c11 */ /* 0x000fe4000f8e38ff */
[----:B------:R-:W-:-:S05]  /*9240*/  MOV R10, R22 ;  /* 0x00000016000a7202 */ /* 0x000fca0000000f00 */
[----:B------:R-:W-:Y:S01]  /*9250*/  FADD.FTZ R10, R23, R10 ;  /* 0x0000000a170a7221 */ /* 0x000fe20000010000 */
[----:B------:R-:W-:-:S04]  /*9260*/  IADD3 R23, R0, R7, RZ ;  /* 0x0000000700177210 */ /* 0x000fc80007ffe0ff */
[----:B------:R-:W-:Y:S01]  /*9270*/  @!P1 F2FP.F16.F32.PACK_AB R17, RZ, R10 ;  /* 0x0000000aff11923e */ /* 0x000fe200000000ff */
        /* <DEDUP_REMOVED lines=14> */
[----:B------:R-:W-:-:S03]  /*9360*/  HFMA2.MMA R12, -RZ, RZ, 0, 0 ;  /* 0x00000000ff0c7435 */ /* 0x000fc600000001ff */
[----:B---3--:R-:W-:-:S03]  /*9370*/  MOV R17, R16 ;  /* 0x0000001000117202 */ /* 0x008fc60000000f00 */
[----:B--2---:R-:W-:Y:S01]  /*9380*/  @P0 MOV R12, R18 ;  /* 0x00000012000c0202 */ /* 0x004fe20000000f00 */
[----:B------:R-:W-:-:S11]  /*9390*/  HFMA2.MMA R18, -RZ, RZ, 0, 4.76837158203125e-07 ;  /* 0x00000008ff127435 */ /* 0x000fd600000001ff */
[----:B------:R-:W-:Y:S05]  /*93a0*/  WARPSYNC.COLLECTIVE R20, `(.L_x_1588) ;  /* 0x0000000014087348 */ /* 0x000fea0003c00000 */
[----:B------:R0:W1:Y:S02]  /*93b0*/  SHFL.BFLY P2, R22, R17, R18, R19 ;  /* 0x0c00001211167389 */ /* 0x0000640000040013 */
[----:B01----:R-:W-:Y:S01]  /*93c0*/  ENDCOLLECTIVE ;  /* 0x000000000000791b */ /* 0x003fe20003800000 */
.L_x_1588:
[----:B------:R-:W-:Y:S01]  /*93d0*/  MOV R17, R12 ;  /* 0x0000000c00117202 */ /* 0x000fe20000000f00 */
[----:B------:R-:W-:-:S07]  /*93e0*/  FADD.FTZ R16, R22, R16 ;  /* 0x0000001016107221 */ /* 0x000fce0000010000 */
[----:B------:R-:W-:Y:S05]  /*93f0*/  WARPSYNC.COLLECTIVE R20, `(.L_x_1589) ;  /* 0x0000000014087348 */ /* 0x000fea0003c00000 */
[----:B------:R0:W1:Y:S02]  /*9400*/  SHFL.BFLY P2, R22, R17, R18, R19 ;  /* 0x0c00001211167389 */ /* 0x0000640000040013 */
[----:B01----:R-:W-:Y:S01]  /*9410*/  ENDCOLLECTIVE ;  /* 0x000000000000791b */ /* 0x003fe20003800000 */
.L_x_1589:
[----:B------:R-:W-:Y:S01]  /*9420*/  HFMA2.MMA R18, -RZ, RZ, 0, 2.384185791015625e-07 ;  /* 0x00000004ff127435 */ /* 0x000fe200000001ff */
[----:B------:R-:W-:Y:S01]  /*9430*/  MOV R17, R16 ;  /* 0x0000001000117202 */ /* 0x000fe20000000f00 */
[----:B------:R-:W-:-:S09]  /*9440*/  FADD.FTZ R12, R22, R12 ;  /* 0x0000000c160c7221 */ /* 0x000fd20000010000 */
[----:B------:R-:W-:Y:S05]  /*9450*/  WARPSYNC.COLLECTIVE R20, `(.L_x_1590) ;  /* 0x0000000014087348 */ /* 0x000fea0003c00000 */
[----:B------:R0:W1:Y:S02]  /*9460*/  SHFL.BFLY P2, R22, R17, R18, R19 ;  /* 0x0c00001211167389 */ /* 0x0000640000040013 */
[----:B01----:R-:W-:Y:S01]  /*9470*/  ENDCOLLECTIVE ;  /* 0x000000000000791b */ /* 0x003fe20003800000 */
.L_x_1590:
[----:B------:R-:W-:Y:S01]  /*9480*/  MOV R17, R12 ;  /* 0x0000000c00117202 */ /* 0x000fe20000000f00 */
[----:B------:R-:W-:-:S07]  /*9490*/  FADD.FTZ R16, R16, R22 ;  /* 0x0000001610107221 */ /* 0x000fce0000010000 */
[----:B------:R-:W-:Y:S05]  /*94a0*/  WARPSYNC.COLLECTIVE R20, `(.L_x_1591) ;  /* 0x0000000014087348 */ /* 0x000fea0003c00000 */
[----:B------:R0:W1:Y:S02]  /*94b0*/  SHFL.BFLY P2, R22, R17, R18, R19 ;  /* 0x0c00001211167389 */ /* 0x0000640000040013 */
[----:B01----:R-:W-:Y:S01]  /*94c0*/  ENDCOLLECTIVE ;  /* 0x000000000000791b */ /* 0x003fe20003800000 */
.L_x_1591:
[----:B------:R-:W-:Y:S01]  /*94d0*/  HFMA2.MMA R18, -RZ, RZ, 0, 1.1920928955078125e-07 ;  /* 0x00000002ff127435 */ /* 0x000fe200000001ff */
[----:B------:R-:W-:Y:S02]  /*94e0*/  MOV R17, R16 ;  /* 0x0000001000117202 */ /* 0x000fe40000000f00 */
[----:B------:R-:W-:-:S08]  /*94f0*/  MOV R23, R22 ;  /* 0x0000001600177202 */ /* 0x000fd00000000f00 */
[----:B------:R-:W-:Y:S05]  /*9500*/  WARPSYNC.COLLECTIVE R20, `(.L_x_1592) ;  /* 0x0000000014087348 */ /* 0x000fea0003c00000 */
[----:B------:R0:W1:Y:S02]  /*9510*/  SHFL.BFLY P2, R22, R17, R18, R19 ;  /* 0x0c00001211167389 */ /* 0x0000640000040013 */
[----:B01----:R-:W-:Y:S01]  /*9520*/  ENDCOLLECTIVE ;  /* 0x000000000000791b */ /* 0x003fe20003800000 */
.L_x_1592:
[----:B------:R-:W-:Y:S01]  /*9530*/  FADD.FTZ R12, R12, R23 ;  /* 0x000000170c0c7221 */ /* 0x000fe20000010000 */
[----:B------:R-:W-:Y:S02]  /*9540*/  @P0 IADD3 R23, R0, 0x5a, RZ ;  /* 0x0000005a00170810 */ /* 0x000fe40007ffe0ff */
[----:B------:R-:W-:Y:S02]  /*9550*/  @P0 LEA R0, R27, UR8, 0x7 ;  /* 0x000000081b000c11 */ /* 0x000fe4000f8e38ff */
[----:B------:R-:W-:-:S04]  /*9560*/  @P0 LOP3.LUT R23, R23, R34, RZ, 0x3c, !PT ;  /* 0x0000002217170212 */ /* 0x000fc800078e3cff */
[----:B------:R-:W-:Y:S01]  /*9570*/  @P0 LEA R25, R23, R0, 0x2 ;  /* 0x0000000017190211 */ /* 0x000fe200078e10ff */
[----:B------:R-:W-:Y:S01]  /*9580*/  HFMA2.MMA R23, -RZ, RZ, 0, 0 ;  /* 0x00000000ff177435 */ /* 0x000fe200000001ff */
[----:B------:R-:W-:-:S03]  /*9590*/  MOV R17, R12 ;  /* 0x0000000c00117202 */ /* 0x000fc60000000f00 */
[----:B------:R0:W1:Y:S01]  /*95a0*/  @P0 LDS R0, [R25] ;  /* 0x0000000019000984 */ /* 0x0000620000000800 */
[----:B------:R-:W-:-:S07]  /*95b0*/  FADD.FTZ R16, R16, R22 ;  /* 0x0000001610107221 */ /* 0x000fce0000010000 */
[----:B01----:R-:W-:Y:S05]  /*95c0*/  WARPSYNC.COLLECTIVE R20, `(.L_x_1593) ;  /* 0x0000000014087348 */ /* 0x003fea0003c00000 */
[----:B------:R2:W3:Y:S02]  /*95d0*/  SHFL.BFLY P2, R22, R17, R18, R19 ;  /* 0x0c00001211167389 */ /* 0x0004e40000040013 */
[----:B0123--:R-:W-:Y:S01]  /*95e0*/  ENDCOLLECTIVE ;  /* 0x000000000000791b */ /* 0x00ffe20003800000 */
.L_x_1593:
[----:B------:R-:W-:Y:S01]  /*95f0*/  HFMA2.MMA R18, -RZ, RZ, 0, 5.9604644775390625e-08 ;  /* 0x00000001ff127435 */ /* 0x000fe200000001ff */
[----:B------:R-:W-:Y:S02]  /*9600*/  MOV R17, R16 ;  /* 0x0000001000117202 */ /* 0x000fe40000000f00 */
[----:B------:R-:W-:-:S08]  /*9610*/  MOV R21, R22 ;  /* 0x0000001600157202 */ /* 0x000fd00000000f00 */
[----:B------:R-:W-:Y:S05]  /*9620*/  WARPSYNC.COLLECTIVE R20, `(.L_x_1594) ;  /* 0x0000000014087348 */ /* 0x000fea0003c00000 */
[----:B------:R0:W1:Y:S02]  /*9630*/  SHFL.BFLY P2, R22, R17, R18, R19 ;  /* 0x0c00001211167389 */ /* 0x0000640000040013 */
[----:B01----:R-:W-:Y:S01]  /*9640*/  ENDCOLLECTIVE ;  /* 0x000000000000791b */ /* 0x003fe20003800000 */
.L_x_1594:
[----:B------:R-:W-:-:S05]  /*9650*/  FADD.FTZ R21, R12, R21 ;  /* 0x000000150c157221 */ /* 0x000fca0000010000 */
[----:B------:R-:W-:Y:S01]  /*9660*/  MOV R17, R21 ;  /* 0x0000001500117202 */ /* 0x000fe20000000f00 */
[----:B------:R-:W-:Y:S02]  /*9670*/  FADD.FTZ R22, R16, R22 ;  /* 0x0000001610167221 */ /* 0x000fe40000010000 */
[----:B------:R0:W1:Y:S03]  /*9680*/  @P0 LDS R16, [R25+0x780] ;  /* 0x0007800019100984 */ /* 0x0000660000000800 */
[----:B------:R-:W-:-:S04]  /*9690*/  @!P1 F2FP.F16.F32.PACK_AB R22, RZ, R22 ;  /* 0x00000016ff16923e */ /* 0x000fc800000000ff */
[----:B------:R-:W-:-:S07]  /*96a0*/  PRMT R12, R22, 0x7610, R12 ;  /* 0x00007610160c7816 */ /* 0x000fce000000000c */
[----:B01----:R-:W-:Y:S05]  /*96b0*/  WARPSYNC.COLLECTIVE R20, `(.L_x_1595) ;  /* 0x0000000014087348 */ /* 0x003fea0003c00000 */
[----:B------:R2:W3:Y:S02]  /*96c0*/  SHFL.BFLY P2, R22, R17, R18, R19 ;  /* 0x0c00001211167389 */ /* 0x0004e40000040013 */
[----:B0123--:R-:W-:Y:S01]  /*96d0*/  ENDCOLLECTIVE ;  /* 0x000000000000791b */ /* 0x00ffe20003800000 */
.L_x_1595:
[----:B------:R0:W-:Y:S01]  /*96e0*/  @!P1 STG.E.U16 desc[UR12][R10.64+0x78], R12 ;  /* 0x0000780c0a009986 */ /* 0x0001e2000c10150c */
[----:B------:R-:W-:Y:S01]  /*96f0*/  HFMA2.MMA R18, -RZ, RZ, 0, 4.76837158203125e-07 ;  /* 0x00000008ff127435 */ /* 0x000fe200000001ff */
[----:B------:R-:W-:-:S05]  /*9700*/  MOV R24, R22 ;  /* 0x0000001600187202 */ /* 0x000fca0000000f00 */
[----:B------:R-:W-:Y:S01]  /*9710*/  FADD.FTZ R24, R21, R24 ;  /* 0x0000001815187221 */ /* 0x000fe20000010000 */
[----:B------:R-:W-:-:S04]  /*9720*/  @P0 MOV R23, R16 ;  /* 0x0000001000170202 */ /* 0x000fc80000000f00 */
[----:B------:R-:W-:-:S04]  /*9730*/  @!P1 F2FP.F16.F32.PACK_AB R24, RZ, R24 ;  /* 0x00000018ff18923e */ /* 0x000fc800000000ff */
        /* <DEDUP_REMOVED lines=8> */
.L_x_1596:
[----:B------:R-:W-:Y:S02]  /*97c0*/  MOV R17, R23 ;  /* 0x0000001700117202 */ /* 0x000fe40000000f00 */
[----:B------:R-:W-:-:S07]  /*97d0*/  MOV R16, R22 ;  /* 0x0000001600107202 */ /* 0x000fce0000000f00 */
[----:B------:R-:W-:Y:S05]  /*97e0*/  WARPSYNC.COLLECTIVE R20, `(.L_x_1597) ;  /* 0x0000000014087348 */ /* 0x000fea0003c00000 */
[----:B------:R0:W1:Y:S02]  /*97f0*/  SHFL.BFLY P2, R22, R17, R18, R19 ;  /* 0x0c00001211167389 */ /* 0x0000640000040013 */
[----:B01----:R-:W-:Y:S01]  /*9800*/  ENDCOLLECTIVE ;  /* 0x000000000000791b */ /* 0x003fe20003800000 */
.L_x_1597:
[----:B------:R-:W-:Y:S01]  /*9810*/  FADD.FTZ R16, R16, R24 ;  /* 0x0000001810107221 */ /* 0x000fe20000010000 */
[----:B------:R-:W-:-:S04]  /*9820*/  HFMA2.MMA R18, -RZ, RZ, 0, 2.384185791015625e-07 ;  /* 0x00000004ff127435 */ /* 0x000fc800000001ff */
[----:B------:R-:W-:Y:S02]  /*9830*/  MOV R17, R16 ;  /* 0x0000001000117202 */ /* 0x000fe40000000f00 */
[----:B------:R-:W-:-:S07]  /*9840*/  MOV R0, R22 ;  /* 0x0000001600007202 */ /* 0x000fce0000000f00 */
[----:B------:R-:W-:Y:S05]  /*9850*/  WARPSYNC.COLLECTIVE R20, `(.L_x_1598) ;  /* 0x0000000014087348 */ /* 0x000fea0003c00000 */
[----:B------:R0:W1:Y:S02]  /*9860*/  SHFL.BFLY P2, R22, R17, R18, R19 ;  /* 0x0c00001211167389 */ /* 0x0000640000040013 */
[----:B01----:R-:W-:Y:S01]  /*9870*/  ENDCOLLECTIVE ;  /* 0x000000000000791b */ /* 0x003fe20003800000 */
.L_x_1598:
[----:B------:R-:W-:-:S05]  /*9880*/  FADD.FTZ R0, R0, R23 ;  /* 0x0000001700007221 */ /* 0x000fca0000010000 */
[----:B------:R-:W-:Y:S02]  /*9890*/  MOV R17, R0 ;  /* 0x0000000000117202 */ /* 0x000fe40000000f00 */
[----:B------:R-:W-:-:S07]  /*98a0*/  MOV R21, R22 ;  /* 0x0000001600157202 */ /* 0x000fce0000000f00 */
[----:B------:R-:W-:Y:S05]  /*98b0*/  WARPSYNC.COLLECTIVE R20, `(.L_x_1599) ;  /* 0x0000000014087348 */ /* 0x000fea0003c00000 */
[----:B------:R0:W1:Y:S02]  /*98c0*/  SHFL.BFLY P2, R22, R17, R18, R19 ;  /* 0x0c00001211167389 */ /* 0x0000640000040013 */
[----:B01----:R-:W-:Y:S01]  /*98d0*/  ENDCOLLECTIVE ;  /* 0x000000000000791b */ /* 0x003fe20003800000 */
.L_x_1599:
[----:B------:R-:W-:Y:S01]  /*98e0*/  FADD.FTZ R12, R16, R21 ;  /* 0x00000015100c7221 */ /* 0x000fe20000010000 */
[----:B------:R-:W-:-:S04]  /*98f0*/  HFMA2.MMA R18, -RZ, RZ, 0, 1.1920928955078125e-07 ;  /* 0x00000002ff127435 */ /* 0x000fc800000001ff */
[----:B------:R-:W-:Y:S02]  /*9900*/  MOV R17, R12 ;  /* 0x0000000c00117202 */ /* 0x000fe40000000f00 */
[----:B------:R-:W-:-:S07]  /*9910*/  MOV R21, R22 ;  /* 0x0000001600157202 */ /* 0x000fce0000000f00 */
[----:B------:R-:W-:Y:S05]  /*9920*/  WARPSYNC.COLLECTIVE R20, `(.L_x_1600) ;  /* 0x0000000014087348 */ /* 0x000fea0003c00000 */
[----:B------:R0:W1:Y:S02]  /*9930*/  SHFL.BFLY P2, R22, R17, R18, R19 ;  /* 0x0c00001211167389 */ /* 0x0000640000040013 */
[----:B01----:R-:W-:Y:S01]  /*9940*/  ENDCOLLECTIVE ;  /* 0x000000000000791b */ /* 0x003fe20003800000 */
.L_x_1600:
[----:B------:R-:W-:-:S05]  /*9950*/  FADD.FTZ R21, R0, R21 ;  /* 0x0000001500157221 */ /* 0x000fca0000010000 */
[----:B------:R-:W-:Y:S02]  /*9960*/  MOV R17, R21 ;  /* 0x0000001500117202 */ /* 0x000fe40000000f00 */
[----:B------:R-:W-:-:S07]  /*9970*/  MOV R23, R22 ;  /* 0x0000001600177202 */ /* 0x000fce0000000f00 */
[----:B------:R-:W-:Y:S05]  /*9980*/  WARPSYNC.COLLECTIVE R20, `(.L_x_1601) ;  /* 0x0000000014087348 */ /* 0x000fea0003c00000 */
[----:B------:R0:W1:Y:S02]  /*9990*/  SHFL.BFLY P2, R22, R17, R18, R19 ;  /* 0x0c00001211167389 */ /* 0x0000640000040013 */
[----:B01----:R-:W-:Y:S01]  /*99a0*/  ENDCOLLECTIVE ;  /* 0x000000000000791b */ /* 0x003fe20003800000 */
.L_x_1601:
[----:B------:R-:W-:Y:S01]  /*99b0*/  FADD.FTZ R16, R12, R23 ;  /* 0x000000170c107221 */ /* 0x000fe20000010000 */
[----:B------:R-:W-:-:S04]  /*99c0*/  HFMA2.MMA R18, -RZ, RZ, 0, 5.9604644775390625e-08 ;  /* 0x00000001ff127435 */ /* 0x000fc800000001ff */
[----:B------:R-:W-:Y:S02]  /*99d0*/  MOV R17, R16 ;  /* 0x0000001000117202 */ /* 0x000fe40000000f00 */
[----:B------:R-:W-:-:S07]  /*99e0*/  MOV R36, R22 ;  /* 0x0000001600247202 */ /* 0x000fce0000000f00 */
[----:B------:R-:W-:Y:S05]  /*99f0*/  WARPSYNC.COLLECTIVE R20, `(.L_x_1602) ;  /* 0x0000000014087348 */ /* 0x000fea0003c00000 */
[----:B------:R0:W1:Y:S02]  /*9a00*/  SHFL.BFLY P2, R22, R17, R18, R19 ;  /* 0x0c00001211167389 */ /* 0x0000640000040013 */
[----:B01----:R-:W-:Y:S01]  /*9a10*/  ENDCOLLECTIVE ;  /* 0x000000000000791b */ /* 0x003fe20003800000 */
.L_x_1602:
[----:B------:R-:W-:-:S05]  /*9a20*/  FADD.FTZ R0, R21, R36 ;  /* 0x0000002415007221 */ /* 0x000fca0000010000 */
[----:B------:R-:W-:Y:S01]  /*9a30*/  MOV R17, R0 ;  /* 0x0000000000117202 */ /* 0x000fe20000000f00 */
[----:B------:R-:W-:-:S07]  /*9a40*/  FADD.FTZ R12, R16, R22 ;  /* 0x00000016100c7221 */ /* 0x000fce0000010000 */
[----:B------:R-:W-:Y:S05]  /*9a50*/  WARPSYNC.COLLECTIVE R20, `(.L_x_1603) ;  /* 0x0000000014087348 */ /* 0x000fea0003c00000 */
[----:B------:R0:W1:Y:S02]  /*9a60*/  SHFL.BFLY P2, R22, R17, R18, R19 ;  /* 0x0c00001211167389 */ /* 0x0000640000040013 */
[----:B01----:R-:W-:Y:S01]  /*9a70*/  ENDCOLLECTIVE ;  /* 0x000000000000791b */ /* 0x003fe20003800000 */
.L_x_1603:
[----:B------:R-:W-:Y:S01]  /*9a80*/  MOV R23, R22 ;  /* 0x0000001600177202 */ /* 0x000fe20000000f00 */
[----:B------:R-:W-:Y:S06]  /*9a90*/  BRA `(.L_x_1604) ;  /* 0xffffffe400607947 */ /* 0x000fec000383ffff */
.L_x_1605:
        /* <DEDUP_REMOVED lines=14> */
.L_x_3031:


//--------------------- .text._ZN13group_norm_v218gn_bwd_cuda_kernelI6__halfLi480ELi1ELi32ELi30ELi4096ELb0ELb1ELi32ELi960ELi960ELi4ELb1ELi1ELb0ELb0ELNS_15WgradSyncMethodE3ENS_16CompileConditionILi900EEEEEvPT_S6_S6_PKS5_S8_S8_S8_PKfflPfPj --------------------------
	.section	.text._ZN13group_norm_v218gn_bwd_cuda_kernelI6__halfLi480ELi1ELi32ELi30ELi4096ELb0ELb1ELi32ELi960ELi960ELi4ELb1ELi1ELb0ELb0ELNS_15WgradSyncMethodE3ENS_16CompileConditionILi900EEEEEvPT_S6_S6_PKS5_S8_S8_S8_PKfflPfPj,"ax",@progbits
	.align	128
        .global         _ZN13group_norm_v218gn_bwd_cuda_kernelI6__halfLi480ELi1ELi32ELi30ELi4096ELb0ELb1ELi32ELi960ELi960ELi4ELb1ELi1ELb0ELb0ELNS_15WgradSyncMethodE3ENS_16CompileConditionILi900EEEEEvPT_S6_S6_PKS5_S8_S8_S8_PKfflPfPj
        .type           _ZN13group_norm_v218gn_bwd_cuda_kernelI6__halfLi480ELi1ELi32ELi30ELi4096ELb0ELb1ELi32ELi960ELi960ELi4ELb1ELi1ELb0ELb0ELNS_15WgradSyncMethodE3ENS_16CompileConditionILi900EEEEEvPT_S6_S6_PKS5_S8_S8_S8_PKfflPfPj,@function
        .size           _ZN13group_norm_v218gn_bwd_cuda_kernelI6__halfLi480ELi1ELi32ELi30ELi4096ELb0ELb1ELi32ELi960ELi960ELi4ELb1ELi1ELb0ELb0ELNS_15WgradSyncMethodE3ENS_16CompileConditionILi900EEEEEvPT_S6_S6_PKS5_S8_S8_S8_PKfflPfPj,(.L_x_3032 - _ZN13group_norm_v218gn_bwd_cuda_kernelI6__halfLi480ELi1ELi32ELi30ELi4096ELb0ELb1ELi32ELi960ELi960ELi4ELb1ELi1ELb0ELb0ELNS_15WgradSyncMethodE3ENS_16CompileConditionILi900EEEEEvPT_S6_S6_PKS5_S8_S8_S8_PKfflPfPj)
        .other          _ZN13group_norm_v218gn_bwd_cuda_kernelI6__halfLi480ELi1ELi32ELi30ELi4096ELb0ELb1ELi32ELi960ELi960ELi4ELb1ELi1ELb0ELb0ELNS_15WgradSyncMethodE3ENS_16CompileConditionILi900EEEEEvPT_S6_S6_PKS5_S8_S8_S8_PKfflPfPj,@"STO_CUDA_ENTRY STV_DEFAULT"
_ZN13group_norm_v218gn_bwd_cuda_kernelI6__halfLi480ELi1ELi32ELi30ELi4096ELb0ELb1ELi32ELi960ELi960ELi4ELb1ELi1ELb0ELb0ELNS_15WgradSyncMethodE3ENS_16CompileConditionILi900EEEEEvPT_S6_S6_PKS5_S8_S8_S8_PKfflPfPj:
.text._ZN13group_norm_v218gn_bwd_cuda_kernelI6__halfLi480ELi1ELi32ELi30ELi4096ELb0ELb1ELi32ELi960ELi960ELi4ELb1ELi1ELb0ELb0ELNS_15WgradSyncMethodE3ENS_16CompileConditionILi900EEEEEvPT_S6_S6_PKS5_S8_S8_S8_PKfflPfPj:
        /* <DEDUP_REMOVED lines=28> */
.L_x_1608:
        /* <DEDUP_REMOVED lines=8> */
.L_x_1607:
[----:B------:R-:W-:Y:S05]  /*0240*/  WARPSYNC.ALL ;  /* 0x0000000000007948 */ /* 0x000fea0003800000 */
[----:B------:R-:W-:Y:S06]  /*0250*/  BAR.SYNC.DEFER_BLOCKING 0x0 ;  /* 0x0000000000007b1d */ /* 0x000fec0000010000 */
[----:B------:R-:W-:Y:S05]  /*0260*/  BRA `(.L_x_1609) ;  /* 0x0000007400107947 */ /* 0x000fea0003800000 */
.L_x_1606:
        /* <DEDUP_REMOVED lines=8> */
[--C-:B------:R-:W-:Y:S01]  /*02f0*/  SHF.R.U32.HI R0, RZ, 0x1, R40.reuse ;  /* 0x00000001ff007819 */ /* 0x100fe20000011628 */
[----:B------:R-:W-:Y:S01]  /*0300*/  ULOP3.LUT UR4, UR20, 0x7f, URZ, 0xc0, !UPT ;  /* 0x0000007f14047892 */ /* 0x000fe2000f8ec03f */
[----:B------:R-:W-:Y:S01]  /*0310*/  SHF.R.S32.HI R8, RZ, 0x1f, R40 ;  /* 0x0000001fff087819 */ /* 0x000fe20000011428 */
[----:B------:R-:W0:Y:S01]  /*0320*/  S2UR UR9, SR_CgaCtaId ;  /* 0x00000000000979c3 */ /* 0x000e220000008800 */
[C---:B------:R-:W-:Y:S01]  /*0330*/  SHF.L.U32 R7, R0.reuse, 0x7, RZ ;  /* 0x0000000700077819 */ /* 0x040fe200000006ff */
[----:B------:R-:W-:Y:S01]  /*0340*/  IMAD R6, R0, 0x1e, RZ ;  /* 0x0000001e00067824 */ /* 0x000fe200078e02ff */
[----:B------:R-:W-:Y:S01]  /*0350*/  LEA.HI R9, R8, R40, RZ, 0x2 ;  /* 0x0000002808097211 */ /* 0x000fe200078f10ff */
[----:B------:R-:W-:Y:S01]  /*0360*/  UMOV UR8, 0x400 ;  /* 0x0000040000087882 */ /* 0x000fe20000000000 */
[----:B------:R-:W-:Y:S01]  /*0370*/  MOV R2, UR4 ;  /* 0x0000000400027c02 */ /* 0x000fe20008000f00 */
[----:B------:R-:W-:Y:S01]  /*0380*/  UIADD3 UR6, UR8, 0x3c00, URZ ;  /* 0x00003c0008067890 */ /* 0x000fe2000fffe03f */
[----:B------:R-:W-:Y:S01]  /*0390*/  IADD3 R11, R40, 0x1e0, RZ ;  /* 0x000001e0280b7810 */ /* 0x000fe20007ffe0ff */
[----:B------:R-:W-:Y:S01]  /*03a0*/  USHF.L.U32 UR7, UR10, 0x7, URZ ;  /* 0x000000070a077899 */ /* 0x000fe2000800063f */
[----:B------:R-:W-:Y:S01]  /*03b0*/  SHF.R.S32.HI R16, RZ, 0x2, R9 ;  /* 0x00000002ff107819 */ /* 0x000fe20000011409 */
[----:B------:R-:W-:Y:S01]  /*03c0*/  UIADD3 UR11, -UR10, URZ, URZ ;  /* 0x0000003f0a0b7290 */ /* 0x000fe2000fffe13f */
[----:B------:R-:W-:Y:S01]  /*03d0*/  IADD3 R10, R6, 0x2, RZ ;  /* 0x00000002060a7810 */ /* 0x000fe20007ffe0ff */
[----:B------:R-:W-:Y:S01]  /*03e0*/  ULOP3.LUT UR4, UR7, 0xffffff80, UR4, 0xe2, !UPT ;  /* 0xffffff8007047892 */ /* 0x000fe2000f8ee204 */
[----:B------:R-:W-:-:S02]  /*03f0*/  LOP3.LUT R0, R7, 0xffffff80, R2, 0xe2, !PT ;  /* 0xffffff8007007812 */ /* 0x000fc400078ee202 */
[----:B------:R-:W-:Y:S02]  /*0400*/  CS2R R48, SRZ ;  /* 0x0000000000307805 */ /* 0x000fe4000001ff00 */
[----:B------:R-:W-:Y:S02]  /*0410*/  SHF.R.S32.HI R2, RZ, 0x1f, R11 ;  /* 0x0000001fff027819 */ /* 0x000fe4000001140b */
[----:B------:R-:W-:Y:S02]  /*0420*/  CS2R R46, SRZ ;  /* 0x00000000002e7805 */ /* 0x000fe4000001ff00 */
[----:B------:R-:W-:Y:S02]  /*0430*/  SHF.R.U32.HI R15, RZ, 0x1, R10 ;  /* 0x00000001ff0f7819 */ /* 0x000fe4000001160a */
[----:B------:R-:W-:Y:S02]  /*0440*/  CS2R R44, SRZ ;  /* 0x00000000002c7805 */ /* 0x000fe4000001ff00 */
[----:B------:R-:W-:-:S02]  /*0450*/  IADD3 R7, R16, 0xf0, RZ ;  /* 0x000000f010077810 */ /* 0x000fc40007ffe0ff */
[----:B------:R-:W-:Y:S02]  /*0460*/  CS2R R42, SRZ ;  /* 0x00000000002a7805 */ /* 0x000fe4000001ff00 */
[----:B------:R-:W-:Y:S02]  /*0470*/  SHF.R.U32.HI R0, RZ, 0x1, R6 ;  /* 0x00000001ff007819 */ /* 0x000fe40000011606 */
[----:B------:R-:W-:Y:S01]  /*0480*/  SHF.R.U32.HI R16, RZ, 0x2, R10 ;  /* 0x00000002ff107819 */ /* 0x000fe2000001160a */
[----:B0-----:R-:W-:Y:S01]  /*0490*/  ULEA UR6, UR9, UR6, 0x18 ;  /* 0x0000000609067291 */ /* 0x001fe2000f8ec03f */
[----:B------:R-:W-:Y:S01]  /*04a0*/  LEA.HI R12, R2, R11, RZ, 0x2 ;  /* 0x0000000b020c7211 */ /* 0x000fe200078f10ff */
[----:B------:R-:W-:Y:S01]  /*04b0*/  ULEA UR9, UR9, UR8, 0x18 ;  /* 0x0000000809097291 */ /* 0x000fe2000f8ec03f */
[----:B------:R-:W-:Y:S02]  /*04c0*/  LOP3.LUT R15, R15, 0x1, RZ, 0xc0, !PT ;  /* 0x000000010f0f7812 */ /* 0x000fe400078ec0ff */
[----:B------:R-:W-:Y:S01]  /*04d0*/  SHF.R.S32.HI R10, RZ, 0x1f, R7 ;  /* 0x0000001fff0a7819 */ /* 0x000fe20000011407 */
[----:B------:R-:W-:Y:S01]  /*04e0*/  UMOV UR8, UR10 ;  /* 0x0000000a00087c82 */ /* 0x000fe20008000000 */
[----:B------:R-:W-:Y:S01]  /*04f0*/  SHF.R.U32.HI R14, RZ, 0x2, R6 ;  /* 0x00000002ff0e7819 */ /* 0x000fe20000011606 */
[----:B------:R-:W-:Y:S01]  /*0500*/  IMAD R15, R15, 0xf0, R16 ;  /* 0x000000f00f0f7824 */ /* 0x000fe200078e0210 */
[----:B------:R-:W-:-:S02]  /*0510*/  LOP3.LUT R13, R0, 0x1, RZ, 0xc0, !PT ;  /* 0x00000001000d7812 */ /* 0x000fc400078ec0ff */
[----:B------:R-:W-:Y:S02]  /*0520*/  LOP3.LUT R0, R12, 0xfffffffc, RZ, 0xc0, !PT ;  /* 0xfffffffc0c007812 */ /* 0x000fe400078ec0ff */
[----:B------:R-:W-:Y:S01]  /*0530*/  LEA.HI R10, R10, R7, RZ, 0x2 ;  /* 0x000000070a0a7211 */ /* 0x000fe200078f10ff */
[----:B------:R-:W-:Y:S01]  /*0540*/  IMAD R13, R13, 0xf0, R14 ;  /* 0x000000f00d0d7824 */ /* 0x000fe200078e020e */
[C---:B------:R-:W-:Y:S02]  /*0550*/  IADD3 R7, R6.reuse, 0x4, RZ ;  /* 0x0000000406077810 */ /* 0x040fe40007ffe0ff */
[C---:B------:R-:W-:Y:S02]  /*0560*/  IADD3 R16, R6.reuse, 0x6, RZ ;  /* 0x0000000606107810 */ /* 0x040fe40007ffe0ff */
[----:B------:R-:W-:Y:S02]  /*0570*/  IADD3 R17, R6, 0x8, RZ ;  /* 0x0000000806117810 */ /* 0x000fe40007ffe0ff */
[----:B------:R-:W-:-:S02]  /*0580*/  LEA.HI R2, R2, R11, RZ, 0x4 ;  /* 0x0000000b02027211 */ /* 0x000fc400078f20ff */
[----:B------:R-:W-:Y:S02]  /*0590*/  IADD3 R0, R11, -R0, RZ ;  /* 0x800000000b007210 */ /* 0x000fe40007ffe0ff */
[C---:B------:R-:W-:Y:S02]  /*05a0*/  IADD3 R19, R6.reuse, 0xa, RZ ;  /* 0x0000000a06137810 */ /* 0x040fe40007ffe0ff */
[----:B------:R-:W-:Y:S02]  /*05b0*/  IADD3 R21, R6, 0xc, RZ ;  /* 0x0000000c06157810 */ /* 0x000fe40007ffe0ff */
[--C-:B------:R-:W-:Y:S02]  /*05c0*/  SHF.R.U32.HI R11, RZ, 0x1, R7.reuse ;  /* 0x00000001ff0b7819 */ /* 0x100fe40000011607 */
[----:B------:R-:W-:Y:S02]  /*05d0*/  SHF.R.U32.HI R14, RZ, 0x2, R7 ;  /* 0x00000002ff0e7819 */ /* 0x000fe40000011607 */
[----:B------:R-:W-:-:S02]  /*05e0*/  SHF.R.U32.HI R7, RZ, 0x1, R16 ;  /* 0x00000001ff077819 */ /* 0x000fc40000011610 */
[----:B------:R-:W-:Y:S02]  /*05f0*/  SHF.R.U32.HI R18, RZ, 0x1, R17 ;  /* 0x00000001ff127819 */ /* 0x000fe40000011611 */
[----:B------:R-:W-:Y:S02]  /*0600*/  SHF.R.U32.HI R20, RZ, 0x1, R19 ;  /* 0x00000001ff147819 */ /* 0x000fe40000011613 */
[----:B------:R-:W-:Y:S02]  /*0610*/  SHF.R.U32.HI R22, RZ, 0x1, R21 ;  /* 0x00000001ff167819 */ /* 0x000fe40000011615 */
[----:B------:R-:W-:Y:S02]  /*0620*/  SHF.R.U32.HI R16, RZ, 0x2, R16 ;  /* 0x00000002ff107819 */ /* 0x000fe40000011610 */
[----:B------:R-:W-:Y:S02]  /*0630*/  LOP3.LUT R7, R7, 0x1, RZ, 0xc0, !PT ;  /* 0x0000000107077812 */ /* 0x000fe400078ec0ff */
[----:B------:R-:W-:-:S02]  /*0640*/  SHF.R.U32.HI R17, RZ, 0x2, R17 ;  /* 0x00000002ff117819 */ /* 0x000fc40000011611 */
[----:B------:R-:W-:Y:S01]  /*0650*/  LOP3.LUT R18, R18, 0x1, RZ, 0xc0, !PT ;  /* 0x0000000112127812 */ /* 0x000fe200078ec0ff */
[----:B------:R-:W-:Y:S01]  /*0660*/  IMAD R16, R7, 0xf0, R16 ;  /* 0x000000f007107824 */ /* 0x000fe200078e0210 */
[----:B------:R-:W-:Y:S02]  /*0670*/  SHF.R.U32.HI R19, RZ, 0x2, R19 ;  /* 0x00000002ff137819 */ /* 0x000fe40000011613 */
[----:B------:R-:W-:Y:S01]  /*0680*/  LOP3.LUT R20, R20, 0x1, RZ, 0xc0, !PT ;  /* 0x0000000114147812 */ /* 0x000fe200078ec0ff */
[----:B------:R-:W-:Y:S01]  /*0690*/  IMAD R18, R18, 0xf0, R17 ;  /* 0x000000f012127824 */ /* 0x000fe200078e0211 */
[----:B------:R-:W-:Y:S02]  /*06a0*/  SHF.R.U32.HI R21, RZ, 0x2, R21 ;  /* 0x00000002ff157819 */ /* 0x000fe40000011615 */
[----:B------:R-:W-:Y:S01]  /*06b0*/  LOP3.LUT R22, R22, 0x1, RZ, 0xc0, !PT ;  /* 0x0000000116167812 */ /* 0x000fe200078ec0ff */
[----:B------:R-:W-:Y:S01]  /*06c0*/  IMAD R20, R20, 0xf0, R19 ;  /* 0x000000f014147824 */ /* 0x000fe200078e0213 */
[----:B------:R-:W-:-:S02]  /*06d0*/  LOP3.LUT R11, R11, 0x1, RZ, 0xc0, !PT ;  /* 0x000000010b0b7812 */ /* 0x000fc400078ec0ff */
[----:B------:R-:W-:Y:S01]  /*06e0*/  IADD3 R7, R6, 0xe, RZ ;  /* 0x0000000e06077810 */ /* 0x000fe20007ffe0ff */
[----:B------:R-:W-:Y:S01]  /*06f0*/  IMAD R22, R22, 0xf0, R21 ;  /* 0x000000f016167824 */ /* 0x000fe200078e0215 */
[C---:B------:R-:W-:Y:S01]  /*0700*/  IADD3 R17, R6.reuse, 0x10, RZ ;  /* 0x0000001006117810 */ /* 0x040fe20007ffe0ff */
[----:B------:R-:W-:Y:S01]  /*0710*/  IMAD R14, R11, 0xf0, R14 ;  /* 0x000000f00b0e7824 */ /* 0x000fe200078e020e */
[C---:B------:R-:W-:Y:S02]  /*0720*/  IADD3 R19, R6.reuse, 0x12, RZ ;  /* 0x0000001206137810 */ /* 0x040fe40007ffe0ff */
[----:B------:R-:W-:Y:S02]  /*0730*/  IADD3 R21, R6, 0x14, RZ ;  /* 0x0000001406157810 */ /* 0x000fe40007ffe0ff */
[--C-:B------:R-:W-:Y:S02]  /*0740*/  SHF.R.U32.HI R11, RZ, 0x1, R7.reuse ;  /* 0x00000001ff0b7819 */ /* 0x100fe40000011607 */
[----:B------:R-:W-:-:S02]  /*0750*/  SHF.R.U32.HI R24, RZ, 0x2, R7 ;  /* 0x00000002ff187819 */ /* 0x000fc40000011607 */
[--C-:B------:R-:W-:Y:S02]  /*0760*/  SHF.R.U32.HI R7, RZ, 0x1, R17.reuse ;  /* 0x00000001ff077819 */ /* 0x100fe40000011611 */
[----:B------:R-:W-:Y:S02]  /*0770*/  SHF.R.U32.HI R26, RZ, 0x2, R17 ;  /* 0x00000002ff1a7819 */ /* 0x000fe40000011611 */
[--C-:B------:R-:W-:Y:S02]  /*0780*/  SHF.R.U32.HI R17, RZ, 0x1, R19.reuse ;  /* 0x00000001ff117819 */ /* 0x100fe40000011613 */
[----:B------:R-:W-:Y:S02]  /*0790*/  SHF.R.U32.HI R28, RZ, 0x2, R19 ;  /* 0x00000002ff1c7819 */ /* 0x000fe40000011613 */
[----:B------:R-:W-:Y:S02]  /*07a0*/  SHF.R.U32.HI R19, RZ, 0x1, R21 ;  /* 0x00000001ff137819 */ /* 0x000fe40000011615 */
[----:B------:R-:W-:-:S02]  /*07b0*/  LOP3.LUT R7, R7, 0x1, RZ, 0xc0, !PT ;  /* 0x0000000107077812 */ /* 0x000fc400078ec0ff */
[----:B------:R-:W-:Y:S02]  /*07c0*/  LOP3.LUT R11, R11, 0x1, RZ, 0xc0, !PT ;  /* 0x000000010b0b7812 */ /* 0x000fe400078ec0ff */
[----:B------:R-:W-:Y:S01]  /*07d0*/  SHF.R.U32.HI R30, RZ, 0x2, R21 ;  /* 0x00000002ff1e7819 */ /* 0x000fe20000011615 */
[----:B------:R-:W-:Y:S01]  /*07e0*/  IMAD R26, R7, 0xf0, R26 ;  /* 0x000000f0071a7824 */ /* 0x000fe200078e021a */
[----:B------:R-:W-:Y:S01]  /*07f0*/  LOP3.LUT R19, R19, 0x1, RZ, 0xc0, !PT ;  /* 0x0000000113137812 */ /* 0x000fe200078ec0ff */
[----:B------:R-:W-:Y:S01]  /*0800*/  IMAD R24, R11, 0xf0, R24 ;  /* 0x000000f00b187824 */ /* 0x000fe200078e0218 */
[----:B------:R-:W-:Y:S02]  /*0810*/  LOP3.LUT R17, R17, 0x1, RZ, 0xc0, !PT ;  /* 0x0000000111117812 */ /* 0x000fe400078ec0ff */
[C---:B------:R-:W-:Y:S01]  /*0820*/  IADD3 R7, R6.reuse, 0x18, RZ ;  /* 0x0000001806077810 */ /* 0x040fe20007ffe0ff */
[----:B------:R-:W-:Y:S01]  /*0830*/  IMAD R30, R19, 0xf0, R30 ;  /* 0x000000f0131e7824 */ /* 0x000fe200078e021e */
[C---:B------:R-:W-:Y:S01]  /*0840*/  IADD3 R11, R6.reuse, 0x1a, RZ ;  /* 0x0000001a060b7810 */ /* 0x040fe20007ffe0ff */
[----:B------:R-:W-:Y:S01]  /*0850*/  IMAD R28, R17, 0xf0, R28 ;  /* 0x000000f0111c7824 */ /* 0x000fe200078e021c */
[----:B------:R-:W-:-:S02]  /*0860*/  IADD3 R19, R6, 0x1c, RZ ;  /* 0x0000001c06137810 */ /* 0x000fc40007ffe0ff */
[----:B------:R-:W-:Y:S02]  /*0870*/  IADD3 R23, R6, 0x16, RZ ;  /* 0x0000001606177810 */ /* 0x000fe40007ffe0ff */
[----:B------:R-:W-:Y:S02]  /*0880*/  SHF.R.U32.HI R6, RZ, 0x1, R7 ;  /* 0x00000001ff067819 */ /* 0x000fe40000011607 */
[--C-:B------:R-:W-:Y:S02]  /*0890*/  SHF.R.U32.HI R17, RZ, 0x1, R11.reuse ;  /* 0x00000001ff117819 */ /* 0x100fe4000001160b */
[----:B------:R-:W-:Y:S02]  /*08a0*/  SHF.R.U32.HI R36, RZ, 0x2, R11 ;  /* 0x00000002ff247819 */ /* 0x000fe4000001160b */
[----:B------:R-:W-:Y:S02]  /*08b0*/  SHF.R.U32.HI R11, RZ, 0x1, R19 ;  /* 0x00000001ff0b7819 */ /* 0x000fe40000011613 */
[----:B------:R-:W-:-:S02]  /*08c0*/  SHF.R.U32.HI R7, RZ, 0x2, R7 ;  /* 0x00000002ff077819 */ /* 0x000fc40000011607 */
[----:B------:R-:W-:Y:S02]  /*08d0*/  LOP3.LUT R6, R6, 0x1, RZ, 0xc0, !PT ;  /* 0x0000000106067812 */ /* 0x000fe400078ec0ff */
[----:B------:R-:W-:Y:S02]  /*08e0*/  SHF.R.S32.HI R25, RZ, 0x2, R12 ;  /* 0x00000002ff197819 */ /* 0x000fe4000001140c */
[----:B------:R-:W-:Y:S01]  /*08f0*/  SHF.R.U32.HI R19, RZ, 0x2, R19 ;  /* 0x00000002ff137819 */ /* 0x000fe20000011613 */
[----:B------:R-:W-:Y:S01]  /*0900*/  IMAD R34, R6, 0xf0, R7 ;  /* 0x000000f006227824 */ /* 0x000fe200078e0207 */
[----:B------:R-:W-:Y:S01]  /*0910*/  LOP3.LUT R12, R11, 0x1, RZ, 0xc0, !PT ;  /* 0x000000010b0c7812 */ /* 0x000fe200078ec0ff */
[----:B------:R-:W-:Y:S01]  /*0920*/  IMAD.WIDE.U32 R6, R3, -0x77777777, RZ ;  /* 0x8888888903067825 */ /* 0x000fe200078e00ff */
[----:B------:R-:W-:Y:S02]  /*0930*/  IADD3 R11, R25, 0xf0, RZ ;  /* 0x000000f0190b7810 */ /* 0x000fe40007ffe0ff */
[----:B------:R-:W-:Y:S01]  /*0940*/  IADD3 R6, R3, 0x2, RZ ;  /* 0x0000000203067810 */ /* 0x000fe20007ffe0ff */
[----:B------:R-:W-:Y:S01]  /*0950*/  IMAD R38, R12, 0xf0, R19 ;  /* 0x000000f00c267824 */ /* 0x000fe200078e0213 */
[----:B------:R-:W-:-:S02]  /*0960*/  SHF.R.S32.HI R12, RZ, 0x1f, R11 ;  /* 0x0000001fff0c7819 */ /* 0x000fc4000001140b */
[----:B------:R-:W-:Y:S02]  /*0970*/  LOP3.LUT R17, R17, 0x1, RZ, 0xc0, !PT ;  /* 0x0000000111117812 */ /* 0x000fe400078ec0ff */
[-C--:B------:R-:W-:Y:S02]  /*0980*/  LEA.HI R8, R8, R40.reuse, RZ, 0x4 ;  /* 0x0000002808087211 */ /* 0x080fe400078f20ff */
[----:B------:R-:W-:Y:S01]  /*0990*/  LOP3.LUT R9, R9, 0xfffffffc, RZ, 0xc0, !PT ;  /* 0xfffffffc09097812 */ /* 0x000fe200078ec0ff */
[----:B------:R-:W-:Y:S01]  /*09a0*/  IMAD R36, R17, 0xf0, R36 ;  /* 0x000000f011247824 */ /* 0x000fe200078e0224 */
[----:B------:R-:W-:Y:S01]  /*09b0*/  MOV R41, UR6 ;  /* 0x0000000600297c02 */ /* 0x000fe20008000f00 */
[----:B------:R-:W-:Y:S01]  /*09c0*/  ULEA UR6, UP0, UR10, UR12, 0x2 ;  /* 0x0000000c0a067291 */ /* 0x000fe2000f80103f */
[----:B------:R-:W-:Y:S01]  /*09d0*/  SHF.R.U32.HI R3, RZ, 0x4, R7 ;  /* 0x00000004ff037819 */ /* 0x000fe20000011607 */
[----:B------:R-:W-:Y:S01]  /*09e0*/  IMAD.WIDE.U32 R6, R6, -0x77777777, RZ ;  /* 0x8888888906067825 */ /* 0x000fe200078e00ff */
[----:B------:R-:W-:Y:S01]  /*09f0*/  LEA.HI R12, R12, R11, RZ, 0x2 ;  /* 0x0000000b0c0c7211 */ /* 0x000fe200078f10ff */
[----:B------:R-:W-:Y:S01]  /*0a00*/  ULEA.HI.X UR7, UR10, UR13, UR5, 0x2, UP0 ;  /* 0x0000000d0a077291 */ /* 0x000fe200080f1405 */
[----:B------:R-:W-:Y:S01]  /*0a10*/  SHF.L.U32 R11, R40, 0x3, RZ ;  /* 0x00000003280b7819 */ /* 0x000fe200000006ff */
[--C-:B------:R-:W-:Y:S01]  /*0a20*/  IMAD R13, R13, 0x18, R41.reuse ;  /* 0x000000180d0d7824 */ /* 0x100fe200078e0229 */
[----:B------:R-:W-:Y:S01]  /*0a30*/  SHF.R.U32.HI R8, RZ, 0x4, R8 ;  /* 0x00000004ff087819 */ /* 0x000fe20000011608 */
[--C-:B------:R-:W-:Y:S01]  /*0a40*/  IMAD R17, R14, 0x18, R41.reuse ;  /* 0x000000180e117824 */ /* 0x100fe200078e0229 */
[----:B------:R-:W-:Y:S01]  /*0a50*/  IADD3 R9, -R9, R40, RZ ;  /* 0x0000002809097210 */ /* 0x000fe20007ffe1ff */
[----:B------:R-:W-:Y:S01]  /*0a60*/  IMAD R15, R15, 0x18, R41 ;  /* 0x000000180f0f7824 */ /* 0x000fe200078e0229 */
[----:B------:R-:W-:Y:S01]  /*0a70*/  SHF.R.U32.HI R21, RZ, 0x1, R23 ;  /* 0x00000001ff157819 */ /* 0x000fe20000011617 */
[----:B------:R-:W-:Y:S01]  /*0a80*/  STL [R1+0xf8], R3 ;  /* 0x0000f80301007387 */ /* 0x000fe20000100800 */
[----:B------:R-:W-:Y:S01]  /*0a90*/  SHF.R.U32.HI R10, RZ, 0x2, R10 ;  /* 0x00000002ff0a7819 */ /* 0x000fe2000001160a */
[----:B------:R-:W-:Y:S01]  /*0aa0*/  IMAD R19, R16, 0x18, R41 ;  /* 0x0000001810137824 */ /* 0x000fe200078e0229 */
[----:B------:R-:W-:Y:S01]  /*0ab0*/  SHF.R.U32.HI R6, RZ, 0x4, R7 ;  /* 0x00000004ff067819 */ /* 0x000fe20000011607 */
[--C-:B------:R-:W-:Y:S01]  /*0ac0*/  IMAD R25, R22, 0x18, R41.reuse ;  /* 0x0000001816197824 */ /* 0x100fe200078e0229 */
[----:B------:R-:W-:Y:S01]  /*0ad0*/  LOP3.LUT R14, R11, 0x8, RZ, 0xc0, !PT ;  /* 0x000000080b0e7812 */ /* 0x000fe200078ec0ff */
[----:B------:R-:W-:Y:S01]  /*0ae0*/  IMAD R27, R24, 0x18, R41 ;  /* 0x00000018181b7824 */ /* 0x000fe200078e0229 */
[----:B------:R-:W-:Y:S01]  /*0af0*/  LOP3.LUT R11, R9, 0x3, R8, 0x78, !PT ;  /* 0x00000003090b7812 */ /* 0x000fe200078e7808 */
[----:B------:R0:W-:Y:S01]  /*0b00*/  STL [R1+0xfc], R6 ;  /* 0x0000fc0601007387 */ /* 0x0001e20000100800 */
[----:B------:R-:W-:Y:S01]  /*0b10*/  SHF.R.U32.HI R32, RZ, 0x2, R23 ;  /* 0x00000002ff207819 */ /* 0x000fe20000011617 */
[--C-:B------:R-:W-:Y:S01]  /*0b20*/  IMAD R23, R20, 0x18, R41.reuse ;  /* 0x0000001814177824 */ /* 0x100fe200078e0229 */
[----:B------:R-:W-:Y:S01]  /*0b30*/  LOP3.LUT R21, R21, 0x1, RZ, 0xc0, !PT ;  /* 0x0000000115157812 */ /* 0x000fe200078ec0ff */
[----:B------:R-:W-:Y:S01]  /*0b40*/  STL [R1+0x158], R11 ;  /* 0x0001580b01007387 */ /* 0x000fe20000100800 */
[----:B------:R-:W-:Y:S01]  /*0b50*/  LOP3.LUT R8, R9, 0x3, R10, 0x78, !PT ;  /* 0x0000000309087812 */ /* 0x000fe200078e780a */
[--C-:B------:R-:W-:Y:S01]  /*0b60*/  IMAD R29, R26, 0x18, R41.reuse ;  /* 0x000000181a1d7824 */ /* 0x100fe200078e0229 */
[----:B------:R-:W-:Y:S01]  /*0b70*/  IADD3 R9, R13, R14, RZ ;  /* 0x0000000e0d097210 */ /* 0x000fe20007ffe0ff */
[----:B------:R-:W-:Y:S01]  /*0b80*/  IMAD R32, R21, 0xf0, R32 ;  /* 0x000000f015207824 */ /* 0x000fe200078e0220 */
[----:B------:R-:W-:Y:S01]  /*0b90*/  IADD3 R10, R14, R15, RZ ;  /* 0x0000000f0e0a7210 */ /* 0x000fe20007ffe0ff */
[----:B------:R1:W-:Y:S01]  /*0ba0*/  STL [R1+0x154], R8 ;  /* 0x0001540801007387 */ /* 0x0003e20000100800 */
[--C-:B------:R-:W-:Y:S01]  /*0bb0*/  IMAD R21, R18, 0x18, R41.reuse ;  /* 0x0000001812157824 */ /* 0x100fe200078e0229 */
[----:B0-----:R-:W0:Y:S01]  /*0bc0*/  LDC.64 R6, c[0x0][0x260] ;  /* 0x00009800ff067b82 */ /* 0x001e220000000a00 */
[--C-:B------:R-:W-:Y:S01]  /*0bd0*/  IMAD R31, R28, 0x18, R41.reuse ;  /* 0x000000181c1f7824 */ /* 0x100fe200078e0229 */
[----:B------:R3:W-:Y:S01]  /*0be0*/  STL [R1+0x148], R9 ;  /* 0x0001480901007387 */ /* 0x0007e20000100800 */
[--C-:B------:R-:W-:Y:S01]  /*0bf0*/  IMAD R33, R30, 0x18, R41.reuse ;  /* 0x000000181e217824 */ /* 0x100fe200078e0229 */
[----:B------:R-:W-:Y:S01]  /*0c00*/  MOV R3, UR4 ;  /* 0x0000000400037c02 */ /* 0x000fe20008000f00 */
[--C-:B------:R-:W-:Y:S01]  /*0c10*/  IMAD R35, R32, 0x18, R41.reuse ;  /* 0x0000001820237824 */ /* 0x100fe200078e0229 */
[----:B------:R4:W-:Y:S01]  /*0c20*/  STL [R1+0x144], R10 ;  /* 0x0001440a01007387 */ /* 0x0009e20000100800 */
[--C-:B------:R-:W-:Y:S01]  /*0c30*/  IMAD R37, R34, 0x18, R41.reuse ;  /* 0x0000001822257824 */ /* 0x100fe200078e0229 */
[----:B-1----:R-:W-:Y:S01]  /*0c40*/  IADD3 R8, R14, R17, RZ ;  /* 0x000000110e087210 */ /* 0x002fe20007ffe0ff */
[--C-:B------:R-:W-:Y:S01]  /*0c50*/  IMAD R39, R36, 0x18, R41.reuse ;  /* 0x0000001824277824 */ /* 0x100fe200078e0229 */
[----:B------:R-:W-:Y:S01]  /*0c60*/  SHF.R.U32.HI R11, RZ, 0x2, R12 ;  /* 0x00000002ff0b7819 */ /* 0x000fe2000001160c */
[----:B------:R-:W-:Y:S01]  /*0c70*/  IMAD R41, R38, 0x18, R41 ;  /* 0x0000001826297824 */ /* 0x000fe200078e0229 */
[C---:B---3--:R-:W-:Y:S01]  /*0c80*/  IADD3 R9, R14.reuse, R19, RZ ;  /* 0x000000130e097210 */ /* 0x048fe20007ffe0ff */
[----:B------:R1:W-:Y:S01]  /*0c90*/  STL [R1+0x140], R8 ;  /* 0x0001400801007387 */ /* 0x0003e20000100800 */
[----:B------:R-:W-:Y:S01]  /*0ca0*/  IMAD R3, R3, 0x3c0, R40 ;  /* 0x000003c003037824 */ /* 0x000fe200078e0228 */
[----:B------:R-:W-:Y:S01]  /*0cb0*/  UISETP.NE.AND UP0, UPT, UR20, UR11, UPT ;  /* 0x0000000b1400728c */ /* 0x000fe2000bf05270 */
[C---:B----4-:R-:W-:Y:S01]  /*0cc0*/  IADD3 R10, R14.reuse, R21, RZ ;  /* 0x000000150e0a7210 */ /* 0x050fe20007ffe0ff */
[----:B------:R3:W-:Y:S01]  /*0cd0*/  STL [R1+0x13c], R9 ;  /* 0x00013c0901007387 */ /* 0x0007e20000100800 */
[----:B------:R-:W-:Y:S01]  /*0ce0*/  UMOV UR4, 0x7fffff81 ;  /* 0x7fffff8100047882 */ /* 0x000fe20000000000 */
[----:B------:R-:W-:Y:S01]  /*0cf0*/  SHF.L.U32 R3, R3, 0x1, RZ ;  /* 0x0000000103037819 */ /* 0x000fe200000006ff */
[----:B------:R-:W-:Y:S01]  /*0d00*/  USEL UR12, UR4, 0x1, !UP0 ;  /* 0x00000001040c7887 */ /* 0x000fe2000c000000 */
[----:B------:R4:W-:Y:S01]  /*0d10*/  STL [R1+0x138], R10 ;  /* 0x0001380a01007387 */ /* 0x0009e20000100800 */
[----:B-1----:R-:W-:Y:S01]  /*0d20*/  IADD3 R8, R14, R23, RZ ;  /* 0x000000170e087210 */ /* 0x002fe20007ffe0ff */
[----:B------:R-:W-:Y:S01]  /*0d30*/  UMOV UR4, URZ ;  /* 0x0000003f00047c82 */ /* 0x000fe20008000000 */
[----:B------:R-:W-:-:S02]  /*0d40*/  IADD3 R13, R3, 0x3c0, RZ ;  /* 0x000003c0030d7810 */ /* 0x000fc40007ffe0ff */
        /* <DEDUP_REMOVED lines=16> */
[----:B------:R-:W-:Y:S01]  /*0e50*/  STL [R1+0x114], R10 ;  /* 0x0001140a01007387 */ /* 0x000fe20000100800 */
[----:B-1----:R-:W-:Y:S02]  /*0e60*/  IADD3 R8, R14, R41, RZ ;  /* 0x000000290e087210 */ /* 0x002fe40007ffe0ff */
[----:B---3--:R-:W-:-:S03]  /*0e70*/  SHF.R.U32.HI R9, RZ, 0x4, R2 ;  /* 0x00000004ff097819 */ /* 0x008fc60000011602 */
[----:B------:R1:W-:Y:S01]  /*0e80*/  STL [R1+0x110], R8 ;  /* 0x0001100801007387 */ /* 0x0003e20000100800 */
[----:B0-----:R-:W-:-:S04]  /*0e90*/  IMAD.WIDE.U32 R2, R3, 0x4, R6 ;  /* 0x0000000403027825 */ /* 0x001fc800078e0006 */
[----:B------:R-:W-:Y:S01]  /*0ea0*/  IMAD.WIDE.U32 R6, R13, 0x4, R6 ;  /* 0x000000040d067825 */ /* 0x000fe200078e0006 */
[C---:B-1----:R-:W-:Y:S02]  /*0eb0*/  LOP3.LUT R8, R0.reuse, 0x3, R9, 0x78, !PT ;  /* 0x0000000300087812 */ /* 0x042fe400078e7809 */
[----:B------:R-:W-:-:S03]  /*0ec0*/  LOP3.LUT R0, R0, 0x3, R11, 0x78, !PT ;  /* 0x0000000300007812 */ /* 0x000fc600078e780b */
[----:B------:R-:W-:Y:S04]  /*0ed0*/  STL [R1+0x150], R8 ;  /* 0x0001500801007387 */ /* 0x000fe80000100800 */
[----:B------:R-:W-:Y:S04]  /*0ee0*/  STL [R1+0x14c], R0 ;  /* 0x00014c0001007387 */ /* 0x000fe80000100800 */
[----:B------:R0:W-:Y:S04]  /*0ef0*/  STL.64 [R1+0x108], R2 ;  /* 0x0001080201007387 */ /* 0x0001e80000100a00 */
[----:B------:R1:W-:Y:S01]  /*0f00*/  STL.64 [R1+0x100], R6 ;  /* 0x0001000601007387 */ /* 0x0003e20000100a00 */
[----:B0-----:R-:W-:Y:S01]  /*0f10*/  SHF.L.U32 R3, R40, 0x1, RZ ;  /* 0x0000000128037819 */ /* 0x001fe200000006ff */
[----:B--2---:R-:W-:-:S03]  /*0f20*/  HADD2.F32 R0, -RZ, R5.H0_H0 ;  /* 0x20000005ff007230 */ /* 0x004fc60000004100 */
[C---:B------:R-:W-:Y:S01]  /*0f30*/  LOP3.LUT R10, R3.reuse, 0x18, RZ, 0xc0, !PT ;  /* 0x00000018030a7812 */ /* 0x040fe200078ec0ff */
[----:B------:R-:W-:Y:S01]  /*0f40*/  HADD2.F32 R8, -RZ, R5.H1_H1 ;  /* 0x30000005ff087230 */ /* 0x000fe20000004100 */
[----:B------:R-:W-:Y:S01]  /*0f50*/  LOP3.LUT R5, R3, 0x18, RZ, 0xc, !PT ;  /* 0x0000001803057812 */ /* 0x000fe200078e0cff */
[--C-:B------:R-:W-:Y:S01]  /*0f60*/  HADD2.F32 R2, -RZ, R4.reuse.H0_H0 ;  /* 0x20000004ff027230 */ /* 0x100fe20000004100 */
[----:B-1----:R-:W-:Y:S01]  /*0f70*/  LEA R6, R40, UR9, 0x5 ;  /* 0x0000000928067c11 */ /* 0x002fe2000f8e28ff */
[----:B------:R-:W-:Y:S01]  /*0f80*/  HADD2.F32 R9, -RZ, R4.H1_H1 ;  /* 0x30000004ff097230 */ /* 0x000fe20000004100 */
[C---:B------:R-:W-:Y:S02]  /*0f90*/  LOP3.LUT R3, R10.reuse, 0x8, RZ, 0x3c, !PT ;  /* 0x000000080a037812 */ /* 0x040fe400078e3cff */
[----:B------:R-:W-:Y:S02]  /*0fa0*/  LOP3.LUT R4, R10, 0x10, RZ, 0x3c, !PT ;  /* 0x000000100a047812 */ /* 0x000fe400078e3cff */
[----:B------:R-:W-:-:S02]  /*0fb0*/  IADD3 R7, R6, R5, RZ ;  /* 0x0000000506077210 */ /* 0x000fc40007ffe0ff */
[C---:B------:R-:W-:Y:S02]  /*0fc0*/  IADD3 R5, R6.reuse, R3, RZ ;  /* 0x0000000306057210 */ /* 0x040fe40007ffe0ff */
[----:B------:R-:W-:-:S03]  /*0fd0*/  IADD3 R3, R6, R4, RZ ;  /* 0x0000000406037210 */ /* 0x000fc60007ffe0ff */
[----:B------:R0:W-:Y:S04]  /*0fe0*/  STL [R1+0x160], R5 ;  /* 0x0001600501007387 */ /* 0x0001e80000100800 */
[----:B------:R0:W-:Y:S02]  /*0ff0*/  STL [R1+0x15c], R3 ;  /* 0x00015c0301007387 */ /* 0x0001e40000100800 */
.L_x_1623:
[----:B0-----:R-:W2:Y:S01]  /*1000*/  LDL R3, [R1+0xf8] ;  /* 0x0000f80001037983 */ /* 0x001ea20000100800 */
[----:B------:R-:W-:Y:S01]  /*1010*/  USHF.L.U32 UR11, UR20, 0x5, URZ ;  /* 0x00000005140b7899 */ /* 0x000fe2000800063f */
[----:B-1----:R-:W-:Y:S01]  /*1020*/  HFMA2.MMA R5, -RZ, RZ, 0, 0 ;  /* 0x00000000ff057435 */ /* 0x002fe200000001ff */
[----:B------:R-:W-:Y:S01]  /*1030*/  USHF.L.U32 UR13, UR10, 0x5, URZ ;  /* 0x000000050a0d7899 */ /* 0x000fe2000800063f */
[----:B------:R-:W0:Y:S01]  /*1040*/  S2R R114, SR_TID.X ;  /* 0x0000000000727919 */ /* 0x000e220000002100 */
[----:B------:R-:W-:Y:S01]  /*1050*/  ULOP3.LUT UR11, UR11, 0xfe0, URZ, 0xc0, !UPT ;  /* 0x00000fe00b0b7892 */ /* 0x000fe2000f8ec03f */
[----:B------:R-:W-:Y:S01]  /*1060*/  MOV R7, UR10 ;  /* 0x0000000a00077c02 */ /* 0x000fe20008000f00 */
[----:B------:R-:W-:Y:S01]  /*1070*/  USHF.L.U64.HI UR16, UR10, 0x5, UR5 ;  /* 0x000000050a107899 */ /* 0x000fe20008010205 */
[----:B------:R-:W-:Y:S01]  /*1080*/  ULDC.64 UR22, c[0x0][0x248] ;  /* 0x0000920000167ab9 */ /* 0x000fe20000000a00 */
[----:B------:R-:W-:Y:S01]  /*1090*/  UIMAD UR17, UR5, 0x3c0000, URZ ;  /* 0x003c0000051178a4 */ /* 0x000fe2000f8e023f */
[----:B------:R-:W-:Y:S01]  /*10a0*/  ULDC.64 UR24, c[0x0][0x230] ;  /* 0x00008c0000187ab9 */ /* 0x000fe20000000a00 */
[----:B------:R-:W-:Y:S01]  /*10b0*/  ULDC.64 UR26, c[0x0][0x228] ;  /* 0x00008a00001a7ab9 */ /* 0x000fe20000000a00 */
[----:B0-----:R-:W-:-:S05]  /*10c0*/  IMAD.WIDE.U32 R100, R114, -0x77777777, RZ ;  /* 0x8888888972647825 */ /* 0x001fca00078e00ff */
[----:B------:R-:W-:-:S04]  /*10d0*/  SHF.R.U32.HI R100, RZ, 0x7, R101 ;  /* 0x00000007ff647819 */ /* 0x000fc80000011665 */
[C---:B------:R-:W-:Y:S01]  /*10e0*/  IADD3 R6, R100.reuse, UR11, RZ ;  /* 0x0000000b64067c10 */ /* 0x040fe2000fffe0ff */
[----:B------:R-:W-:Y:S01]  /*10f0*/  IMAD R101, R100, -0xf0, R114 ;  /* 0xffffff1064657824 */ /* 0x000fe200078e0272 */
[----:B------:R-:W-:-:S03]  /*1100*/  ULDC UR11, c[0x0][0x250] ;  /* 0x00009400000b7ab9 */ /* 0x000fc60000000800 */
[----:B------:R-:W-:Y:S01]  /*1110*/  IMAD R6, R6, 0x3c0, RZ ;  /* 0x000003c006067824 */ /* 0x000fe200078e02ff */
[----:B------:R-:W-:-:S05]  /*1120*/  SHF.L.U32 R4, R101, 0x2, RZ ;  /* 0x0000000265047819 */ /* 0x000fca00000006ff */
[----:B------:R-:W-:Y:S01]  /*1130*/  IMAD.WIDE.U32 R4, R7, 0x3c0000, R4 ;  /* 0x003c000007047825 */ /* 0x000fe200078e0004 */
[----:B--2---:R-:W-:-:S04]  /*1140*/  IADD3 R3, P0, R3, UR13, RZ ;  /* 0x0000000d03037c10 */ /* 0x004fc8000ff1e0ff */
[----:B------:R-:W-:Y:S02]  /*1150*/  IADD3.X R10, RZ, UR16, RZ, P0, !PT ;  /* 0x00000010ff0a7c10 */ /* 0x000fe400087fe4ff */
[----:B------:R-:W-:-:S04]  /*1160*/  LEA R84, P0, R3, UR22, 0x3 ;  /* 0x0000001603547c11 */ /* 0x000fc8000f8018ff */
[----:B------:R-:W-:Y:S02]  /*1170*/  LEA.HI.X R85, R3, UR23, R10, 0x3, P0 ;  /* 0x0000001703557c11 */ /* 0x000fe400080f1c0a */
[----:B------:R-:W-:Y:S02]  /*1180*/  IADD3 R3, R5, UR17, RZ ;  /* 0x0000001105037c10 */ /* 0x000fe4000fffe0ff */
[C---:B------:R-:W-:Y:S02]  /*1190*/  IADD3 R7, P0, R6.reuse, R4, RZ ;  /* 0x0000000406077210 */ /* 0x040fe40007f1e0ff */
[----:B------:R-:W-:Y:S01]  /*11a0*/  IADD3 R5, R6, 0x780, RZ ;  /* 0x0000078006057810 */ /* 0x000fe20007ffe0ff */
[----:B------:R-:W2:Y:S01]  /*11b0*/  LDG.E.64.CONSTANT R84, desc[UR14][R84.64] ;  /* 0x0000000e54547981 */ /* 0x000ea2000c1e9b00 */
[----:B------:R-:W-:Y:S02]  /*11c0*/  IADD3.X R10, RZ, R3, RZ, P0, !PT ;  /* 0x00000003ff0a7210 */ /* 0x000fe400007fe4ff */
[----:B------:R-:W-:-:S02]  /*11d0*/  SHF.L.U32 R12, R7, 0x1, RZ ;  /* 0x00000001070c7819 */ /* 0x000fc400000006ff */
[----:B------:R-:W-:Y:S02]  /*11e0*/  SHF.L.U64.HI R11, R7, 0x1, R10 ;  /* 0x00000001070b7819 */ /* 0x000fe4000001020a */
[C---:B------:R-:W-:Y:S01]  /*11f0*/  IADD3 R14, P0, R12.reuse, UR24, RZ ;  /* 0x000000180c0e7c10 */ /* 0x040fe2000ff1e0ff */
[----:B------:R0:W-:Y:S01]  /*1200*/  STL [R1+0x78], R12 ;  /* 0x0000780c01007387 */ /* 0x0001e20000100800 */
[----:B------:R-:W-:Y:S02]  /*1210*/  IADD3 R16, P1, R12, UR26, RZ ;  /* 0x0000001a0c107c10 */ /* 0x000fe4000ff3e0ff */
[----:B------:R-:W-:Y:S01]  /*1220*/  IADD3 R10, P2, R5, R4, RZ ;  /* 0x00000004050a7210 */ /* 0x000fe20007f5e0ff */
[----:B------:R1:W-:Y:S01]  /*1230*/  STL [R1+0xac], R11 ;  /* 0x0000ac0b01007387 */ /* 0x0003e20000100800 */
[----:B------:R-:W-:Y:S02]  /*1240*/  IADD3 R5, R6, 0xf00, RZ ;  /* 0x00000f0006057810 */ /* 0x000fe40007ffe0ff */
[----:B------:R-:W-:-:S02]  /*1250*/  IADD3.X R15, R11, UR25, RZ, P0, !PT ;  /* 0x000000190b0f7c10 */ /* 0x000fc400087fe4ff */
[----:B------:R-:W-:Y:S02]  /*1260*/  IADD3.X R17, R11, UR27, RZ, P1, !PT ;  /* 0x0000001b0b117c10 */ /* 0x000fe40008ffe4ff */
[----:B------:R-:W-:Y:S02]  /*1270*/  IADD3 R7, P1, R5, R4, RZ ;  /* 0x0000000405077210 */ /* 0x000fe40007f3e0ff */
[----:B0-----:R-:W-:Y:S01]  /*1280*/  SHF.L.U32 R12, R10, 0x1, RZ ;  /* 0x000000010a0c7819 */ /* 0x001fe200000006ff */
[----:B------:R-:W3:Y:S01]  /*1290*/  LDG.E.64.CONSTANT R14, desc[UR14][R14.64] ;  /* 0x0000000e0e0e7981 */ /* 0x000ee2000c1e9b00 */
[----:B-1----:R-:W-:-:S03]  /*12a0*/  IADD3.X R11, RZ, R3, RZ, P2, !PT ;  /* 0x00000003ff0b7210 */ /* 0x002fc600017fe4ff */
[----:B------:R-:W4:Y:S01]  /*12b0*/  LDG.E.64.CONSTANT R16, desc[UR14][R16.64] ;  /* 0x0000000e10107981 */ /* 0x000f22000c1e9b00 */
[----:B------:R-:W-:Y:S02]  /*12c0*/  SHF.L.U64.HI R13, R10, 0x1, R11 ;  /* 0x000000010a0d7819 */ /* 0x000fe4000001020b */
[----:B------:R-:W-:Y:S02]  /*12d0*/  IADD3.X R10, RZ, R3, RZ, P1, !PT ;  /* 0x00000003ff0a7210 */ /* 0x000fe40000ffe4ff */
[----:B------:R-:W-:Y:S02]  /*12e0*/  IADD3 R20, P1, R12, UR26, RZ ;  /* 0x0000001a0c147c10 */ /* 0x000fe4000ff3e0ff */
[----:B------:R-:W-:Y:S01]  /*12f0*/  IADD3 R5, R6, 0x1680, RZ ;  /* 0x0000168006057810 */ /* 0x000fe20007ffe0ff */
[----:B------:R0:W-:Y:S01]  /*1300*/  STL [R1+0xd8], R12 ;  /* 0x0000d80c01007387 */ /* 0x0001e20000100800 */
[----:B------:R-:W-:Y:S02]  /*1310*/  IADD3 R18, P0, R12, UR24, RZ ;  /* 0x000000180c127c10 */ /* 0x000fe4000ff1e0ff */
[----:B------:R-:W-:-:S02]  /*1320*/  IADD3.X R21, R13, UR27, RZ, P1, !PT ;  /* 0x0000001b0d157c10 */ /* 0x000fc40008ffe4ff */
[C---:B------:R-:W-:Y:S02]  /*1330*/  SHF.L.U32 R11, R7.reuse, 0x1, RZ ;  /* 0x00000001070b7819 */ /* 0x040fe400000006ff */
[----:B0-----:R-:W-:Y:S01]  /*1340*/  SHF.L.U64.HI R12, R7, 0x1, R10 ;  /* 0x00000001070c7819 */ /* 0x001fe2000001020a */
[----:B------:R-:W-:Y:S01]  /*1350*/  STL [R1+0xe8], R13 ;  /* 0x0000e80d01007387 */ /* 0x000fe20000100800 */
[----:B------:R-:W-:Y:S02]  /*1360*/  IADD3 R7, P1, R5, R4, RZ ;  /* 0x0000000405077210 */ /* 0x000fe40007f3e0ff */
[----:B------:R-:W-:Y:S01]  /*1370*/  IADD3.X R19, R13, UR25, RZ, P0, !PT ;  /* 0x000000190d137c10 */ /* 0x000fe200087fe4ff */
[----:B-----5:R-:W5:Y:S01]  /*1380*/  LDG.E.64.CONSTANT R20, desc[UR14][R20.64] ;  /* 0x0000000e14147981 */ /* 0x020f62000c1e9b00 */
[----:B------:R-:W-:Y:S02]  /*1390*/  IADD3.X R10, RZ, R3, RZ, P1, !PT ;  /* 0x00000003ff0a7210 */ /* 0x000fe40000ffe4ff */
[----:B------:R-:W-:-:S02]  /*13a0*/  IADD3 R92, P0, R11, UR24, RZ ;  /* 0x000000180b5c7c10 */ /* 0x000fc4000ff1e0ff */
[----:B------:R-:W-:Y:S01]  /*13b0*/  IADD3 R22, P1, R11, UR26, RZ ;  /* 0x0000001a0b167c10 */ /* 0x000fe2000ff3e0ff */
[----:B------:R0:W-:Y:S01]  /*13c0*/  STL [R1+0xf4], R12 ;  /* 0x0000f40c01007387 */ /* 0x0001e20000100800 */
[----:B------:R-:W-:Y:S02]  /*13d0*/  IADD3 R5, R6, 0x1e00, RZ ;  /* 0x00001e0006057810 */ /* 0x000fe40007ffe0ff */
[C---:B------:R-:W-:Y:S01]  /*13e0*/  IADD3.X R93, R12.reuse, UR25, RZ, P0, !PT ;  /* 0x000000190c5d7c10 */ /* 0x040fe200087fe4ff */
[----:B------:R1:W-:Y:S01]  /*13f0*/  STL [R1+0xe4], R11 ;  /* 0x0000e40b01007387 */ /* 0x0003e20000100800 */
[----:B------:R-:W-:-:S03]  /*1400*/  IADD3.X R23, R12, UR27, RZ, P1, !PT ;  /* 0x0000001b0c177c10 */ /* 0x000fc60008ffe4ff */
[----:B------:R-:W3:Y:S01]  /*1410*/  LDG.E.64.CONSTANT R18, desc[UR14][R18.64] ;  /* 0x0000000e12127981 */ /* 0x000ee2000c1e9b00 */
[----:B0-----:R-:W-:-:S03]  /*1420*/  SHF.L.U32 R12, R7, 0x1, RZ ;  /* 0x00000001070c7819 */ /* 0x001fc600000006ff */
[----:B------:R-:W3:Y:S01]  /*1430*/  LDG.E.64.CONSTANT R92, desc[UR14][R92.64] ;  /* 0x0000000e5c5c7981 */ /* 0x000ee2000c1e9b00 */
[----:B-1----:R-:W-:Y:S02]  /*1440*/  SHF.L.U64.HI R11, R7, 0x1, R10 ;  /* 0x00000001070b7819 */ /* 0x002fe4000001020a */
[----:B------:R-:W-:Y:S01]  /*1450*/  IADD3 R7, P1, R5, R4, RZ ;  /* 0x0000000405077210 */ /* 0x000fe20007f3e0ff */
[----:B------:R-:W2:Y:S01]  /*1460*/  LDG.E.64.CONSTANT R22, desc[UR14][R22.64] ;  /* 0x0000000e16167981 */ /* 0x000ea2000c1e9b00 */
[C---:B------:R-:W-:Y:S02]  /*1470*/  IADD3 R24, P0, R12.reuse, UR24, RZ ;  /* 0x000000180c187c10 */ /* 0x040fe4000ff1e0ff */
[----:B------:R-:W-:Y:S02]  /*1480*/  IADD3.X R10, RZ, R3, RZ, P1, !PT ;  /* 0x00000003ff0a7210 */ /* 0x000fe40000ffe4ff */
[----:B------:R-:W-:Y:S01]  /*1490*/  IADD3 R26, P1, R12, UR26, RZ ;  /* 0x0000001a0c1a7c10 */ /* 0x000fe2000ff3e0ff */
[----:B------:R0:W-:Y:S01]  /*14a0*/  STL [R1+0xf0], R11 ;  /* 0x0000f00b01007387 */ /* 0x0001e20000100800 */
[----:B------:R-:W-:-:S02]  /*14b0*/  IADD3 R5, R6, 0x2580, RZ ;  /* 0x0000258006057810 */ /* 0x000fc40007ffe0ff */
[C---:B------:R-:W-:Y:S01]  /*14c0*/  IADD3.X R25, R11.reuse, UR25, RZ, P0, !PT ;  /* 0x000000190b197c10 */ /* 0x040fe200087fe4ff */
[----:B------:R1:W-:Y:S01]  /*14d0*/  STL [R1+0xec], R12 ;  /* 0x0000ec0c01007387 */ /* 0x0003e20000100800 */
[----:B------:R-:W-:-:S04]  /*14e0*/  IADD3.X R27, R11, UR27, RZ, P1, !PT ;  /* 0x0000001b0b1b7c10 */ /* 0x000fc80008ffe4ff */
[----:B------:R-:W3:Y:S01]  /*14f0*/  LDG.E.64.CONSTANT R24, desc[UR14][R24.64] ;  /* 0x0000000e18187981 */ /* 0x000ee2000c1e9b00 */
[----:B0-----:R-:W-:-:S03]  /*1500*/  SHF.L.U32 R11, R7, 0x1, RZ ;  /* 0x00000001070b7819 */ /* 0x001fc600000006ff */
[----:B------:R-:W3:Y:S01]  /*1510*/  LDG.E.64.CONSTANT R26, desc[UR14][R26.64] ;  /* 0x0000000e1a1a7981 */ /* 0x000ee2000c1e9b00 */
[----:B-1----:R-:W-:Y:S02]  /*1520*/  SHF.L.U64.HI R12, R7, 0x1, R10 ;  /* 0x00000001070c7819 */ /* 0x002fe4000001020a */
[----:B------:R-:W-:Y:S02]  /*1530*/  IADD3 R7, P1, R5, R4, RZ ;  /* 0x0000000405077210 */ /* 0x000fe40007f3e0ff */
        /* <DEDUP_REMOVED lines=17> */
[----:B------:R-:W-:-:S02]  /*1650*/  IADD3.X R35, R11, UR25, RZ, P0, !PT ;  /* 0x000000190b237c10 */ /* 0x000fc400087fe4ff */
[----:B------:R-:W-:Y:S02]  /*1660*/  SHF.L.U64.HI R13, R7, 0x1, R10 ;  /* 0x00000001070d7819 */ /* 0x000fe4000001020a */
[----:B------:R-:W-:Y:S01]  /*1670*/  IADD3.X R33, R11, UR27, RZ, P1, !PT ;  /* 0x0000001b0b217c10 */ /* 0x000fe20008ffe4ff */
[----:B------:R1:W-:Y:S01]  /*1680*/  STL [R1+0xd0], R12 ;  /* 0x0000d00c01007387 */ /* 0x0003e20000100800 */
[----:B0-----:R-:W-:-:S03]  /*1690*/  SHF.L.U32 R11, R7, 0x1, RZ ;  /* 0x00000001070b7819 */ /* 0x001fc600000006ff */
[----:B------:R-:W-:Y:S04]  /*16a0*/  STL [R1+0xcc], R13 ;  /* 0x0000cc0d01007387 */ /* 0x000fe80000100800 */
[----:B------:R0:W-:Y:S04]  /*16b0*/  STL [R1+0xc8], R11 ;  /* 0x0000c80b01007387 */ /* 0x0001e80000100800 */
[----:B-1----:R-:W4:Y:S01]  /*16c0*/  LDL R12, [R1+0xfc] ;  /* 0x0000fc00010c7983 */ /* 0x002f220000100800 */
[----:B------:R-:W-:-:S03]  /*16d0*/  IADD3 R5, R6, 0x3480, RZ ;  /* 0x0000348006057810 */ /* 0x000fc60007ffe0ff */
[----:B------:R-:W3:Y:S01]  /*16e0*/  LDG.E.64.CONSTANT R34, desc[UR14][R34.64] ;  /* 0x0000000e22227981 */ /* 0x000ee2000c1e9b00 */
[----:B------:R-:W-:Y:S02]  /*16f0*/  IADD3 R7, P1, R5, R4, RZ ;  /* 0x0000000405077210 */ /* 0x000fe40007f3e0ff */
[----:B------:R-:W-:Y:S01]  /*1700*/  IADD3 R36, P0, R11, UR24, RZ ;  /* 0x000000180b247c10 */ /* 0x000fe2000ff1e0ff */
[----:B------:R-:W3:Y:S01]  /*1710*/  LDG.E.64.CONSTANT R32, desc[UR14][R32.64] ;  /* 0x0000000e20207981 */ /* 0x000ee2000c1e9b00 */
[----:B------:R-:W-:Y:S02]  /*1720*/  IADD3.X R10, RZ, R3, RZ, P1, !PT ;  /* 0x00000003ff0a7210 */ /* 0x000fe40000ffe4ff */
[----:B------:R-:W-:Y:S02]  /*1730*/  IADD3.X R37, R13, UR25, RZ, P0, !PT ;  /* 0x000000190d257c10 */ /* 0x000fe400087fe4ff */
[----:B------:R-:W-:Y:S02]  /*1740*/  IADD3 R86, P1, R11, UR26, RZ ;  /* 0x0000001a0b567c10 */ /* 0x000fe4000ff3e0ff */
[----:B------:R-:W-:-:S02]  /*1750*/  IADD3 R5, R6, 0x3c00, RZ ;  /* 0x00003c0006057810 */ /* 0x000fc40007ffe0ff */
[----:B------:R-:W-:Y:S01]  /*1760*/  IADD3.X R87, R13, UR27, RZ, P1, !PT ;  /* 0x0000001b0d577c10 */ /* 0x000fe20008ffe4ff */
[----:B------:R-:W3:Y:S01]  /*1770*/  LDG.E.64.CONSTANT R36, desc[UR14][R36.64] ;  /* 0x0000000e24247981 */ /* 0x000ee2000c1e9b00 */
[C---:B0-----:R-:W-:Y:S02]  /*1780*/  SHF.L.U64.HI R11, R7.reuse, 0x1, R10 ;  /* 0x00000001070b7819 */ /* 0x041fe4000001020a */
[----:B------:R-:W-:Y:S02]  /*1790*/  SHF.L.U32 R7, R7, 0x1, RZ ;  /* 0x0000000107077819 */ /* 0x000fe400000006ff */
[----:B------:R-:W-:Y:S01]  /*17a0*/  IADD3 R5, P1, R5, R4, RZ ;  /* 0x0000000405057210 */ /* 0x000fe20007f3e0ff */
[----:B------:R-:W3:Y:S01]  /*17b0*/  LDG.E.64.CONSTANT R86, desc[UR14][R86.64] ;  /* 0x0000000e56567981 */ /* 0x000ee2000c1e9b00 */
[----:B------:R-:W-:Y:S02]  /*17c0*/  IADD3 R38, P0, R7, UR24, RZ ;  /* 0x0000001807267c10 */ /* 0x000fe4000ff1e0ff */
[----:B------:R-:W-:-:S02]  /*17d0*/  IADD3.X R10, RZ, R3, RZ, P1, !PT ;  /* 0x00000003ff0a7210 */ /* 0x000fc40000ffe4ff */
[----:B------:R-:W-:Y:S02]  /*17e0*/  IADD3 R82, P1, R7, UR26, RZ ;  /* 0x0000001a07527c10 */ /* 0x000fe4000ff3e0ff */
[C---:B------:R-:W-:Y:S01]  /*17f0*/  IADD3.X R39, R11.reuse, UR25, RZ, P0, !PT ;  /* 0x000000190b277c10 */ /* 0x040fe200087fe4ff */
[----:B------:R-:W-:Y:S01]  /*1800*/  STL [R1+0xc4], R11 ;  /* 0x0000c40b01007387 */ /* 0x000fe20000100800 */
[----:B------:R-:W-:-:S03]  /*1810*/  IADD3.X R83, R11, UR27, RZ, P1, !PT ;  /* 0x0000001b0b537c10 */ /* 0x000fc60008ffe4ff */
[----:B------:R0:W-:Y:S04]  /*1820*/  STL [R1+0xc0], R7 ;  /* 0x0000c00701007387 */ /* 0x0001e80000100800 */
[----:B------:R-:W3:Y:S04]  /*1830*/  LDG.E.64.CONSTANT R38, desc[UR14][R38.64] ;  /* 0x0000000e26267981 */ /* 0x000ee8000c1e9b00 */
[----:B------:R-:W3:Y:S01]  /*1840*/  LDG.E.64.CONSTANT R82, desc[UR14][R82.64] ;  /* 0x0000000e52527981 */ /* 0x000ee2000c1e9b00 */
[C---:B0-----:R-:W-:Y:S02]  /*1850*/  SHF.L.U64.HI R7, R5.reuse, 0x1, R10 ;  /* 0x0000000105077819 */ /* 0x041fe4000001020a */
[----:B------:R-:W-:-:S02]  /*1860*/  SHF.L.U32 R10, R5, 0x1, RZ ;  /* 0x00000001050a7819 */ /* 0x000fc400000006ff */
[----:B------:R-:W-:Y:S02]  /*1870*/  IADD3 R5, R6, 0x4380, RZ ;  /* 0x0000438006057810 */ /* 0x000fe40007ffe0ff */
[C---:B------:R-:W-:Y:S02]  /*1880*/  IADD3 R40, P0, R10.reuse, UR24, RZ ;  /* 0x000000180a287c10 */ /* 0x040fe4000ff1e0ff */
[----:B------:R-:W-:Y:S02]  /*1890*/  IADD3 R50, P1, R10, UR26, RZ ;  /* 0x0000001a0a327c10 */ /* 0x000fe4000ff3e0ff */
[----:B------:R-:W-:Y:S02]  /*18a0*/  IADD3.X R41, R7, UR25, RZ, P0, !PT ;  /* 0x0000001907297c10 */ /* 0x000fe400087fe4ff */
[----:B------:R-:W-:Y:S01]  /*18b0*/  IADD3 R5, P2, R5, R4, RZ ;  /* 0x0000000405057210 */ /* 0x000fe20007f5e0ff */
[----:B------:R-:W-:Y:S01]  /*18c0*/  STL [R1+0xbc], R7 ;  /* 0x0000bc0701007387 */ /* 0x000fe20000100800 */
[----:B------:R-:W-:-:S02]  /*18d0*/  IADD3.X R51, R7, UR27, RZ, P1, !PT ;  /* 0x0000001b07337c10 */ /* 0x000fc40008ffe4ff */
[----:B------:R-:W-:Y:S01]  /*18e0*/  SHF.L.U32 R11, R5, 0x1, RZ ;  /* 0x00000001050b7819 */ /* 0x000fe200000006ff */
[----:B------:R0:W-:Y:S04]  /*18f0*/  STL [R1+0xb8], R10 ;  /* 0x0000b80a01007387 */ /* 0x0001e80000100800 */
[----:B------:R-:W3:Y:S04]  /*1900*/  LDG.E.64.CONSTANT R40, desc[UR14][R40.64] ;  /* 0x0000000e28287981 */ /* 0x000ee8000c1e9b00 */
[----:B------:R-:W3:Y:S01]  /*1910*/  LDG.E.64.CONSTANT R50, desc[UR14][R50.64] ;  /* 0x0000000e32327981 */ /* 0x000ee2000c1e9b00 */
[----:B0-----:R-:W-:-:S02]  /*1920*/  IADD3.X R10, RZ, R3, RZ, P2, !PT ;  /* 0x00000003ff0a7210 */ /* 0x001fc400017fe4ff */
[----:B------:R-:W-:Y:S02]  /*1930*/  IADD3 R52, P2, R11, UR24, RZ ;  /* 0x000000180b347c10 */ /* 0x000fe4000ff5e0ff */
[----:B------:R-:W-:Y:S02]  /*1940*/  SHF.L.U64.HI R7, R5, 0x1, R10 ;  /* 0x0000000105077819 */ /* 0x000fe4000001020a */
[----:B------:R-:W-:Y:S02]  /*1950*/  IADD3 R54, P0, R11, UR26, RZ ;  /* 0x0000001a0b367c10 */ /* 0x000fe4000ff1e0ff */
[C---:B------:R-:W-:Y:S02]  /*1960*/  IADD3.X R53, R7.reuse, UR25, RZ, P2, !PT ;  /* 0x0000001907357c10 */ /* 0x040fe400097fe4ff */
[----:B------:R-:W-:-:S04]  /*1970*/  IADD3.X R55, R7, UR27, RZ, P0, !PT ;  /* 0x0000001b07377c10 */ /* 0x000fc800087fe4ff */
[----:B------:R-:W3:Y:S04]  /*1980*/  LDG.E.64.CONSTANT R52, desc[UR14][R52.64] ;  /* 0x0000000e34347981 */ /* 0x000ee8000c1e9b00 */
[----:B------:R-:W3:Y:S04]  /*1990*/  LDG.E.64.CONSTANT R54, desc[UR14][R54.64] ;  /* 0x0000000e36367981 */ /* 0x000ee8000c1e9b00 */
[----:B------:R0:W-:Y:S04]  /*19a0*/  STL [R1+0xb0], R11 ;  /* 0x0000b00b01007387 */ /* 0x0001e80000100800 */
[----:B------:R1:W-:Y:S01]  /*19b0*/  STL [R1+0xb4], R7 ;  /* 0x0000b40701007387 */ /* 0x0003e20000100800 */
[----:B----4-:R-:W-:-:S04]  /*19c0*/  IADD3 R5, P1, R12, UR13, RZ ;  /* 0x0000000d0c057c10 */ /* 0x010fc8000ff3e0ff */
[----:B------:R-:W-:Y:S01]  /*19d0*/  IADD3.X R10, RZ, UR16, RZ, P1, !PT ;  /* 0x00000010ff0a7c10 */ /* 0x000fe20008ffe4ff */
[----:B------:R-:W-:Y:S01]  /*19e0*/  HADD2.F32 R98, -RZ, R16.H1_H1 ;  /* 0x30000010ff627230 */ /* 0x000fe20000004100 */
[C---:B------:R-:W-:Y:S01]  /*19f0*/  LEA R56, P1, R5.reuse, UR22, 0x3 ;  /* 0x0000001605387c11 */ /* 0x040fe2000f8218ff */
[--C-:B-----5:R-:W-:Y:S01]  /*1a00*/  HADD2.F32 R99, -RZ, R20.reuse.H0_H0 ;  /* 0x20000014ff637230 */ /* 0x120fe20000004100 */
[----:B------:R-:W-:Y:S02]  /*1a10*/  UIADD3 UR10, UP0, UR10, 0x1, URZ ;  /* 0x000000010a0a7890 */ /* 0x000fe4000ff1e03f */
[----:B------:R-:W-:Y:S01]  /*1a20*/  LEA.HI.X R57, R5, UR23, R10, 0x3, P1 ;  /* 0x0000001705397c11 */ /* 0x000fe200088f1c0a */
[----:B------:R-:W-:Y:S01]  /*1a30*/  HADD2.F32 R97, -RZ, R20.H1_H1 ;  /* 0x30000014ff617230 */ /* 0x000fe20000004100 */
[----:B------:R-:W-:Y:S01]  /*1a40*/  IADD3 R5, R6, 0x4b00, RZ ;  /* 0x00004b0006057810 */ /* 0x000fe20007ffe0ff */
[----:B--2---:R-:W-:Y:S01]  /*1a50*/  HADD2.F32 R96, -RZ, R22.H0_H0 ;  /* 0x20000016ff607230 */ /* 0x004fe20000004100 */
[----:B------:R-:W-:-:S02]  /*1a60*/  ULDC.64 UR16, c[0x0][0x258] ;  /* 0x0000960000107ab9 */ /* 0x000fc40000000a00 */
[----:B------:R-:W-:Y:S01]  /*1a70*/  IADD3 R5, P0, R5, R4, RZ ;  /* 0x0000000405057210 */ /* 0x000fe20007f1e0ff */
[----:B------:R-:W2:Y:S03]  /*1a80*/  LDG.E.64.CONSTANT R56, desc[UR14][R56.64] ;  /* 0x0000000e38387981 */ /* 0x000ea6000c1e9b00 */
[----:B------:R-:W-:Y:S02]  /*1a90*/  IADD3.X R10, RZ, R3, RZ, P0, !PT ;  /* 0x00000003ff0a7210 */ /* 0x000fe400007fe4ff */
[C---:B0-----:R-:W-:Y:S02]  /*1aa0*/  SHF.L.U32 R11, R5.reuse, 0x1, RZ ;  /* 0x00000001050b7819 */ /* 0x041fe400000006ff */
[----:B-1----:R-:W-:Y:S02]  /*1ab0*/  SHF.L.U64.HI R7, R5, 0x1, R10 ;  /* 0x0000000105077819 */ /* 0x002fe4000001020a */
[----:B------:R-:W-:-:S02]  /*1ac0*/  IADD3 R58, P0, R11, UR24, RZ ;  /* 0x000000180b3a7c10 */ /* 0x000fc4000ff1e0ff */
[----:B------:R-:W-:Y:S02]  /*1ad0*/  IADD3 R60, P1, R11, UR26, RZ ;  /* 0x0000001a0b3c7c10 */ /* 0x000fe4000ff3e0ff */
[C---:B------:R-:W-:Y:S02]  /*1ae0*/  IADD3.X R59, R7.reuse, UR25, RZ, P0, !PT ;  /* 0x00000019073b7c10 */ /* 0x040fe400087fe4ff */
[----:B------:R-:W-:-:S04]  /*1af0*/  IADD3.X R61, R7, UR27, RZ, P1, !PT ;  /* 0x0000001b073d7c10 */ /* 0x000fc80008ffe4ff */
[----:B------:R-:W4:Y:S01]  /*1b00*/  LDG.E.64.CONSTANT R58, desc[UR14][R58.64] ;  /* 0x0000000e3a3a7981 */ /* 0x000f22000c1e9b00 */
[----:B------:R-:W-:-:S03]  /*1b10*/  IADD3 R5, R6, 0x5280, RZ ;  /* 0x0000528006057810 */ /* 0x000fc60007ffe0ff */
[----:B------:R-:W5:Y:S01]  /*1b20*/  LDG.E.64.CONSTANT R60, desc[UR14][R60.64] ;  /* 0x0000000e3c3c7981 */ /* 0x000f62000c1e9b00 */
[----:B------:R-:W-:-:S03]  /*1b30*/  IADD3 R5, P0, R5, R4, RZ ;  /* 0x0000000405057210 */ /* 0x000fc60007f1e0ff */
[----:B------:R0:W-:Y:S01]  /*1b40*/  STL [R1+0xa4], R11 ;  /* 0x0000a40b01007387 */ /* 0x0001e20000100800 */
[----:B------:R-:W-:-:S03]  /*1b50*/  IADD3.X R10, RZ, R3, RZ, P0, !PT ;  /* 0x00000003ff0a7210 */ /* 0x000fc600007fe4ff */
[----:B------:R1:W-:Y:S01]  /*1b60*/  STL [R1+0xa8], R7 ;  /* 0x0000a80701007387 */ /* 0x0003e20000100800 */
[C---:B0-----:R-:W-:Y:S02]  /*1b70*/  SHF.L.U32 R11, R5.reuse, 0x1, RZ ;  /* 0x00000001050b7819 */ /* 0x041fe400000006ff */
[----:B-1----:R-:W-:Y:S02]  /*1b80*/  SHF.L.U64.HI R7, R5, 0x1, R10 ;  /* 0x0000000105077819 */ /* 0x002fe4000001020a */
[C---:B------:R-:W-:Y:S02]  /*1b90*/  IADD3 R62, P0, R11.reuse, UR24, RZ ;  /* 0x000000180b3e7c10 */ /* 0x040fe4000ff1e0ff */
[----:B------:R-:W-:Y:S02]  /*1ba0*/  IADD3 R64, P1, R11, UR26, RZ ;  /* 0x0000001a0b407c10 */ /* 0x000fe4000ff3e0ff */
[C---:B------:R-:W-:Y:S02]  /*1bb0*/  IADD3.X R63, R7.reuse, UR25, RZ, P0, !PT ;  /* 0x00000019073f7c10 */ /* 0x040fe400087fe4ff */
[----:B------:R-:W-:-:S04]  /*1bc0*/  IADD3.X R65, R7, UR27, RZ, P1, !PT ;  /* 0x0000001b07417c10 */ /* 0x000fc80008ffe4ff */
[----:B------:R-:W5:Y:S04]  /*1bd0*/  LDG.E.64.CONSTANT R62, desc[UR14][R62.64] ;  /* 0x0000000e3e3e7981 */ /* 0x000f68000c1e9b00 */
[----:B------:R-:W5:Y:S01]  /*1be0*/  LDG.E.64.CONSTANT R64, desc[UR14][R64.64] ;  /* 0x0000000e40407981 */ /* 0x000f62000c1e9b00 */
[----:B------:R-:W-:-:S04]  /*1bf0*/  IADD3 R5, R6, 0x5a00, RZ ;  /* 0x00005a0006057810 */ /* 0x000fc80007ffe0ff */
[----:B------:R-:W-:Y:S01]  /*1c00*/  IADD3 R5, P0, R5, R4, RZ ;  /* 0x0000000405057210 */ /* 0x000fe20007f1e0ff */
[----:B------:R0:W-:Y:S04]  /*1c10*/  STL [R1+0x9c], R11 ;  /* 0x00009c0b01007387 */ /* 0x0001e80000100800 */
[----:B------:R1:W-:Y:S01]  /*1c20*/  STL [R1+0xa0], R7 ;  /* 0x0000a00701007387 */ /* 0x0003e20000100800 */
[----:B0-----:R-:W-:Y:S02]  /*1c30*/  SHF.L.U32 R11, R5, 0x1, RZ ;  /* 0x00000001050b7819 */ /* 0x001fe400000006ff */
[----:B-1----:R-:W-:Y:S02]  /*1c40*/  IADD3.X R7, RZ, R3, RZ, P0, !PT ;  /* 0x00000003ff077210 */ /* 0x002fe400007fe4ff */
[----:B------:R-:W-:-:S02]  /*1c50*/  IADD3 R66, P0, R11, UR24, RZ ;  /* 0x000000180b427c10 */ /* 0x000fc4000ff1e0ff */
[----:B------:R-:W-:Y:S02]  /*1c60*/  SHF.L.U64.HI R10, R5, 0x1, R7 ;  /* 0x00000001050a7819 */ /* 0x000fe40000010207 */
[----:B------:R-:W-:Y:S02]  /*1c70*/  IADD3 R5, R6, 0x6180, RZ ;  /* 0x0000618006057810 */ /* 0x000fe40007ffe0ff */
[----:B------:R-:W-:Y:S02]  /*1c80*/  IADD3 R68, P1, R11, UR26, RZ ;  /* 0x0000001a0b447c10 */ /* 0x000fe4000ff3e0ff */
[C---:B------:R-:W-:Y:S02]  /*1c90*/  IADD3.X R67, R10.reuse, UR25, RZ, P0, !PT ;  /* 0x000000190a437c10 */ /* 0x040fe400087fe4ff */
[----:B------:R-:W-:Y:S02]  /*1ca0*/  IADD3 R5, P0, R5, R4, RZ ;  /* 0x0000000405057210 */ /* 0x000fe40007f1e0ff */
[----:B------:R-:W-:Y:S01]  /*1cb0*/  IADD3.X R69, R10, UR27, RZ, P1, !PT ;  /* 0x0000001b0a457c10 */ /* 0x000fe20008ffe4ff */
[----:B------:R0:W-:Y:S01]  /*1cc0*/  STL [R1+0x94], R11 ;  /* 0x0000940b01007387 */ /* 0x0001e20000100800 */
[----:B------:R-:W-:-:S03]  /*1cd0*/  IADD3.X R7, RZ, R3, RZ, P0, !PT ;  /* 0x00000003ff077210 */ /* 0x000fc600007fe4ff */
[----:B------:R-:W5:Y:S04]  /*1ce0*/  LDG.E.64.CONSTANT R66, desc[UR14][R66.64] ;  /* 0x0000000e42427981 */ /* 0x000f68000c1e9b00 */
[----:B------:R-:W5:Y:S01]  /*1cf0*/  LDG.E.64.CONSTANT R68, desc[UR14][R68.64] ;  /* 0x0000000e44447981 */ /* 0x000f62000c1e9b00 */
[----:B0-----:R-:W-:-:S03]  /*1d00*/  SHF.L.U32 R11, R5, 0x1, RZ ;  /* 0x00000001050b7819 */ /* 0x001fc600000006ff */
[----:B------:R0:W-:Y:S01]  /*1d10*/  STL [R1+0x98], R10 ;  /* 0x0000980a01007387 */ /* 0x0001e20000100800 */
[C---:B------:R-:W-:Y:S02]  /*1d20*/  IADD3 R70, P0, R11.reuse, UR24, RZ ;  /* 0x000000180b467c10 */ /* 0x040fe4000ff1e0ff */
[----:B------:R-:W-:Y:S02]  /*1d30*/  IADD3 R72, P1, R11, UR26, RZ ;  /* 0x0000001a0b487c10 */ /* 0x000fe4000ff3e0ff */
[----:B0-----:R-:W-:Y:S02]  /*1d40*/  SHF.L.U64.HI R10, R5, 0x1, R7 ;  /* 0x00000001050a7819 */ /* 0x001fe40000010207 */
[----:B------:R-:W-:Y:S02]  /*1d50*/  IADD3 R5, R6, 0x6900, RZ ;  /* 0x0000690006057810 */ /* 0x000fe40007ffe0ff */
[----:B------:R-:W-:Y:S02]  /*1d60*/  IADD3.X R71, R10, UR25, RZ, P0, !PT ;  /* 0x000000190a477c10 */ /* 0x000fe400087fe4ff */
[----:B------:R-:W-:-:S02]  /*1d70*/  IADD3 R5, P0, R5, R4, RZ ;  /* 0x0000000405057210 */ /* 0x000fc40007f1e0ff */
[----:B------:R-:W-:Y:S01]  /*1d80*/  IADD3.X R73, R10, UR27, RZ, P1, !PT ;  /* 0x0000001b0a497c10 */ /* 0x000fe20008ffe4ff */
[----:B------:R0:W-:Y:S01]  /*1d90*/  STL [R1+0x8c], R11 ;  /* 0x00008c0b01007387 */ /* 0x0001e20000100800 */
[----:B------:R-:W-:-:S03]  /*1da0*/  IADD3.X R7, RZ, R3, RZ, P0, !PT ;  /* 0x00000003ff077210 */ /* 0x000fc600007fe4ff */
[----:B------:R-:W5:Y:S01]  /*1db0*/  LDG.E.64.CONSTANT R70, desc[UR14][R70.64] ;  /* 0x0000000e46467981 */ /* 0x000f62000c1e9b00 */
[----:B------:R-:W-:-:S03]  /*1dc0*/  IADD3 R6, R6, 0x7080, RZ ;  /* 0x0000708006067810 */ /* 0x000fc60007ffe0ff */
[----:B------:R-:W5:Y:S01]  /*1dd0*/  LDG.E.64.CONSTANT R72, desc[UR14][R72.64] ;  /* 0x0000000e48487981 */ /* 0x000f62000c1e9b00 */
[----:B0-----:R-:W-:-:S03]  /*1de0*/  SHF.L.U32 R11, R5, 0x1, RZ ;  /* 0x00000001050b7819 */ /* 0x001fc600000006ff */
[----:B------:R0:W-:Y:S01]  /*1df0*/  STL [R1+0x90], R10 ;  /* 0x0000900a01007387 */ /* 0x0001e20000100800 */
[C---:B------:R-:W-:Y:S02]  /*1e00*/  IADD3 R74, P0, R11.reuse, UR24, RZ ;  /* 0x000000180b4a7c10 */ /* 0x040fe4000ff1e0ff */
[----:B------:R-:W-:Y:S02]  /*1e10*/  IADD3 R76, P1, R11, UR26, RZ ;  /* 0x0000001a0b4c7c10 */ /* 0x000fe4000ff3e0ff */
[----:B0-----:R-:W-:Y:S01]  /*1e20*/  SHF.L.U64.HI R10, R5, 0x1, R7 ;  /* 0x00000001050a7819 */ /* 0x001fe20000010207 */
[----:B------:R-:W-:-:S03]  /*1e30*/  FADD.FTZ R7, R85, UR11 ;  /* 0x0000000b55077e21 */ /* 0x000fc60008010000 */
[----:B------:R-:W-:Y:S02]  /*1e40*/  IADD3.X R75, R10, UR25, RZ, P0, !PT ;  /* 0x000000190a4b7c10 */ /* 0x000fe400087fe4ff */
[----:B------:R-:W-:Y:S01]  /*1e50*/  IADD3 R4, P0, R6, R4, RZ ;  /* 0x0000000406047210 */ /* 0x000fe20007f1e0ff */
[----:B------:R-:W0:Y:S01]  /*1e60*/  MUFU.RSQ R7, R7 ;  /* 0x0000000700077308 */ /* 0x000e220000001400 */
[----:B------:R-:W-:Y:S01]  /*1e70*/  IADD3.X R77, R10, UR27, RZ, P1, !PT ;  /* 0x0000001b0a4d7c10 */ /* 0x000fe20008ffe4ff */
[----:B------:R1:W-:Y:S01]  /*1e80*/  STL [R1+0x84], R11 ;  /* 0x0000840b01007387 */ /* 0x0003e20000100800 */
[----:B------:R-:W-:-:S03]  /*1e90*/  IADD3.X R3, RZ, R3, RZ, P0, !PT ;  /* 0x00000003ff037210 */ /* 0x000fc600007fe4ff */
[----:B------:R-:W5:Y:S01]  /*1ea0*/  LDG.E.64.CONSTANT R74, desc[UR14][R74.64] ;  /* 0x0000000e4a4a7981 */ /* 0x000f62000c1e9b00 */
[----:B---3--:R-:W-:-:S03]  /*1eb0*/  HADD2.F32 R5, -RZ, R14.H1_H1 ;  /* 0x3000000eff057230 */ /* 0x008fc60000004100 */
[----:B------:R-:W3:Y:S01]  /*1ec0*/  LDG.E.64.CONSTANT R76, desc[UR14][R76.64] ;  /* 0x0000000e4c4c7981 */ /* 0x000ee2000c1e9b00 */
[----:B-1----:R-:W-:-:S03]  /*1ed0*/  SHF.L.U32 R11, R4, 0x1, RZ ;  /* 0x00000001040b7819 */ /* 0x002fc600000006ff */
[----:B------:R1:W-:Y:S01]  /*1ee0*/  STL [R1+0x88], R10 ;  /* 0x0000880a01007387 */ /* 0x0003e20000100800 */
[----:B------:R-:W-:Y:S01]  /*1ef0*/  IADD3 R78, P0, R11, UR24, RZ ;  /* 0x000000180b4e7c10 */ /* 0x000fe2000ff1e0ff */
[----:B------:R-:W-:Y:S01]  /*1f00*/  HADD2.F32 R6, -RZ, R16.H0_H0 ;  /* 0x20000010ff067230 */ /* 0x000fe20000004100 */
[----:B-1----:R-:W-:Y:S01]  /*1f10*/  SHF.L.U64.HI R10, R4, 0x1, R3 ;  /* 0x00000001040a7819 */ /* 0x002fe20000010203 */
[----:B------:R-:W-:-:S03]  /*1f20*/  HADD2.F32 R3, -RZ, R14.H0_H0 ;  /* 0x2000000eff037230 */ /* 0x000fc60000004100 */
[----:B------:R-:W-:Y:S02]  /*1f30*/  IADD3.X R79, R10, UR25, RZ, P0, !PT ;  /* 0x000000190a4f7c10 */ /* 0x000fe400087fe4ff */
[----:B------:R-:W-:Y:S01]  /*1f40*/  IADD3 R80, P0, R11, UR26, RZ ;  /* 0x0000001a0b507c10 */ /* 0x000fe2000ff1e0ff */
[C---:B------:R-:W-:Y:S01]  /*1f50*/  FADD.FTZ R5, -R84.reuse, R5 ;  /* 0x0000000554057221 */ /* 0x040fe20000010100 */
[----:B------:R-:W-:Y:S02]  /*1f60*/  FADD.FTZ R3, -R84, R3 ;  /* 0x0000000354037221 */ /* 0x000fe40000010100 */
[----:B------:R-:W-:Y:S01]  /*1f70*/  IADD3.X R81, R10, UR27, RZ, P0, !PT ;  /* 0x0000001b0a517c10 */ /* 0x000fe200087fe4ff */
[C---:B0-----:R-:W-:Y:S01]  /*1f80*/  FMUL.FTZ R105, R7.reuse, R5 ;  /* 0x0000000507697220 */ /* 0x041fe20000410000 */
[----:B------:R-:W3:Y:S01]  /*1f90*/  LDG.E.64.CONSTANT R78, desc[UR14][R78.64] ;  /* 0x0000000e4e4e7981 */ /* 0x000ee2000c1e9b00 */
[----:B------:R-:W-:Y:S01]  /*1fa0*/  FMUL.FTZ R4, R2, R6 ;  /* 0x0000000602047220 */ /* 0x000fe20000410000 */
[----:B------:R-:W-:Y:S01]  /*1fb0*/  FMUL.FTZ R104, R7, R3 ;  /* 0x0000000307687220 */ /* 0x000fe20000410000 */
[----:B------:R-:W-:Y:S01]  /*1fc0*/  HADD2.F32 R5, -RZ, R18.H0_H0 ;  /* 0x20000012ff057230 */ /* 0x000fe20000004100 */
[----:B------:R-:W3:Y:S01]  /*1fd0*/  LDG.E.64.CONSTANT R80, desc[UR14][R80.64] ;  /* 0x0000000e50507981 */ /* 0x000ee2000c1e9b00 */
[----:B------:R-:W-:Y:S01]  /*1fe0*/  FMUL.FTZ R3, R9, R98 ;  /* 0x0000006209037220 */ /* 0x000fe20000410000 */
[----:B------:R-:W-:-:S02]  /*1ff0*/  FFMA.FTZ R4, R104, R4, RZ ;  /* 0x0000000468047223 */ /* 0x000fc400000100ff */
[----:B------:R-:W-:Y:S01]  /*2000*/  FADD.FTZ R5, -R84, R5 ;  /* 0x0000000554057221 */ /* 0x000fe20000010100 */
[----:B------:R-:W-:Y:S02]  /*2010*/  HADD2.F32 R18, -RZ, R18.H1_H1 ;  /* 0x30000012ff127230 */ /* 0x000fe40000004100 */
[----:B------:R-:W-:Y:S01]  /*2020*/  FFMA.FTZ R3, R105, R3, R4 ;  /* 0x0000000369037223 */ /* 0x000fe20000010004 */
[----:B------:R-:W-:Y:S01]  /*2030*/  FMUL.FTZ R4, R2, R99 ;  /* 0x0000006302047220 */ /* 0x000fe20000410000 */
[----:B------:R-:W-:Y:S01]  /*2040*/  FMUL.FTZ R102, R7, R5 ;  /* 0x0000000507667220 */ /* 0x000fe20000410000 */
[----:B------:R-:W-:-:S03]  /*2050*/  FADD.FTZ R18, -R84, R18 ;  /* 0x0000001254127221 */ /* 0x000fc60000010100 */
[----:B------:R-:W-:Y:S01]  /*2060*/  FFMA.FTZ R3, R102, R4, R3 ;  /* 0x0000000466037223 */ /* 0x000fe20000010003 */
[--C-:B------:R-:W-:Y:S02]  /*2070*/  HADD2.F32 R4, -RZ, R92.reuse.H0_H0 ;  /* 0x2000005cff047230 */ /* 0x100fe40000004100 */
[----:B------:R-:W-:Y:S01]  /*2080*/  FMUL.FTZ R13, R9, R97 ;  /* 0x00000061090d7220 */ /* 0x000fe20000410000 */
[----:B------:R-:W-:Y:S01]  /*2090*/  FMUL.FTZ R103, R7, R18 ;  /* 0x0000001207677220 */ /* 0x000fe20000410000 */
[----:B------:R-:W-:Y:S02]  /*20a0*/  HADD2.F32 R5, -RZ, R92.H1_H1 ;  /* 0x3000005cff057230 */ /* 0x000fe40000004100 */
[----:B------:R-:W-:Y:S01]  /*20b0*/  FADD.FTZ R4, -R84, R4 ;  /* 0x0000000454047221 */ /* 0x000fe20000010100 */
[----:B------:R-:W-:Y:S01]  /*20c0*/  STL [R1+0x7c], R11 ;  /* 0x00007c0b01007387 */ /* 0x000fe20000100800 */
[----:B------:R-:W-:Y:S01]  /*20d0*/  FFMA.FTZ R13, R103, R13, R3 ;  /* 0x0000000d670d7223 */ /* 0x000fe20000010003 */
[----:B------:R-:W-:Y:S01]  /*20e0*/  FMUL.FTZ R3, R2, R96 ;  /* 0x0000006002037220 */ /* 0x000fe20000410000 */
[----:B------:R-:W-:Y:S01]  /*20f0*/  HADD2.F32 R95, -RZ, R22.H1_H1 ;  /* 0x30000016ff5f7230 */ /* 0x000fe20000004100 */
[----:B------:R0:W-:Y:S01]  /*2100*/  STL [R1+0x80], R10 ;  /* 0x0000800a01007387 */ /* 0x0001e20000100800 */
[----:B------:R-:W-:Y:S01]  /*2110*/  FADD.FTZ R5, -R84, R5 ;  /* 0x0000000554057221 */ /* 0x000fe20000010100 */
[----:B------:R-:W-:-:S02]  /*2120*/  HADD2.F32 R94, -RZ, R26.H0_H0 ;  /* 0x2000001aff5e7230 */ /* 0x000fc40000004100 */
[----:B------:R-:W-:Y:S01]  /*2130*/  STL [R1+0x28], R104 ;  /* 0x0000286801007387 */ /* 0x000fe20000100800 */
[C---:B------:R-:W-:Y:S01]  /*2140*/  FMUL.FTZ R5, R7.reuse, R5 ;  /* 0x0000000507057220 */ /* 0x040fe20000410000 */
[----:B0-----:R-:W-:Y:S01]  /*2150*/  FMUL.FTZ R10, R7, R4 ;  /* 0x00000004070a7220 */ /* 0x001fe20000410000 */
[----:B------:R-:W-:Y:S01]  /*2160*/  HADD2.F32 R4, -RZ, R24.H0_H0 ;  /* 0x20000018ff047230 */ /* 0x000fe20000004100 */
[----:B------:R-:W-:Y:S02]  /*2170*/  STL [R1+0x24], R105 ;  /* 0x0000246901007387 */ /* 0x000fe40000100800 */
[----:B------:R-:W-:Y:S01]  /*2180*/  FFMA.FTZ R13, R10, R3, R13 ;  /* 0x000000030a0d7223 */ /* 0x000fe2000001000d */
[----:B------:R-:W-:Y:S01]  /*2190*/  FMUL.FTZ R3, R9, R95 ;  /* 0x0000005f09037220 */ /* 0x000fe20000410000 */
[----:B------:R-:W-:Y:S01]  /*21a0*/  STL [R1+0x74], R102 ;  /* 0x0000746601007387 */ /* 0x000fe20000100800 */
[----:B------:R-:W-:-:S03]  /*21b0*/  FADD.FTZ R4, -R84, R4 ;  /* 0x0000000454047221 */ /* 0x000fc60000010100 */
[----:B------:R-:W-:Y:S01]  /*21c0*/  STL [R1+0x70], R103 ;  /* 0x0000706701007387 */ /* 0x000fe20000100800 */
[----:B------:R-:W-:Y:S01]  /*21d0*/  FFMA.FTZ R13, R5, R3, R13 ;  /* 0x00000003050d7223 */ /* 0x000fe2000001000d */
[----:B------:R-:W-:Y:S02]  /*21e0*/  FMUL.FTZ R4, R7, R4 ;  /* 0x0000000407047220 */ /* 0x000fe40000410000 */
[----:B------:R-:W-:Y:S01]  /*21f0*/  STL [R1+0x6c], R10 ;  /* 0x00006c0a01007387 */ /* 0x000fe20000100800 */
[----:B------:R-:W-:-:S03]  /*2200*/  FMUL.FTZ R3, R2, R94 ;  /* 0x0000005e02037220 */ /* 0x000fc60000410000 */
[----:B------:R0:W-:Y:S01]  /*2210*/  STL [R1+0x68], R5 ;  /* 0x0000680501007387 */ /* 0x0001e20000100800 */
[----:B------:R-:W-:Y:S02]  /*2220*/  HADD2.F32 R92, -RZ, R26.H1_H1 ;  /* 0x3000001aff5c7230 */ /* 0x000fe40000004100 */
[----:B------:R-:W-:Y:S01]  /*2230*/  FFMA.FTZ R13, R4, R3, R13 ;  /* 0x00000003040d7223 */ /* 0x000fe2000001000d */
[----:B------:R1:W-:Y:S01]  /*2240*/  STL [R1+0x64], R4 ;  /* 0x0000640401007387 */ /* 0x0003e20000100800 */
[----:B0-----:R-:W-:Y:S02]  /*2250*/  HADD2.F32 R5, -RZ, R24.H1_H1 ;  /* 0x30000018ff057230 */ /* 0x001fe40000004100 */
[----:B-1----:R-:W-:-:S03]  /*2260*/  HADD2.F32 R4, -RZ, R30.H0_H0 ;  /* 0x2000001eff047230 */ /* 0x002fc60000004100 */
[C---:B------:R-:W-:Y:S01]  /*2270*/  FADD.FTZ R5, -R84.reuse, R5 ;  /* 0x0000000554057221 */ /* 0x040fe20000010100 */
[----:B------:R-:W-:Y:S01]  /*2280*/  FMUL.FTZ R3, R9, R92 ;  /* 0x0000005c09037220 */ /* 0x000fe20000410000 */
[----:B------:R-:W-:Y:S02]  /*2290*/  HADD2.F32 R91, -RZ, R28.H0_H0 ;  /* 0x2000001cff5b7230 */ /* 0x000fe40000004100 */
[----:B------:R-:W-:Y:S01]  /*22a0*/  FMUL.FTZ R5, R7, R5 ;  /* 0x0000000507057220 */ /* 0x000fe20000410000 */
[----:B------:R-:W-:-:S03]  /*22b0*/  FADD.FTZ R4, -R84, R4 ;  /* 0x0000000454047221 */ /* 0x000fc60000010100 */
[----:B------:R-:W-:Y:S01]  /*22c0*/  FFMA.FTZ R13, R5, R3, R13 ;  /* 0x00000003050d7223 */ /* 0x000fe2000001000d */
[----:B------:R0:W-:Y:S01]  /*22d0*/  STL [R1+0x60], R5 ;  /* 0x0000600501007387 */ /* 0x0001e20000100800 */
[----:B------:R-:W-:Y:S01]  /*22e0*/  FMUL.FTZ R4, R7, R4 ;  /* 0x0000000407047220 */ /* 0x000fe20000410000 */
[----:B------:R-:W-:Y:S01]  /*22f0*/  FMUL.FTZ R3, R2, R91 ;  /* 0x0000005b02037220 */ /* 0x000fe20000410000 */
[----:B------:R-:W-:Y:S02]  /*2300*/  HADD2.F32 R90, -RZ, R28.H1_H1 ;  /* 0x3000001cff5a7230 */ /* 0x000fe40000004100 */
[----:B0-----:R-:W-:Y:S01]  /*2310*/  HADD2.F32 R5, -RZ, R30.H1_H1 ;  /* 0x3000001eff057230 */ /* 0x001fe20000004100 */
[----:B------:R0:W-:Y:S01]  /*2320*/  STL [R1+0x5c], R4 ;  /* 0x00005c0401007387 */ /* 0x0001e20000100800 */
[----:B------:R-:W-:-:S03]  /*2330*/  FFMA.FTZ R13, R4, R3, R13 ;  /* 0x00000003040d7223 */ /* 0x000fc6000001000d */
[C---:B------:R-:W-:Y:S01]  /*2340*/  FADD.FTZ R5, -R84.reuse, R5 ;  /* 0x0000000554057221 */ /* 0x040fe20000010100 */
[----:B------:R-:W-:Y:S01]  /*2350*/  FMUL.FTZ R3, R9, R90 ;  /* 0x0000005a09037220 */ /* 0x000fe20000410000 */
[----:B0-----:R-:W-:Y:S02]  /*2360*/  HADD2.F32 R4, -RZ, R34.H0_H0 ;  /* 0x20000022ff047230 */ /* 0x001fe40000004100 */
[----:B------:R-:W-:Y:S01]  /*2370*/  FMUL.FTZ R5, R7, R5 ;  /* 0x0000000507057220 */ /* 0x000fe20000410000 */
[--C-:B------:R-:W-:Y:S02]  /*2380*/  HADD2.F32 R89, -RZ, R32.reuse.H0_H0 ;  /* 0x20000020ff597230 */ /* 0x100fe40000004100 */
[----:B------:R-:W-:Y:S02]  /*2390*/  FADD.FTZ R4, -R84, R4 ;  /* 0x0000000454047221 */ /* 0x000fe40000010100 */
[----:B------:R0:W-:Y:S01]  /*23a0*/  STL [R1+0x58], R5 ;  /* 0x0000580501007387 */ /* 0x0001e20000100800 */
[----:B------:R-:W-:Y:S01]  /*23b0*/  FFMA.FTZ R13, R5, R3, R13 ;  /* 0x00000003050d7223 */ /* 0x000fe2000001000d */
[----:B------:R-:W-:Y:S01]  /*23c0*/  FMUL.FTZ R3, R2, R89 ;  /* 0x0000005902037220 */ /* 0x000fe20000410000 */
[----:B------:R-:W-:Y:S01]  /*23d0*/  FMUL.FTZ R4, R7, R4 ;  /* 0x0000000407047220 */ /* 0x000fe20000410000 */
[----:B------:R-:W-:-:S02]  /*23e0*/  HADD2.F32 R88, -RZ, R32.H1_H1 ;  /* 0x30000020ff587230 */ /* 0x000fc40000004100 */
[----:B0-----:R-:W-:Y:S02]  /*23f0*/  HADD2.F32 R5, -RZ, R34.H1_H1 ;  /* 0x30000022ff057230 */ /* 0x001fe40000004100 */
[----:B------:R0:W-:Y:S01]  /*2400*/  STL [R1+0x54], R4 ;  /* 0x0000540401007387 */ /* 0x0001e20000100800 */
[----:B------:R-:W-:Y:S02]  /*2410*/  FFMA.FTZ R13, R4, R3, R13 ;  /* 0x00000003040d7223 */ /* 0x000fe4000001000d */
[----:B------:R-:W-:Y:S01]  /*2420*/  FADD.FTZ R5, -R84, R5 ;  /* 0x0000000554057221 */ /* 0x000fe20000010100 */
[----:B------:R-:W-:Y:S01]  /*2430*/  FMUL.FTZ R3, R9, R88 ;  /* 0x0000005809037220 */ /* 0x000fe20000410000 */
[----:B0-----:R-:W-:Y:S02]  /*2440*/  HADD2.F32 R4, -RZ, R36.H0_H0 ;  /* 0x20000024ff047230 */ /* 0x001fe40000004100 */
[----:B------:R-:W-:Y:S01]  /*2450*/  FMUL.FTZ R5, R7, R5 ;  /* 0x0000000507057220 */ /* 0x000fe20000410000 */
[----:B------:R-:W-:-:S02]  /*2460*/  HADD2.F32 R85, -RZ, R86.H0_H0 ;  /* 0x20000056ff557230 */ /* 0x000fc40000004100 */
[----:B------:R-:W-:Y:S02]  /*2470*/  FADD.FTZ R4, -R84, R4 ;  /* 0x0000000454047221 */ /* 0x000fe40000010100 */
[----:B------:R0:W-:Y:S01]  /*2480*/  STL [R1+0x50], R5 ;  /* 0x0000500501007387 */ /* 0x0001e20000100800 */
[----:B------:R-:W-:Y:S01]  /*2490*/  FFMA.FTZ R13, R5, R3, R13 ;  /* 0x00000003050d7223 */ /* 0x000fe2000001000d */
[----:B------:R-:W-:Y:S01]  /*24a0*/  FMUL.FTZ R3, R2, R85 ;  /* 0x0000005502037220 */ /* 0x000fe20000410000 */
[----:B------:R-:W-:Y:S01]  /*24b0*/  FMUL.FTZ R4, R7, R4 ;  /* 0x0000000407047220 */ /* 0x000fe20000410000 */
[----:B------:R-:W-:Y:S02]  /*24c0*/  HADD2.F32 R86, -RZ, R86.H1_H1 ;  /* 0x30000056ff567230 */ /* 0x000fe40000004100 */
[----:B0-----:R-:W-:Y:S02]  /*24d0*/  HADD2.F32 R5, -RZ, R36.H1_H1 ;  /* 0x30000024ff057230 */ /* 0x001fe40000004100 */
[----:B------:R0:W-:Y:S01]  /*24e0*/  STL [R1+0x4c], R4 ;  /* 0x00004c0401007387 */ /* 0x0001e20000100800 */
[----:B------:R-:W-:-:S02]  /*24f0*/  FFMA.FTZ R13, R4, R3, R13 ;  /* 0x00000003040d7223 */ /* 0x000fc4000001000d */
[C---:B------:R-:W-:Y:S01]  /*2500*/  FADD.FTZ R5, -R84.reuse, R5 ;  /* 0x0000000554057221 */ /* 0x040fe20000010100 */
[----:B------:R-:W-:Y:S01]  /*2510*/  FMUL.FTZ R3, R9, R86 ;  /* 0x0000005609037220 */ /* 0x000fe20000410000 */
[----:B0-----:R-:W-:Y:S02]  /*2520*/  HADD2.F32 R4, -RZ, R38.H0_H0 ;  /* 0x20000026ff047230 */ /* 0x001fe40000004100 */
[----:B------:R-:W-:Y:S01]  /*2530*/  FMUL.FTZ R10, R7, R5 ;  /* 0x00000005070a7220 */ /* 0x000fe20000410000 */
[----:B------:R-:W-:Y:S02]  /*2540*/  HADD2.F32 R5, -RZ, R82.H0_H0 ;  /* 0x20000052ff057230 */ /* 0x000fe40000004100 */
[----:B------:R-:W-:Y:S01]  /*2550*/  FADD.FTZ R4, -R84, R4 ;  /* 0x0000000454047221 */ /* 0x000fe20000010100 */
[----:B------:R-:W-:Y:S01]  /*2560*/  FFMA.FTZ R13, R10, R3, R13 ;  /* 0x000000030a0d7223 */ /* 0x000fe2000001000d */
[----:B------:R0:W-:Y:S01]  /*2570*/  STL [R1+0x48], R10 ;  /* 0x0000480a01007387 */ /* 0x0001e20000100800 */
[----:B------:R-:W-:-:S02]  /*2580*/  HADD2.F32 R3, -RZ, R38.H1_H1 ;  /* 0x30000026ff037230 */ /* 0x000fc40000004100 */
[----:B------:R-:W-:Y:S01]  /*2590*/  FMUL.FTZ R11, R7, R4 ;  /* 0x00000004070b7220 */ /* 0x000fe20000410000 */
[----:B------:R-:W-:Y:S02]  /*25a0*/  HADD2.F32 R4, -RZ, R82.H1_H1 ;  /* 0x30000052ff047230 */ /* 0x000fe40000004100 */
[----:B------:R-:W-:Y:S01]  /*25b0*/  FADD.FTZ R3, -R84, R3 ;  /* 0x0000000354037221 */ /* 0x000fe20000010100 */
[----:B0-----:R-:W-:Y:S01]  /*25c0*/  FMUL.FTZ R10, R2, R5 ;  /* 0x00000005020a7220 */ /* 0x001fe20000410000 */
[----:B------:R0:W-:Y:S03]  /*25d0*/  STL [R1+0x44], R11 ;  /* 0x0000440b01007387 */ /* 0x0001e60000100800 */
[----:B------:R-:W-:Y:S01]  /*25e0*/  FFMA.FTZ R13, R11, R10, R13 ;  /* 0x0000000a0b0d7223 */ /* 0x000fe2000001000d */
[----:B------:R-:W-:Y:S02]  /*25f0*/  HADD2.F32 R10, -RZ, R40.H0_H0 ;  /* 0x20000028ff0a7230 */ /* 0x000fe40000004100 */
[----:B------:R-:W-:Y:S01]  /*2600*/  FMUL.FTZ R12, R7, R3 ;  /* 0x00000003070c7220 */ /* 0x000fe20000410000 */
[----:B------:R-:W-:-:S02]  /*2610*/  HADD2.F32 R3, -RZ, R50.H0_H0 ;  /* 0x20000032ff037230 */ /* 0x000fc40000004100 */
[----:B0-----:R-:W-:Y:S01]  /*2620*/  FMUL.FTZ R11, R9, R4 ;  /* 0x00000004090b7220 */ /* 0x001fe20000410000 */
[----:B------:R-:W-:Y:S01]  /*2630*/  FADD.FTZ R10, -R84, R10 ;  /* 0x0000000a540a7221 */ /* 0x000fe20000010100 */
[----:B------:R0:W-:Y:S02]  /*2640*/  STL [R1+0x40], R12 ;  /* 0x0000400c01007387 */ /* 0x0001e40000100800 */
[----:B------:R-:W-:Y:S01]  /*2650*/  FFMA.FTZ R13, R12, R11, R13 ;  /* 0x0000000b0c0d7223 */ /* 0x000fe2000001000d */
[----:B------:R-:W-:Y:S02]  /*2660*/  HADD2.F32 R11, -RZ, R40.H1_H1 ;  /* 0x30000028ff0b7230 */ /* 0x000fe40000004100 */
[----:B------:R-:W-:Y:S01]  /*2670*/  FMUL.FTZ R14, R7, R10 ;  /* 0x0000000a070e7220 */ /* 0x000fe20000410000 */
[----:B------:R-:W-:Y:S02]  /*2680*/  HADD2.F32 R10, -RZ, R50.H1_H1 ;  /* 0x30000032ff0a7230 */ /* 0x000fe40000004100 */
[----:B0-----:R-:W-:Y:S01]  /*2690*/  FMUL.FTZ R12, R2, R3 ;  /* 0x00000003020c7220 */ /* 0x001fe20000410000 */
[----:B------:R-:W-:-:S03]  /*26a0*/  FADD.FTZ R11, -R84, R11 ;  /* 0x0000000b540b7221 */ /* 0x000fc60000010100 */
[----:B------:R-:W-:Y:S01]  /*26b0*/  FFMA.FTZ R13, R14, R12, R13 ;  /* 0x0000000c0e0d7223 */ /* 0x000fe2000001000d */
[----:B------:R-:W-:Y:S01]  /*26c0*/  HADD2.F32 R12, -RZ, R52.H0_H0 ;  /* 0x20000034ff0c7230 */ /* 0x000fe20000004100 */
[----:B------:R0:W-:Y:S01]  /*26d0*/  STL [R1+0x3c], R14 ;  /* 0x00003c0e01007387 */ /* 0x0001e20000100800 */
[----:B------:R-:W-:Y:S01]  /*26e0*/  FMUL.FTZ R16, R7, R11 ;  /* 0x0000000b07107220 */ /* 0x000fe20000410000 */
[----:B------:R-:W-:Y:S02]  /*26f0*/  HADD2.F32 R11, -RZ, R54.H0_H0 ;  /* 0x20000036ff0b7230 */ /* 0x000fe40000004100 */
[----:B------:R-:W-:Y:S01]  /*2700*/  FADD.FTZ R12, -R84, R12 ;  /* 0x0000000c540c7221 */ /* 0x000fe20000010100 */
[----:B------:R-:W-:Y:S01]  /*2710*/  HADD2.F32 R52, -RZ, R52.H1_H1 ;  /* 0x30000034ff347230 */ /* 0x000fe20000004100 */
[----:B------:R1:W-:Y:S01]  /*2720*/  STL [R1+0x38], R16 ;  /* 0x0000381001007387 */ /* 0x0003e20000100800 */
[----:B0-----:R-:W-:Y:S01]  /*2730*/  FMUL.FTZ R14, R9, R10 ;  /* 0x0000000a090e7220 */ /* 0x001fe20000410000 */
[----:B--2---:R-:W-:-:S03]  /*2740*/  FADD.FTZ R57, R57, UR11 ;  /* 0x0000000b39397e21 */ /* 0x004fc60008010000 */
[----:B------:R-:W-:Y:S01]  /*2750*/  FFMA.FTZ R13, R16, R14, R13 ;  /* 0x0000000e100d7223 */ /* 0x000fe2000001000d */
[----:B------:R-:W-:Y:S01]  /*2760*/  FMUL.FTZ R14, R2, R11 ;  /* 0x0000000b020e7220 */ /* 0x000fe20000410000 */
[C---:B-1----:R-:W-:Y:S01]  /*2770*/  FMUL.FTZ R16, R7.reuse, R12 ;  /* 0x0000000c07107220 */ /* 0x042fe20000410000 */
[----:B------:R-:W-:Y:S02]  /*2780*/  HADD2.F32 R12, -RZ, R54.H1_H1 ;  /* 0x30000036ff0c7230 */ /* 0x000fe40000004100 */
[----:B------:R-:W-:Y:S01]  /*2790*/  FADD.FTZ R52, -R84, R52 ;  /* 0x0000003454347221 */ /* 0x000fe20000010100 */
[----:B------:R-:W-:Y:S02]  /*27a0*/  FFMA.FTZ R14, R16, R14, R13 ;  /* 0x0000000e100e7223 */ /* 0x000fe4000001000d */
[----:B------:R-:W0:Y:S01]  /*27b0*/  MUFU.RSQ R13, R57 ;  /* 0x00000039000d7308 */ /* 0x000e220000001400 */
[----:B------:R1:W-:Y:S01]  /*27c0*/  STL [R1+0x34], R16 ;  /* 0x0000341001007387 */ /* 0x0003e20000100800 */
[----:B------:R-:W-:Y:S01]  /*27d0*/  FMUL.FTZ R18, R7, R52 ;  /* 0x0000003407127220 */ /* 0x000fe20000410000 */
[----:B----4-:R-:W-:-:S04]  /*27e0*/  HADD2.F32 R22, -RZ, R58.H0_H0 ;  /* 0x2000003aff167230 */ /* 0x010fc80000004100 */
[----:B------:R2:W-:Y:S01]  /*27f0*/  STL [R1+0x30], R18 ;  /* 0x0000301201007387 */ /* 0x0005e20000100800 */
[----:B-1----:R-:W-:-:S04]  /*2800*/  FMUL.FTZ R16, R9, R12 ;  /* 0x0000000c09107220 */ /* 0x002fc80000410000 */
[----:B------:R-:W-:Y:S01]  /*2810*/  FFMA.FTZ R52, R18, R16, R14 ;  /* 0x0000001012347223 */ /* 0x000fe2000001000e */
[----:B--2---:R-:W-:Y:S02]  /*2820*/  HADD2.F32 R18, -RZ, R15.H0_H0 ;  /* 0x2000000fff127230 */ /* 0x004fe40000004100 */
[----:B------:R-:W-:Y:S01]  /*2830*/  FADD.FTZ R22, -R84, R22 ;  /* 0x0000001654167221 */ /* 0x000fe20000010100 */
[----:B------:R-:W-:Y:S02]  /*2840*/  HADD2.F32 R14, -RZ, R17.H0_H0 ;  /* 0x20000011ff0e7230 */ /* 0x000fe40000004100 */
[----:B------:R-:W-:Y:S02]  /*2850*/  HADD2.F32 R20, -RZ, R15.H1_H1 ;  /* 0x3000000fff147230 */ /* 0x000fe40000004100 */
[----:B------:R-:W-:Y:S01]  /*2860*/  FADD.FTZ R18, -R56, R18 ;  /* 0x0000001238127221 */ /* 0x000fe20000010100 */
[----:B-----5:R-:W-:Y:S02]  /*2870*/  HADD2.F32 R16, -RZ, R60.H0_H0 ;  /* 0x2000003cff107230 */ /* 0x020fe40000004100 */
[----:B------:R-:W-:Y:S01]  /*2880*/  FMUL.FTZ R24, R7, R22 ;  /* 0x0000001607187220 */ /* 0x000fe20000410000 */
[----:B------:R-:W-:-:S02]  /*2890*/  HADD2.F32 R15, -RZ, R17.H1_H1 ;  /* 0x30000011ff0f7230 */ /* 0x000fc40000004100 */
[C---:B0-----:R-:W-:Y:S01]  /*28a0*/  FMUL.FTZ R38, R13.reuse, R18 ;  /* 0x000000120d267220 */ /* 0x041fe20000410000 */
[----:B------:R-:W-:Y:S01]  /*28b0*/  FMUL.FTZ R17, R0, R14 ;  /* 0x0000000e00117220 */ /* 0x000fe20000410000 */
[----:B------:R-:W-:Y:S01]  /*28c0*/  FADD.FTZ R20, -R56, R20 ;  /* 0x0000001438147221 */ /* 0x000fe20000010100 */
[----:B------:R-:W-:Y:S01]  /*28d0*/  FMUL.FTZ R18, R2, R16 ;  /* 0x0000001002127220 */ /* 0x000fe20000410000 */
[----:B------:R-:W-:Y:S01]  /*28e0*/  FMUL.FTZ R54, R8, R15 ;  /* 0x0000000f08367220 */ /* 0x000fe20000410000 */
[----:B------:R-:W-:Y:S01]  /*28f0*/  STL [R1+0x1c], R38 ;  /* 0x00001c2601007387 */ /* 0x000fe20000100800 */
[----:B------:R-:W-:Y:S01]  /*2900*/  FMUL.FTZ R34, R13, R20 ;  /* 0x000000140d227220 */ /* 0x000fe20000410000 */
[----:B------:R-:W-:Y:S01]  /*2910*/  FFMA.FTZ R17, R38, R17, RZ ;  /* 0x0000001126117223 */ /* 0x000fe200000100ff */
[----:B------:R-:W-:Y:S01]  /*2920*/  FFMA.FTZ R52, R24, R18, R52 ;  /* 0x0000001218347223 */ /* 0x000fe20000010034 */
[----:B------:R0:W-:Y:S01]  /*2930*/  STL [R1+0x20], R24 ;  /* 0x0000201801007387 */ /* 0x0001e20000100800 */
[----:B------:R-:W-:-:S02]  /*2940*/  HADD2.F32 R22, -RZ, R58.H1_H1 ;  /* 0x3000003aff167230 */ /* 0x000fc40000004100 */
[----:B------:R-:W-:Y:S01]  /*2950*/  FFMA.FTZ R54, R34, R54, R17 ;  /* 0x0000003622367223 */ /* 0x000fe20000010011 */
[----:B------:R-:W-:Y:S02]  /*2960*/  HADD2.F32 R17, -RZ, R60.H1_H1 ;  /* 0x3000003cff117230 */ /* 0x000fe40000004100 */
[----:B------:R-:W-:Y:S02]  /*2970*/  HADD2.F32 R18, -RZ, R21.H0_H0 ;  /* 0x20000015ff127230 */ /* 0x000fe40000004100 */
[----:B------:R-:W-:Y:S01]  /*2980*/  FADD.FTZ R22, -R84, R22 ;  /* 0x0000001654167221 */ /* 0x000fe20000010100 */
[----:B0-----:R-:W-:-:S03]  /*2990*/  HADD2.F32 R24, -RZ, R19.H0_H0 ;  /* 0x20000013ff187230 */ /* 0x001fc60000004100 */
[----:B------:R-:W-:Y:S01]  /*29a0*/  FMUL.FTZ R28, R7, R22 ;  /* 0x00000016071c7220 */ /* 0x000fe20000410000 */
[----:B------:R-:W-:Y:S02]  /*29b0*/  HADD2.F32 R20, -RZ, R19.H1_H1 ;  /* 0x30000013ff147230 */ /* 0x000fe40000004100 */
[----:B------:R-:W-:Y:S01]  /*29c0*/  FADD.FTZ R24, -R56, R24 ;  /* 0x0000001838187221 */ /* 0x000fe20000010100 */
[----:B------:R-:W-:Y:S01]  /*29d0*/  FMUL.FTZ R19, R9, R17 ;  /* 0x0000001109137220 */ /* 0x000fe20000410000 */
[----:B------:R-:W-:Y:S02]  /*29e0*/  FMUL.FTZ R22, R0, R18 ;  /* 0x0000001200167220 */ /* 0x000fe40000410000 */
[----:B------:R-:W-:Y:S01]  /*29f0*/  FMUL.FTZ R26, R13, R24 ;  /* 0x000000180d1a7220 */ /* 0x000fe20000410000 */
[----:B------:R-:W-:Y:S01]  /*2a00*/  FFMA.FTZ R52, R28, R19, R52 ;  /* 0x000000131c347223 */ /* 0x000fe20000010034 */
[----:B------:R-:W-:Y:S02]  /*2a10*/  HADD2.F32 R19, -RZ, R21.H1_H1 ;  /* 0x30000015ff137230 */ /* 0x000fe40000004100 */
[----:B------:R-:W-:Y:S01]  /*2a20*/  FADD.FTZ R20, -R56, R20 ;  /* 0x0000001438147221 */ /* 0x000fe20000010100 */
[----:B------:R-:W-:Y:S01]  /*2a30*/  FFMA.FTZ R54, R26, R22, R54 ;  /* 0x000000161a367223 */ /* 0x000fe20000010036 */
[----:B------:R-:W-:Y:S01]  /*2a40*/  HADD2.F32 R22, -RZ, R62.H0_H0 ;  /* 0x2000003eff167230 */ /* 0x000fe20000004100 */
[----:B------:R-:W-:Y:S01]  /*2a50*/  STL [R1+0x2c], R34 ;  /* 0x00002c2201007387 */ /* 0x000fe20000100800 */
[----:B------:R-:W-:-:S03]  /*2a60*/  FMUL.FTZ R24, R8, R19 ;  /* 0x0000001308187220 */ /* 0x000fc60000410000 */
[----:B------:R0:W-:Y:S01]  /*2a70*/  STL [R1+0xc], R28 ;  /* 0x00000c1c01007387 */ /* 0x0001e20000100800 */
[----:B------:R-:W-:-:S03]  /*2a80*/  FADD.FTZ R22, -R84, R22 ;  /* 0x0000001654167221 */ /* 0x000fc60000010100 */
[----:B------:R1:W-:Y:S01]  /*2a90*/  STL [R1+0x18], R26 ;  /* 0x0000181a01007387 */ /* 0x0003e20000100800 */
[----:B0-----:R-:W-:Y:S01]  /*2aa0*/  FMUL.FTZ R28, R13, R20 ;  /* 0x000000140d1c7220 */ /* 0x001fe20000410000 */
[----:B------:R-:W-:Y:S02]  /*2ab0*/  HADD2.F32 R20, -RZ, R64.H0_H0 ;  /* 0x20000040ff147230 */ /* 0x000fe40000004100 */
[----:B-1----:R-:W-:Y:S02]  /*2ac0*/  HADD2.F32 R26, -RZ, R93.H0_H0 ;  /* 0x2000005dff1a7230 */ /* 0x002fe40000004100 */
[----:B------:R-:W-:Y:S01]  /*2ad0*/  FFMA.FTZ R54, R28, R24, R54 ;  /* 0x000000181c367223 */ /* 0x000fe20000010036 */
[----:B------:R-:W-:Y:S02]  /*2ae0*/  HADD2.F32 R21, -RZ, R23.H0_H0 ;  /* 0x20000017ff157230 */ /* 0x000fe40000004100 */
[----:B------:R-:W-:Y:S01]  /*2af0*/  FMUL.FTZ R24, R2, R20 ;  /* 0x0000001402187220 */ /* 0x000fe20000410000 */
[----:B------:R-:W-:Y:S01]  /*2b00*/  FMUL.FTZ R30, R7, R22 ;  /* 0x00000016071e7220 */ /* 0x000fe20000410000 */
[----:B------:R-:W-:Y:S01]  /*2b10*/  FADD.FTZ R26, -R56, R26 ;  /* 0x0000001a381a7221 */ /* 0x000fe20000010100 */
[----:B------:R0:W-:Y:S01]  /*2b20*/  STL [R1+0x14], R28 ;  /* 0x0000141c01007387 */ /* 0x0001e20000100800 */
[----:B------:R-:W-:-:S02]  /*2b30*/  HADD2.F32 R62, -RZ, R62.H1_H1 ;  /* 0x3000003eff3e7230 */ /* 0x000fc40000004100 */
[----:B------:R-:W-:Y:S01]  /*2b40*/  FFMA.FTZ R52, R30, R24, R52 ;  /* 0x000000181e347223 */ /* 0x000fe20000010034 */
[----:B------:R-:W-:Y:S01]  /*2b50*/  FMUL.FTZ R22, R0, R21 ;  /* 0x0000001500167220 */ /* 0x000fe20000410000 */
[----:B------:R-:W-:Y:S02]  /*2b60*/  HADD2.F32 R24, -RZ, R93.H1_H1 ;  /* 0x3000005dff187230 */ /* 0x000fe40000004100 */
[----:B------:R-:W-:Y:S01]  /*2b70*/  FADD.FTZ R62, -R84, R62 ;  /* 0x0000003e543e7221 */ /* 0x000fe20000010100 */
[----:B0-----:R-:W-:Y:S01]  /*2b80*/  FMUL.FTZ R28, R13, R26 ;  /* 0x0000001a0d1c7220 */ /* 0x001fe20000410000 */
[----:B------:R-:W-:Y:S02]  /*2b90*/  HADD2.F32 R23, -RZ, R23.H1_H1 ;  /* 0x30000017ff177230 */ /* 0x000fe40000004100 */
[----:B------:R-:W-:Y:S01]  /*2ba0*/  FADD.FTZ R24, -R56, R24 ;  /* 0x0000001838187221 */ /* 0x000fe20000010100 */
[----:B------:R-:W-:Y:S01]  /*2bb0*/  FFMA.FTZ R54, R28, R22, R54 ;  /* 0x000000161c367223 */ /* 0x000fe20000010036 */
[----:B------:R-:W-:-:S02]  /*2bc0*/  HADD2.F32 R22, -RZ, R64.H1_H1 ;  /* 0x30000040ff167230 */ /* 0x000fc40000004100 */
[----:B------:R-:W-:Y:S01]  /*2bd0*/  HADD2.F32 R26, -RZ, R25.H0_H0 ;  /* 0x20000019ff1a7230 */ /* 0x000fe20000004100 */
[----:B------:R0:W-:Y:S01]  /*2be0*/  STL [R1+0x8], R30 ;  /* 0x0000081e01007387 */ /* 0x0001e20000100800 */
[----:B------:R-:W-:Y:S01]  /*2bf0*/  FMUL.FTZ R125, R7, R62 ;  /* 0x0000003e077d7220 */ /* 0x000fe20000410000 */
[----:B------:R-:W-:Y:S01]  /*2c00*/  FMUL.FTZ R32, R13, R24 ;  /* 0x000000180d207220 */ /* 0x000fe20000410000 */
[----:B------:R-:W-:Y:S01]  /*2c10*/  HADD2.F32 R24, -RZ, R27.H0_H0 ;  /* 0x2000001bff187230 */ /* 0x000fe20000004100 */
[----:B------:R1:W-:Y:S01]  /*2c20*/  STL [R1+0x10], R28 ;  /* 0x0000101c01007387 */ /* 0x0003e20000100800 */
[----:B------:R-:W-:Y:S01]  /*2c30*/  FADD.FTZ R26, -R56, R26 ;  /* 0x0000001a381a7221 */ /* 0x000fe20000010100 */
[----:B0-----:R-:W-:Y:S02]  /*2c40*/  FMUL.FTZ R30, R9, R22 ;  /* 0x00000016091e7220 */ /* 0x001fe40000410000 */
[----:B------:R0:W-:Y:S01]  /*2c50*/  STL [R1+0x164], R125 ;  /* 0x0001647d01007387 */ /* 0x0001e20000100800 */
[----:B-1----:R-:W-:Y:S01]  /*2c60*/  FMUL.FTZ R28, R8, R23 ;  /* 0x00000017081c7220 */ /* 0x002fe20000410000 */
[----:B------:R-:W-:-:S02]  /*2c70*/  FFMA.FTZ R52, R125, R30, R52 ;  /* 0x0000001e7d347223 */ /* 0x000fc40000010034 */
[----:B------:R1:W-:Y:S01]  /*2c80*/  STL [R1+0x4], R32 ;  /* 0x0000042001007387 */ /* 0x0003e20000100800 */
[----:B------:R-:W-:Y:S01]  /*2c90*/  FFMA.FTZ R54, R32, R28, R54 ;  /* 0x0000001c20367223 */ /* 0x000fe20000010036 */
[----:B0-----:R-:W-:Y:S01]  /*2ca0*/  FMUL.FTZ R125, R13, R26 ;  /* 0x0000001a0d7d7220 */ /* 0x001fe20000410000 */
[----:B-1----:R-:W-:-:S04]  /*2cb0*/  FMUL.FTZ R32, R0, R24 ;  /* 0x0000001800207220 */ /* 0x002fc80000410000 */
[----:B------:R-:W-:Y:S01]  /*2cc0*/  FFMA.FTZ R54, R125, R32, R54 ;  /* 0x000000207d367223 */ /* 0x000fe20000010036 */
[----:B------:R-:W-:-:S04]  /*2cd0*/  FFMA.FTZ R32, R2, R6, RZ ;  /* 0x0000000602207223 */ /* 0x000fc800000100ff */
[----:B------:R-:W-:-:S04]  /*2ce0*/  FFMA.FTZ R32, R9, R98, R32 ;  /* 0x0000006209207223 */ /* 0x000fc80000010020 */
[----:B------:R-:W-:-:S04]  /*2cf0*/  FFMA.FTZ R32, R2, R99, R32 ;  /* 0x0000006302207223 */ /* 0x000fc80000010020 */
[----:B------:R-:W-:Y:S01]  /*2d00*/  FFMA.FTZ R32, R9, R97, R32 ;  /* 0x0000006109207223 */ /* 0x000fe20000010020 */
[----:B------:R-:W-:-:S03]  /*2d10*/  HADD2.F32 R122, -RZ, R31.H0_H0 ;  /* 0x2000001fff7a7230 */ /* 0x000fc60000004100 */
[----:B------:R-:W-:Y:S01]  /*2d20*/  FFMA.FTZ R32, R2, R96, R32 ;  /* 0x0000006002207223 */ /* 0x000fe20000010020 */
[----:B------:R-:W-:-:S03]  /*2d30*/  HADD2.F32 R120, -RZ, R31.H1_H1 ;  /* 0x3000001fff787230 */ /* 0x000fc60000004100 */
[----:B------:R-:W-:-:S04]  /*2d40*/  FFMA.FTZ R31, R9, R95, R32 ;  /* 0x0000005f091f7223 */ /* 0x000fc80000010020 */
[----:B------:R-:W-:-:S04]  /*2d50*/  FFMA.FTZ R31, R2, R94, R31 ;  /* 0x0000005e021f7223 */ /* 0x000fc8000001001f */
[----:B------:R-:W-:-:S04]  /*2d60*/  FFMA.FTZ R31, R9, R92, R31 ;  /* 0x0000005c091f7223 */ /* 0x000fc8000001001f */
[----:B------:R-:W-:-:S04]  /*2d70*/  FFMA.FTZ R36, R2, R91, R31 ;  /* 0x0000005b02247223 */ /* 0x000fc8000001001f */
[----:B------:R-:W-:-:S04]  /*2d80*/  FFMA.FTZ R36, R9, R90, R36 ;  /* 0x0000005a09247223 */ /* 0x000fc80000010024 */
[----:B------:R-:W-:-:S04]  /*2d90*/  FFMA.FTZ R36, R2, R89, R36 ;  /* 0x0000005902247223 */ /* 0x000fc80000010024 */
[----:B------:R-:W-:Y:S01]  /*2da0*/  FFMA.FTZ R36, R9, R88, R36 ;  /* 0x0000005809247223 */ /* 0x000fe20000010024 */
[----:B------:R-:W-:-:S03]  /*2db0*/  HADD2.F32 R30, -RZ, R25.H1_H1 ;  /* 0x30000019ff1e7230 */ /* 0x000fc60000004100 */
[----:B------:R-:W-:Y:S01]  /*2dc0*/  FFMA.FTZ R36, R2, R85, R36 ;  /* 0x0000005502247223 */ /* 0x000fe20000010024 */
[----:B------:R-:W-:-:S03]  /*2dd0*/  HADD2.F32 R25, -RZ, R27.H1_H1 ;  /* 0x3000001bff197230 */ /* 0x000fc60000004100 */
[----:B------:R-:W-:Y:S01]  /*2de0*/  FFMA.FTZ R36, R9, R86, R36 ;  /* 0x0000005609247223 */ /* 0x000fe20000010024 */
[--C-:B------:R-:W-:Y:S02]  /*2df0*/  HADD2.F32 R118, -RZ, R35.reuse.H0_H0 ;  /* 0x20000023ff767230 */ /* 0x100fe40000004100 */
[----:B------:R-:W-:Y:S01]  /*2e00*/  FADD.FTZ R30, -R56, R30 ;  /* 0x0000001e381e7221 */ /* 0x000fe20000010100 */
[----:B------:R-:W-:Y:S02]  /*2e10*/  HADD2.F32 R116, -RZ, R35.H1_H1 ;  /* 0x30000023ff747230 */ /* 0x000fe40000004100 */
[----:B------:R-:W-:Y:S01]  /*2e20*/  FFMA.FTZ R35, R2, R5, R36 ;  /* 0x0000000502237223 */ /* 0x000fe20000010024 */
[----:B------:R-:W-:Y:S02]  /*2e30*/  HADD2.F32 R28, -RZ, R66.H0_H0 ;  /* 0x20000042ff1c7230 */ /* 0x000fe40000004100 */
[----:B------:R-:W-:Y:S01]  /*2e40*/  FMUL.FTZ R27, R8, R25 ;  /* 0x00000019081b7220 */ /* 0x000fe20000410000 */
[----:B------:R-:W-:-:S02]  /*2e50*/  HADD2.F32 R26, -RZ, R68.H0_H0 ;  /* 0x20000044ff1a7230 */ /* 0x000fc40000004100 */
[----:B------:R-:W-:Y:S01]  /*2e60*/  FMUL.FTZ R124, R13, R30 ;  /* 0x0000001e0d7c7220 */ /* 0x000fe20000410000 */
[----:B------:R-:W-:Y:S01]  /*2e70*/  FFMA.FTZ R35, R9, R4, R35 ;  /* 0x0000000409237223 */ /* 0x000fe20000010023 */
[----:B------:R-:W-:Y:S02]  /*2e80*/  FADD.FTZ R123, -R84, R28 ;  /* 0x0000001c547b7221 */ /* 0x000fe40000010100 */
[----:B------:R-:W-:Y:S01]  /*2e90*/  FFMA.FTZ R54, R124, R27, R54 ;  /* 0x0000001b7c367223 */ /* 0x000fe20000010036 */
[C---:B------:R-:W-:Y:S01]  /*2ea0*/  FFMA.FTZ R35, R2.reuse, R3, R35 ;  /* 0x0000000302237223 */ /* 0x040fe20000010023 */
[----:B------:R-:W-:Y:S01]  /*2eb0*/  FMUL.FTZ R28, R2, R26 ;  /* 0x0000001a021c7220 */ /* 0x000fe20000410000 */
[----:B------:R-:W-:Y:S01]  /*2ec0*/  FMUL.FTZ R123, R7, R123 ;  /* 0x0000007b077b7220 */ /* 0x000fe20000410000 */
[----:B------:R-:W-:Y:S02]  /*2ed0*/  HADD2.F32 R27, -RZ, R29.H0_H0 ;  /* 0x2000001dff1b7230 */ /* 0x000fe40000004100 */
[----:B------:R-:W-:Y:S01]  /*2ee0*/  FADD.FTZ R122, -R56, R122 ;  /* 0x0000007a387a7221 */ /* 0x000fe20000010100 */
[----:B------:R-:W-:-:S02]  /*2ef0*/  HADD2.F32 R121, -RZ, R66.H1_H1 ;  /* 0x30000042ff797230 */ /* 0x000fc40000004100 */
[----:B------:R-:W-:Y:S01]  /*2f00*/  FFMA.FTZ R40, R9, R10, R35 ;  /* 0x0000000a09287223 */ /* 0x000fe20000010023 */
[----:B------:R-:W-:Y:S01]  /*2f10*/  FFMA.FTZ R52, R123, R28, R52 ;  /* 0x0000001c7b347223 */ /* 0x000fe20000010034 */
[----:B------:R-:W-:Y:S02]  /*2f20*/  HADD2.F32 R28, -RZ, R68.H1_H1 ;  /* 0x30000044ff1c7230 */ /* 0x000fe40000004100 */
[----:B------:R-:W-:Y:S01]  /*2f30*/  FMUL.FTZ R30, R0, R27 ;  /* 0x0000001b001e7220 */ /* 0x000fe20000410000 */
[----:B------:R-:W-:Y:S01]  /*2f40*/  FMUL.FTZ R122, R13, R122 ;  /* 0x0000007a0d7a7220 */ /* 0x000fe20000410000 */
[----:B------:R-:W-:Y:S01]  /*2f50*/  FADD.FTZ R121, -R84, R121 ;  /* 0x0000007954797221 */ /* 0x000fe20000010100 */
[----:B------:R-:W-:Y:S02]  /*2f60*/  HADD2.F32 R119, -RZ, R70.H0_H0 ;  /* 0x20000046ff777230 */ /* 0x000fe40000004100 */
[----:B------:R-:W-:Y:S01]  /*2f70*/  FFMA.FTZ R40, R2, R11, R40 ;  /* 0x0000000b02287223 */ /* 0x000fe20000010028 */
[----:B------:R-:W-:Y:S01]  /*2f80*/  MOV R66, R34 ;  /* 0x0000002200427202 */ /* 0x000fe20000000f00 */
[----:B------:R-:W-:Y:S01]  /*2f90*/  FFMA.FTZ R54, R122, R30, R54 ;  /* 0x0000001e7a367223 */ /* 0x000fe20000010036 */
[----:B------:R-:W-:Y:S01]  /*2fa0*/  FMUL.FTZ R34, R9, R28 ;  /* 0x0000001c09227220 */ /* 0x000fe20000410000 */
[----:B------:R-:W-:Y:S01]  /*2fb0*/  FMUL.FTZ R121, R7, R121 ;  /* 0x0000007907797220 */ /* 0x000fe20000410000 */
[----:B------:R-:W-:-:S02]  /*2fc0*/  HADD2.F32 R29, -RZ, R29.H1_H1 ;  /* 0x3000001dff1d7230 */ /* 0x000fc40000004100 */
[----:B------:R-:W-:Y:S01]  /*2fd0*/  FADD.FTZ R119, -R84, R119 ;  /* 0x0000007754777221 */ /* 0x000fe20000010100 */
[----:B------:R-:W-:Y:S02]  /*2fe0*/  HADD2.F32 R30, -RZ, R72.H0_H0 ;  /* 0x20000048ff1e7230 */ /* 0x000fe40000004100 */
[----:B------:R-:W-:Y:S01]  /*2ff0*/  FADD.FTZ R120, -R56, R120 ;  /* 0x0000007838787221 */ /* 0x000fe20000010100 */
[----:B------:R-:W-:Y:S01]  /*3000*/  FFMA.FTZ R40, R9, R12, R40 ;  /* 0x0000000c09287223 */ /* 0x000fe20000010028 */
[----:B------:R-:W0:Y:S01]  /*3010*/  S2R R57, SR_CgaCtaId ;  /* 0x0000000000397919 */ /* 0x000e220000008800 */
[----:B------:R-:W-:Y:S01]  /*3020*/  FFMA.FTZ R52, R121, R34, R52 ;  /* 0x0000002279347223 */ /* 0x000fe20000010034 */
[----:B------:R-:W-:Y:S01]  /*3030*/  FMUL.FTZ R32, R8, R29 ;  /* 0x0000001d08207220 */ /* 0x000fe20000410000 */
[----:B------:R-:W-:Y:S01]  /*3040*/  FMUL.FTZ R34, R2, R30 ;  /* 0x0000001e02227220 */ /* 0x000fe20000410000 */
[----:B------:R-:W-:Y:S01]  /*3050*/  FMUL.FTZ R119, R7, R119 ;  /* 0x0000007707777220 */ /* 0x000fe20000410000 */
[----:B------:R-:W-:Y:S01]  /*3060*/  FMUL.FTZ R120, R13, R120 ;  /* 0x000000780d787220 */ /* 0x000fe20000410000 */
[----:B------:R-:W-:-:S02]  /*3070*/  HADD2.F32 R31, -RZ, R33.H0_H0 ;  /* 0x20000021ff1f7230 */ /* 0x000fc40000004100 */
[----:B------:R-:W-:Y:S01]  /*3080*/  FFMA.FTZ R40, R2, R16, R40 ;  /* 0x0000001002287223 */ /* 0x000fe20000010028 */
[----:B------:R-:W-:Y:S02]  /*3090*/  HADD2.F32 R117, -RZ, R70.H1_H1 ;  /* 0x30000046ff757230 */ /* 0x000fe40000004100 */
[----:B------:R-:W-:Y:S01]  /*30a0*/  FADD.FTZ R118, -R56, R118 ;  /* 0x0000007638767221 */ /* 0x000fe20000010100 */
[----:B------:R-:W-:Y:S01]  /*30b0*/  FFMA.FTZ R52, R119, R34, R52 ;  /* 0x0000002277347223 */ /* 0x000fe20000010034 */
[----:B------:R-:W-:Y:S01]  /*30c0*/  FFMA.FTZ R54, R120, R32, R54 ;  /* 0x0000002078367223 */ /* 0x000fe20000010036 */
[----:B------:R-:W-:Y:S01]  /*30d0*/  FFMA.FTZ R40, R9, R17, R40 ;  /* 0x0000001109287223 */ /* 0x000fe20000010028 */
[----:B------:R-:W-:Y:S02]  /*30e0*/  HADD2.F32 R32, -RZ, R72.H1_H1 ;  /* 0x30000048ff207230 */ /* 0x000fe40000004100 */
[----:B------:R-:W-:Y:S01]  /*30f0*/  FMUL.FTZ R34, R0, R31 ;  /* 0x0000001f00227220 */ /* 0x000fe20000410000 */
[----:B------:R-:W-:Y:S01]  /*3100*/  FMUL.FTZ R118, R13, R118 ;  /* 0x000000760d767220 */ /* 0x000fe20000410000 */
[----:B------:R-:W-:Y:S01]  /*3110*/  FADD.FTZ R117, -R84, R117 ;  /* 0x0000007554757221 */ /* 0x000fe20000010100 */
[----:B------:R-:W-:-:S02]  /*3120*/  HADD2.F32 R115, -RZ, R74.H0_H0 ;  /* 0x2000004aff737230 */ /* 0x000fc40000004100 */
[----:B------:R-:W-:Y:S01]  /*3130*/  FFMA.FTZ R40, R2, R20, R40 ;  /* 0x0000001402287223 */ /* 0x000fe20000010028 */
[----:B------:R-:W-:Y:S01]  /*3140*/  MOV R70, R38 ;  /* 0x0000002600467202 */ /* 0x000fe20000000f00 */
[----:B------:R-:W-:Y:S01]  /*3150*/  FFMA.FTZ R54, R118, R34, R54 ;  /* 0x0000002276367223 */ /* 0x000fe20000010036 */
[----:B------:R-:W-:Y:S01]  /*3160*/  FMUL.FTZ R38, R9, R32 ;  /* 0x0000002009267220 */ /* 0x000fe20000410000 */
[----:B------:R-:W-:Y:S01]  /*3170*/  FMUL.FTZ R117, R7, R117 ;  /* 0x0000007507757220 */ /* 0x000fe20000410000 */
[----:B---3--:R-:W-:Y:S02]  /*3180*/  HADD2.F32 R34, -RZ, R76.H0_H0 ;  /* 0x2000004cff227230 */ /* 0x008fe40000004100 */
[----:B------:R-:W-:Y:S01]  /*3190*/  FADD.FTZ R115, -R84, R115 ;  /* 0x0000007354737221 */ /* 0x000fe20000010100 */
[----:B------:R-:W-:Y:S02]  /*31a0*/  HADD2.F32 R33, -RZ, R33.H1_H1 ;  /* 0x30000021ff217230 */ /* 0x000fe40000004100 */
[----:B------:R-:W-:Y:S01]  /*31b0*/  FADD.FTZ R116, -R56, R116 ;  /* 0x0000007438747221 */ /* 0x000fe20000010100 */
[----:B------:R-:W-:-:S02]  /*31c0*/  HADD2.F32 R112, -RZ, R37.H0_H0 ;  /* 0x20000025ff707230 */ /* 0x000fc40000004100 */
[----:B------:R-:W-:Y:S01]  /*31d0*/  FFMA.FTZ R40, R9, R22, R40 ;  /* 0x0000001609287223 */ /* 0x000fe20000010028 */
[----:B------:R-:W-:Y:S01]  /*31e0*/  FFMA.FTZ R52, R117, R38, R52 ;  /* 0x0000002675347223 */ /* 0x000fe20000010034 */
[----:B------:R-:W-:Y:S01]  /*31f0*/  FMUL.FTZ R38, R2, R34 ;  /* 0x0000002202267220 */ /* 0x000fe20000410000 */
[----:B------:R-:W-:Y:S01]  /*3200*/  FMUL.FTZ R115, R7, R115 ;  /* 0x0000007307737220 */ /* 0x000fe20000410000 */
[----:B------:R-:W-:Y:S02]  /*3210*/  HADD2.F32 R35, -RZ, R87.H0_H0 ;  /* 0x20000057ff237230 */ /* 0x000fe40000004100 */
[----:B------:R-:W-:Y:S01]  /*3220*/  FMUL.FTZ R36, R8, R33 ;  /* 0x0000002108247220 */ /* 0x000fe20000410000 */
[----:B------:R-:W-:Y:S01]  /*3230*/  FMUL.FTZ R116, R13, R116 ;  /* 0x000000740d747220 */ /* 0x000fe20000410000 */
[----:B------:R-:W-:Y:S01]  /*3240*/  FADD.FTZ R112, -R56, R112 ;  /* 0x0000007038707221 */ /* 0x000fe20000010100 */
[----:B------:R-:W-:Y:S01]  /*3250*/  FFMA.FTZ R40, R2, R26, R40 ;  /* 0x0000001a02287223 */ /* 0x000fe20000010028 */
[----:B------:R-:W-:-:S02]  /*3260*/  HADD2.F32 R113, -RZ, R74.H1_H1 ;  /* 0x3000004aff717230 */ /* 0x000fc40000004100 */
[----:B------:R-:W-:Y:S01]  /*3270*/  FFMA.FTZ R52, R115, R38, R52 ;  /* 0x0000002673347223 */ /* 0x000fe20000010034 */
[----:B------:R-:W-:Y:S01]  /*3280*/  FFMA.FTZ R54, R116, R36, R54 ;  /* 0x0000002474367223 */ /* 0x000fe20000010036 */
[----:B------:R-:W-:Y:S01]  /*3290*/  FMUL.FTZ R38, R0, R35 ;  /* 0x0000002300267220 */ /* 0x000fe20000410000 */
[----:B------:R-:W-:Y:S01]  /*32a0*/  FMUL.FTZ R112, R13, R112 ;  /* 0x000000700d707220 */ /* 0x000fe20000410000 */
[----:B------:R-:W-:Y:S01]  /*32b0*/  FFMA.FTZ R40, R9, R28, R40 ;  /* 0x0000001c09287223 */ /* 0x000fe20000010028 */
[----:B------:R-:W-:Y:S01]  /*32c0*/  MOV R62, 0x400 ;  /* 0x00000400003e7802 */ /* 0x000fe20000000f00 */
[----:B------:R-:W-:Y:S02]  /*32d0*/  HADD2.F32 R36, -RZ, R76.H1_H1 ;  /* 0x3000004cff247230 */ /* 0x000fe40000004100 */
[----:B------:R-:W-:Y:S01]  /*32e0*/  FADD.FTZ R113, -R84, R113 ;  /* 0x0000007154717221 */ /* 0x000fe20000010100 */
[----:B------:R-:W-:Y:S02]  /*32f0*/  HADD2.F32 R111, -RZ, R78.H0_H0 ;  /* 0x2000004eff6f7230 */ /* 0x000fe40000004100 */
[----:B------:R-:W-:Y:S01]  /*3300*/  FFMA.FTZ R54, R112, R38, R54 ;  /* 0x0000002670367223 */ /* 0x000fe20000010036 */
[----:B------:R-:W-:Y:S01]  /*3310*/  FFMA.FTZ R40, R2, R30, R40 ;  /* 0x0000001e02287223 */ /* 0x000fe20000010028 */
[----:B------:R-:W-:Y:S01]  /*3320*/  IADD3 R62, R62, 0x3c00, RZ ;  /* 0x00003c003e3e7810 */ /* 0x000fe20007ffe0ff */
[----:B------:R-:W-:-:S02]  /*3330*/  HADD2.F32 R110, -RZ, R37.H1_H1 ;  /* 0x30000025ff6e7230 */ /* 0x000fc40000004100 */
[----:B------:R-:W-:Y:S01]  /*3340*/  FMUL.FTZ R50, R9, R36 ;  /* 0x0000002409327220 */ /* 0x000fe20000410000 */
[----:B------:R-:W-:Y:S02]  /*3350*/  HADD2.F32 R38, -RZ, R80.H0_H0 ;  /* 0x20000050ff267230 */ /* 0x000fe40000004100 */
[----:B------:R-:W-:Y:S01]  /*3360*/  FMUL.FTZ R113, R7, R113 ;  /* 0x0000007107717220 */ /* 0x000fe20000410000 */
[----:B------:R-:W-:Y:S01]  /*3370*/  FADD.FTZ R111, -R84, R111 ;  /* 0x0000006f546f7221 */ /* 0x000fe20000010100 */
[----:B------:R-:W-:Y:S01]  /*3380*/  FFMA.FTZ R58, R9, R32, R40 ;  /* 0x00000020093a7223 */ /* 0x000fe20000010028 */
[----:B0-----:R-:W-:Y:S01]  /*3390*/  LEA R62, R57, R62, 0x18 ;  /* 0x0000003e393e7211 */ /* 0x001fe200078ec0ff */
[----:B------:R-:W-:Y:S02]  /*33a0*/  HADD2.F32 R37, -RZ, R87.H1_H1 ;  /* 0x30000057ff257230 */ /* 0x000fe40000004100 */
[----:B------:R-:W-:Y:S01]  /*33b0*/  FFMA.FTZ R52, R113, R50, R52 ;  /* 0x0000003271347223 */ /* 0x000fe20000010034 */
[----:B------:R-:W-:Y:S01]  /*33c0*/  FADD.FTZ R110, -R56, R110 ;  /* 0x0000006e386e7221 */ /* 0x000fe20000010100 */
[----:B------:R-:W-:Y:S01]  /*33d0*/  FMUL.FTZ R57, R2, R38 ;  /* 0x0000002602397220 */ /* 0x000fe20000410000 */
[----:B------:R-:W-:Y:S01]  /*33e0*/  FMUL.FTZ R111, R7, R111 ;  /* 0x0000006f076f7220 */ /* 0x000fe20000410000 */
[----:B------:R-:W-:-:S02]  /*33f0*/  HADD2.F32 R109, -RZ, R78.H1_H1 ;  /* 0x3000004eff6d7230 */ /* 0x000fc40000004100 */
[----:B------:R-:W-:Y:S01]  /*3400*/  FFMA.FTZ R58, R2, R34, R58 ;  /* 0x00000022023a7223 */ /* 0x000fe2000001003a */
[--C-:B------:R-:W-:Y:S02]  /*3410*/  HADD2.F32 R108, -RZ, R39.reuse.H0_H0 ;  /* 0x20000027ff6c7230 */ /* 0x100fe40000004100 */
[----:B------:R-:W-:Y:S01]  /*3420*/  FMUL.FTZ R50, R8, R37 ;  /* 0x0000002508327220 */ /* 0x000fe20000410000 */
[----:B------:R-:W-:Y:S01]  /*3430*/  FMUL.FTZ R110, R13, R110 ;  /* 0x0000006e0d6e7220 */ /* 0x000fe20000410000 */
[----:B------:R-:W-:Y:S01]  /*3440*/  FFMA.FTZ R52, R111, R57, R52 ;  /* 0x000000396f347223 */ /* 0x000fe20000010034 */
[----:B------:R-:W-:Y:S02]  /*3450*/  HADD2.F32 R57, -RZ, R39.H1_H1 ;  /* 0x30000027ff397230 */ /* 0x000fe40000004100 */
[----:B------:R-:W-:Y:S01]  /*3460*/  FADD.FTZ R109, -R84, R109 ;  /* 0x0000006d546d7221 */ /* 0x000fe20000010100 */
[----:B------:R-:W-:Y:S02]  /*3470*/  HADD2.F32 R40, -RZ, R80.H1_H1 ;  /* 0x30000050ff287230 */ /* 0x000fe40000004100 */
[----:B------:R-:W-:Y:S01]  /*3480*/  FFMA.FTZ R58, R9, R36, R58 ;  /* 0x00000024093a7223 */ /* 0x000fe2000001003a */
[----:B------:R-:W-:-:S02]  /*3490*/  HADD2.F32 R39, -RZ, R83.H0_H0 ;  /* 0x20000053ff277230 */ /* 0x000fc40000004100 */
[----:B------:R-:W-:Y:S01]  /*34a0*/  FADD.FTZ R108, -R56, R108 ;  /* 0x0000006c386c7221 */ /* 0x000fe20000010100 */
[----:B------:R-:W-:Y:S01]  /*34b0*/  MOV R74, R104 ;  /* 0x00000068004a7202 */ /* 0x000fe20000000f00 */
[----:B------:R-:W-:Y:S01]  /*34c0*/  FFMA.FTZ R54, R110, R50, R54 ;  /* 0x000000326e367223 */ /* 0x000fe20000010036 */
[----:B------:R-:W-:Y:S01]  /*34d0*/  MOV R64, R103 ;  /* 0x0000006700407202 */ /* 0x000fe20000000f00 */
[----:B------:R-:W-:Y:S02]  /*34e0*/  IMAD R62, R101, 0x18, R62 ;  /* 0x00000018653e7824 */ /* 0x000fe400078e023e */
[----:B------:R-:W-:Y:S01]  /*34f0*/  FMUL.FTZ R109, R7, R109 ;  /* 0x0000006d076d7220 */ /* 0x000fe20000410000 */
[----:B------:R-:W-:Y:S02]  /*3500*/  HADD2.F32 R50, -RZ, R83.H1_H1 ;  /* 0x30000053ff327230 */ /* 0x000fe40000004100 */
[----:B------:R-:W-:Y:S01]  /*3510*/  FMUL.FTZ R83, R9, R40 ;  /* 0x0000002809537220 */ /* 0x000fe20000410000 */
[----:B------:R-:W-:-:S02]  /*3520*/  HADD2.F32 R104, -RZ, R53.H0_H0 ;  /* 0x20000035ff687230 */ /* 0x000fc40000004100 */
[----:B------:R-:W-:Y:S01]  /*3530*/  FFMA.FTZ R58, R2, R38, R58 ;  /* 0x00000026023a7223 */ /* 0x000fe2000001003a */
[----:B------:R-:W-:Y:S02]  /*3540*/  HADD2.F32 R103, -RZ, R53.H1_H1 ;  /* 0x30000035ff677230 */ /* 0x000fe40000004100 */
[C---:B------:R-:W-:Y:S01]  /*3550*/  FFMA.FTZ R53, R0.reuse, R14, RZ ;  /* 0x0000000e00357223 */ /* 0x040fe200000100ff */
[----:B------:R-:W-:Y:S01]  /*3560*/  FMUL.FTZ R60, R0, R39 ;  /* 0x00000027003c7220 */ /* 0x000fe20000410000 */
[----:B------:R-:W-:Y:S01]  /*3570*/  FMUL.FTZ R108, R13, R108 ;  /* 0x0000006c0d6c7220 */ /* 0x000fe20000410000 */
[----:B------:R-:W-:Y:S01]  /*3580*/  FADD.FTZ R57, -R56, R57 ;  /* 0x0000003938397221 */ /* 0x000fe20000010100 */
[--C-:B------:R-:W-:Y:S01]  /*3590*/  HADD2.F32 R106, -RZ, R41.reuse.H0_H0 ;  /* 0x20000029ff6a7230 */ /* 0x100fe20000004100 */
[----:B------:R-:W-:Y:S01]  /*35a0*/  MOV R72, R105 ;  /* 0x0000006900487202 */ /* 0x000fe20000000f00 */
[----:B------:R-:W-:Y:S01]  /*35b0*/  FFMA.FTZ R83, R109, R83, R52 ;  /* 0x000000536d537223 */ /* 0x000fe20000010034 */
[----:B------:R-:W-:Y:S01]  /*35c0*/  LEA R62, R100, R62, 0x3 ;  /* 0x0000003e643e7211 */ /* 0x000fe200078e18ff */
[----:B------:R-:W-:Y:S01]  /*35d0*/  FFMA.FTZ R82, R9, R40, R58 ;  /* 0x0000002809527223 */ /* 0x000fe2000001003a */
[----:B------:R-:W-:-:S02]  /*35e0*/  HADD2.F32 R105, -RZ, R41.H1_H1 ;  /* 0x30000029ff697230 */ /* 0x000fc40000004100 */
[----:B------:R-:W-:Y:S01]  /*35f0*/  FFMA.FTZ R53, R8, R15, R53 ;  /* 0x0000000f08357223 */ /* 0x000fe20000010035 */
[----:B------:R-:W-:Y:S01]  /*3600*/  FFMA.FTZ R54, R108, R60, R54 ;  /* 0x0000003c6c367223 */ /* 0x000fe20000010036 */
[----:B------:R-:W-:Y:S01]  /*3610*/  FMUL.FTZ R52, R8, R50 ;  /* 0x0000003208347220 */ /* 0x000fe20000410000 */
[----:B------:R-:W-:Y:S01]  /*3620*/  FMUL.FTZ R107, R13, R57 ;  /* 0x000000390d6b7220 */ /* 0x000fe20000410000 */
[----:B------:R-:W-:Y:S02]  /*3630*/  HADD2.F32 R41, -RZ, R51.H0_H0 ;  /* 0x20000033ff297230 */ /* 0x000fe40000004100 */
[----:B------:R-:W-:Y:S01]  /*3640*/  FADD.FTZ R106, -R56, R106 ;  /* 0x0000006a386a7221 */ /* 0x000fe20000010100 */
[----:B------:R-:W-:Y:S01]  /*3650*/  FFMA.FTZ R53, R0, R18, R53 ;  /* 0x0000001200357223 */ /* 0x000fe20000010035 */
[----:B------:R-:W-:Y:S01]  /*3660*/  MOV R68, R102 ;  /* 0x0000006600447202 */ /* 0x000fe20000000f00 */
[----:B------:R-:W-:Y:S01]  /*3670*/  FFMA.FTZ R52, R107, R52, R54 ;  /* 0x000000346b347223 */ /* 0x000fe20000010036 */
[----:B------:R0:W-:Y:S01]  /*3680*/  STS.64 [R62], R82 ;  /* 0x000000523e007388 */ /* 0x0001e20000000a00 */
[----:B------:R-:W-:-:S02]  /*3690*/  HADD2.F32 R80, -RZ, R75.H0_H0 ;  /* 0x2000004bff507230 */ /* 0x000fc40000004100 */
[----:B------:R-:W-:Y:S01]  /*36a0*/  FMUL.FTZ R106, R13, R106 ;  /* 0x0000006a0d6a7220 */ /* 0x000fe20000410000 */
[--C-:B------:R-:W-:Y:S02]  /*36b0*/  HADD2.F32 R102, -RZ, R59.reuse.H0_H0 ;  /* 0x2000003bff667230 */ /* 0x100fe40000004100 */
[----:B------:R-:W-:Y:S01]  /*36c0*/  FMUL.FTZ R57, R0, R41 ;  /* 0x0000002900397220 */ /* 0x000fe20000410000 */
[----:B------:R-:W-:Y:S02]  /*36d0*/  HADD2.F32 R101, -RZ, R59.H1_H1 ;  /* 0x3000003bff657230 */ /* 0x000fe40000004100 */
[--C-:B------:R-:W-:Y:S02]  /*36e0*/  HADD2.F32 R100, -RZ, R63.reuse.H0_H0 ;  /* 0x2000003fff647230 */ /* 0x100fe40000004100 */
[----:B------:R-:W-:Y:S02]  /*36f0*/  HADD2.F32 R93, -RZ, R63.H1_H1 ;  /* 0x3000003fff5d7230 */ /* 0x000fe40000004100 */
[----:B------:R-:W-:-:S02]  /*3700*/  HADD2.F32 R87, -RZ, R67.H0_H0 ;  /* 0x20000043ff577230 */ /* 0x000fc40000004100 */
[----:B------:R-:W-:Y:S02]  /*3710*/  HADD2.F32 R84, -RZ, R67.H1_H1 ;  /* 0x30000043ff547230 */ /* 0x000fe40000004100 */
[--C-:B0-----:R-:W-:Y:S02]  /*3720*/  HADD2.F32 R83, -RZ, R71.reuse.H0_H0 ;  /* 0x20000047ff537230 */ /* 0x101fe40000004100 */
[----:B------:R-:W-:Y:S02]  /*3730*/  HADD2.F32 R82, -RZ, R71.H1_H1 ;  /* 0x30000047ff527230 */ /* 0x000fe40000004100 */
[----:B------:R-:W-:Y:S02]  /*3740*/  HADD2.F32 R75, -RZ, R75.H1_H1 ;  /* 0x3000004bff4b7230 */ /* 0x000fe40000004100 */
[--C-:B------:R-:W-:Y:S02]  /*3750*/  HADD2.F32 R78, -RZ, R79.reuse.H0_H0 ;  /* 0x2000004fff4e7230 */ /* 0x100fe40000004100 */
[----:B------:R-:W-:-:S02]  /*3760*/  HADD2.F32 R54, -RZ, R79.H1_H1 ;  /* 0x3000004fff367230 */ /* 0x000fc40000004100 */
[----:B------:R-:W-:Y:S01]  /*3770*/  FADD.FTZ R105, -R56, R105 ;  /* 0x0000006938697221 */ /* 0x000fe20000010100 */
[----:B------:R-:W-:Y:S02]  /*3780*/  HADD2.F32 R51, -RZ, R51.H1_H1 ;  /* 0x30000033ff337230 */ /* 0x000fe40000004100 */
[----:B------:R-:W-:Y:S01]  /*3790*/  FFMA.FTZ R53, R8, R19, R53 ;  /* 0x0000001308357223 */ /* 0x000fe20000010035 */
[----:B------:R-:W-:Y:S01]  /*37a0*/  FFMA.FTZ R57, R106, R57, R52 ;  /* 0x000000396a397223 */ /* 0x000fe20000010034 */
        /* <DEDUP_REMOVED lines=14> */
[----:B------:R-:W-:-:S02]  /*3890*/  HADD2.F32 R52, -RZ, R55.H0_H0 ;  /* 0x20000037ff347230 */ /* 0x000fc40000004100 */
[----:B------:R-:W-:Y:S01]  /*38a0*/  FMUL.FTZ R54, R8, R51 ;  /* 0x0000003308367220 */ /* 0x000fe20000410000 */
[C---:B------:R-:W-:Y:S01]  /*38b0*/  FMUL.FTZ R105, R13.reuse, R105 ;  /* 0x000000690d697220 */ /* 0x040fe20000410000 */
[C---:B------:R-:W-:Y:S01]  /*38c0*/  FFMA.FTZ R56, R0.reuse, R21, R53 ;  /* 0x0000001500387223 */ /* 0x040fe20000010035 */
[----:B------:R-:W-:Y:S01]  /*38d0*/  FMUL.FTZ R104, R13, R104 ;  /* 0x000000680d687220 */ /* 0x000fe20000410000 */
[----:B------:R-:W-:Y:S01]  /*38e0*/  FMUL.FTZ R53, R0, R52 ;  /* 0x0000003400357220 */ /* 0x000fe20000410000 */
[----:B------:R-:W-:Y:S01]  /*38f0*/  FFMA.FTZ R54, R105, R54, R57 ;  /* 0x0000003669367223 */ /* 0x000fe20000010039 */
[----:B------:R-:W-:Y:S02]  /*3900*/  HADD2.F32 R55, -RZ, R55.H1_H1 ;  /* 0x30000037ff377230 */ /* 0x000fe40000004100 */
[----:B------:R-:W-:Y:S01]  /*3910*/  FFMA.FTZ R56, R8, R23, R56 ;  /* 0x0000001708387223 */ /* 0x000fe20000010038 */
[----:B------:R-:W-:Y:S01]  /*3920*/  FMUL.FTZ R103, R13, R103 ;  /* 0x000000670d677220 */ /* 0x000fe20000410000 */
[----:B------:R-:W-:-:S02]  /*3930*/  FFMA.FTZ R54, R104, R53, R54 ;  /* 0x0000003568367223 */ /* 0x000fc40000010036 */
[----:B------:R-:W-:Y:S01]  /*3940*/  FFMA.FTZ R56, R0, R24, R56 ;  /* 0x0000001800387223 */ /* 0x000fe20000010038 */
[----:B------:R-:W-:-:S03]  /*3950*/  FMUL.FTZ R53, R8, R55 ;  /* 0x0000003708357220 */ /* 0x000fc60000410000 */
[----:B------:R-:W-:Y:S01]  /*3960*/  FFMA.FTZ R56, R8, R25, R56 ;  /* 0x0000001908387223 */ /* 0x000fe20000010038 */
[----:B------:R-:W-:Y:S01]  /*3970*/  FFMA.FTZ R54, R103, R53, R54 ;  /* 0x0000003567367223 */ /* 0x000fe20000010036 */
[--C-:B------:R-:W-:Y:S02]  /*3980*/  HADD2.F32 R53, -RZ, R61.reuse.H0_H0 ;  /* 0x2000003dff357230 */ /* 0x100fe40000004100 */
[C---:B------:R-:W-:Y:S01]  /*3990*/  FFMA.FTZ R56, R0.reuse, R27, R56 ;  /* 0x0000001b00387223 */ /* 0x040fe20000010038 */
[C---:B------:R-:W-:Y:S01]  /*39a0*/  FMUL.FTZ R102, R13.reuse, R102 ;  /* 0x000000660d667220 */ /* 0x040fe20000410000 */
[----:B------:R-:W-:Y:S02]  /*39b0*/  HADD2.F32 R61, -RZ, R61.H1_H1 ;  /* 0x3000003dff3d7230 */ /* 0x000fe40000004100 */
[----:B------:R-:W-:Y:S01]  /*39c0*/  FMUL.FTZ R57, R0, R53 ;  /* 0x0000003500397220 */ /* 0x000fe20000410000 */
[----:B------:R-:W-:Y:S01]  /*39d0*/  FFMA.FTZ R56, R8, R29, R56 ;  /* 0x0000001d08387223 */ /* 0x000fe20000010038 */
[----:B------:R-:W-:-:S02]  /*39e0*/  FMUL.FTZ R101, R13, R101 ;  /* 0x000000650d657220 */ /* 0x000fc40000410000 */
[----:B------:R-:W-:Y:S01]  /*39f0*/  FFMA.FTZ R54, R102, R57, R54 ;  /* 0x0000003966367223 */ /* 0x000fe20000010036 */
        /* <DEDUP_REMOVED lines=16> */
[----:B------:R-:W-:Y:S02]  /*3b00*/  HADD2.F32 R56, -RZ, R69.H0_H0 ;  /* 0x20000045ff387230 */ /* 0x000fe40000004100 */
[C---:B------:R-:W-:Y:S01]  /*3b10*/  FFMA.FTZ R58, R0.reuse, R41, R58 ;  /* 0x00000029003a7223 */ /* 0x040fe2000001003a */
[----:B------:R-:W-:Y:S02]  /*3b20*/  FMUL.FTZ R87, R13, R87 ;  /* 0x000000570d577220 */ /* 0x000fe40000410000 */
[----:B------:R-:W-:Y:S01]  /*3b30*/  FMUL.FTZ R59, R0, R56 ;  /* 0x00000038003b7220 */ /* 0x000fe20000410000 */
[----:B------:R-:W-:-:S03]  /*3b40*/  FFMA.FTZ R58, R8, R51, R58 ;  /* 0x00000033083a7223 */ /* 0x000fc6000001003a */
[----:B------:R-:W-:Y:S01]  /*3b50*/  FFMA.FTZ R57, R87, R59, R57 ;  /* 0x0000003b57397223 */ /* 0x000fe20000010039 */
[----:B------:R-:W-:Y:S01]  /*3b60*/  FFMA.FTZ R59, R0, R52, R58 ;  /* 0x00000034003b7223 */ /* 0x000fe2000001003a */
[----:B------:R-:W-:-:S03]  /*3b70*/  HADD2.F32 R69, -RZ, R69.H1_H1 ;  /* 0x30000045ff457230 */ /* 0x000fc60000004100 */
[C---:B------:R-:W-:Y:S01]  /*3b80*/  FFMA.FTZ R59, R8.reuse, R55, R59 ;  /* 0x00000037083b7223 */ /* 0x040fe2000001003b */
[----:B------:R-:W-:Y:S01]  /*3b90*/  FMUL.FTZ R84, R13, R84 ;  /* 0x000000540d547220 */ /* 0x000fe20000410000 */
[----:B------:R-:W-:Y:S02]  /*3ba0*/  FMUL.FTZ R58, R8, R69 ;  /* 0x00000045083a7220 */ /* 0x000fe40000410000 */
[----:B------:R-:W-:Y:S02]  /*3bb0*/  FFMA.FTZ R59, R0, R53, R59 ;  /* 0x00000035003b7223 */ /* 0x000fe4000001003b */
[----:B------:R-:W-:Y:S01]  /*3bc0*/  FFMA.FTZ R58, R84, R58, R57 ;  /* 0x0000003a543a7223 */ /* 0x000fe20000010039 */
[--C-:B------:R-:W-:Y:S02]  /*3bd0*/  HADD2.F32 R57, -RZ, R73.reuse.H0_H0 ;  /* 0x20000049ff397230 */ /* 0x100fe40000004100 */
[----:B------:R-:W-:Y:S01]  /*3be0*/  FFMA.FTZ R59, R8, R61, R59 ;  /* 0x0000003d083b7223 */ /* 0x000fe2000001003b */
[----:B------:R-:W-:-:S02]  /*3bf0*/  HADD2.F32 R60, -RZ, R73.H1_H1 ;  /* 0x30000049ff3c7230 */ /* 0x000fc40000004100 */
[----:B------:R-:W-:Y:S01]  /*3c00*/  FMUL.FTZ R83, R13, R83 ;  /* 0x000000530d537220 */ /* 0x000fe20000410000 */
[C---:B------:R-:W-:Y:S01]  /*3c10*/  FFMA.FTZ R59, R0.reuse, R54, R59 ;  /* 0x00000036003b7223 */ /* 0x040fe2000001003b */
[----:B------:R-:W-:Y:S01]  /*3c20*/  FMUL.FTZ R63, R0, R57 ;  /* 0x00000039003f7220 */ /* 0x000fe20000410000 */
[----:B------:R-:W-:Y:S02]  /*3c30*/  MOV R71, R64 ;  /* 0x0000004000477202 */ /* 0x000fe40000000f00 */
[C---:B------:R-:W-:Y:S01]  /*3c40*/  FFMA.FTZ R59, R8.reuse, R65, R59 ;  /* 0x00000041083b7223 */ /* 0x040fe2000001003b */
[----:B------:R-:W-:Y:S01]  /*3c50*/  FFMA.FTZ R58, R83, R63, R58 ;  /* 0x0000003f533a7223 */ /* 0x000fe2000001003a */
[C---:B------:R-:W-:Y:S01]  /*3c60*/  FMUL.FTZ R82, R13.reuse, R82 ;  /* 0x000000520d527220 */ /* 0x040fe20000410000 */
[----:B------:R-:W-:Y:S01]  /*3c70*/  FMUL.FTZ R63, R8, R60 ;  /* 0x0000003c083f7220 */ /* 0x000fe20000410000 */
[--C-:B------:R-:W-:Y:S02]  /*3c80*/  HADD2.F32 R64, -RZ, R77.reuse.H0_H0 ;  /* 0x2000004dff407230 */ /* 0x100fe40000004100 */
[----:B------:R-:W-:Y:S01]  /*3c90*/  FFMA.FTZ R59, R0, R56, R59 ;  /* 0x00000038003b7223 */ /* 0x000fe2000001003b */
[----:B------:R-:W-:Y:S01]  /*3ca0*/  FMUL.FTZ R80, R13, R80 ;  /* 0x000000500d507220 */ /* 0x000fe20000410000 */
[----:B------:R-:W-:Y:S01]  /*3cb0*/  FFMA.FTZ R58, R82, R63, R58 ;  /* 0x0000003f523a7223 */ /* 0x000fe2000001003a */
[----:B------:R-:W-:-:S02]  /*3cc0*/  HADD2.F32 R77, -RZ, R77.H1_H1 ;  /* 0x3000004dff4d7230 */ /* 0x000fc40000004100 */
[----:B------:R-:W-:Y:S01]  /*3cd0*/  FMUL.FTZ R63, R0, R64 ;  /* 0x00000040003f7220 */ /* 0x000fe20000410000 */
[----:B------:R-:W-:Y:S01]  /*3ce0*/  FFMA.FTZ R59, R8, R69, R59 ;  /* 0x00000045083b7223 */ /* 0x000fe2000001003b */
[----:B------:R-:W-:Y:S02]  /*3cf0*/  FMUL.FTZ R79, R13, R79 ;  /* 0x0000004f0d4f7220 */ /* 0x000fe40000410000 */
[----:B------:R-:W-:Y:S01]  /*3d00*/  FFMA.FTZ R58, R80, R63, R58 ;  /* 0x0000003f503a7223 */ /* 0x000fe2000001003a */
[----:B------:R-:W-:Y:S01]  /*3d10*/  FFMA.FTZ R63, R0, R57, R59 ;  /* 0x00000039003f7223 */ /* 0x000fe2000001003b */
[----:B------:R-:W-:Y:S01]  /*3d20*/  FMUL.FTZ R59, R8, R77 ;  /* 0x0000004d083b7220 */ /* 0x000fe20000410000 */
[----:B------:R-:W-:-:S03]  /*3d30*/  MOV R67, R68 ;  /* 0x0000004400437202 */ /* 0x000fc60000000f00 */
[----:B------:R-:W-:Y:S01]  /*3d40*/  FFMA.FTZ R59, R79, R59, R58 ;  /* 0x0000003b4f3b7223 */ /* 0x000fe2000001003a */
[----:B------:R-:W-:Y:S01]  /*3d50*/  FFMA.FTZ R58, R8, R60, R63 ;  /* 0x0000003c083a7223 */ /* 0x000fe2000001003f */
[----:B------:R-:W-:-:S03]  /*3d60*/  HADD2.F32 R68, -RZ, R81.H0_H0 ;  /* 0x20000051ff447230 */ /* 0x000fc60000004100 */
[C---:B------:R-:W-:Y:S01]  /*3d70*/  FFMA.FTZ R58, R0.reuse, R64, R58 ;  /* 0x00000040003a7223 */ /* 0x040fe2000001003a */
[----:B------:R-:W-:Y:S02]  /*3d80*/  HADD2.F32 R81, -RZ, R81.H1_H1 ;  /* 0x30000051ff517230 */ /* 0x000fe40000004100 */
[C---:B------:R-:W-:Y:S01]  /*3d90*/  FMUL.FTZ R78, R13.reuse, R78 ;  /* 0x0000004e0d4e7220 */ /* 0x040fe20000410000 */
[----:B------:R-:W-:Y:S01]  /*3da0*/  FMUL.FTZ R63, R0, R68 ;  /* 0x00000044003f7220 */ /* 0x000fe20000410000 */
[----:B------:R-:W-:Y:S01]  /*3db0*/  FFMA.FTZ R58, R8, R77, R58 ;  /* 0x0000004d083a7223 */ /* 0x000fe2000001003a */
[----:B------:R-:W-:Y:S02]  /*3dc0*/  FMUL.FTZ R76, R13, R76 ;  /* 0x0000004c0d4c7220 */ /* 0x000fe40000410000 */
[----:B------:R-:W-:Y:S01]  /*3dd0*/  FFMA.FTZ R59, R78, R63, R59 ;  /* 0x0000003f4e3b7223 */ /* 0x000fe2000001003b */
[----:B------:R-:W-:Y:S01]  /*3de0*/  FFMA.FTZ R58, R0, R68, R58 ;  /* 0x00000044003a7223 */ /* 0x000fe2000001003a */
[----:B------:R-:W-:-:S03]  /*3df0*/  FMUL.FTZ R63, R8, R81 ;  /* 0x00000051083f7220 */ /* 0x000fc60000410000 */
[----:B------:R-:W-:Y:S01]  /*3e00*/  FFMA.FTZ R58, R8, R81, R58 ;  /* 0x00000051083a7223 */ /* 0x000fe2000001003a */
[----:B------:R-:W-:Y:S01]  /*3e10*/  FFMA.FTZ R59, R76, R63, R59 ;  /* 0x0000003f4c3b7223 */ /* 0x000fe2000001003b */
[----:B------:R-:W-:Y:S01]  /*3e20*/  STL [R1], R125 ;  /* 0x0000007d01007387 */ /* 0x000fe20000100800 */
[----:B------:R-:W-:-:S03]  /*3e30*/  FFMA.FTZ R48, R74, R6, R48 ;  /* 0x000000064a307223 */ /* 0x000fc60000010030 */
[----:B------:R0:W-:Y:S01]  /*3e40*/  STS.64 [R62+0x1680], R58 ;  /* 0x0016803a3e007388 */ /* 0x0001e20000000a00 */
[----:B------:R-:W-:-:S03]  /*3e50*/  FFMA.FTZ R44, R70, R14, R44 ;  /* 0x0000000e462c7223 */ /* 0x000fc6000001002c */
[----:B------:R-:W2:Y:S04]  /*3e60*/  LDL R74, [R1+0x6c] ;  /* 0x00006c00014a7983 */ /* 0x000ea80000100800 */
[----:B------:R-:W3:Y:S01]  /*3e70*/  LDL R73, [R1+0x10] ;  /* 0x0000100001497983 */ /* 0x000ee20000100800 */
[----:B0-----:R-:W-:-:S03]  /*3e80*/  MOV R59, R71 ;  /* 0x00000047003b7202 */ /* 0x001fc60000000f00 */
[----:B------:R-:W4:Y:S01]  /*3e90*/  LDL R62, [R1+0x18] ;  /* 0x00001800013e7983 */ /* 0x000f220000100800 */
[----:B------:R-:W-:-:S03]  /*3ea0*/  MOV R71, R67 ;  /* 0x0000004300477202 */ /* 0x000fc60000000f00 */
[----:B------:R-:W5:Y:S01]  /*3eb0*/  LDL R67, [R1+0x14] ;  /* 0x0000140001437983 */ /* 0x000f620000100800 */
[----:B------:R-:W-:-:S03]  /*3ec0*/  FFMA.FTZ R58, R72, R98, R46 ;  /* 0x00000062483a7223 */ /* 0x000fc6000001002e */
[----:B------:R-:W3:Y:S01]  /*3ed0*/  LDL R72, [R1+0x4] ;  /* 0x0000040001487983 */ /* 0x000ee20000100800 */
[----:B------:R-:W-:-:S03]  /*3ee0*/  FFMA.FTZ R46, R66, R15, R42 ;  /* 0x0000000f422e7223 */ /* 0x000fc6000001002a */
[----:B------:R-:W3:Y:S04]  /*3ef0*/  LDL R70, [R1+0x64] ;  /* 0x0000640001467983 */ /* 0x000ee80000100800 */
[----:B------:R-:W3:Y:S04]  /*3f00*/  LDL R66, [R1+0x5c] ;  /* 0x00005c0001427983 */ /* 0x000ee80000100800 */
[----:B------:R-:W3:Y:S01]  /*3f10*/  LDL R63, [R1+0x68] ;  /* 0x00006800013f7983 */ /* 0x000ee20000100800 */
[----:B------:R-:W-:-:S03]  /*3f20*/  FFMA.FTZ R48, R71, R99, R48 ;  /* 0x0000006347307223 */ /* 0x000fc60000010030 */
[----:B------:R-:W3:Y:S04]  /*3f30*/  LDL R75, [R1+0x60] ;  /* 0x00006000014b7983 */ /* 0x000ee80000100800 */
[----:B------:R-:W3:Y:S01]  /*3f40*/  LDL R71, [R1+0x58] ;  /* 0x0000580001477983 */ /* 0x000ee20000100800 */
[----:B------:R-:W-:Y:S01]  /*3f50*/  FADD.FTZ R49, R6, R49 ;  /* 0x0000003106317221 */ /* 0x000fe20000010000 */
[----:B------:R-:W-:Y:S01]  /*3f60*/  FADD.FTZ R47, R98, R47 ;  /* 0x0000002f622f7221 */ /* 0x000fe20000010000 */
[----:B------:R-:W-:Y:S01]  /*3f70*/  FADD.FTZ R45, R14, R45 ;  /* 0x0000002d0e2d7221 */ /* 0x000fe20000010000 */
[----:B------:R-:W-:Y:S01]  /*3f80*/  FADD.FTZ R43, R15, R43 ;  /* 0x0000002b0f2b7221 */ /* 0x000fe20000010000 */
[----:B------:R-:W-:Y:S01]  /*3f90*/  UIADD3.X UR11, URZ, UR5, URZ, UP0, !UPT ;  /* 0x000000053f0b7290 */ /* 0x000fe200087fe43f */
[----:B------:R-:W-:-:S02]  /*3fa0*/  ISETP.GT.U32.AND P2, PT, R114, 0x3f, PT ;  /* 0x0000003f7200780c */ /* 0x000fc40003f44070 */
[----:B------:R-:W-:Y:S01]  /*3fb0*/  LOP3.LUT P1, RZ, R114, 0xffffffc1, RZ, 0xc0, !PT ;  /* 0xffffffc172ff7812 */ /* 0x000fe2000782c0ff */
[----:B------:R-:W-:Y:S01]  /*3fc0*/  BAR.SYNC.DEFER_BLOCKING 0x0 ;  /* 0x0000000000007b1d */ /* 0x000fe20000010000 */
[----:B--2---:R-:W-:-:S05]  /*3fd0*/  FFMA.FTZ R48, R74, R96, R48 ;  /* 0x000000604a307223 */ /* 0x004fca0000010030 */
[----:B------:R-:W2:Y:S01]  /*3fe0*/  LDL R74, [R1+0x50] ;  /* 0x00005000014a7983 */ /* 0x000ea20000100800 */
[----:B----4-:R-:W-:Y:S01]  /*3ff0*/  FFMA.FTZ R42, R62, R18, R44 ;  /* 0x000000123e2a7223 */ /* 0x010fe2000001002c */
[----:B-----5:R-:W-:Y:S02]  /*4000*/  FFMA.FTZ R46, R67, R19, R46 ;  /* 0x00000013432e7223 */ /* 0x020fe4000001002e */
[----:B------:R-:W4:Y:S01]  /*4010*/  LDL R67, [R1+0x54] ;  /* 0x0000540001437983 */ /* 0x000f220000100800 */
[----:B---3--:R-:W-:Y:S01]  /*4020*/  FFMA.FTZ R42, R73, R21, R42 ;  /* 0x00000015492a7223 */ /* 0x008fe2000001002a */
[----:B------:R-:W-:Y:S02]  /*4030*/  FFMA.FTZ R46, R72, R23, R46 ;  /* 0x00000017482e7223 */ /* 0x000fe4000001002e */
[----:B------:R-:W3:Y:S01]  /*4040*/  LDL R72, [R1+0x4c] ;  /* 0x00004c0001487983 */ /* 0x000ee20000100800 */
[----:B------:R-:W-:-:S03]  /*4050*/  FFMA.FTZ R48, R70, R94, R48 ;  /* 0x0000005e46307223 */ /* 0x000fc60000010030 */
[----:B------:R-:W5:Y:S01]  /*4060*/  LDL R70, [R1+0x48] ;  /* 0x0000480001467983 */ /* 0x000f620000100800 */
[----:B------:R-:W-:Y:S01]  /*4070*/  FFMA.FTZ R42, R125, R24, R42 ;  /* 0x000000187d2a7223 */ /* 0x000fe2000001002a */
[----:B------:R-:W-:Y:S02]  /*4080*/  FFMA.FTZ R48, R66, R91, R48 ;  /* 0x0000005b42307223 */ /* 0x000fe40000010030 */
[----:B------:R-:W5:Y:S04]  /*4090*/  LDL.LU R125, [R1+0x164] ;  /* 0x00016400017d7983 */ /* 0x000f680000300800 */
[----:B------:R-:W5:Y:S01]  /*40a0*/  LDL R66, [R1+0x40] ;  /* 0x0000400001427983 */ /* 0x000f620000100800 */
[----:B------:R-:W-:-:S03]  /*40b0*/  FFMA.FTZ R58, R59, R97, R58 ;  /* 0x000000613b3a7223 */ /* 0x000fc6000001003a */
[----:B------:R-:W5:Y:S01]  /*40c0*/  LDL R73, [R1+0x44] ;  /* 0x0000440001497983 */ /* 0x000f620000100800 */
[----:B------:R-:W-:-:S04]  /*40d0*/  FFMA.FTZ R44, R63, R95, R58 ;  /* 0x0000005f3f2c7223 */ /* 0x000fc8000001003a */
[----:B------:R-:W-:Y:S02]  /*40e0*/  FFMA.FTZ R44, R75, R92, R44 ;  /* 0x0000005c4b2c7223 */ /* 0x000fe4000001002c */
[----:B------:R-:W5:Y:S02]  /*40f0*/  LDL R75, [R1+0x3c] ;  /* 0x00003c00014b7983 */ /* 0x000f640000100800 */
[----:B------:R-:W-:Y:S02]  /*4100*/  FFMA.FTZ R44, R71, R90, R44 ;  /* 0x0000005a472c7223 */ /* 0x000fe4000001002c */
[----:B------:R-:W5:Y:S02]  /*4110*/  LDL R71, [R1+0x38] ;  /* 0x0000380001477983 */ /* 0x000f640000100800 */
[----:B--2---:R-:W-:Y:S02]  /*4120*/  FFMA.FTZ R44, R74, R88, R44 ;  /* 0x000000584a2c7223 */ /* 0x004fe4000001002c */
[----:B------:R-:W2:Y:S01]  /*4130*/  LDL R74, [R1+0x30] ;  /* 0x00003000014a7983 */ /* 0x000ea20000100800 */
[----:B----4-:R-:W-:-:S03]  /*4140*/  FFMA.FTZ R48, R67, R89, R48 ;  /* 0x0000005943307223 */ /* 0x010fc60000010030 */
[----:B------:R-:W4:Y:S01]  /*4150*/  LDL R67, [R1+0x34] ;  /* 0x0000340001437983 */ /* 0x000f220000100800 */
[----:B---3--:R-:W-:-:S03]  /*4160*/  FFMA.FTZ R48, R72, R85, R48 ;  /* 0x0000005548307223 */ /* 0x008fc60000010030 */
[----:B------:R-:W3:Y:S01]  /*4170*/  LDL R72, [R1+0x20] ;  /* 0x0000200001487983 */ /* 0x000ee20000100800 */
[----:B-----5:R-:W-:-:S03]  /*4180*/  FFMA.FTZ R44, R70, R86, R44 ;  /* 0x00000056462c7223 */ /* 0x020fc6000001002c */
[----:B------:R-:W5:Y:S01]  /*4190*/  LDL R70, [R1+0xc] ;  /* 0x00000c0001467983 */ /* 0x000f620000100800 */
[----:B------:R-:W-:-:S03]  /*41a0*/  FFMA.FTZ R44, R66, R4, R44 ;  /* 0x00000004422c7223 */ /* 0x000fc6000001002c */
[----:B------:R-:W5:Y:S01]  /*41b0*/  LDL R66, [R1+0x8] ;  /* 0x0000080001427983 */ /* 0x000f620000100800 */
[----:B------:R-:W-:Y:S01]  /*41c0*/  FADD.FTZ R49, R49, R99 ;  /* 0x0000006331317221 */ /* 0x000fe20000010000 */
        /* <DEDUP_REMOVED lines=11> */
[----:B------:R-:W-:Y:S01]  /*4280*/  FFMA.FTZ R46, R124, R25, R46 ;  /* 0x000000197c2e7223 */ /* 0x000fe2000001002e */
[----:B------:R-:W-:Y:S01]  /*4290*/  FADD.FTZ R49, R49, R91 ;  /* 0x0000005b31317221 */ /* 0x000fe20000010000 */
[----:B------:R-:W-:Y:S01]  /*42a0*/  FADD.FTZ R47, R47, R90 ;  /* 0x0000005a2f2f7221 */ /* 0x000fe20000010000 */
[----:B------:R-:W-:Y:S01]  /*42b0*/  FADD.FTZ R45, R45, R27 ;  /* 0x0000001b2d2d7221 */ /* 0x000fe20000010000 */
[----:B------:R-:W-:Y:S01]  /*42c0*/  FADD.FTZ R43, R43, R29 ;  /* 0x0000001d2b2b7221 */ /* 0x000fe20000010000 */
[----:B------:R-:W-:Y:S01]  /*42d0*/  FFMA.FTZ R42, R122, R27, R42 ;  /* 0x0000001b7a2a7223 */ /* 0x000fe2000001002a */
        /* <DEDUP_REMOVED lines=28> */
[----:B------:R-:W-:Y:S01]  /*44a0*/  UISETP.GE.U32.AND UP0, UPT, UR10, UR16, UPT ;  /* 0x000000100a00728c */ /* 0x000fe2000bf06070 */
[----:B------:R-:W-:Y:S01]  /*44b0*/  FADD.FTZ R49, R49, R11 ;  /* 0x0000000b31317221 */ /* 0x000fe20000010000 */
[----:B------:R-:W-:Y:S01]  /*44c0*/  FADD.FTZ R47, R47, R12 ;  /* 0x0000000c2f2f7221 */ /* 0x000fe20000010000 */
[----:B------:R-:W-:Y:S01]  /*44d0*/  FADD.FTZ R45, R45, R52 ;  /* 0x000000342d2d7221 */ /* 0x000fe20000010000 */
[----:B------:R-:W-:Y:S01]  /*44e0*/  FADD.FTZ R43, R43, R55 ;  /* 0x000000372b2b7221 */ /* 0x000fe20000010000 */
[----:B------:R-:W-:Y:S01]  /*44f0*/  FFMA.FTZ R42, R104, R52, R42 ;  /* 0x00000034682a7223 */ /* 0x000fe2000001002a */
[----:B------:R-:W-:Y:S01]  /*4500*/  FFMA.FTZ R46, R103, R55, R46 ;  /* 0x00000037672e7223 */ /* 0x000fe2000001002e */
[----:B------:R-:W-:Y:S01]  /*4510*/  UISETP.GE.AND.EX UP0, UPT, UR11, UR17, UPT, UP0 ;  /* 0x000000110b00728c */ /* 0x000fe2000bf06300 */
        /* <DEDUP_REMOVED lines=12> */
[----:B------:R-:W-:Y:S01]  /*45e0*/  PLOP3.LUT P0, PT, PT, PT, UP0, 0x80, 0x0 ;  /* 0x000000000000781c */ /* 0x000fe20003f0f008 */
        /* <DEDUP_REMOVED lines=20> */
[----:B--2---:R-:W-:Y:S01]  /*4730*/  FFMA.FTZ R44, R74, R12, R44 ;  /* 0x0000000c4a2c7223 */ /* 0x004fe2000001002c */
[----:B----4-:R-:W-:-:S04]  /*4740*/  FFMA.FTZ R48, R67, R11, R48 ;  /* 0x0000000b43307223 */ /* 0x010fc80000010030 */
[----:B---3--:R-:W-:Y:S01]  /*4750*/  FFMA.FTZ R48, R72, R16, R48 ;  /* 0x0000001048307223 */ /* 0x008fe20000010030 */
[----:B-----5:R-:W-:-:S04]  /*4760*/  FFMA.FTZ R44, R70, R17, R44 ;  /* 0x00000011462c7223 */ /* 0x020fc8000001002c */
[----:B------:R-:W-:Y:S01]  /*4770*/  FFMA.FTZ R44, R125, R22, R44 ;  /* 0x000000167d2c7223 */ /* 0x000fe2000001002c */
[----:B------:R-:W-:-:S03]  /*4780*/  FFMA.FTZ R48, R66, R20, R48 ;  /* 0x0000001442307223 */ /* 0x000fc60000010030 */
[----:B------:R-:W-:Y:S01]  /*4790*/  FFMA.FTZ R44, R121, R28, R44 ;  /* 0x0000001c792c7223 */ /* 0x000fe2000001002c */
[----:B------:R-:W-:-:S03]  /*47a0*/  FFMA.FTZ R48, R123, R26, R48 ;  /* 0x0000001a7b307223 */ /* 0x000fc60000010030 */
[----:B------:R-:W-:Y:S01]  /*47b0*/  FFMA.FTZ R44, R117, R32, R44 ;  /* 0x00000020752c7223 */ /* 0x000fe2000001002c */
[----:B------:R-:W-:Y:S01]  /*47c0*/  FFMA.FTZ R42, R119, R30, R48 ;  /* 0x0000001e772a7223 */ /* 0x000fe20000010030 */
[----:B------:R-:W-:Y:S02]  /*47d0*/  FFMA.FTZ R48, R82, R60, R59 ;  /* 0x0000003c52307223 */ /* 0x000fe4000001003b */
[----:B------:R-:W-:Y:S01]  /*47e0*/  FFMA.FTZ R44, R113, R36, R44 ;  /* 0x00000024712c7223 */ /* 0x000fe2000001002c */
[----:B------:R-:W-:Y:S01]  /*47f0*/  FFMA.FTZ R42, R115, R34, R42 ;  /* 0x00000022732a7223 */ /* 0x000fe2000001002a */
[----:B------:R-:W-:Y:S02]  /*4800*/  FFMA.FTZ R59, R79, R77, R48 ;  /* 0x0000004d4f3b7223 */ /* 0x000fe40000010030 */
[----:B------:R-:W-:Y:S01]  /*4810*/  FFMA.FTZ R46, R109, R40, R44 ;  /* 0x000000286d2e7223 */ /* 0x000fe2000001002c */
[----:B------:R-:W-:Y:S01]  /*4820*/  FFMA.FTZ R44, R78, R68, R58 ;  /* 0x000000444e2c7223 */ /* 0x000fe2000001003a */
[----:B------:R-:W-:Y:S01]  /*4830*/  FFMA.FTZ R48, R111, R38, R42 ;  /* 0x000000266f307223 */ /* 0x000fe2000001002a */
[----:B------:R-:W-:Y:S01]  /*4840*/  FFMA.FTZ R42, R76, R81, R59 ;  /* 0x000000514c2a7223 */ /* 0x000fe2000001003b */
[----:B------:R-:W-:Y:S06]  /*4850*/  @!P0 BRA `(.L_x_1610) ;  /* 0x0000000000d08947 */ /* 0x000fec0003800000 */
[----:B------:R-:W2:Y:S04]  /*4860*/  LDL R67, [R1+0x158] ;  /* 0x0001580001437983 */ /* 0x000ea80000100800 */
[----:B------:R-:W3:Y:S04]  /*4870*/  LDL R63, [R1+0x154] ;  /* 0x00015400013f7983 */ /* 0x000ee80000100800 */
[----:B------:R-:W4:Y:S04]  /*4880*/  LDL R59, [R1+0x160] ;  /* 0x00016000013b7983 */ /* 0x000f280000100800 */
[----:B------:R-:W5:Y:S01]  /*4890*/  LDL R73, [R1+0x15c] ;  /* 0x00015c0001497983 */ /* 0x000f620000100800 */
[----:B------:R-:W0:Y:S03]  /*48a0*/  S2R R72, SR_TID.X ;  /* 0x0000000000487919 */ /* 0x000e260000002100 */
[----:B------:R-:W5:Y:S04]  /*48b0*/  LDL.64 R74, [R1+0x108] ;  /* 0x00010800014a7983 */ /* 0x000f680000100a00 */
[----:B------:R-:W5:Y:S01]  /*48c0*/  LDL R71, [R1+0x150] ;  /* 0x0001500001477983 */ /* 0x000f620000100800 */
[----:B0-----:R-:W-:-:S02]  /*48d0*/  SHF.L.U32 R70, R72, 0x1, RZ ;  /* 0x0000000148467819 */ /* 0x001fc400000006ff */
[----:B------:R-:W-:Y:S02]  /*48e0*/  LEA R66, R72, UR9, 0x5 ;  /* 0x0000000948427c11 */ /* 0x000fe4000f8e28ff */
[----:B------:R-:W-:-:S04]  /*48f0*/  LOP3.LUT R70, R70, 0x18, RZ, 0xc0, !PT ;  /* 0x0000001846467812 */ /* 0x000fc800078ec0ff */
[----:B------:R-:W-:Y:S02]  /*4900*/  IADD3 R58, R66, R70, RZ ;  /* 0x00000046423a7210 */ /* 0x000fe40007ffe0ff */
[----:B------:R-:W5:Y:S01]  /*4910*/  LDL R70, [R1+0x14c] ;  /* 0x00014c0001467983 */ /* 0x000f620000100800 */
[----:B------:R-:W0:Y:S01]  /*4920*/  S2R R66, SR_TID.X ;  /* 0x0000000000427919 */ /* 0x000e220000002100 */
[----:B------:R-:W-:-:S04]  /*4930*/  SHF.R.S32.HI R62, RZ, 0x1f, R72 ;  /* 0x0000001fff3e7819 */ /* 0x000fc80000011448 */
[----:B------:R-:W-:-:S04]  /*4940*/  LEA.HI R62, R62, R72, RZ, 0x2 ;  /* 0x000000483e3e7211 */ /* 0x000fc800078f10ff */
[----:B------:R-:W-:Y:S01]  /*4950*/  SHF.R.S32.HI R62, RZ, 0x2, R62 ;  /* 0x00000002ff3e7819 */ /* 0x000fe2000001143e */
[----:B------:R2:W-:Y:S03]  /*4960*/  STS.64 [R58], R48 ;  /* 0x000000303a007388 */ /* 0x0005e60000000a00 */
[----:B------:R-:W-:Y:S02]  /*4970*/  LEA R62, R62, UR9, 0x5 ;  /* 0x000000093e3e7c11 */ /* 0x000fe4000f8e28ff */
[----:B0-----:R-:W-:-:S04]  /*4980*/  SHF.L.U32 R72, R66, 0x1, RZ ;  /* 0x0000000142487819 */ /* 0x001fc800000006ff */
[----:B------:R-:W-:Y:S02]  /*4990*/  LOP3.LUT R72, R72, 0x18, RZ, 0xc, !PT ;  /* 0x0000001848487812 */ /* 0x000fe400078e0cff */
[-C--:B--2---:R-:W-:Y:S02]  /*49a0*/  LEA R58, R67, R62.reuse, 0x3 ;  /* 0x0000003e433a7211 */ /* 0x084fe400078e18ff */
[----:B---3--:R-:W-:Y:S02]  /*49b0*/  LEA R62, R63, R62, 0x3 ;  /* 0x0000003e3f3e7211 */ /* 0x008fe400078e18ff */
[----:B------:R-:W-:Y:S02]  /*49c0*/  LEA R63, R66, UR9, 0x5 ;  /* 0x00000009423f7c11 */ /* 0x000fe4000f8e28ff */
[----:B------:R-:W2:Y:S02]  /*49d0*/  LDL.64 R66, [R1+0x100] ;  /* 0x0001000001427983 */ /* 0x000ea40000100a00 */
[----:B------:R-:W-:-:S02]  /*49e0*/  IADD3 R63, R63, R72, RZ ;  /* 0x000000483f3f7210 */ /* 0x000fc40007ffe0ff */
[----:B----4-:R-:W-:Y:S04]  /*49f0*/  STS.64 [R59], R46 ;  /* 0x0000002e3b007388 */ /* 0x010fe80000000a00 */
[----:B-----5:R0:W-:Y:S04]  /*4a00*/  STS.64 [R73], R44 ;  /* 0x0000002c49007388 */ /* 0x0201e80000000a00 */
[----:B------:R-:W-:Y:S01]  /*4a10*/  STS.64 [R63], R42 ;  /* 0x0000002a3f007388 */ /* 0x000fe20000000a00 */
[----:B------:R-:W-:Y:S06]  /*4a20*/  BAR.SYNC.DEFER_BLOCKING 0x0 ;  /* 0x0000000000007b1d */ /* 0x000fec0000010000 */
[----:B------:R-:W0:Y:S01]  /*4a30*/  S2R R72, SR_TID.X ;  /* 0x0000000000487919 */ /* 0x000e220000002100 */
[----:B------:R-:W1:Y:S04]  /*4a40*/  LDS.64 R58, [R58] ;  /* 0x000000003a3a7984 */ /* 0x000e680000000a00 */
[----:B------:R-:W3:Y:S01]  /*4a50*/  LDS.64 R62, [R62+0x1e00] ;  /* 0x001e00003e3e7984 */ /* 0x000ee20000000a00 */
[----:B0-----:R-:W-:-:S02]  /*4a60*/  IADD3 R73, R72, 0x1e0, RZ ;  /* 0x000001e048497810 */ /* 0x001fc40007ffe0ff */
[----:B------:R-:W-:-:S04]  /*4a70*/  IADD3 R72, R72, 0x1e0, RZ ;  /* 0x000001e048487810 */ /* 0x000fc80007ffe0ff */
[----:B------:R-:W-:-:S04]  /*4a80*/  SHF.R.S32.HI R72, RZ, 0x1f, R72 ;  /* 0x0000001fff487819 */ /* 0x000fc80000011448 */
[----:B------:R-:W-:-:S04]  /*4a90*/  LEA.HI R72, R72, R73, RZ, 0x2 ;  /* 0x0000004948487211 */ /* 0x000fc800078f10ff */
[----:B------:R-:W-:Y:S01]  /*4aa0*/  SHF.R.S32.HI R72, RZ, 0x2, R72 ;  /* 0x00000002ff487819 */ /* 0x000fe20000011448 */
[----:B-1----:R-:W-:Y:S01]  /*4ab0*/  FADD.FTZ R59, RZ, R59 ;  /* 0x0000003bff3b7221 */ /* 0x002fe20000010000 */
[----:B------:R-:W-:-:S03]  /*4ac0*/  FADD.FTZ R58, RZ, R58 ;  /* 0x0000003aff3a7221 */ /* 0x000fc60000010000 */
[----:B---3--:R-:W-:Y:S01]  /*4ad0*/  FADD.FTZ R63, R59, R63 ;  /* 0x0000003f3b3f7221 */ /* 0x008fe20000010000 */
[----:B------:R-:W-:-:S05]  /*4ae0*/  FADD.FTZ R62, R58, R62 ;  /* 0x0000003e3a3e7221 */ /* 0x000fca0000010000 */
[----:B------:R0:W-:Y:S02]  /*4af0*/  STG.E.64 desc[UR14][R74.64+0x10000], R62 ;  /* 0x0100003e4a007986 */ /* 0x0001e4000c101b0e */
[----:B0-----:R-:W-:-:S04]  /*4b00*/  LEA R62, R72, UR9, 0x5 ;  /* 0x00000009483e7c11 */ /* 0x001fc8000f8e28ff */
[-C--:B------:R-:W-:Y:S02]  /*4b10*/  LEA R58, R71, R62.reuse, 0x3 ;  /* 0x0000003e473a7211 */ /* 0x080fe400078e18ff */
[----:B------:R-:W-:-:S04]  /*4b20*/  LEA R62, R70, R62, 0x3 ;  /* 0x0000003e463e7211 */ /* 0x000fc800078e18ff */
[----:B------:R-:W0:Y:S04]  /*4b30*/  LDS.64 R58, [R58] ;  /* 0x000000003a3a7984 */ /* 0x000e280000000a00 */
[----:B------:R-:W1:Y:S01]  /*4b40*/  LDS.64 R62, [R62+0x1e00] ;  /* 0x001e00003e3e7984 */ /* 0x000e620000000a00 */
[----:B0-----:R-:W-:Y:S01]  /*4b50*/  FADD.FTZ R59, RZ, R59 ;  /* 0x0000003bff3b7221 */ /* 0x001fe20000010000 */
[----:B------:R-:W-:-:S03]  /*4b60*/  FADD.FTZ R58, RZ, R58 ;  /* 0x0000003aff3a7221 */ /* 0x000fc60000010000 */
[----:B-1----:R-:W-:Y:S01]  /*4b70*/  FADD.FTZ R63, R59, R63 ;  /* 0x0000003f3b3f7221 */ /* 0x002fe20000010000 */
[----:B------:R-:W-:-:S05]  /*4b80*/  FADD.FTZ R62, R58, R62 ;  /* 0x0000003e3a3e7221 */ /* 0x000fca0000010000 */
[----:B--2---:R0:W-:Y:S02]  /*4b90*/  STG.E.64 desc[UR14][R66.64+0x10000], R62 ;  /* 0x0100003e42007986 */ /* 0x0041e4000c101b0e */
.L_x_1610:
[----:B------:R-:W-:Y:S01]  /*4ba0*/  BSSY B0, `(.L_x_1611) ;  /* 0x000003f000007945 */ /* 0x000fe20003800000 */
[----:B0-----:R-:W-:-:S03]  /*4bb0*/  CS2R R62, SRZ ;  /* 0x00000000003e7805 */ /* 0x001fc6000001ff00 */
[----:B------:R-:W-:Y:S05]  /*4bc0*/  @P2 BRA `(.L_x_1612) ;  /* 0x0000000000f02947 */ /* 0x000fea0003800000 */
[----:B------:R-:W2:Y:S04]  /*4bd0*/  LDL R66, [R1+0x144] ;  /* 0x0001440001427983 */ /* 0x000ea80000100800 */
[----:B------:R-:W3:Y:S04]  /*4be0*/  LDL R58, [R1+0x148] ;  /* 0x00014800013a7983 */ /* 0x000ee80000100800 */
[----:B------:R-:W4:Y:S04]  /*4bf0*/  LDL R72, [R1+0x140] ;  /* 0x0001400001487983 */ /* 0x000f280000100800 */
[----:B------:R-:W5:Y:S04]  /*4c00*/  LDL R71, [R1+0x13c] ;  /* 0x00013c0001477983 */ /* 0x000f680000100800 */
[----:B------:R-:W5:Y:S04]  /*4c10*/  LDL R70, [R1+0x138] ;  /* 0x0001380001467983 */ /* 0x000f680000100800 */
[----:B------:R-:W5:Y:S04]  /*4c20*/  LDL R67, [R1+0x134] ;  /* 0x0001340001437983 */ /* 0x000f680000100800 */
[----:B------:R-:W5:Y:S04]  /*4c30*/  LDL R75, [R1+0x12c] ;  /* 0x00012c00014b7983 */ /* 0x000f680000100800 */
[----:B------:R-:W5:Y:S04]  /*4c40*/  LDL R74, [R1+0x128] ;  /* 0x00012800014a7983 */ /* 0x000f680000100800 */
[----:B------:R-:W5:Y:S04]  /*4c50*/  LDL R73, [R1+0x124] ;  /* 0x0001240001497983 */ /* 0x000f680000100800 */
[----:B--2---:R0:W-:Y:S04]  /*4c60*/  LDS.64 R62, [R66] ;  /* 0x00000000423e7984 */ /* 0x0041e80000000a00 */
[----:B---3--:R-:W1:Y:S04]  /*4c70*/  LDS.64 R58, [R58] ;  /* 0x000000003a3a7984 */ /* 0x008e680000000a00 */
[----:B0-----:R-:W2:Y:S01]  /*4c80*/  LDL R66, [R1+0x130] ;  /* 0x0001300001427983 */ /* 0x001ea20000100800 */
[----:B-1----:R-:W-:Y:S01]  /*4c90*/  FADD.FTZ R58, RZ, R58 ;  /* 0x0000003aff3a7221 */ /* 0x002fe20000010000 */
[----:B------:R-:W-:-:S03]  /*4ca0*/  FADD.FTZ R59, RZ, R59 ;  /* 0x0000003bff3b7221 */ /* 0x000fc60000010000 */
[----:B------:R-:W-:Y:S01]  /*4cb0*/  FADD.FTZ R62, R58, R62 ;  /* 0x0000003e3a3e7221 */ /* 0x000fe20000010000 */
[----:B------:R-:W-:Y:S02]  /*4cc0*/  FADD.FTZ R63, R59, R63 ;  /* 0x0000003f3b3f7221 */ /* 0x000fe40000010000 */
[----:B----4-:R0:W1:Y:S04]  /*4cd0*/  LDS.64 R58, [R72] ;  /* 0x00000000483a7984 */ /* 0x0100680000000a00 */
[----:B0-----:R-:W3:Y:S01]  /*4ce0*/  LDL R72, [R1+0x120] ;  /* 0x0001200001487983 */ /* 0x001ee20000100800 */
[----:B-1----:R-:W-:Y:S01]  /*4cf0*/  FADD.FTZ R62, R62, R58 ;  /* 0x0000003a3e3e7221 */ /* 0x002fe20000010000 */
[----:B------:R-:W-:Y:S02]  /*4d00*/  FADD.FTZ R63, R63, R59 ;  /* 0x0000003b3f3f7221 */ /* 0x000fe40000010000 */
[----:B-----5:R0:W1:Y:S04]  /*4d10*/  LDS.64 R58, [R71] ;  /* 0x00000000473a7984 */ /* 0x0200680000000a00 */
[----:B0-----:R-:W4:Y:S01]  /*4d20*/  LDL R71, [R1+0x11c] ;  /* 0x00011c0001477983 */ /* 0x001f220000100800 */
[----:B-1----:R-:W-:Y:S01]  /*4d30*/  FADD.FTZ R62, R62, R58 ;  /* 0x0000003a3e3e7221 */ /* 0x002fe20000010000 */
[----:B------:R-:W-:-:S02]  /*4d40*/  FADD.FTZ R63, R63, R59 ;  /* 0x0000003b3f3f7221 */ /* 0x000fc40000010000 */
[----:B------:R0:W1:Y:S04]  /*4d50*/  LDS.64 R58, [R70] ;  /* 0x00000000463a7984 */ /* 0x0000680000000a00 */
[----:B0-----:R-:W5:Y:S01]  /*4d60*/  LDL R70, [R1+0x118] ;  /* 0x0001180001467983 */ /* 0x001f620000100800 */
[----:B-1----:R-:W-:Y:S01]  /*4d70*/  FADD.FTZ R62, R62, R58 ;  /* 0x0000003a3e3e7221 */ /* 0x002fe20000010000 */
[----:B------:R-:W-:Y:S02]  /*4d80*/  FADD.FTZ R63, R63, R59 ;  /* 0x0000003b3f3f7221 */ /* 0x000fe40000010000 */
[----:B------:R0:W1:Y:S04]  /*4d90*/  LDS.64 R58, [R67] ;  /* 0x00000000433a7984 */ /* 0x0000680000000a00 */
[----:B0-----:R-:W5:Y:S01]  /*4da0*/  LDL R67, [R1+0x114] ;  /* 0x0001140001437983 */ /* 0x001f620000100800 */
[----:B-1----:R-:W-:Y:S01]  /*4db0*/  FADD.FTZ R62, R62, R58 ;  /* 0x0000003a3e3e7221 */ /* 0x002fe20000010000 */
[----:B------:R-:W-:-:S02]  /*4dc0*/  FADD.FTZ R63, R63, R59 ;  /* 0x0000003b3f3f7221 */ /* 0x000fc40000010000 */
[----:B--2---:R0:W1:Y:S04]  /*4dd0*/  LDS.64 R58, [R66] ;  /* 0x00000000423a7984 */ /* 0x0040680000000a00 */
[----:B0-----:R-:W2:Y:S01]  /*4de0*/  LDL R66, [R1+0x110] ;  /* 0x0001100001427983 */ /* 0x001ea20000100800 */
        /* <DEDUP_REMOVED lines=11> */
[----:B---3--:R-:W0:Y:S02]  /*4ea0*/  LDS.64 R58, [R72] ;  /* 0x00000000483a7984 */ /* 0x008e240000000a00 */
[----:B0-----:R-:W-:Y:S01]  /*4eb0*/  FADD.FTZ R62, R62, R58 ;  /* 0x0000003a3e3e7221 */ /* 0x001fe20000010000 */
[----:B------:R-:W-:-:S02]  /*4ec0*/  FADD.FTZ R63, R63, R59 ;  /* 0x0000003b3f3f7221 */ /* 0x000fc40000010000 */
[----:B----4-:R-:W0:Y:S02]  /*4ed0*/  LDS.64 R58, [R71] ;  /* 0x00000000473a7984 */ /* 0x010e240000000a00 */
[----:B0-----:R-:W-:Y:S01]  /*4ee0*/  FADD.FTZ R62, R62, R58 ;  /* 0x0000003a3e3e7221 */ /* 0x001fe20000010000 */
[----:B------:R-:W-:Y:S02]  /*4ef0*/  FADD.FTZ R63, R63, R59 ;  /* 0x0000003b3f3f7221 */ /* 0x000fe40000010000 */
[----:B-----5:R-:W0:Y:S02]  /*4f00*/  LDS.64 R58, [R70] ;  /* 0x00000000463a7984 */ /* 0x020e240000000a00 */
[----:B0-----:R-:W-:Y:S01]  /*4f10*/  FADD.FTZ R62, R62, R58 ;  /* 0x0000003a3e3e7221 */ /* 0x001fe20000010000 */
[----:B------:R-:W-:Y:S02]  /*4f20*/  FADD.FTZ R63, R63, R59 ;  /* 0x0000003b3f3f7221 */ /* 0x000fe40000010000 */
[----:B------:R-:W0:Y:S02]  /*4f30*/  LDS.64 R58, [R67] ;  /* 0x00000000433a7984 */ /* 0x000e240000000a00 */
[----:B0-----:R-:W-:Y:S01]  /*4f40*/  FADD.FTZ R62, R62, R58 ;  /* 0x0000003a3e3e7221 */ /* 0x001fe20000010000 */
[----:B------:R-:W-:-:S02]  /*4f50*/  FADD.FTZ R63, R63, R59 ;  /* 0x0000003b3f3f7221 */ /* 0x000fc40000010000 */
[----:B--2---:R-:W0:Y:S02]  /*4f60*/  LDS.64 R58, [R66] ;  /* 0x00000000423a7984 */ /* 0x004e240000000a00 */
[----:B0-----:R-:W-:Y:S01]  /*4f70*/  FADD.FTZ R62, R62, R58 ;  /* 0x0000003a3e3e7221 */ /* 0x001fe20000010000 */
[----:B------:R-:W-:-:S07]  /*4f80*/  FADD.FTZ R63, R63, R59 ;  /* 0x0000003b3f3f7221 */ /* 0x000fce0000010000 */
.L_x_1612:
[----:B------:R-:W-:Y:S05]  /*4f90*/  BSYNC B0 ;  /* 0x0000000000007941 */ /* 0x000fea0003800000 */
.L_x_1611:
[----:B------:R-:W0:Y:S01]  /*4fa0*/  S2R R59, SR_TID.X ;  /* 0x00000000003b7919 */ /* 0x000e220000002100 */
[----:B------:R-:W1:Y:S01]  /*4fb0*/  @!P1 LDC R58, c[0x0][0x10] ;  /* 0x00000400ff3a9b82 */ /* 0x000e620000000800 */
[----:B------:R-:W-:Y:S01]  /*4fc0*/  ULOP3.LUT UR5, UR20, 0x7f, URZ, 0xc0, !UPT ;  /* 0x0000007f14057892 */ /* 0x000fe2000f8ec03f */
[----:B------:R-:W2:Y:S01]  /*4fd0*/  SHFL.BFLY PT, R67, R62, 0x1, 0x1f ;  /* 0x0c201f003e437f89 */ /* 0x000ea200000e0000 */
[----:B------:R-:W-:-:S03]  /*4fe0*/  UISETP.GE.U32.AND UP0, UPT, UR10, UR16, UPT ;  /* 0x000000100a00728c */ /* 0x000fc6000bf06070 */
[----:B------:R-:W3:Y:S02]  /*4ff0*/  SHFL.BFLY PT, R66, R63, 0x1, 0x1f ;  /* 0x0c201f003f427f89 */ /* 0x000ee400000e0000 */
[----:B------:R-:W4:Y:S01]  /*5000*/  @!P1 LDC.64 R70, c[0x0][0x260] ;  /* 0x00009800ff469b82 */ /* 0x000f220000000a00 */
[----:B------:R-:W-:Y:S01]  /*5010*/  MOV R73, UR5 ;  /* 0x0000000500497c02 */ /* 0x000fe20008000f00 */
[----:B------:R-:W-:Y:S01]  /*5020*/  UISETP.GE.AND.EX UP0, UPT, UR11, UR17, UPT, UP0 ;  /* 0x000000110b00728c */ /* 0x000fe2000bf06300 */
[----:B--2---:R-:W-:Y:S01]  /*5030*/  FADD.FTZ R62, R67, R62 ;  /* 0x0000003e433e7221 */ /* 0x004fe20000010000 */
[----:B0-----:R-:W-:Y:S01]  /*5040*/  SHF.R.U32.HI R72, RZ, 0x1, R59 ;  /* 0x00000001ff487819 */ /* 0x001fe2000001163b */
[----:B---3--:R-:W-:Y:S01]  /*5050*/  FADD.FTZ R63, R66, R63 ;  /* 0x0000003f423f7221 */ /* 0x008fe20000010000 */
[----:B------:R-:W-:Y:S02]  /*5060*/  MOV R59, UR4 ;  /* 0x00000004003b7c02 */ /* 0x000fe40008000f00 */
[----:B------:R-:W-:-:S03]  /*5070*/  SHF.L.U32 R72, R72, 0x7, RZ ;  /* 0x0000000748487819 */ /* 0x000fc600000006ff */
[----:B-1----:R-:W-:Y:S01]  /*5080*/  @!P1 IMAD R58, R58, R59, UR8 ;  /* 0x000000083a3a9e24 */ /* 0x002fe2000f8e023b */
[----:B------:R-:W-:-:S04]  /*5090*/  LOP3.LUT R72, R72, 0xffffff80, R73, 0xe2, !PT ;  /* 0xffffff8048487812 */ /* 0x000fc800078ee249 */
[----:B------:R-:W-:-:S04]  /*50a0*/  @!P1 LEA R58, R58, R72, 0xc ;  /* 0x000000483a3a9211 */ /* 0x000fc800078e60ff */
[----:B------:R-:W-:-:S05]  /*50b0*/  @!P1 SHF.L.U32 R58, R58, 0x1, RZ ;  /* 0x000000013a3a9819 */ /* 0x000fca00000006ff */
[----:B----4-:R-:W-:-:S05]  /*50c0*/  @!P1 IMAD.WIDE.U32 R58, R58, 0x4, R70 ;  /* 0x000000043a3a9825 */ /* 0x010fca00078e0046 */
[----:B------:R0:W-:Y:S01]  /*50d0*/  @!P1 STG.E.64 desc[UR14][R58.64], R62 ;  /* 0x0000003e3a009986 */ /* 0x0001e2000c101b0e */
[----:B------:R-:W-:-:S13]  /*50e0*/  PLOP3.LUT P1, PT, PT, PT, UP0, 0x80, 0x0 ;  /* 0x000000000000781c */ /* 0x000fda0003f2f008 */
[----:B0-----:R-:W-:Y:S05]  /*50f0*/  @P1 BRA `(.L_x_1613) ;  /* 0x00000000005c1947 */ /* 0x001fea0003800000 */
[----:B------:R-:W-:Y:S01]  /*5100*/  BAR.SYNC.DEFER_BLOCKING 0x0 ;  /* 0x0000000000007b1d */ /* 0x000fe20000010000 */
[----:B------:R-:W-:-:S13]  /*5110*/  ISETP.NE.AND P1, PT, R114, RZ, PT ;  /* 0x000000ff7200720c */ /* 0x000fda0003f25270 */
        /* <DEDUP_REMOVED lines=10> */
.L_x_1615:
        /* <DEDUP_REMOVED lines=8> */
.L_x_1614:
[----:B------:R-:W-:Y:S05]  /*5240*/  WARPSYNC.ALL ;  /* 0x0000000000007948 */ /* 0x000fea0003800000 */
[----:B------:R-:W-:Y:S06]  /*5250*/  BAR.SYNC.DEFER_BLOCKING 0x0 ;  /* 0x0000000000007b1d */ /* 0x000fec0000010000 */
[----:B------:R-:W-:Y:S05]  /*5260*/  BRA `(.L_x_1616) ;  /* 0x0000000000547947 */ /* 0x000fea0003800000 */
.L_x_1613:
        /* <DEDUP_REMOVED lines=11> */
.L_x_1618:
        /* <DEDUP_REMOVED lines=8> */
.L_x_1617:
[----:B------:R-:W-:Y:S05]  /*53a0*/  WARPSYNC.ALL ;  /* 0x0000000000007948 */ /* 0x000fea0003800000 */
[----:B------:R-:W-:Y:S06]  /*53b0*/  BAR.SYNC.DEFER_BLOCKING 0x0 ;  /* 0x0000000000007b1d */ /* 0x000fec0000010000 */
.L_x_1616:
[----:B------:R-:W0:Y:S01]  /*53c0*/  S2R R62, SR_TID.X ;  /* 0x00000000003e7919 */ /* 0x000e220000002100 */
[----:B------:R-:W-:Y:S01]  /*53d0*/  BSSY B0, `(.L_x_1619) ;  /* 0x000005f000007945 */ /* 0x000fe20003800000 */
[----:B------:R-:W-:Y:S02]  /*53e0*/  CS2R R58, SRZ ;  /* 0x00000000003a7805 */ /* 0x000fe4000001ff00 */
[----:B0-----:R-:W-:-:S13]  /*53f0*/  ISETP.GT.U32.AND P1, PT, R62, 0xff, PT ;  /* 0x000000ff3e00780c */ /* 0x001fda0003f24070 */
[----:B------:R-:W-:Y:S05]  /*5400*/  @P1 BRA `(.L_x_1620) ;  /* 0x00000004006c1947 */ /* 0x000fea0003800000 */
[----:B------:R-:W-:Y:S01]  /*5410*/  ULDC UR5, c[0x0][0x10] ;  /* 0x0000040000057ab9 */ /* 0x000fe20000000800 */
[----:B------:R0:W-:Y:S01]  /*5420*/  STL.64 [R1+0x168], R2 ;  /* 0x0001680201007387 */ /* 0x0001e20000100a00 */
[----:B------:R-:W-:Y:S01]  /*5430*/  UIMAD UR5, UR5, UR4, UR8 ;  /* 0x00000004050572a4 */ /* 0x000fe2000f8e0208 */
[----:B------:R-:W-:-:S04]  /*5440*/  SHF.L.U32 R59, R62, 0x4, RZ ;  /* 0x000000043e3b7819 */ /* 0x000fc800000006ff */
[----:B------:R-:W-:Y:S02]  /*5450*/  LOP3.LUT R59, R59, 0x7fffff80, RZ, 0xc0, !PT ;  /* 0x7fffff803b3b7812 */ /* 0x000fe400078ec0ff */
[----:B------:R-:W-:Y:S01]  /*5460*/  MOV R58, UR5 ;  /* 0x00000005003a7c02 */ /* 0x000fe20008000f00 */
[----:B0-----:R-:W0:Y:S03]  /*5470*/  LDC.64 R2, c[0x0][0x260] ;  /* 0x00009800ff027b82 */ /* 0x001e260000000a00 */
        /* <DEDUP_REMOVED lines=23> */
[----:B------:R-:W-:-:S05]  /*55f0*/  IADD3 R66, R74, 0x30, RZ ;  /* 0x000000304a427810 */ /* 0x000fca0007ffe0ff */
[----:B------:R-:W-:Y:S01]  /*5600*/  IMAD.WIDE.U32 R66, R66, 0x4, R2 ;  /* 0x0000000442427825 */ /* 0x000fe200078e0002 */
[----:B------:R-:W-:-:S05]  /*5610*/  IADD3 R62, R74, 0x60, RZ ;  /* 0x000000604a3e7810 */ /* 0x000fca0007ffe0ff */
[----:B------:R-:W2:Y:S01]  /*5620*/  LDG.E.64 R66, desc[UR14][R66.64] ;  /* 0x0000000e42427981 */ /* 0x000ea2000c1e1b00 */
[----:B------:R-:W-:-:S06]  /*5630*/  IMAD.WIDE.U32 R62, R62, 0x4, R2 ;  /* 0x000000043e3e7825 */ /* 0x000fcc00078e0002 */
[----:B------:R-:W3:Y:S01]  /*5640*/  LDG.E.64 R62, desc[UR14][R62.64] ;  /* 0x0000000e3e3e7981 */ /* 0x000ee2000c1e1b00 */
[----:B------:R-:W-:Y:S01]  /*5650*/  FADD.FTZ R59, R59, R75 ;  /* 0x0000004b3b3b7221 */ /* 0x000fe20000010000 */
[----:B--2---:R-:W-:-:S04]  /*5660*/  FADD.FTZ R66, R66, R58 ;  /* 0x0000003a42427221 */ /* 0x004fc80000010000 */
[----:B------:R-:W-:Y:S01]  /*5670*/  FADD.FTZ R70, R70, R66 ;  /* 0x0000004246467221 */ /* 0x000fe20000010000 */
[----:B------:R-:W-:Y:S01]  /*5680*/  FADD.FTZ R67, R67, R59 ;  /* 0x0000003b43437221 */ /* 0x000fe20000010000 */
[----:B------:R-:W-:Y:S02]  /*5690*/  IADD3 R66, R74, 0x70, RZ ;  /* 0x000000704a427810 */ /* 0x000fe40007ffe0ff */
[----:B------:R-:W-:Y:S01]  /*56a0*/  FADD.FTZ R70, R72, R70 ;  /* 0x0000004648467221 */ /* 0x000fe20000010000 */
[----:B------:R-:W-:-:S03]  /*56b0*/  FADD.FTZ R71, R71, R67 ;  /* 0x0000004347477221 */ /* 0x000fc60000010000 */
[----:B---3--:R-:W-:Y:S01]  /*56c0*/  FADD.FTZ R62, R62, R70 ;  /* 0x000000463e3e7221 */ /* 0x008fe20000010000 */
[----:B------:R-:W-:Y:S01]  /*56d0*/  IADD3 R70, R74, 0x80, RZ ;  /* 0x000000804a467810 */ /* 0x000fe20007ffe0ff */
        /* <DEDUP_REMOVED lines=46> */
.L_x_1620:
[----:B------:R-:W-:Y:S05]  /*59c0*/  BSYNC B0 ;  /* 0x0000000000007941 */ /* 0x000fea0003800000 */
.L_x_1619:
        /* <DEDUP_REMOVED lines=24> */
.L_x_1622:
[----:B------:R-:W-:Y:S05]  /*5b50*/  BSYNC B0 ;  /* 0x0000000000007941 */ /* 0x000fea0003800000 */
.L_x_1621:
[----:B0-----:R-:W2:Y:S01]  /*5b60*/  LDL R58, [R1+0xf8] ;  /* 0x0000f800013a7983 */ /* 0x001ea20000100800 */
[----:B------:R-:W0:Y:S01]  /*5b70*/  S2UR UR13, SR_CgaCtaId ;  /* 0x00000000000d79c3 */ /* 0x000e220000008800 */
[----:B------:R-:W-:Y:S01]  /*5b80*/  UMOV UR5, 0x400 ;  /* 0x0000040000057882 */ /* 0x000fe20000000000 */
[----:B------:R-:W-:Y:S01]  /*5b90*/  ULDC.64 UR22, c[0x0][0x210] ;  /* 0x0000840000167ab9 */ /* 0x000fe20000000a00 */
[----:B------:R-:W3:Y:S04]  /*5ba0*/  LDL.LU R67, [R1+0x28] ;  /* 0x0000280001437983 */ /* 0x000ee80000300800 */
[----:B------:R-:W4:Y:S04]  /*5bb0*/  LDL.LU R63, [R1+0x24] ;  /* 0x00002400013f7983 */ /* 0x000f280000300800 */
[----:B------:R-:W3:Y:S04]  /*5bc0*/  LDL R62, [R1+0xfc] ;  /* 0x0000fc00013e7983 */ /* 0x000ee80000100800 */
[----:B------:R-:W4:Y:S01]  /*5bd0*/  LDL.LU R66, [R1+0x1c] ;  /* 0x00001c0001427983 */ /* 0x000f220000300800 */
[----:B------:R-:W-:-:S03]  /*5be0*/  UIADD3 UR5, UR5, 0x6900, URZ ;  /* 0x0000690005057890 */ /* 0x000fc6000fffe03f */
[----:B------:R1:W-:Y:S04]  /*5bf0*/  STL [R1+0x170], R45 ;  /* 0x0001702d01007387 */ /* 0x0003e80000100800 */
[----:B------:R1:W-:Y:S01]  /*5c00*/  STL [R1+0x16c], R44 ;  /* 0x00016c2c01007387 */ /* 0x0003e20000100800 */
[----:B0-----:R-:W-:-:S03]  /*5c10*/  ULEA UR5, UR13, UR5, 0x18 ;  /* 0x000000050d057291 */ /* 0x001fc6000f8ec03f */
[----:B------:R0:W-:Y:S04]  /*5c20*/  STL [R1+0x168], R43 ;  /* 0x0001682b01007387 */ /* 0x0001e80000100800 */
[----:B------:R0:W-:Y:S04]  /*5c30*/  STL [R1+0x164], R42 ;  /* 0x0001642a01007387 */ /* 0x0001e80000100800 */
[----:B-1----:R-:W4:Y:S04]  /*5c40*/  LDL.LU R45, [R1+0x74] ;  /* 0x00007400012d7983 */ /* 0x002f280000300800 */
[----:B------:R-:W4:Y:S04]  /*5c50*/  LDL.LU R44, [R1+0x70] ;  /* 0x00007000012c7983 */ /* 0x000f280000300800 */
[----:B0-----:R-:W4:Y:S04]  /*5c60*/  LDL.LU R43, [R1+0x6c] ;  /* 0x00006c00012b7983 */ /* 0x001f280000300800 */
[----:B------:R-:W4:Y:S01]  /*5c70*/  LDL.LU R42, [R1+0x68] ;  /* 0x00006800012a7983 */ /* 0x000f220000300800 */
[----:B------:R-:W-:Y:S01]  /*5c80*/  BAR.SYNC.DEFER_BLOCKING 0x0 ;  /* 0x0000000000007b1d */ /* 0x000fe20000010000 */
[----:B--2---:R-:W-:-:S06]  /*5c90*/  LEA R58, R58, UR5, 0x3 ;  /* 0x000000053a3a7c11 */ /* 0x004fcc000f8e18ff */
[----:B------:R-:W0:Y:S01]  /*5ca0*/  LDS.64 R58, [R58] ;  /* 0x000000003a3a7984 */ /* 0x000e220000000a00 */
[----:B---3--:R-:W-:Y:S01]  /*5cb0*/  LEA R62, R62, UR5, 0x3 ;  /* 0x000000053e3e7c11 */ /* 0x008fe2000f8e18ff */
[C-C-:B0-----:R-:W-:Y:S01]  /*5cc0*/  FFMA.FTZ R98, R9.reuse, R98, -R58.reuse ;  /* 0x0000006209627223 */ /* 0x141fe2000001083a */
[C-C-:B-----5:R-:W-:Y:S01]  /*5cd0*/  FFMA.FTZ R99, R2.reuse, R99, -R58.reuse ;  /* 0x0000006302637223 */ /* 0x160fe2000001083a */
[--C-:B------:R-:W-:Y:S01]  /*5ce0*/  FFMA.FTZ R97, R9, R97, -R58.reuse ;  /* 0x0000006109617223 */ /* 0x100fe2000001083a */
[----:B------:R-:W-:Y:S01]  /*5cf0*/  FFMA.FTZ R96, R2, R96, -R58 ;  /* 0x0000006002607223 */ /* 0x000fe2000001083a */
[----:B----4-:R-:W-:Y:S01]  /*5d00*/  FFMA.FTZ R98, -R63, R59, R98 ;  /* 0x0000003b3f627223 */ /* 0x010fe20000010162 */
[----:B------:R-:W-:Y:S01]  /*5d10*/  FFMA.FTZ R95, R9, R95, -R58 ;  /* 0x0000005f095f7223 */ /* 0x000fe2000001083a */
[----:B------:R-:W0:Y:S01]  /*5d20*/  LDS.64 R62, [R62] ;  /* 0x000000003e3e7984 */ /* 0x000e220000000a00 */
[-C--:B------:R-:W-:Y:S01]  /*5d30*/  FFMA.FTZ R99, -R45, R59.reuse, R99 ;  /* 0x0000003b2d637223 */ /* 0x080fe20000010163 */
[-C--:B------:R-:W-:Y:S01]  /*5d40*/  FFMA.FTZ R97, -R44, R59.reuse, R97 ;  /* 0x0000003b2c617223 */ /* 0x080fe20000010161 */
[-C--:B------:R-:W-:Y:S01]  /*5d50*/  FFMA.FTZ R96, -R43, R59.reuse, R96 ;  /* 0x0000003b2b607223 */ /* 0x080fe20000010160 */
[----:B------:R-:W-:Y:S01]  /*5d60*/  FFMA.FTZ R95, -R42, R59, R95 ;  /* 0x0000003b2a5f7223 */ /* 0x000fe2000001015f */
[C-C-:B------:R-:W-:Y:S01]  /*5d70*/  FFMA.FTZ R6, R2.reuse, R6, -R58.reuse ;  /* 0x0000000602067223 */ /* 0x140fe2000001083a */
[----:B------:R-:W-:Y:S01]  /*5d80*/  FFMA.FTZ R94, R2, R94, -R58 ;  /* 0x0000005e025e7223 */ /* 0x000fe2000001083a */
[----:B------:R-:W-:-:S02]  /*5d90*/  FMUL.FTZ R98, R7, R98 ;  /* 0x0000006207627220 */ /* 0x000fc40000410000 */
[----:B------:R-:W-:Y:S01]  /*5da0*/  FFMA.FTZ R6, -R67, R59, R6 ;  /* 0x0000003b43067223 */ /* 0x000fe20000010106 */
[--C-:B------:R-:W-:Y:S01]  /*5db0*/  FFMA.FTZ R92, R9, R92, -R58.reuse ;  /* 0x0000005c095c7223 */ /* 0x100fe2000001083a */
[C-C-:B------:R-:W-:Y:S02]  /*5dc0*/  FFMA.FTZ R91, R2.reuse, R91, -R58.reuse ;  /* 0x0000005b025b7223 */ /* 0x140fe4000001083a */
[----:B------:R-:W-:Y:S01]  /*5dd0*/  FMUL.FTZ R6, R7, R6 ;  /* 0x0000000607067220 */ /* 0x000fe20000410000 */
        /* <DEDUP_REMOVED lines=23> */
[----:B------:R-:W-:Y:S01]  /*5f50*/  F2FP.F16.F32.PACK_AB R6, R98, R6 ;  /* 0x000000066206723e */ /* 0x000fe200000000ff */
[----:B0-----:R-:W-:-:S04]  /*5f60*/  FFMA.FTZ R14, R0, R14, -R62 ;  /* 0x0000000e000e7223 */ /* 0x001fc8000001083e */
        /* <DEDUP_REMOVED lines=10> */
[----:B--2---:R-:W-:-:S03]  /*6010*/  FFMA.FTZ R94, -R66, R59, R94 ;  /* 0x0000003b425e7223 */ /* 0x004fc6000001015e */
[----:B------:R-:W2:Y:S04]  /*6020*/  LDL.LU R66, [R1+0x40] ;  /* 0x0000400001427983 */ /* 0x000ea80000300800 */
[----:B------:R-:W2:Y:S04]  /*6030*/  LDL.LU R114, [R1+0x3c] ;  /* 0x00003c0001727983 */ /* 0x000ea80000300800 */
[----:B------:R-:W2:Y:S01]  /*6040*/  LDL.LU R98, [R1+0x38] ;  /* 0x0000380001627983 */ /* 0x000ea20000300800 */
[----:B---3--:R-:W-:-:S03]  /*6050*/  FFMA.FTZ R92, -R71, R59, R92 ;  /* 0x0000003b475c7223 */ /* 0x008fc6000001015c */
[----:B------:R-:W3:Y:S01]  /*6060*/  LDL.LU R75, [R1+0x34] ;  /* 0x00003400014b7983 */ /* 0x000ee20000300800 */
[----:B----4-:R-:W-:-:S03]  /*6070*/  FFMA.FTZ R91, -R45, R59, R91 ;  /* 0x0000003b2d5b7223 */ /* 0x010fc6000001015b */
[----:B------:R-:W4:Y:S01]  /*6080*/  LDL.LU R74, [R1+0x30] ;  /* 0x00003000014a7983 */ /* 0x000f220000300800 */
[----:B------:R-:W-:-:S03]  /*6090*/  FFMA.FTZ R90, -R44, R59, R90 ;  /* 0x0000003b2c5a7223 */ /* 0x000fc6000001015a */
[----:B------:R-:W3:Y:S01]  /*60a0*/  LDL.LU R73, [R1+0x20] ;  /* 0x0000200001497983 */ /* 0x000ee20000300800 */
[----:B------:R-:W-:-:S03]  /*60b0*/  FFMA.FTZ R89, -R43, R59, R89 ;  /* 0x0000003b2b597223 */ /* 0x000fc60000010159 */
[----:B------:R-:W3:Y:S01]  /*60c0*/  LDL.LU R72, [R1+0xc] ;  /* 0x00000c0001487983 */ /* 0x000ee20000300800 */
[----:B------:R-:W-:-:S03]  /*60d0*/  FFMA.FTZ R88, -R42, R59, R88 ;  /* 0x0000003b2a587223 */ /* 0x000fc60000010158 */
[----:B------:R-:W3:Y:S01]  /*60e0*/  LDL.LU R71, [R1+0x8] ;  /* 0x0000080001477983 */ /* 0x000ee20000300800 */
[----:B------:R-:W-:-:S03]  /*60f0*/  FFMA.FTZ R85, -R70, R59, R85 ;  /* 0x0000003b46557223 */ /* 0x000fc60000010155 */
[----:B------:R1:W5:Y:S04]  /*6100*/  LDL.LU R45, [R1+0x170] ;  /* 0x00017000012d7983 */ /* 0x0003680000300800 */
[----:B------:R1:W5:Y:S04]  /*6110*/  LDL.LU R44, [R1+0x16c] ;  /* 0x00016c00012c7983 */ /* 0x0003680000300800 */
[----:B------:R1:W5:Y:S04]  /*6120*/  LDL.LU R43, [R1+0x168] ;  /* 0x00016800012b7983 */ /* 0x0003680000300800 */
[----:B------:R1:W5:Y:S01]  /*6130*/  LDL.LU R42, [R1+0x164] ;  /* 0x00016400012a7983 */ /* 0x0003620000300800 */
[----:B------:R-:W-:-:S03]  /*6140*/  FFMA.FTZ R86, -R67, R59, R86 ;  /* 0x0000003b43567223 */ /* 0x000fc60000010156 */
[----:B------:R-:W3:Y:S04]  /*6150*/  LDL.LU R70, [R1+0x78] ;  /* 0x0000780001467983 */ /* 0x000ee80000300800 */
[----:B------:R-:W3:Y:S01]  /*6160*/  LDL.LU R67, [R1+0xac] ;  /* 0x0000ac0001437983 */ /* 0x000ee20000300800 */
[-C--:B------:R-:W-:Y:S01]  /*6170*/  FFMA.FTZ R58, -R58, R59.reuse, R5 ;  /* 0x0000003b3a3a7223 */ /* 0x080fe20000010105 */
        /* <DEDUP_REMOVED lines=9> */
[-C--:B--2---:R-:W-:Y:S01]  /*6210*/  FFMA.FTZ R66, -R66, R59.reuse, R4 ;  /* 0x0000003b42427223 */ /* 0x084fe20000010104 */
[----:B----4-:R-:W-:-:S02]  /*6220*/  FFMA.FTZ R12, -R74, R59, R12 ;  /* 0x0000003b4a0c7223 */ /* 0x010fc4000001010c */
[----:B------:R-:W2:Y:S01]  /*6230*/  LDL.LU R74, [R1+0x2c] ;  /* 0x00002c00014a7983 */ /* 0x000ea20000300800 */
[----:B---3--:R-:W-:-:S03]  /*6240*/  FFMA.FTZ R16, -R73, R59, R16 ;  /* 0x0000003b49107223 */ /* 0x008fc60000010110 */
[----:B------:R-:W3:Y:S01]  /*6250*/  LDL.LU R73, [R1+0x18] ;  /* 0x0000180001497983 */ /* 0x000ee20000300800 */
[----:B------:R-:W-:-:S03]  /*6260*/  FFMA.FTZ R17, -R72, R59, R17 ;  /* 0x0000003b48117223 */ /* 0x000fc60000010111 */
[----:B------:R-:W4:Y:S01]  /*6270*/  LDL.LU R72, [R1+0x14] ;  /* 0x0000140001487983 */ /* 0x000f220000300800 */
[----:B------:R-:W-:-:S03]  /*6280*/  FFMA.FTZ R20, -R71, R59, R20 ;  /* 0x0000003b47147223 */ /* 0x000fc60000010114 */
[----:B------:R-:W4:Y:S01]  /*6290*/  LDL.LU R71, [R1+0x10] ;  /* 0x0000100001477983 */ /* 0x000f220000300800 */
[-C--:B------:R-:W-:Y:S01]  /*62a0*/  FFMA.FTZ R3, -R114, R59.reuse, R3 ;  /* 0x0000003b72037223 */ /* 0x080fe20000010103 */
[-C--:B------:R-:W-:Y:S01]  /*62b0*/  FFMA.FTZ R10, -R98, R59.reuse, R10 ;  /* 0x0000003b620a7223 */ /* 0x080fe2000001010a */
[----:B------:R-:W-:Y:S01]  /*62c0*/  FFMA.FTZ R11, -R75, R59, R11 ;  /* 0x0000003b4b0b7223 */ /* 0x000fe2000001010b */
[----:B------:R-:W-:Y:S02]  /*62d0*/  PRMT R59, R6, 0x7632, R59 ;  /* 0x00007632063b7816 */ /* 0x000fe4000000003b */
[----:B------:R-:W-:Y:S02]  /*62e0*/  IADD3 R4, P1, R70, UR22, RZ ;  /* 0x0000001646047c10 */ /* 0x000fe4000ff3e0ff */
[----:B------:R-:W4:Y:S02]  /*62f0*/  LDL.LU R70, [R1+0x4] ;  /* 0x0000040001467983 */ /* 0x000f240000300800 */
[----:B------:R-:W-:-:S02]  /*6300*/  IADD3.X R5, R67, UR23, RZ, P1, !PT ;  /* 0x0000001743057c10 */ /* 0x000fc40008ffe4ff */
[----:B------:R-:W4:Y:S04]  /*6310*/  LDL.LU R67, [R1] ;  /* 0x0000000001437983 */ /* 0x000f280000300800 */
[----:B------:R0:W-:Y:S04]  /*6320*/  STG.E.U16 desc[UR14][R4.64], R6 ;  /* 0x0000000604007986 */ /* 0x0001e8000c10150e */
[----:B------:R1:W-:Y:S04]  /*6330*/  STG.E.U16 desc[UR14][R4.64+0x2], R59 ;  /* 0x0000023b04007986 */ /* 0x0003e8000c10150e */
[----:B0-----:R-:W4:Y:S04]  /*6340*/  LDL.LU R6, [R1+0xd8] ;  /* 0x0000d80001067983 */ /* 0x001f280000300800 */
[----:B-1----:R-:W4:Y:S01]  /*6350*/  LDL.LU R59, [R1+0xe8] ;  /* 0x0000e800013b7983 */ /* 0x002f220000300800 */
[--C-:B------:R-:W-:Y:S01]  /*6360*/  FFMA.FTZ R15, R8, R15, -R62.reuse ;  /* 0x0000000f080f7223 */ /* 0x100fe2000001083e */
[C-C-:B------:R-:W-:Y:S01]  /*6370*/  FFMA.FTZ R24, R0.reuse, R24, -R62.reuse ;  /* 0x0000001800187223 */ /* 0x140fe2000001083e */
        /* <DEDUP_REMOVED lines=30> */
[--C-:B------:R-:W-:Y:S01]  /*6560*/  FFMA.FTZ R18, R0, R18, -R62.reuse ;  /* 0x0000001200127223 */ /* 0x100fe2000001083e */
[--C-:B------:R-:W-:Y:S01]  /*6570*/  FFMA.FTZ R19, R8, R19, -R62.reuse ;  /* 0x0000001308137223 */ /* 0x100fe2000001083e */
        /* <DEDUP_REMOVED lines=26> */
[----:B------:R-:W-:Y:S01]  /*6720*/  FMUL.FTZ R7, R13, R14 ;  /* 0x0000000e0d077220 */ /* 0x000fe20000410000 */
[----:B------:R-:W-:Y:S01]  /*6730*/  FFMA.FTZ R62, R8, R81, -R62 ;  /* 0x00000051083e7223 */ /* 0x000fe2000001083e */
        /* <DEDUP_REMOVED lines=24> */
[----:B------:R-:W-:Y:S01]  /*68c0*/  FFMA.FTZ R62, -R76, R63, R62 ;  /* 0x0000003f4c3e7223 */ /* 0x000fe2000001013e */
        /* <DEDUP_REMOVED lines=25> */
[----:B--2---:R-:W-:-:S04]  /*6a60*/  FFMA.FTZ R15, -R74, R63, R15 ;  /* 0x0000003f4a0f7223 */ /* 0x004fc8000001010f */
[----:B------:R-:W-:Y:S01]  /*6a70*/  FMUL.FTZ R15, R13, R15 ;  /* 0x0000000f0d0f7220 */ /* 0x000fe20000410000 */
[-C--:B---3--:R-:W-:Y:S01]  /*6a80*/  FFMA.FTZ R18, -R73, R63.reuse, R18 ;  /* 0x0000003f49127223 */ /* 0x088fe20000010112 */
[----:B----4-:R-:W-:-:S03]  /*6a90*/  FFMA.FTZ R19, -R72, R63, R19 ;  /* 0x0000003f48137223 */ /* 0x010fc60000010113 */
[----:B------:R-:W-:Y:S01]  /*6aa0*/  F2FP.F16.F32.PACK_AB R7, R15, R7 ;  /* 0x000000070f07723e */ /* 0x000fe200000000ff */
[----:B------:R-:W-:Y:S01]  /*6ab0*/  FFMA.FTZ R21, -R71, R63, R21 ;  /* 0x0000003f47157223 */ /* 0x000fe20000010115 */
[C---:B------:R-:W-:Y:S01]  /*6ac0*/  FMUL.FTZ R18, R13.reuse, R18 ;  /* 0x000000120d127220 */ /* 0x040fe20000410000 */
[C---:B------:R-:W-:Y:S02]  /*6ad0*/  FMUL.FTZ R19, R13.reuse, R19 ;  /* 0x000000130d137220 */ /* 0x040fe40000410000 */
[----:B------:R0:W-:Y:S01]  /*6ae0*/  STG.E.U16 desc[UR14][R4.64+0x4], R7 ;  /* 0x0000040704007986 */ /* 0x0001e2000c10150e */
[----:B------:R-:W-:Y:S01]  /*6af0*/  FMUL.FTZ R21, R13, R21 ;  /* 0x000000150d157220 */ /* 0x000fe20000410000 */
[-C--:B------:R-:W-:Y:S02]  /*6b00*/  FFMA.FTZ R24, -R67, R63.reuse, R24 ;  /* 0x0000003f43187223 */ /* 0x080fe40000010118 */
[----:B------:R-:W2:Y:S01]  /*6b10*/  LDL.LU R67, [R1+0xe4] ;  /* 0x0000e40001437983 */ /* 0x000ea20000300800 */
[----:B------:R-:W-:-:S03]  /*6b20*/  FFMA.FTZ R23, -R70, R63, R23 ;  /* 0x0000003f46177223 */ /* 0x000fc60000010117 */
[----:B------:R-:W3:Y:S01]  /*6b30*/  LDL.LU R72, [R1+0xf4] ;  /* 0x0000f40001487983 */ /* 0x000ee20000300800 */
[C---:B------:R-:W-:Y:S01]  /*6b40*/  FMUL.FTZ R23, R13.reuse, R23 ;  /* 0x000000170d177220 */ /* 0x040fe20000410000 */
[----:B------:R-:W-:Y:S02]  /*6b50*/  FMUL.FTZ R24, R13, R24 ;  /* 0x000000180d187220 */ /* 0x000fe40000410000 */
[----:B------:R-:W4:Y:S01]  /*6b60*/  LDL.LU R71, [R1+0xec] ;  /* 0x0000ec0001477983 */ /* 0x000f220000300800 */
[----:B------:R-:W-:-:S03]  /*6b70*/  PRMT R13, R7, 0x7632, R13 ;  /* 0x00007632070d7816 */ /* 0x000fc6000000000d */
[----:B------:R-:W4:Y:S01]  /*6b80*/  LDL.LU R70, [R1+0xf0] ;  /* 0x0000f00001467983 */ /* 0x000f220000300800 */
[----:B------:R-:W-:-:S04]  /*6b90*/  IADD3 R6, P1, R6, UR22, RZ ;  /* 0x0000001606067c10 */ /* 0x000fc8000ff3e0ff */
[----:B0-----:R-:W-:Y:S02]  /*6ba0*/  IADD3.X R7, R59, UR23, RZ, P1, !PT ;  /* 0x000000173b077c10 */ /* 0x001fe40008ffe4ff */
[----:B------:R-:W4:Y:S01]  /*6bb0*/  LDL.LU R59, [R1+0xdc] ;  /* 0x0000dc00013b7983 */ /* 0x000f220000300800 */
[----:B------:R-:W-:Y:S02]  /*6bc0*/  F2FP.F16.F32.PACK_AB R97, R97, R99 ;  /* 0x000000636161723e */ /* 0x000fe400000000ff */
[----:B------:R-:W-:Y:S01]  /*6bd0*/  F2FP.F16.F32.PACK_AB R18, R19, R18 ;  /* 0x000000121312723e */ /* 0x000fe200000000ff */
[----:B------:R0:W-:Y:S01]  /*6be0*/  STG.E.U16 desc[UR14][R4.64+0x6], R13 ;  /* 0x0000060d04007986 */ /* 0x0001e2000c10150e */
[----:B------:R-:W-:Y:S02]  /*6bf0*/  PRMT R14, R97, 0x7632, R14 ;  /* 0x00007632610e7816 */ /* 0x000fe4000000000e */
[----:B------:R-:W-:Y:S02]  /*6c00*/  F2FP.F16.F32.PACK_AB R95, R95, R96 ;  /* 0x000000605f5f723e */ /* 0x000fe400000000ff */
[----:B------:R-:W-:Y:S01]  /*6c10*/  F2FP.F16.F32.PACK_AB R21, R23, R21 ;  /* 0x000000151715723e */ /* 0x000fe200000000ff */
[----:B------:R1:W-:Y:S01]  /*6c20*/  STG.E.U16 desc[UR14][R6.64+0x2], R14 ;  /* 0x0000020e06007986 */ /* 0x0003e2000c10150e */
[----:B0-----:R-:W-:-:S03]  /*6c30*/  PRMT R13, R18, 0x7632, R13 ;  /* 0x00007632120d7816 */ /* 0x001fc6000000000d */
[----:B------:R-:W-:Y:S01]  /*6c40*/  STG.E.U16 desc[UR14][R6.64], R97 ;  /* 0x0000006106007986 */ /* 0x000fe2000c10150e */
[----:B------:R-:W-:-:S03]  /*6c50*/  F2FP.F16.F32.PACK_AB R24, R25, R24 ;  /* 0x000000181918723e */ /* 0x000fc600000000ff */
[----:B------:R0:W-:Y:S01]  /*6c60*/  STG.E.U16 desc[UR14][R6.64+0x6], R13 ;  /* 0x0000060d06007986 */ /* 0x0001e2000c10150e */
[----:B-1----:R-:W-:-:S03]  /*6c70*/  PRMT R14, R95, 0x7632, R14 ;  /* 0x000076325f0e7816 */ /* 0x002fc6000000000e */
[----:B------:R4:W-:Y:S01]  /*6c80*/  STG.E.U16 desc[UR14][R6.64+0x4], R18 ;  /* 0x0000041206007986 */ /* 0x0009e2000c10150e */
[----:B0-----:R-:W-:Y:S02]  /*6c90*/  PRMT R13, R21, 0x7632, R13 ;  /* 0x00007632150d7816 */ /* 0x001fe4000000000d */
[----:B--2---:R-:W-:Y:S02]  /*6ca0*/  IADD3 R4, P1, R67, UR22, RZ ;  /* 0x0000001643047c10 */ /* 0x004fe4000ff3e0ff */
[----:B------:R-:W2:Y:S04]  /*6cb0*/  LDL.LU R67, [R1+0xe0] ;  /* 0x0000e00001437983 */ /* 0x000ea80000300800 */
[----:B------:R-:W2:Y:S01]  /*6cc0*/  LDL.LU R63, [R1+0xd0] ;  /* 0x0000d000013f7983 */ /* 0x000ea20000300800 */
[----:B---3--:R-:W-:-:S03]  /*6cd0*/  IADD3.X R5, R72, UR23, RZ, P1, !PT ;  /* 0x0000001748057c10 */ /* 0x008fc60008ffe4ff */
[----:B------:R-:W3:Y:S01]  /*6ce0*/  LDL.LU R19, [R1+0xd4] ;  /* 0x0000d40001137983 */ /* 0x000ee20000300800 */
[----:B----4-:R-:W-:-:S03]  /*6cf0*/  IADD3 R6, P1, R71, UR22, RZ ;  /* 0x0000001647067c10 */ /* 0x010fc6000ff3e0ff */
[----:B------:R-:W4:Y:S01]  /*6d00*/  LDL.LU R25, [R1+0xc8] ;  /* 0x0000c80001197983 */ /* 0x000f220000300800 */
[----:B------:R-:W-:-:S03]  /*6d10*/  IADD3.X R7, R70, UR23, RZ, P1, !PT ;  /* 0x0000001746077c10 */ /* 0x000fc60008ffe4ff */
[----:B------:R-:W-:Y:S04]  /*6d20*/  STG.E.U16 desc[UR14][R4.64], R95 ;  /* 0x0000005f04007986 */ /* 0x000fe8000c10150e */
[----:B------:R-:W-:Y:S04]  /*6d30*/  STG.E.U16 desc[UR14][R4.64+0x2], R14 ;  /* 0x0000020e04007986 */ /* 0x000fe8000c10150e */
[----:B------:R-:W-:Y:S04]  /*6d40*/  STG.E.U16 desc[UR14][R4.64+0x4], R21 ;  /* 0x0000041504007986 */ /* 0x000fe8000c10150e */
[----:B------:R0:W-:Y:S02]  /*6d50*/  STG.E.U16 desc[UR14][R4.64+0x6], R13 ;  /* 0x0000060d04007986 */ /* 0x0001e4000c10150e */
[----:B0-----:R-:W-:-:S02]  /*6d60*/  IADD3 R4, P1, R59, UR22, RZ ;  /* 0x000000163b047c10 */ /* 0x001fc4000ff3e0ff */
[----:B------:R-:W4:Y:S04]  /*6d70*/  LDL.LU R59, [R1+0xcc] ;  /* 0x0000cc00013b7983 */ /* 0x000f280000300800 */
[----:B------:R-:W4:Y:S01]  /*6d80*/  LDL.LU R23, [R1+0xc0] ;  /* 0x0000c00001177983 */ /* 0x000f220000300800 */
[----:B------:R-:W-:Y:S02]  /*6d90*/  F2FP.F16.F32.PACK_AB R92, R92, R94 ;  /* 0x0000005e5c5c723e */ /* 0x000fe400000000ff */
[----:B------:R-:W-:Y:S01]  /*6da0*/  PRMT R15, R24, 0x7632, R15 ;  /* 0x00007632180f7816 */ /* 0x000fe2000000000f */
[----:B------:R-:W-:Y:S01]  /*6db0*/  STG.E.U16 desc[UR14][R6.64+0x4], R24 ;  /* 0x0000041806007986 */ /* 0x000fe2000c10150e */
[----:B------:R-:W-:Y:S02]  /*6dc0*/  PRMT R14, R92, 0x7632, R14 ;  /* 0x000076325c0e7816 */ /* 0x000fe4000000000e */
[----:B------:R-:W-:Y:S01]  /*6dd0*/  F2FP.F16.F32.PACK_AB R90, R90, R91 ;  /* 0x0000005b5a5a723e */ /* 0x000fe200000000ff */
[----:B------:R-:W-:Y:S01]  /*6de0*/  STG.E.U16 desc[UR14][R6.64], R92 ;  /* 0x0000005c06007986 */ /* 0x000fe2000c10150e */
[----:B------:R-:W-:-:S03]  /*6df0*/  F2FP.F16.F32.PACK_AB R27, R29, R27 ;  /* 0x0000001b1d1b723e */ /* 0x000fc600000000ff */
[----:B------:R0:W-:Y:S01]  /*6e00*/  STG.E.U16 desc[UR14][R6.64+0x2], R14 ;  /* 0x0000020e06007986 */ /* 0x0001e2000c10150e */
[----:B------:R-:W-:-:S03]  /*6e10*/  PRMT R18, R90, 0x7632, R18 ;  /* 0x000076325a127816 */ /* 0x000fc60000000012 */
[----:B------:R1:W-:Y:S01]  /*6e20*/  STG.E.U16 desc[UR14][R6.64+0x6], R15 ;  /* 0x0000060f06007986 */ /* 0x0003e2000c10150e */
[----:B------:R-:W-:Y:S02]  /*6e30*/  PRMT R13, R27, 0x7632, R13 ;  /* 0x000076321b0d7816 */ /* 0x000fe4000000000d */
[----:B------:R-:W-:Y:S01]  /*6e40*/  F2FP.F16.F32.PACK_AB R88, R88, R89 ;  /* 0x000000595858723e */ /* 0x000fe200000000ff */
[----:B------:R-:W4:Y:S01]  /*6e50*/  LDL.LU R21, [R1+0xc4] ;  /* 0x0000c40001157983 */ /* 0x000f220000300800 */
[----:B------:R-:W-:Y:S02]  /*6e60*/  F2FP.F16.F32.PACK_AB R31, R33, R31 ;  /* 0x0000001f211f723e */ /* 0x000fe400000000ff */
[----:B0-----:R-:W-:Y:S02]  /*6e70*/  PRMT R14, R88, 0x7632, R14 ;  /* 0x00007632580e7816 */ /* 0x001fe4000000000e */
[----:B-1----:R-:W-:Y:S02]  /*6e80*/  PRMT R15, R31, 0x7632, R15 ;  /* 0x000076321f0f7816 */ /* 0x002fe4000000000f */
[----:B--2---:R-:W-:-:S02]  /*6e90*/  IADD3.X R5, R67, UR23, RZ, P1, !PT ;  /* 0x0000001743057c10 */ /* 0x004fc40008ffe4ff */
[----:B------:R-:W-:-:S03]  /*6ea0*/  IADD3 R6, P1, R63, UR22, RZ ;  /* 0x000000163f067c10 */ /* 0x000fc6000ff3e0ff */
[----:B------:R-:W-:Y:S01]  /*6eb0*/  STG.E.U16 desc[UR14][R4.64], R90 ;  /* 0x0000005a04007986 */ /* 0x000fe2000c10150e */
[----:B---3--:R-:W-:-:S03]  /*6ec0*/  IADD3.X R7, R19, UR23, RZ, P1, !PT ;  /* 0x0000001713077c10 */ /* 0x008fc60008ffe4ff */
[----:B------:R-:W2:Y:S04]  /*6ed0*/  LDL.LU R19, [R1+0xb8] ;  /* 0x0000b80001137983 */ /* 0x000ea80000300800 */
[----:B------:R-:W-:Y:S04]  /*6ee0*/  STG.E.U16 desc[UR14][R4.64+0x2], R18 ;  /* 0x0000021204007986 */ /* 0x000fe8000c10150e */
[----:B------:R-:W-:Y:S04]  /*6ef0*/  STG.E.U16 desc[UR14][R4.64+0x4], R27 ;  /* 0x0000041b04007986 */ /* 0x000fe8000c10150e */
[----:B------:R4:W-:Y:S04]  /*6f00*/  STG.E.U16 desc[UR14][R4.64+0x6], R13 ;  /* 0x0000060d04007986 */ /* 0x0009e8000c10150e */
[----:B------:R-:W-:Y:S01]  /*6f10*/  STG.E.U16 desc[UR14][R6.64], R88 ;  /* 0x0000005806007986 */ /* 0x000fe2000c10150e */
[----:B----4-:R-:W-:-:S03]  /*6f20*/  IADD3 R4, P1, R25, UR22, RZ ;  /* 0x0000001619047c10 */ /* 0x010fc6000ff3e0ff */
[----:B------:R-:W3:Y:S04]  /*6f30*/  LDL.LU R25, [R1+0xbc] ;  /* 0x0000bc0001197983 */ /* 0x000ee80000300800 */
[----:B------:R-:W4:Y:S01]  /*6f40*/  LDL.LU R24, [R1+0xb0] ;  /* 0x0000b00001187983 */ /* 0x000f220000300800 */
[----:B------:R-:W-:-:S03]  /*6f50*/  IADD3.X R5, R59, UR23, RZ, P1, !PT ;  /* 0x000000173b057c10 */ /* 0x000fc60008ffe4ff */
[----:B------:R-:W-:Y:S04]  /*6f60*/  STG.E.U16 desc[UR14][R6.64+0x2], R14 ;  /* 0x0000020e06007986 */ /* 0x000fe8000c10150e */
[----:B------:R-:W-:Y:S04]  /*6f70*/  STG.E.U16 desc[UR14][R6.64+0x4], R31 ;  /* 0x0000041f06007986 */ /* 0x000fe8000c10150e */
[----:B------:R0:W-:Y:S02]  /*6f80*/  STG.E.U16 desc[UR14][R6.64+0x6], R15 ;  /* 0x0000060f06007986 */ /* 0x0001e4000c10150e */
[----:B0-----:R-:W-:-:S02]  /*6f90*/  IADD3 R6, P1, R23, UR22, RZ ;  /* 0x0000001617067c10 */ /* 0x001fc4000ff3e0ff */
[----:B------:R-:W4:Y:S01]  /*6fa0*/  LDL.LU R23, [R1+0xb4] ;  /* 0x0000b40001177983 */ /* 0x000f220000300800 */
[----:B------:R-:W-:Y:S02]  /*6fb0*/  F2FP.F16.F32.PACK_AB R85, R86, R85 ;  /* 0x000000555655723e */ /* 0x000fe400000000ff */
[----:B------:R-:W-:Y:S02]  /*6fc0*/  F2FP.F16.F32.PACK_AB R35, R37, R35 ;  /* 0x000000232523723e */ /* 0x000fe400000000ff */
[----:B------:R-:W-:Y:S02]  /*6fd0*/  PRMT R18, R85, 0x7632, R18 ;  /* 0x0000763255127816 */ /* 0x000fe40000000012 */
[----:B------:R-:W-:Y:S02]  /*6fe0*/  PRMT R13, R35, 0x7632, R13 ;  /* 0x00007632230d7816 */ /* 0x000fe4000000000d */
[----:B------:R-:W-:Y:S02]  /*6ff0*/  F2FP.F16.F32.PACK_AB R58, R66, R58 ;  /* 0x0000003a423a723e */ /* 0x000fe400000000ff */
[----:B------:R-:W-:Y:S01]  /*7000*/  F2FP.F16.F32.PACK_AB R39, R50, R39 ;  /* 0x000000273227723e */ /* 0x000fe200000000ff */
[----:B------:R-:W-:Y:S01]  /*7010*/  STG.E.U16 desc[UR14][R4.64], R85 ;  /* 0x0000005504007986 */ /* 0x000fe2000c10150e */
[----:B------:R-:W-:-:S02]  /*7020*/  IADD3.X R7, R21, UR23, RZ, P1, !PT ;  /* 0x0000001715077c10 */ /* 0x000fc40008ffe4ff */
[----:B------:R-:W-:Y:S01]  /*7030*/  F2FP.F16.F32.PACK_AB R3, R10, R3 ;  /* 0x000000030a03723e */ /* 0x000fe200000000ff */
[----:B------:R-:W-:Y:S01]  /*7040*/  STG.E.U16 desc[UR14][R4.64+0x2], R18 ;  /* 0x0000021204007986 */ /* 0x000fe2000c10150e */
[----:B------:R-:W-:Y:S02]  /*7050*/  PRMT R14, R58, 0x7632, R14 ;  /* 0x000076323a0e7816 */ /* 0x000fe4000000000e */
[----:B------:R-:W-:Y:S01]  /*7060*/  PRMT R10, R39, 0x7632, R10 ;  /* 0x00007632270a7816 */ /* 0x000fe2000000000a */
[----:B------:R-:W-:Y:S04]  /*7070*/  STG.E.U16 desc[UR14][R4.64+0x4], R35 ;  /* 0x0000042304007986 */ /* 0x000fe8000c10150e */
[----:B------:R-:W4:Y:S04]  /*7080*/  LDL.LU R21, [R1+0xa4] ;  /* 0x0000a40001157983 */ /* 0x000f280000300800 */
[----:B------:R0:W-:Y:S01]  /*7090*/  STG.E.U16 desc[UR14][R4.64+0x6], R13 ;  /* 0x0000060d04007986 */ /* 0x0001e2000c10150e */
[----:B------:R-:W-:-:S02]  /*70a0*/  PRMT R15, R3, 0x7632, R15 ;  /* 0x00007632030f7816 */ /* 0x000fc4000000000f */
[----:B------:R-:W-:Y:S01]  /*70b0*/  F2FP.F16.F32.PACK_AB R41, R51, R41 ;  /* 0x000000293329723e */ /* 0x000fe200000000ff */
[----:B------:R-:W-:Y:S01]  /*70c0*/  STG.E.U16 desc[UR14][R6.64], R58 ;  /* 0x0000003a06007986 */ /* 0x000fe2000c10150e */
[----:B------:R-:W-:-:S03]  /*70d0*/  F2FP.F16.F32.PACK_AB R11, R12, R11 ;  /* 0x0000000b0c0b723e */ /* 0x000fc600000000ff */
[----:B------:R-:W-:Y:S04]  /*70e0*/  STG.E.U16 desc[UR14][R6.64+0x2], R14 ;  /* 0x0000020e06007986 */ /* 0x000fe8000c10150e */
[----:B------:R-:W-:Y:S04]  /*70f0*/  STG.E.U16 desc[UR14][R6.64+0x4], R39 ;  /* 0x0000042706007986 */ /* 0x000fe8000c10150e */
[----:B------:R4:W-:Y:S01]  /*7100*/  STG.E.U16 desc[UR14][R6.64+0x6], R10 ;  /* 0x0000060a06007986 */ /* 0x0009e2000c10150e */
[----:B------:R-:W-:Y:S02]  /*7110*/  PRMT R12, R41, 0x7632, R12 ;  /* 0x00007632290c7816 */ /* 0x000fe4000000000c */
[----:B0-----:R-:W-:-:S02]  /*7120*/  PRMT R13, R11, 0x7632, R13 ;  /* 0x000076320b0d7816 */ /* 0x001fc4000000000d */
[----:B--2---:R-:W-:Y:S02]  /*7130*/  IADD3 R4, P1, R19, UR22, RZ ;  /* 0x0000001613047c10 */ /* 0x004fe4000ff3e0ff */
[----:B------:R-:W2:Y:S04]  /*7140*/  LDL.LU R19, [R1+0xa8] ;  /* 0x0000a80001137983 */ /* 0x000ea80000300800 */
[----:B------:R-:W2:Y:S01]  /*7150*/  LDL.LU R18, [R1+0x9c] ;  /* 0x00009c0001127983 */ /* 0x000ea20000300800 */
[----:B---3--:R-:W-:Y:S02]  /*7160*/  IADD3.X R5, R25, UR23, RZ, P1, !PT ;  /* 0x0000001719057c10 */ /* 0x008fe40008ffe4ff */
[----:B----4-:R-:W-:-:S03]  /*7170*/  IADD3 R6, P1, R24, UR22, RZ ;  /* 0x0000001618067c10 */ /* 0x010fc6000ff3e0ff */
[----:B------:R0:W-:Y:S04]  /*7180*/  STG.E.U16 desc[UR14][R4.64+0x2], R15 ;  /* 0x0000020f04007986 */ /* 0x0001e8000c10150e */
[----:B------:R-:W-:Y:S04]  /*7190*/  STG.E.U16 desc[UR14][R4.64], R3 ;  /* 0x0000000304007986 */ /* 0x000fe8000c10150e */
[----:B------:R-:W-:Y:S04]  /*71a0*/  STG.E.U16 desc[UR14][R4.64+0x4], R41 ;  /* 0x0000042904007986 */ /* 0x000fe8000c10150e */
[----:B0-----:R-:W3:Y:S04]  /*71b0*/  LDL.LU R15, [R1+0xa0] ;  /* 0x0000a000010f7983 */ /* 0x001ee80000300800 */
[----:B------:R-:W4:Y:S04]  /*71c0*/  LDL.LU R14, [R1+0x94] ;  /* 0x00009400010e7983 */ /* 0x000f280000300800 */
[----:B------:R-:W-:Y:S01]  /*71d0*/  STG.E.U16 desc[UR14][R4.64+0x6], R12 ;  /* 0x0000060c04007986 */ /* 0x000fe2000c10150e */
[----:B------:R-:W-:-:S05]  /*71e0*/  IADD3.X R7, R23, UR23, RZ, P1, !PT ;  /* 0x0000001717077c10 */ /* 0x000fca0008ffe4ff */
[----:B------:R0:W-:Y:S04]  /*71f0*/  STG.E.U16 desc[UR14][R6.64+0x2], R13 ;  /* 0x0000020d06007986 */ /* 0x0001e8000c10150e */
[----:B0-----:R-:W4:Y:S01]  /*7200*/  LDL.LU R13, [R1+0x98] ;  /* 0x00009800010d7983 */ /* 0x001f220000300800 */
[----:B------:R-:W-:Y:S02]  /*7210*/  F2FP.F16.F32.PACK_AB R52, R55, R52 ;  /* 0x000000343734723e */ /* 0x000fe400000000ff */
[----:B------:R-:W-:Y:S02]  /*7220*/  F2FP.F16.F32.PACK_AB R16, R17, R16 ;  /* 0x000000101110723e */ /* 0x000fe400000000ff */
[----:B------:R-:W-:Y:S02]  /*7230*/  PRMT R3, R52, 0x7632, R3 ;  /* 0x0000763234037816 */ /* 0x000fe40000000003 */
[----:B------:R-:W-:-:S02]  /*7240*/  IADD3 R4, P1, R21, UR22, RZ ;  /* 0x0000001615047c10 */ /* 0x000fc4000ff3e0ff */
[----:B------:R-:W-:Y:S01]  /*7250*/  F2FP.F16.F32.PACK_AB R53, R61, R53 ;  /* 0x000000353d35723e */ /* 0x000fe200000000ff */
[----:B------:R0:W-:Y:S01]  /*7260*/  STG.E.U16 desc[UR14][R6.64], R11 ;  /* 0x0000000b06007986 */ /* 0x0001e2000c10150e */
[----:B------:R-:W-:-:S03]  /*7270*/  PRMT R10, R16, 0x7632, R10 ;  /* 0x00007632100a7816 */ /* 0x000fc6000000000a */
[----:B------:R-:W-:Y:S04]  /*7280*/  STG.E.U16 desc[UR14][R6.64+0x4], R52 ;  /* 0x0000043406007986 */ /* 0x000fe8000c10150e */
[----:B------:R-:W4:Y:S04]  /*7290*/  LDL.LU R17, [R1+0x8c] ;  /* 0x00008c0001117983 */ /* 0x000f280000300800 */
[----:B------:R1:W-:Y:S01]  /*72a0*/  STG.E.U16 desc[UR14][R6.64+0x6], R3 ;  /* 0x0000060306007986 */ /* 0x0003e2000c10150e */
[----:B0-----:R-:W-:Y:S02]  /*72b0*/  PRMT R11, R53, 0x7632, R11 ;  /* 0x00007632350b7816 */ /* 0x001fe4000000000b */
[----:B------:R-:W-:-:S04]  /*72c0*/  F2FP.F16.F32.PACK_AB R20, R22, R20 ;  /* 0x000000141614723e */ /* 0x000fc800000000ff */
[----:B------:R-:W-:Y:S02]  /*72d0*/  PRMT R12, R20, 0x7632, R12 ;  /* 0x00007632140c7816 */ /* 0x000fe4000000000c */
[----:B--2---:R-:W-:Y:S02]  /*72e0*/  IADD3.X R5, R19, UR23, RZ, P1, !PT ;  /* 0x0000001713057c10 */ /* 0x004fe40008ffe4ff */
[----:B-1----:R-:W-:-:S03]  /*72f0*/  IADD3 R6, P1, R18, UR22, RZ ;  /* 0x0000001612067c10 */ /* 0x002fc6000ff3e0ff */
[----:B------:R0:W-:Y:S04]  /*7300*/  STG.E.U16 desc[UR14][R4.64], R16 ;  /* 0x0000001004007986 */ /* 0x0001e8000c10150e */
[----:B------:R-:W-:Y:S04]  /*7310*/  STG.E.U16 desc[UR14][R4.64+0x2], R10 ;  /* 0x0000020a04007986 */ /* 0x000fe8000c10150e */
[----:B------:R-:W-:Y:S04]  /*7320*/  STG.E.U16 desc[UR14][R4.64+0x4], R53 ;  /* 0x0000043504007986 */ /* 0x000fe8000c10150e */
[----:B0-----:R-:W2:Y:S04]  /*7330*/  LDL.LU R16, [R1+0x90] ;  /* 0x0000900001107983 */ /* 0x001ea80000300800 */
[----:B------:R4:W-:Y:S01]  /*7340*/  STG.E.U16 desc[UR14][R4.64+0x6], R11 ;  /* 0x0000060b04007986 */ /* 0x0009e2000c10150e */
[----:B---3--:R-:W-:-:S03]  /*7350*/  IADD3.X R7, R15, UR23, RZ, P1, !PT ;  /* 0x000000170f077c10 */ /* 0x008fc60008ffe4ff */
[----:B------:R-:W3:Y:S01]  /*7360*/  LDL.LU R15, [R1+0x84] ;  /* 0x00008400010f7983 */ /* 0x000ee20000300800 */
[----:B----4-:R-:W-:-:S03]  /*7370*/  IADD3 R4, P1, R14, UR22, RZ ;  /* 0x000000160e047c10 */ /* 0x010fc6000ff3e0ff */
[----:B------:R-:W4:Y:S04]  /*7380*/  LDL.LU R14, [R1+0x88] ;  /* 0x00008800010e7983 */ /* 0x000f280000300800 */
[----:B------:R0:W-:Y:S01]  /*7390*/  STG.E.U16 desc[UR14][R6.64+0x2], R12 ;  /* 0x0000020c06007986 */ /* 0x0001e2000c10150e */
[----:B------:R-:W-:-:S03]  /*73a0*/  IADD3.X R5, R13, UR23, RZ, P1, !PT ;  /* 0x000000170d057c10 */ /* 0x000fc60008ffe4ff */
[----:B------:R-:W4:Y:S04]  /*73b0*/  LDL.LU R13, [R1+0x7c] ;  /* 0x00007c00010d7983 */ /* 0x000f280000300800 */
[----:B0-----:R-:W4:Y:S01]  /*73c0*/  LDL.LU R12, [R1+0x80] ;  /* 0x00008000010c7983 */ /* 0x001f220000300800 */
[----:B------:R-:W-:Y:S02]  /*73d0*/  F2FP.F16.F32.PACK_AB R54, R65, R54 ;  /* 0x000000364136723e */ /* 0x000fe400000000ff */
[----:B------:R-:W-:Y:S02]  /*73e0*/  F2FP.F16.F32.PACK_AB R26, R28, R26 ;  /* 0x0000001a1c1a723e */ /* 0x000fe400000000ff */
[----:B------:R-:W-:Y:S02]  /*73f0*/  PRMT R3, R54, 0x7632, R3 ;  /* 0x0000763236037816 */ /* 0x000fe40000000003 */
[----:B------:R-:W-:Y:S01]  /*7400*/  F2FP.F16.F32.PACK_AB R56, R69, R56 ;  /* 0x000000384538723e */ /* 0x000fe200000000ff */
[----:B------:R-:W-:Y:S01]  /*7410*/  STG.E.U16 desc[UR14][R6.64], R20 ;  /* 0x0000001406007986 */ /* 0x000fe2000c10150e */
[----:B------:R-:W-:-:S03]  /*7420*/  PRMT R11, R26, 0x7632, R11 ;  /* 0x000076321a0b7816 */ /* 0x000fc6000000000b */
[----:B------:R-:W-:Y:S01]  /*7430*/  STG.E.U16 desc[UR14][R6.64+0x4], R54 ;  /* 0x0000043606007986 */ /* 0x000fe2000c10150e */
[----:B------:R-:W-:-:S03]  /*7440*/  IADD3 R10, P1, R17, UR22, RZ ;  /* 0x00000016110a7c10 */ /* 0x000fc6000ff3e0ff */
[----:B------:R0:W-:Y:S01]  /*7450*/  STG.E.U16 desc[UR14][R6.64+0x6], R3 ;  /* 0x0000060306007986 */ /* 0x0001e2000c10150e */
[----:B------:R-:W-:Y:S02]  /*7460*/  F2FP.F16.F32.PACK_AB R30, R32, R30 ;  /* 0x0000001e201e723e */ /* 0x000fe400000000ff */
[----:B------:R-:W-:Y:S01]  /*7470*/  F2FP.F16.F32.PACK_AB R57, R60, R57 ;  /* 0x000000393c39723e */ /* 0x000fe200000000ff */
[----:B------:R-:W-:Y:S01]  /*7480*/  STG.E.U16 desc[UR14][R4.64], R26 ;  /* 0x0000001a04007986 */ /* 0x000fe2000c10150e */
[----:B0-----:R-:W-:-:S03]  /*7490*/  PRMT R7, R56, 0x7632, R7 ;  /* 0x0000763238077816 */ /* 0x001fc60000000007 */
[----:B------:R-:W-:Y:S01]  /*74a0*/  STG.E.U16 desc[UR14][R4.64+0x2], R11 ;  /* 0x0000020b04007986 */ /* 0x000fe2000c10150e */
[----:B------:R-:W-:-:S03]  /*74b0*/  PRMT R3, R30, 0x7632, R3 ;  /* 0x000076321e037816 */ /* 0x000fc60000000003 */
[----:B------:R-:W-:Y:S01]  /*74c0*/  STG.E.U16 desc[UR14][R4.64+0x4], R56 ;  /* 0x0000043804007986 */ /* 0x000fe2000c10150e */
[----:B------:R-:W-:-:S03]  /*74d0*/  F2FP.F16.F32.PACK_AB R34, R36, R34 ;  /* 0x000000222422723e */ /* 0x000fc600000000ff */
[----:B------:R0:W-:Y:S01]  /*74e0*/  STG.E.U16 desc[UR14][R4.64+0x6], R7 ;  /* 0x0000060704007986 */ /* 0x0001e2000c10150e */
[----:B------:R-:W-:Y:S02]  /*74f0*/  F2FP.F16.F32.PACK_AB R64, R77, R64 ;  /* 0x000000404d40723e */ /* 0x000fe400000000ff */
[----:B------:R-:W-:Y:S02]  /*7500*/  F2FP.F16.F32.PACK_AB R38, R40, R38 ;  /* 0x000000262826723e */ /* 0x000fe400000000ff */
[----:B0-----:R-:W-:Y:S02]  /*7510*/  PRMT R5, R57, 0x7632, R5 ;  /* 0x0000763239057816 */ /* 0x001fe40000000005 */
[----:B------:R-:W-:Y:S01]  /*7520*/  F2FP.F16.F32.PACK_AB R62, R62, R68 ;  /* 0x000000443e3e723e */ /* 0x000fe200000000ff */
[----:B------:R-:W-:Y:S01]  /*7530*/  ULOP3.LUT UR4, UR4, 0x1, URZ, 0x3c, !UPT ;  /* 0x0000000104047892 */ /* 0x000fe2000f8e3c3f */
[----:B------:R-:W-:Y:S01]  /*7540*/  UMOV UR5, UR11 ;  /* 0x0000000b00057c82 */ /* 0x000fe20008000000 */
[----:B--2---:R-:W-:-:S05]  /*7550*/  IADD3.X R11, R16, UR23, RZ, P1, !PT ;  /* 0x00000017100b7c10 */ /* 0x004fca0008ffe4ff */
[----:B------:R-:W-:Y:S04]  /*7560*/  STG.E.U16 desc[UR14][R10.64], R30 ;  /* 0x0000001e0a007986 */ /* 0x000fe8000c10150e */
[----:B------:R0:W-:Y:S04]  /*7570*/  STG.E.U16 desc[UR14][R10.64+0x2], R3 ;  /* 0x000002030a007986 */ /* 0x0001e8000c10150e */
[----:B------:R-:W-:Y:S04]  /*7580*/  STG.E.U16 desc[UR14][R10.64+0x4], R57 ;  /* 0x000004390a007986 */ /* 0x000fe8000c10150e */
[----:B------:R1:W-:Y:S01]  /*7590*/  STG.E.U16 desc[UR14][R10.64+0x6], R5 ;  /* 0x000006050a007986 */ /* 0x0003e2000c10150e */
[----:B0-----:R-:W-:-:S02]  /*75a0*/  PRMT R3, R64, 0x7632, R3 ;  /* 0x0000763240037816 */ /* 0x001fc40000000003 */
[----:B---3--:R-:W-:Y:S02]  /*75b0*/  IADD3 R6, P1, R15, UR22, RZ ;  /* 0x000000160f067c10 */ /* 0x008fe4000ff3e0ff */
[----:B-1----:R-:W-:Y:S02]  /*75c0*/  PRMT R11, R34, 0x7632, R11 ;  /* 0x00007632220b7816 */ /* 0x002fe4000000000b */
[----:B----4-:R-:W-:Y:S02]  /*75d0*/  IADD3.X R7, R14, UR23, RZ, P1, !PT ;  /* 0x000000170e077c10 */ /* 0x010fe40008ffe4ff */
[----:B------:R-:W-:-:S03]  /*75e0*/  PRMT R10, R62, 0x7632, R10 ;  /* 0x000076323e0a7816 */ /* 0x000fc6000000000a */
[----:B------:R-:W-:Y:S04]  /*75f0*/  STG.E.U16 desc[UR14][R6.64], R34 ;  /* 0x0000002206007986 */ /* 0x000fe8000c10150e */
[----:B------:R-:W-:Y:S04]  /*7600*/  STG.E.U16 desc[UR14][R6.64+0x2], R11 ;  /* 0x0000020b06007986 */ /* 0x000fe8000c10150e */
[----:B------:R-:W-:Y:S04]  /*7610*/  STG.E.U16 desc[UR14][R6.64+0x4], R64 ;  /* 0x0000044006007986 */ /* 0x000fe8000c10150e */
[----:B------:R0:W-:Y:S01]  /*7620*/  STG.E.U16 desc[UR14][R6.64+0x6], R3 ;  /* 0x0000060306007986 */ /* 0x0001e2000c10150e */
[----:B------:R-:W-:-:S04]  /*7630*/  IADD3 R4, P1, R13, UR22, RZ ;  /* 0x000000160d047c10 */ /* 0x000fc8000ff3e0ff */
[----:B------:R-:W-:Y:S02]  /*7640*/  IADD3.X R5, R12, UR23, RZ, P1, !PT ;  /* 0x000000170c057c10 */ /* 0x000fe40008ffe4ff */
[----:B0-----:R-:W-:-:S03]  /*7650*/  PRMT R7, R38, 0x7632, R7 ;  /* 0x0000763226077816 */ /* 0x001fc60000000007 */
[----:B------:R1:W-:Y:S04]  /*7660*/  STG.E.U16 desc[UR14][R4.64], R38 ;  /* 0x0000002604007986 */ /* 0x0003e8000c10150e */
[----:B------:R1:W-:Y:S04]  /*7670*/  STG.E.U16 desc[UR14][R4.64+0x2], R7 ;  /* 0x0000020704007986 */ /* 0x0003e8000c10150e */
[----:B------:R1:W-:Y:S04]  /*7680*/  STG.E.U16 desc[UR14][R4.64+0x4], R62 ;  /* 0x0000043e04007986 */ /* 0x0003e8000c10150e */
[----:B------:R1:W-:Y:S01]  /*7690*/  STG.E.U16 desc[UR14][R4.64+0x6], R10 ;  /* 0x0000060a04007986 */ /* 0x0003e2000c10150e */
[----:B------:R-:W-:Y:S05]  /*76a0*/  @!P0 BRA `(.L_x_1623) ;  /* 0xffffff9800548947 */ /* 0x000fea000383ffff */
.L_x_1609:
[----:B------:R-:W0:Y:S02]  /*76b0*/  S2R R0, SR_CTAID.Y ;  /* 0x0000000000007919 */ /* 0x000e240000002600 */
[----:B0-----:R-:W-:-:S04]  /*76c0*/  LEA R0, R0, UR20, 0x7 ;  /* 0x0000001400007c11 */ /* 0x001fc8000f8e38ff */
[----:B------:R-:W-:-:S04]  /*76d0*/  SHF.L.U32 R20, R0, 0x5, RZ ;  /* 0x0000000500147819 */ /* 0x000fc800000006ff */
[----:B------:R-:W-:-:S13]  /*76e0*/  ISETP.GT.AND P0, PT, R20, 0x3bf, PT ;  /* 0x000003bf1400780c */ /* 0x000fda0003f04270 */
[----:B------:R-:W-:Y:S05]  /*76f0*/  @P0 EXIT ;  /* 0x000000000000094d */ /* 0x000fea0003800000 */
[----:B------:R-:W0:Y:S01]  /*7700*/  S2R R6, SR_TID.X ;  /* 0x0000000000067919 */ /* 0x000e220000002100 */
        /* <DEDUP_REMOVED lines=12> */
[C---:B-1----:R-:W-:Y:S02]  /*77d0*/  SHF.L.U32 R4, R3.reuse, 0x7, RZ ;  /* 0x0000000703047819 */ /* 0x042fe400000006ff */
        /* <DEDUP_REMOVED lines=54> */
.L_x_1640:
[----:B------:R-:W-:Y:S01]  /*7b40*/  ISETP.LT.U32.AND P0, PT, R5, UR6, PT ;  /* 0x0000000605007c0c */ /* 0x000fe2000bf01070 */
[----:B------:R-:W-:Y:S01]  /*7b50*/  BSSY B0, `(.L_x_1624) ;  /* 0x00000aa000007945 */ /* 0x000fe20003800000 */
[----:B0---4-:R-:W-:Y:S01]  /*7b60*/  MOV R23, UR7 ;  /* 0x0000000700177c02 */ /* 0x011fe20008000f00 */
[----:B-----5:R-:W-:Y:S01]  /*7b70*/  HFMA2.MMA R43, -RZ, RZ, 0, 0 ;  /* 0x00000000ff2b7435 */ /* 0x020fe200000001ff */
        /* <DEDUP_REMOVED lines=39> */
.L_x_1627:
[----:B------:R-:W-:Y:S05]  /*7df0*/  BSYNC B1 ;  /* 0x0000000000017941 */ /* 0x000fea0003800000 */
.L_x_1626:
        /* <DEDUP_REMOVED lines=20> */
.L_x_1630:
        /* <DEDUP_REMOVED lines=55> */
.L_x_1629:
[----:B------:R-:W-:Y:S05]  /*82b0*/  BSYNC B1 ;  /* 0x0000000000017941 */ /* 0x000fea0003800000 */
.L_x_1628:
        /* <DEDUP_REMOVED lines=35> */
.L_x_1632:
[----:B------:R-:W-:Y:S05]  /*84f0*/  BSYNC B1 ;  /* 0x0000000000017941 */ /* 0x000fea0003800000 */
.L_x_1631:
        /* <DEDUP_REMOVED lines=15> */
.L_x_1625:
[----:B------:R-:W-:Y:S05]  /*85f0*/  BSYNC B0 ;  /* 0x0000000000007941 */ /* 0x000fea0003800000 */
.L_x_1624:
        /* <DEDUP_REMOVED lines=36> */
.L_x_1649:
[----:B------:R-:W2:Y:S01]  /*8840*/  LDC.64 R24, c[0x0][0x218] ;  /* 0x00008600ff187b82 */ /* 0x000ea20000000a00 */
[----:B------:R-:W-:Y:S01]  /*8850*/  ISETP.NE.AND P1, PT, R49, RZ, PT ;  /* 0x000000ff3100720c */ /* 0x000fe20003f25270 */
[----:B----4-:R-:W-:Y:S01]  /*8860*/  FADD.FTZ R29, R35, R30 ;  /* 0x0000001e231d7221 */ /* 0x010fe20000010000 */
[----:B------:R-:W-:Y:S02]  /*8870*/  IADD3 R23, R2, R20, RZ ;  /* 0x0000001402177210 */ /* 0x000fe40007ffe0ff */
[----:B------:R-:W-:Y:S02]  /*8880*/  ISETP.NE.AND P2, PT, R22, 0x1, PT ;  /* 0x000000011600780c */ /* 0x000fe40003f45270 */
[----:B------:R-:W-:Y:S01]  /*8890*/  MOV R31, R0 ;  /* 0x00000000001f7202 */ /* 0x000fe20000000f00 */
[----:B------:R-:W3:Y:S06]  /*88a0*/  LDC.64 R26, c[0x0][0x220] ;  /* 0x00008800ff1a7b82 */ /* 0x000eec0000000a00 */
[----:B------:R-:W-:-:S02]  /*88b0*/  @!P1 F2FP.F16.F32.PACK_AB R28, RZ, R36 ;  /* 0x00000024ff1c923e */ /* 0x000fc400000000ff */
[----:B------:R-:W-:Y:S01]  /*88c0*/  @!P1 F2FP.F16.F32.PACK_AB R29, RZ, R29 ;  /* 0x0000001dff1d923e */ /* 0x000fe200000000ff */
        /* <DEDUP_REMOVED lines=32> */
.L_x_1659:
[----:B----4-:R-:W-:Y:S01]  /*8ad0*/  FADD.FTZ R28, R40, R30 ;  /* 0x0000001e281c7221 */ /* 0x010fe20000010000 */
[----:B------:R-:W-:Y:S02]  /*8ae0*/  @!P1 F2FP.F16.F32.PACK_AB R23, RZ, R31 ;  /* 0x0000001fff17923e */ /* 0x000fe400000000ff */
[----:B------:R-:W-:Y:S02]  /*8af0*/  ISETP.NE.AND P2, PT, R22, 0x2, PT ;  /* 0x000000021600780c */ /* 0x000fe40003f45270 */
[----:B------:R-:W-:Y:S01]  /*8b00*/  @!P1 F2FP.F16.F32.PACK_AB R28, RZ, R28 ;  /* 0x0000001cff1c923e */ /* 0x000fe200000000ff */
        /* <DEDUP_REMOVED lines=31> */
.L_x_1669:
[----:B----4-:R-:W-:Y:S01]  /*8d00*/  FADD.FTZ R28, R40, R30 ;  /* 0x0000001e281c7221 */ /* 0x010fe20000010000 */
[----:B------:R-:W-:Y:S02]  /*8d10*/  @!P1 F2FP.F16.F32.PACK_AB R23, RZ, R31 ;  /* 0x0000001fff17923e */ /* 0x000fe400000000ff */
[----:B------:R-:W-:Y:S02]  /*8d20*/  MOV R31, R16 ;  /* 0x00000010001f7202 */ /* 0x000fe40000000f00 */
[----:B------:R-:W-:Y:S01]  /*8d30*/  @!P1 F2FP.F16.F32.PACK_AB R28, RZ, R28 ;  /* 0x0000001cff1c923e */ /* 0x000fe200000000ff */
[----:B------:R0:W-:Y:S04]  /*8d40*/  @!P1 STG.E.U16 desc[UR14][R24.64+0x78], R23 ;  /* 0x0000781718009986 */ /* 0x0001e8000c10150e */
[----:B------:R0:W-:Y:S02]  /*8d50*/  @!P1 STG.E.U16 desc[UR14][R26.64+0x78], R28 ;  /* 0x0000781c1a009986 */ /* 0x0001e4000c10150e */
.L_x_1635:
[----:B------:R-:W-:Y:S05]  /*8d60*/  BSYNC B0 ;  /* 0x0000000000007941 */ /* 0x000fea0003800000 */
.L_x_1634:
        /* <DEDUP_REMOVED lines=121> */
[----:B------:R-:W-:Y:S01]  /*9500*/  @!P0 F2FP.F16.F32.PACK_AB R31, RZ, R34 ;  /* 0x00000022ff1f823e */ /* 0x000fe200000000ff */
[----:B------:R-:W-:-:S04]  /*9510*/  IMAD.WIDE R26, R23, 0x2, R26 ;  /* 0x00000002171a7825 */ /* 0x000fc800078e021a */
[----:B----4-:R-:W-:Y:S01]  /*9520*/  FADD.FTZ R38, R39, R38 ;  /* 0x0000002627267221 */ /* 0x010fe20000010000 */
[----:B------:R-:W-:Y:S02]  /*9530*/  @!P0 F2FP.F16.F32.PACK_AB R30, RZ, R33 ;  /* 0x00000021ff1e823e */ /* 0x000fe400000000ff */
[----:B------:R-:W-:Y:S01]  /*9540*/  PRMT R32, R31, 0x7610, R32 ;  /* 0x000076101f207816 */ /* 0x000fe20000000020 */
[----:B---3--:R-:W-:Y:S01]  /*9550*/  FADD.FTZ R28, R41, R40 ;  /* 0x00000028291c7221 */ /* 0x008fe20000010000 */
[----:B------:R-:W-:Y:S01]  /*9560*/  @!P0 F2FP.F16.F32.PACK_AB R23, RZ, R38 ;  /* 0x00000026ff17823e */ /* 0x000fe200000000ff */
[----:B------:R-:W-:Y:S01]  /*9570*/  @!P0 STG.E.U16 desc[UR14][R24.64], R30 ;  /* 0x0000001e18008986 */ /* 0x000fe2000c10150e */
[----:B------:R-:W-:Y:S01]  /*9580*/  MOV R34, 0xffff ;  /* 0x0000ffff00227802 */ /* 0x000fe20000000f00 */
[----:B-----5:R-:W-:Y:S01]  /*9590*/  FADD.FTZ R37, R46, R37 ;  /* 0x000000252e257221 */ /* 0x020fe20000010000 */
[----:B------:R-:W-:Y:S01]  /*95a0*/  @!P0 F2FP.F16.F32.PACK_AB R28, RZ, R28 ;  /* 0x0000001cff1c823e */ /* 0x000fe200000000ff */
[----:B------:R3:W-:Y:S01]  /*95b0*/  @!P0 STG.E.U16 desc[UR14][R26.64], R32 ;  /* 0x000000201a008986 */ /* 0x0007e2000c10150e */
[----:B0-----:R-:W-:-:S03]  /*95c0*/  FADD.FTZ R29, R45, R42 ;  /* 0x0000002a2d1d7221 */ /* 0x001fc60000010000 */
[----:B------:R-:W0:Y:S01]  /*95d0*/  SHFL.BFLY PT, R34, R37, 0x1, 0x101f ;  /* 0x0c301f0025227f89 */ /* 0x000e2200000e0000 */
[----:B-1----:R-:W-:Y:S01]  /*95e0*/  FADD.FTZ R31, R43, R44 ;  /* 0x0000002c2b1f7221 */ /* 0x002fe20000010000 */
[----:B------:R-:W-:Y:S01]  /*95f0*/  @!P0 F2FP.F16.F32.PACK_AB R29, RZ, R29 ;  /* 0x0000001dff1d823e */ /* 0x000fe200000000ff */
[----:B--2---:R-:W-:-:S03]  /*9600*/  FADD.FTZ R50, R50, R51 ;  /* 0x0000003332327221 */ /* 0x004fc60000010000 */
[----:B------:R-:W-:Y:S02]  /*9610*/  @!P0 F2FP.F16.F32.PACK_AB R31, RZ, R31 ;  /* 0x0000001fff1f823e */ /* 0x000fe400000000ff */
        /* <DEDUP_REMOVED lines=8> */
.L_x_1703:
[----:B01----:R-:W-:Y:S01]  /*96a0*/  FADD.FTZ R28, R50, R30 ;  /* 0x0000001e321c7221 */ /* 0x003fe20000010000 */
[----:B------:R-:W-:-:S04]  /*96b0*/  @!P0 F2FP.F16.F32.PACK_AB R23, RZ, R34 ;  /* 0x00000022ff17823e */ /* 0x000fc800000000ff */
[----:B------:R-:W-:Y:S01]  /*96c0*/  @!P0 F2FP.F16.F32.PACK_AB R28, RZ, R28 ;  /* 0x0000001cff1c823e */ /* 0x000fe200000000ff */
[----:B------:R0:W-:Y:S04]  /*96d0*/  @!P0 STG.E.U16 desc[UR14][R24.64+0xb4], R23 ;  /* 0x0000b41718008986 */ /* 0x0001e8000c10150e */
[----:B------:R0:W-:Y:S02]  /*96e0*/  @!P0 STG.E.U16 desc[UR14][R26.64+0xb4], R28 ;  /* 0x0000b41c1a008986 */ /* 0x0001e4000c10150e */
.L_x_1633:
[----:B------:R-:W-:Y:S05]  /*96f0*/  WARPSYNC.ALL ;  /* 0x0000000000007948 */ /* 0x000fea0003800000 */
[----:B------:R-:W-:Y:S01]  /*9700*/  BAR.SYNC.DEFER_BLOCKING 0x0 ;  /* 0x0000000000007b1d */ /* 0x000fe20000010000 */
[C---:B------:R-:W-:Y:S02]  /*9710*/  ISETP.GE.AND P0, PT, R20.reuse, -0xc40, PT ;  /* 0xfffff3c01400780c */ /* 0x040fe40003f06270 */
[----:B------:R-:W-:-:S11]  /*9720*/  IADD3 R20, R20, 0x1000, RZ ;  /* 0x0000100014147810 */ /* 0x000fd60007ffe0ff */
[----:B------:R-:W-:Y:S05]  /*9730*/  @!P0 BRA `(.L_x_1640) ;  /* 0xffffffe400008947 */ /* 0x000fea000383ffff */
[----:B------:R-:W-:Y:S05]  /*9740*/  EXIT ;  /* 0x000000000000794d */ /* 0x000fea0003800000 */
.L_x_1636:
[----:B------:R-:W-:Y:S01]  /*9750*/  HFMA2.MMA R29, -RZ, RZ, 0, 4.76837158203125e-07 ;  /* 0x00000008ff1d7435 */ /* 0x000fe200000001ff */
[----:B--2---:R-:W-:Y:S02]  /*9760*/  MOV R32, R24 ;  /* 0x0000001800207202 */ /* 0x004fe40000000f00 */
[----:B------:R-:W-:Y:S02]  /*9770*/  MOV R28, 0x101f ;  /* 0x0000101f001c7802 */ /* 0x000fe40000000f00 */
[----:B------:R-:W-:-:S07]  /*9780*/  MOV R23, 0xffff ;  /* 0x0000ffff00177802 */ /* 0x000fce0000000f00 */
[----:B01-3--:R-:W-:Y:S05]  /*9790*/  WARPSYNC.COLLECTIVE R23, `(.L_x_1641) ;  /* 0x0000000017087348 */ /* 0x00bfea0003c00000 */
[----:B------:R2:W4:Y:S02]  /*97a0*/  SHFL.BFLY P2, R30, R32, R29, R28 ;  /* 0x0c00001d201e7389 */ /* 0x000524000004001c */
[----:B01234-:R-:W-:Y:S01]  /*97b0*/  ENDCOLLECTIVE ;  /* 0x000000000000791b */ /* 0x01ffe20003800000 */
.L_x_1641:
[----:B------:R-:W-:Y:S02]  /*97c0*/  MOV R32, R25 ;  /* 0x0000001900207202 */ /* 0x000fe40000000f00 */
[----:B------:R-:W-:-:S07]  /*97d0*/  MOV R27, R30 ;  /* 0x0000001e001b7202 */ /* 0x000fce0000000f00 */
[----:B------:R-:W-:Y:S05]  /*97e0*/  WARPSYNC.COLLECTIVE R23, `(.L_x_1642) ;  /* 0x0000000017087348 */ /* 0x000fea0003c00000 */
[----:B------:R0:W1:Y:S02]  /*97f0*/  SHFL.BFLY P2, R30, R32, R29, R28 ;  /* 0x0c00001d201e7389 */ /* 0x000064000004001c */
[----:B01----:R-:W-:Y:S01]  /*9800*/  ENDCOLLECTIVE ;  /* 0x000000000000791b */ /* 0x003fe20003800000 */
.L_x_1642:
[----:B------:R-:W-:Y:S01]  /*9810*/  FADD.FTZ R27, R27, R24 ;  /* 0x000000181b1b7221 */ /* 0x000fe20000010000 */
[----:B------:R-:W-:-:S04]  /*9820*/  HFMA2.MMA R29, -RZ, RZ, 0, 2.384185791015625e-07 ;  /* 0x00000004ff1d7435 */ /* 0x000fc800000001ff */
[----:B------:R-:W-:Y:S02]  /*9830*/  MOV R32, R27 ;  /* 0x0000001b00207202 */ /* 0x000fe40000000f00 */
[----:B------:R-:W-:-:S07]  /*9840*/  MOV R26, R30 ;  /* 0x0000001e001a7202 */ /* 0x000fce0000000f00 */
[----:B------:R-:W-:Y:S05]  /*9850*/  WARPSYNC.COLLECTIVE R23, `(.L_x_1643) ;  /* 0x0000000017087348 */ /* 0x000fea0003c00000 */
[----:B------:R0:W1:Y:S02]  /*9860*/  SHFL.BFLY P2, R30, R32, R29, R28 ;  /* 0x0c00001d201e7389 */ /* 0x000064000004001c */
[----:B01----:R-:W-:Y:S01]  /*9870*/  ENDCOLLECTIVE ;  /* 0x000000000000791b */ /* 0x003fe20003800000 */
.L_x_1643:
[----:B------:R-:W-:-:S05]  /*9880*/  FADD.FTZ R26, R26, R25 ;  /* 0x000000191a1a7221 */ /* 0x000fca0000010000 */
[----:B------:R-:W-:Y:S02]  /*9890*/  MOV R32, R26 ;  /* 0x0000001a00207202 */ /* 0x000fe40000000f00 */
[----:B------:R-:W-:-:S07]  /*98a0*/  MOV R34, R30 ;  /* 0x0000001e00227202 */ /* 0x000fce0000000f00 */
[----:B------:R-:W-:Y:S05]  /*98b0*/  WARPSYNC.COLLECTIVE R23, `(.L_x_1644) ;  /* 0x0000000017087348 */ /* 0x000fea0003c00000 */
[----:B------:R0:W1:Y:S02]  /*98c0*/  SHFL.BFLY P2, R30, R32, R29, R28 ;  /* 0x0c00001d201e7389 */ /* 0x000064000004001c */
[----:B01----:R-:W-:Y:S01]  /*98d0*/  ENDCOLLECTIVE ;  /* 0x000000000000791b */ /* 0x003fe20003800000 */
.L_x_1644:
[----:B------:R-:W-:Y:S01]  /*98e0*/  FADD.FTZ R34, R27, R34 ;  /* 0x000000221b227221 */ /* 0x000fe20000010000 */
[----:B------:R-:W-:-:S04]  /*98f0*/  HFMA2.MMA R29, -RZ, RZ, 0, 1.1920928955078125e-07 ;  /* 0x00000002ff1d7435 */ /* 0x000fc800000001ff */
[----:B------:R-:W-:Y:S02]  /*9900*/  MOV R32, R34 ;  /* 0x0000002200207202 */ /* 0x000fe40000000f00 */
[----:B------:R-:W-:-:S07]  /*9910*/  MOV R31, R30 ;  /* 0x0000001e001f7202 */ /* 0x000fce0000000f00 */
[----:B------:R-:W-:Y:S05]  /*9920*/  WARPSYNC.COLLECTIVE R23, `(.L_x_1645) ;  /* 0x0000000017087348 */ /* 0x000fea0003c00000 */
[----:B------:R0:W1:Y:S02]  /*9930*/  SHFL.BFLY P2, R30, R32, R29, R28 ;  /* 0x0c00001d201e7389 */ /* 0x000064000004001c */
[----:B01----:R-:W-:Y:S01]  /*9940*/  ENDCOLLECTIVE ;  /* 0x000000000000791b */ /* 0x003fe20003800000 */
.L_x_1645:
[----:B------:R-:W-:-:S05]  /*9950*/  FADD.FTZ R31, R26, R31 ;  /* 0x0000001f1a1f7221 */ /* 0x000fca0000010000 */
[----:B------:R-:W-:Y:S02]  /*9960*/  MOV R32, R31 ;  /* 0x0000001f00207202 */ /* 0x000fe40000000f00 */
[----:B------:R-:W-:-:S07]  /*9970*/  MOV R33, R30 ;  /* 0x0000001e00217202 */ /* 0x000fce0000000f00 */
[----:B------:R-:W-:Y:S05]  /*9980*/  WARPSYNC.COLLECTIVE R23, `(.L_x_1646) ;  /* 0x0000000017087348 */ /* 0x000fea0003c00000 */
[----:B------:R0:W1:Y:S02]  /*9990*/  SHFL.BFLY P2, R30, R32, R29, R28 ;  /* 0x0c00001d201e7389 */ /* 0x000064000004001c */
[----:B01----:R-:W-:Y:S01]  /*99a0*/  ENDCOLLECTIVE ;  /* 0x000000000000791b */ /* 0x003fe20003800000 */
.L_x_1646:
[----:B------:R-:W-:Y:S01]  /*99b0*/  FADD.FTZ R33, R34, R33 ;  /* 0x0000002122217221 */ /* 0x000fe20000010000 */
[----:B------:R-:W-:-:S04]  /*99c0*/  HFMA2.MMA R29, -RZ, RZ, 0, 5.9604644775390625e-08 ;  /* 0x00000001ff1d7435 */ /* 0x000fc800000001ff */
[----:B------:R-:W-:Y:S02]  /*99d0*/  MOV R32, R33 ;  /* 0x0000002100207202 */ /* 0x000fe40000000f00 */
[----:B------:R-:W-:-:S07]  /*99e0*/  MOV R24, R30 ;  /* 0x0000001e00187202 */ /* 0x000fce0000000f00 */
[----:B------:R-:W-:Y:S05]  /*99f0*/  WARPSYNC.COLLECTIVE R23, `(.L_x_1647) ;  /* 0x0000000017087348 */ /* 0x000fea0003c00000 */
[----:B------:R0:W1:Y:S02]  /*9a00*/  SHFL.BFLY P2, R30, R32, R29, R28 ;  /* 0x0c00001d201e7389 */ /* 0x000064000004001c */
[----:B01----:R-:W-:Y:S01]  /*9a10*/  ENDCOLLECTIVE ;  /* 0x000000000000791b */ /* 0x003fe20003800000 */
.L_x_1647:
[----:B------:R-:W-:-:S05]  /*9a20*/  FADD.FTZ R35, R31, R24 ;  /* 0x000000181f237221 */ /* 0x000fca0000010000 */
[----:B------:R-:W-:Y:S02]  /*9a30*/  MOV R32, R35 ;  /* 0x0000002300207202 */ /* 0x000fe40000000f00 */
[----:B------:R-:W-:-:S07]  /*9a40*/  MOV R36, R30 ;  /* 0x0000001e00247202 */ /* 0x000fce0000000f00 */
[----:B------:R-:W-:Y:S05]  /*9a50*/  WARPSYNC.COLLECTIVE R23, `(.L_x_1648) ;  /* 0x0000000017087348 */ /* 0x000fea0003c00000 */
[----:B------:R0:W1:Y:S02]  /*9a60*/  SHFL.BFLY P2, R30, R32, R29, R28 ;  /* 0x0c00001d201e7389 */ /* 0x000064000004001c */
[----:B01----:R-:W-:Y:S01]  /*9a70*/  ENDCOLLECTIVE ;  /* 0x000000000000791b */ /* 0x003fe20003800000 */
.L_x_1648:
[----:B------:R-:W-:Y:S01]  /*9a80*/  FADD.FTZ R36, R33, R36 ;  /* 0x0000002421247221 */ /* 0x000fe20000010000 */
[----:B------:R-:W-:Y:S06]  /*9a90*/  BRA `(.L_x_1649) ;  /* 0xffffffec00687947 */ /* 0x000fec000383ffff */
.L_x_1637:
        /* <DEDUP_REMOVED lines=8> */
.L_x_1651:
[----:B------:R-:W-:Y:S05]  /*9b20*/  BSYNC B1 ;  /* 0x0000000000017941 */ /* 0x000fea0003800000 */
.L_x_1650:
        /* <DEDUP_REMOVED lines=8> */
.L_x_1652:
[----:B------:R-:W-:Y:S01]  /*9bb0*/  FADD.FTZ R34, R34, R31 ;  /* 0x0000001f22227221 */ /* 0x000fe20000010000 */
[----:B------:R-:W-:-:S04]  /*9bc0*/  HFMA2.MMA R29, -RZ, RZ, 0, 2.384185791015625e-07 ;  /* 0x00000004ff1d7435 */ /* 0x000fc800000001ff */
[----:B------:R-:W-:Y:S02]  /*9bd0*/  MOV R32, R34 ;  /* 0x0000002200207202 */ /* 0x000fe40000000f00 */
[----:B------:R-:W-:-:S07]  /*9be0*/  MOV R36, R30 ;  /* 0x0000001e00247202 */ /* 0x000fce0000000f00 */
[----:B------:R-:W-:Y:S05]  /*9bf0*/  WARPSYNC.COLLECTIVE R23, `(.L_x_1653) ;  /* 0x0000000017087348 */ /* 0x000fea0003c00000 */
[----:B------:R0:W1:Y:S02]  /*9c00*/  SHFL.BFLY P2, R30, R32, R29, R28 ;  /* 0x0c00001d201e7389 */ /* 0x000064000004001c */
[----:B01----:R-:W-:Y:S01]  /*9c10*/  ENDCOLLECTIVE ;  /* 0x000000000000791b */ /* 0x003fe20003800000 */
.L_x_1653:
[----:B------:R-:W-:-:S05]  /*9c20*/  FADD.FTZ R36, R36, R33 ;  /* 0x0000002124247221 */ /* 0x000fca0000010000 */
[----:B------:R-:W-:Y:S02]  /*9c30*/  MOV R32, R36 ;  /* 0x0000002400207202 */ /* 0x000fe40000000f00 */
[----:B------:R-:W-:-:S07]  /*9c40*/  MOV R35, R30 ;  /* 0x0000001e00237202 */ /* 0x000fce0000000f00 */
[----:B------:R-:W-:Y:S05]  /*9c50*/  WARPSYNC.COLLECTIVE R23, `(.L_x_1654) ;  /* 0x0000000017087348 */ /* 0x000fea0003c00000 */
[----:B------:R0:W1:Y:S02]  /*9c60*/  SHFL.BFLY P2, R30, R32, R29, R28 ;  /* 0x0c00001d201e7389 */ /* 0x000064000004001c */
[----:B01----:R-:W-:Y:S01]  /*9c70*/  ENDCOLLECTIVE ;  /* 0x000000000000791b */ /* 0x003fe20003800000 */
.L_x_1654:
[----:B------:R-:W-:Y:S01]  /*9c80*/  FADD.FTZ R35, R34, R35 ;  /* 0x0000002322237221 */ /* 0x000fe20000010000 */
[----:B------:R-:W-:-:S04]  /*9c90*/  HFMA2.MMA R29, -RZ, RZ, 0, 1.1920928955078125e-07 ;  /* 0x00000002ff1d7435 */ /* 0x000fc800000001ff */
[----:B------:R-:W-:Y:S02]  /*9ca0*/  MOV R32, R35 ;  /* 0x0000002300207202 */ /* 0x000fe40000000f00 */
[----:B------:R-:W-:-:S07]  /*9cb0*/  MOV R37, R30 ;  /* 0x0000001e00257202 */ /* 0x000fce0000000f00 */
[----:B------:R-:W-:Y:S05]  /*9cc0*/  WARPSYNC.COLLECTIVE R23, `(.L_x_1655) ;  /* 0x0000000017087348 */ /* 0x000fea0003c00000 */
[----:B------:R0:W1:Y:S02]  /*9cd0*/  SHFL.BFLY P2, R30, R32, R29, R28 ;  /* 0x0c00001d201e7389 */ /* 0x000064000004001c */
[----:B01----:R-:W-:Y:S01]  /*9ce0*/  ENDCOLLECTIVE ;  /* 0x000000000000791b */ /* 0x003fe20003800000 */
.L_x_1655:
[----:B------:R-:W-:-:S05]  /*9cf0*/  FADD.FTZ R37, R36, R37 ;  /* 0x0000002524257221 */ /* 0x000fca0000010000 */
[----:B------:R-:W-:Y:S02]  /*9d00*/  MOV R32, R37 ;  /* 0x0000002500207202 */ /* 0x000fe40000000f00 */
[----:B------:R-:W-:-:S07]  /*9d10*/  MOV R38, R30 ;  /* 0x0000001e00267202 */ /* 0x000fce0000000f00 */
[----:B------:R-:W-:Y:S05]  /*9d20*/  WARPSYNC.COLLECTIVE R23, `(.L_x_1656) ;  /* 0x0000000017087348 */ /* 0x000fea0003c00000 */
[----:B------:R0:W1:Y:S02]  /*9d30*/  SHFL.BFLY P2, R30, R32, R29, R28 ;  /* 0x0c00001d201e7389 */ /* 0x000064000004001c */
[----:B01----:R-:W-:Y:S01]  /*9d40*/  ENDCOLLECTIVE ;  /* 0x000000000000791b */ /* 0x003fe20003800000 */
.L_x_1656:
[----:B------:R-:W-:Y:S01]  /*9d50*/  FADD.FTZ R38, R35, R38 ;  /* 0x0000002623267221 */ /* 0x000fe20000010000 */
[----:B------:R-:W-:-:S04]  /*9d60*/  HFMA2.MMA R29, -RZ, RZ, 0, 5.9604644775390625e-08 ;  /* 0x00000001ff1d7435 */ /* 0x000fc800000001ff */
[----:B------:R-:W-:Y:S02]  /*9d70*/  MOV R32, R38 ;  /* 0x0000002600207202 */ /* 0x000fe40000000f00 */
[----:B------:R-:W-:-:S07]  /*9d80*/  MOV R40, R30 ;  /* 0x0000001e00287202 */ /* 0x000fce0000000f00 */
[----:B------:R-:W-:Y:S05]  /*9d90*/  WARPSYNC.COLLECTIVE R23, `(.L_x_1657) ;  /* 0x0000000017087348 */ /* 0x000fea0003c00000 */
[----:B------:R0:W1:Y:S02]  /*9da0*/  SHFL.BFLY P2, R30, R32, R29, R28 ;  /* 0x0c00001d201e7389 */ /* 0x000064000004001c */
[----:B01----:R-:W-:Y:S01]  /*9db0*/  ENDCOLLECTIVE ;  /* 0x000000000000791b */ /* 0x003fe20003800000 */
.L_x_1657:
[----:B------:R-:W-:-:S05]  /*9dc0*/  FADD.FTZ R40, R37, R40 ;  /* 0x0000002825287221 */ /* 0x000fca0000010000 */
[----:B------:R-:W-:Y:S02]  /*9dd0*/  MOV R32, R40 ;  /* 0x0000002800207202 */ /* 0x000fe40000000f00 */
[----:B------:R-:W-:-:S07]  /*9de0*/  MOV R31, R30 ;  /* 0x0000001e001f7202 */ /* 0x000fce0000000f00 */
[----:B------:R-:W-:Y:S05]  /*9df0*/  WARPSYNC.COLLECTIVE R23, `(.L_x_1658) ;  /* 0x0000000017087348 */ /* 0x000fea0003c00000 */
[----:B------:R0:W1:Y:S02]  /*9e00*/  SHFL.BFLY P2, R30, R32, R29, R28 ;  /* 0x0c00001d201e7389 */ /* 0x000064000004001c */
[----:B01----:R-:W-:Y:S01]  /*9e10*/  ENDCOLLECTIVE ;  /* 0x000000000000791b */ /* 0x003fe20003800000 */
.L_x_1658:
[----:B------:R-:W-:Y:S01]  /*9e20*/  FADD.FTZ R31, R38, R31 ;  /* 0x0000001f261f7221 */ /* 0x000fe20000010000 */
[----:B------:R-:W-:Y:S06]  /*9e30*/  BRA `(.L_x_1659) ;  /* 0xffffffec00247947 */ /* 0x000fec000383ffff */
.L_x_1638:
        /* <DEDUP_REMOVED lines=8> */
.L_x_1661:
[----:B------:R-:W-:Y:S05]  /*9ec0*/  BSYNC B1 ;  /* 0x0000000000017941 */ /* 0x000fea0003800000 */
.L_x_1660:
        /* <DEDUP_REMOVED lines=8> */
.L_x_1662:
[----:B------:R-:W-:Y:S01]  /*9f50*/  FADD.FTZ R34, R34, R31 ;  /* 0x0000001f22227221 */ /* 0x000fe20000010000 */
[----:B------:R-:W-:-:S04]  /*9f60*/  HFMA2.MMA R29, -RZ, RZ, 0, 2.384185791015625e-07 ;  /* 0x00000004ff1d7435 */ /* 0x000fc800000001ff */
[----:B------:R-:W-:Y:S02]  /*9f70*/  MOV R32, R34 ;  /* 0x0000002200207202 */ /* 0x000fe40000000f00 */
[----:B------:R-:W-:-:S07]  /*9f80*/  MOV R36, R30 ;  /* 0x0000001e00247202 */ /* 0x000fce0000000f00 */
[----:B------:R-:W-:Y:S05]  /*9f90*/  WARPSYNC.COLLECTIVE R23, `(.L_x_1663) ;  /* 0x0000000017087348 */ /* 0x000fea0003c00000 */
[----:B------:R0:W1:Y:S02]  /*9fa0*/  SHFL.BFLY P2, R30, R32, R29, R28 ;  /* 0x0c00001d201e7389 */ /* 0x000064000004001c */
[----:B01----:R-:W-:Y:S01]  /*9fb0*/  ENDCOLLECTIVE ;  /* 0x000000000000791b */ /* 0x003fe20003800000 */
.L_x_1663:
[----:B------:R-:W-:-:S05]  /*9fc0*/  FADD.FTZ R36, R36, R33 ;  /* 0x0000002124247221 */ /* 0x000fca0000010000 */
[----:B------:R-:W-:Y:S02]  /*9fd0*/  MOV R32, R36 ;  /* 0x0000002400207202 */ /* 0x000fe40000000f00 */
[----:B------:R-:W-:-:S07]  /*9fe0*/  MOV R35, R30 ;  /* 0x0000001e00237202 */ /* 0x000fce0000000f00 */
[----:B------:R-:W-:Y:S05]  /*9ff0*/  WARPSYNC.COLLECTIVE R23, `(.L_x_1664) ;  /* 0x0000000017087348 */ /* 0x000fea0003c00000 */
[----:B------:R0:W1:Y:S02]  /*a000*/  SHFL.BFLY P2, R30, R32, R29, R28 ;  /* 0x0c00001d201e7389 */ /* 0x000064000004001c */
[----:B01----:R-:W-:Y:S01]  /*a010*/  ENDCOLLECTIVE ;  /* 0x000000000000791b */ /* 0x003fe20003800000 */
.L_x_1664:
[----:B------:R-:W-:Y:S01]  /*a020*/  FADD.FTZ R35, R34, R35 ;  /* 0x0000002322237221 */ /* 0x000fe20000010000 */
[----:B------:R-:W-:-:S04]  /*a030*/  HFMA2.MMA R29, -RZ, RZ, 0, 1.1920928955078125e-07 ;  /* 0x00000002ff1d7435 */ /* 0x000fc800000001ff */
[----:B------:R-:W-:Y:S02]  /*a040*/  MOV R32, R35 ;  /* 0x0000002300207202 */ /* 0x000fe40000000f00 */
[----:B------:R-:W-:-:S07]  /*a050*/  MOV R37, R30 ;  /* 0x0000001e00257202 */ /* 0x000fce0000000f00 */
[----:B------:R-:W-:Y:S05]  /*a060*/  WARPSYNC.COLLECTIVE R23, `(.L_x_1665) ;  /* 0x0000000017087348 */ /* 0x000fea0003c00000 */
[----:B------:R0:W1:Y:S02]  /*a070*/  SHFL.BFLY P2, R30, R32, R29, R28 ;  /* 0x0c00001d201e7389 */ /* 0x000064000004001c */
[----:B01----:R-:W-:Y:S01]  /*a080*/  ENDCOLLECTIVE ;  /* 0x000000000000791b */ /* 0x003fe20003800000 */
.L_x_1665:
[----:B------:R-:W-:-:S05]  /*a090*/  FADD.FTZ R37, R36, R37 ;  /* 0x0000002524257221 */ /* 0x000fca0000010000 */
[----:B------:R-:W-:Y:S02]  /*a0a0*/  MOV R32, R37 ;  /* 0x0000002500207202 */ /* 0x000fe40000000f00 */
[----:B------:R-:W-:-:S07]  /*a0b0*/  MOV R38, R30 ;  /* 0x0000001e00267202 */ /* 0x000fce0000000f00 */
[----:B------:R-:W-:Y:S05]  /*a0c0*/  WARPSYNC.COLLECTIVE R23, `(.L_x_1666) ;  /* 0x0000000017087348 */ /* 0x000fea0003c00000 */
[----:B------:R0:W1:Y:S02]  /*a0d0*/  SHFL.BFLY P2, R30, R32, R29, R28 ;  /* 0x0c00001d201e7389 */ /* 0x000064000004001c */
[----:B01----:R-:W-:Y:S01]  /*a0e0*/  ENDCOLLECTIVE ;  /* 0x000000000000791b */ /* 0x003fe20003800000 */
.L_x_1666:
[----:B------:R-:W-:Y:S01]  /*a0f0*/  FADD.FTZ R38, R35, R38 ;  /* 0x0000002623267221 */ /* 0x000fe20000010000 */
[----:B------:R-:W-:-:S04]  /*a100*/  HFMA2.MMA R29, -RZ, RZ, 0, 5.9604644775390625e-08 ;  /* 0x00000001ff1d7435 */ /* 0x000fc800000001ff */
[----:B------:R-:W-:Y:S02]  /*a110*/  MOV R32, R38 ;  /* 0x0000002600207202 */ /* 0x000fe40000000f00 */
[----:B------:R-:W-:-:S07]  /*a120*/  MOV R40, R30 ;  /* 0x0000001e00287202 */ /* 0x000fce0000000f00 */
[----:B------:R-:W-:Y:S05]  /*a130*/  WARPSYNC.COLLECTIVE R23, `(.L_x_1667) ;  /* 0x0000000017087348 */ /* 0x000fea0003c00000 */
[----:B------:R0:W1:Y:S02]  /*a140*/  SHFL.BFLY P2, R30, R32, R29, R28 ;  /* 0x0c00001d201e7389 */ /* 0x000064000004001c */
[----:B01----:R-:W-:Y:S01]  /*a150*/  ENDCOLLECTIVE ;  /* 0x000000000000791b */ /* 0x003fe20003800000 */
.L_x_1667:
[----:B------:R-:W-:-:S05]  /*a160*/  FADD.FTZ R40, R37, R40 ;  /* 0x0000002825287221 */ /* 0x000fca0000010000 */
[----:B------:R-:W-:Y:S02]  /*a170*/  MOV R32, R40 ;  /* 0x0000002800207202 */ /* 0x000fe40000000f00 */
[----:B------:R-:W-:-:S07]  /*a180*/  MOV R31, R30 ;  /* 0x0000001e001f7202 */ /* 0x000fce0000000f00 */
[----:B------:R-:W-:Y:S05]  /*a190*/  WARPSYNC.COLLECTIVE R23, `(.L_x_1668) ;  /* 0x0000000017087348 */ /* 0x000fea0003c00000 */
[----:B------:R0:W1:Y:S02]  /*a1a0*/  SHFL.BFLY P2, R30, R32, R29, R28 ;  /* 0x0c00001d201e7389 */ /* 0x000064000004001c */
[----:B01----:R-:W-:Y:S01]  /*a1b0*/  ENDCOLLECTIVE ;  /* 0x000000000000791b */ /* 0x003fe20003800000 */
.L_x_1668:
[----:B------:R-:W-:Y:S01]  /*a1c0*/  FADD.FTZ R31, R38, R31 ;  /* 0x0000001f261f7221 */ /* 0x000fe20000010000 */
[----:B------:R-:W-:Y:S06]  /*a1d0*/  BRA `(.L_x_1669) ;  /* 0xffffffe800c87947 */ /* 0x000fec000383ffff */
.L_x_1639:
        /* <DEDUP_REMOVED lines=8> */
.L_x_1671:
[----:B------:R-:W-:Y:S05]  /*a260*/  BSYNC B0 ;  /* 0x0000000000007941 */ /* 0x000fea0003800000 */
.L_x_1670:
        /* <DEDUP_REMOVED lines=13> */
.L_x_1672:
        /* <DEDUP_REMOVED lines=13> */
.L_x_1673:
[----:B------:R-:W-:Y:S02]  /*a410*/  MOV R32, R26 ;  /* 0x0000001a00207202 */ /* 0x000fe40000000f00 */
[----:B------:R-:W-:-:S07]  /*a420*/  MOV R24, R30 ;  /* 0x0000001e00187202 */ /* 0x000fce0000000f00 */
[----:B------:R-:W-:Y:S05]  /*a430*/  WARPSYNC.COLLECTIVE R23, `(.L_x_1674) ;  /* 0x0000000017087348 */ /* 0x000fea0003c00000 */
[----:B------:R0:W1:Y:S02]  /*a440*/  SHFL.BFLY P2, R30, R32, R29, R28 ;  /* 0x0c00001d201e7389 */ /* 0x000064000004001c */
[----:B01----:R-:W-:Y:S01]  /*a450*/  ENDCOLLECTIVE ;  /* 0x000000000000791b */ /* 0x003fe20003800000 */
.L_x_1674:
        /* <DEDUP_REMOVED lines=10> */
.L_x_1675:
[----:B------:R-:W-:Y:S02]  /*a500*/  @P0 LOP3.LUT R26, R26, R11, RZ, 0x3c, !PT ;  /* 0x0000000b1a1a0212 */ /* 0x000fe400078e3cff */
[----:B------:R-:W-:Y:S02]  /*a510*/  MOV R32, R25 ;  /* 0x0000001900207202 */ /* 0x000fe40000000f00 */
[----:B------:R-:W-:-:S07]  /*a520*/  MOV R27, R30 ;  /* 0x0000001e001b7202 */ /* 0x000fce0000000f00 */
[----:B------:R-:W-:Y:S05]  /*a530*/  WARPSYNC.COLLECTIVE R23, `(.L_x_1676) ;  /* 0x0000000017087348 */ /* 0x000fea0003c00000 */
[----:B------:R0:W1:Y:S02]  /*a540*/  SHFL.BFLY P2, R30, R32, R29, R28 ;  /* 0x0c00001d201e7389 */ /* 0x000064000004001c */
[----:B01----:R-:W-:Y:S01]  /*a550*/  ENDCOLLECTIVE ;  /* 0x000000000000791b */ /* 0x003fe20003800000 */
.L_x_1676:
        /* <DEDUP_REMOVED lines=11> */
.L_x_1677:
[----:B------:R-:W0:Y:S01]  /*a610*/  LDC.64 R24, c[0x0][0x218] ;  /* 0x00008600ff187b82 */ /* 0x000e220000000a00 */
[----:B------:R-:W-:Y:S02]  /*a620*/  MOV R32, R34 ;  /* 0x0000002200207202 */ /* 0x000fe40000000f00 */
[----:B------:R-:W-:-:S07]  /*a630*/  MOV R36, R30 ;  /* 0x0000001e00247202 */ /* 0x000fce0000000f00 */
[----:B0-----:R-:W-:Y:S05]  /*a640*/  WARPSYNC.COLLECTIVE R23, `(.L_x_1678) ;  /* 0x0000000017087348 */ /* 0x001fea0003c00000 */
[----:B------:R1:W2:Y:S02]  /*a650*/  SHFL.BFLY P2, R30, R32, R29, R28 ;  /* 0x0c00001d201e7389 */ /* 0x0002a4000004001c */
[----:B012---:R-:W-:Y:S01]  /*a660*/  ENDCOLLECTIVE ;  /* 0x000000000000791b */ /* 0x007fe20003800000 */
.L_x_1678:
        /* <DEDUP_REMOVED lines=9> */
.L_x_1679:
        /* <DEDUP_REMOVED lines=8> */
.L_x_1680:
[----:B------:R-:W-:Y:S01]  /*a780*/  FADD.FTZ R40, R40, R37 ;  /* 0x0000002528287221 */ /* 0x000fe20000010000 */
[----:B------:R-:W-:-:S04]  /*a790*/  HFMA2.MMA R29, -RZ, RZ, 0, 2.384185791015625e-07 ;  /* 0x00000004ff1d7435 */ /* 0x000fc800000001ff */
[----:B------:R-:W-:Y:S02]  /*a7a0*/  MOV R32, R40 ;  /* 0x0000002800207202 */ /* 0x000fe40000000f00 */
[----:B------:R-:W-:-:S07]  /*a7b0*/  MOV R39, R30 ;  /* 0x0000001e00277202 */ /* 0x000fce0000000f00 */
[----:B------:R-:W-:Y:S05]  /*a7c0*/  WARPSYNC.COLLECTIVE R23, `(.L_x_1681) ;  /* 0x0000000017087348 */ /* 0x000fea0003c00000 */
[----:B------:R0:W1:Y:S02]  /*a7d0*/  SHFL.BFLY P2, R30, R32, R29, R28 ;  /* 0x0c00001d201e7389 */ /* 0x000064000004001c */
[----:B01----:R-:W-:Y:S01]  /*a7e0*/  ENDCOLLECTIVE ;  /* 0x000000000000791b */ /* 0x003fe20003800000 */
.L_x_1681:
[----:B------:R-:W-:-:S05]  /*a7f0*/  FADD.FTZ R39, R39, R38 ;  /* 0x0000002627277221 */ /* 0x000fca0000010000 */
[----:B------:R-:W-:Y:S02]  /*a800*/  MOV R32, R39 ;  /* 0x0000002700207202 */ /* 0x000fe40000000f00 */
[----:B------:R-:W-:-:S07]  /*a810*/  MOV R37, R30 ;  /* 0x0000001e00257202 */ /* 0x000fce0000000f00 */
[----:B------:R-:W-:Y:S05]  /*a820*/  WARPSYNC.COLLECTIVE R23, `(.L_x_1682) ;  /* 0x0000000017087348 */ /* 0x000fea0003c00000 */
[----:B------:R0:W1:Y:S02]  /*a830*/  SHFL.BFLY P2, R30, R32, R29, R28 ;  /* 0x0c00001d201e7389 */ /* 0x000064000004001c */
[----:B01----:R-:W-:Y:S01]  /*a840*/  ENDCOLLECTIVE ;  /* 0x000000000000791b */ /* 0x003fe20003800000 */
.L_x_1682:
[----:B------:R-:W-:Y:S01]  /*a850*/  FADD.FTZ R37, R40, R37 ;  /* 0x0000002528257221 */ /* 0x000fe20000010000 */
[----:B------:R-:W-:-:S04]  /*a860*/  HFMA2.MMA R29, -RZ, RZ, 0, 1.1920928955078125e-07 ;  /* 0x00000002ff1d7435 */ /* 0x000fc800000001ff */
[----:B------:R-:W-:Y:S02]  /*a870*/  MOV R32, R37 ;  /* 0x0000002500207202 */ /* 0x000fe40000000f00 */
[----:B------:R-:W-:-:S07]  /*a880*/  MOV R38, R30 ;  /* 0x0000001e00267202 */ /* 0x000fce0000000f00 */
[----:B------:R-:W-:Y:S05]  /*a890*/  WARPSYNC.COLLECTIVE R23, `(.L_x_1683) ;  /* 0x0000000017087348 */ /* 0x000fea0003c00000 */
[----:B------:R0:W1:Y:S02]  /*a8a0*/  SHFL.BFLY P2, R30, R32, R29, R28 ;  /* 0x0c00001d201e7389 */ /* 0x000064000004001c */
[----:B01----:R-:W-:Y:S01]  /*a8b0*/  ENDCOLLECTIVE ;  /* 0x000000000000791b */ /* 0x003fe20003800000 */
.L_x_1683:
[----:B------:R-:W-:-:S05]  /*a8c0*/  FADD.FTZ R38, R39, R38 ;  /* 0x0000002627267221 */ /* 0x000fca0000010000 */
[----:B------:R-:W-:Y:S02]  /*a8d0*/  MOV R32, R38 ;  /* 0x0000002600207202 */ /* 0x000fe40000000f00 */
[----:B------:R-:W-:-:S07]  /*a8e0*/  MOV R26, R30 ;  /* 0x0000001e001a7202 */ /* 0x000fce0000000f00 */
[----:B------:R-:W-:Y:S05]  /*a8f0*/  WARPSYNC.COLLECTIVE R23, `(.L_x_1684) ;  /* 0x0000000017087348 */ /* 0x000fea0003c00000 */
[----:B------:R0:W1:Y:S02]  /*a900*/  SHFL.BFLY P2, R30, R32, R29, R28 ;  /* 0x0c00001d201e7389 */ /* 0x000064000004001c */
[----:B01----:R-:W-:Y:S01]  /*a910*/  ENDCOLLECTIVE ;  /* 0x000000000000791b */ /* 0x003fe20003800000 */
.L_x_1684:
        /* <DEDUP_REMOVED lines=13> */
.L_x_1685:
[----:B------:R-:W-:Y:S01]  /*a9f0*/  FADD.FTZ R41, R38, R41 ;  /* 0x0000002926297221 */ /* 0x000fe20000010000 */
[----:B------:R-:W0:Y:S04]  /*aa00*/  LDC.64 R26, c[0x0][0x220] ;  /* 0x00008800ff1a7b82 */ /* 0x000e280000000a00 */
[----:B------:R-:W-:Y:S02]  /*aa10*/  MOV R32, R41 ;  /* 0x0000002900207202 */ /* 0x000fe40000000f00 */
[----:B------:R-:W-:-:S07]  /*aa20*/  MOV R38, R30 ;  /* 0x0000001e00267202 */ /* 0x000fce0000000f00 */
[----:B0-----:R-:W-:Y:S05]  /*aa30*/  WARPSYNC.COLLECTIVE R23, `(.L_x_1686) ;  /* 0x0000000017087348 */ /* 0x001fea0003c00000 */
[----:B------:R1:W2:Y:S02]  /*aa40*/  SHFL.BFLY P2, R30, R32, R29, R28 ;  /* 0x0c00001d201e7389 */ /* 0x0002a4000004001c */
[----:B012---:R-:W-:Y:S01]  /*aa50*/  ENDCOLLECTIVE ;  /* 0x000000000000791b */ /* 0x007fe20003800000 */
.L_x_1686:
        /* <DEDUP_REMOVED lines=11> */
.L_x_1687:
[----:B------:R-:W-:Y:S01]  /*ab10*/  @!P0 F2FP.F16.F32.PACK_AB R31, RZ, R34 ;  /* 0x00000022ff1f823e */ /* 0x000fe200000000ff */
[----:B------:R-:W-:Y:S01]  /*ab20*/  FADD.FTZ R40, R41, R40 ;  /* 0x0000002829287221 */ /* 0x000fe20000010000 */
[----:B------:R-:W-:Y:S02]  /*ab30*/  MOV R32, R43 ;  /* 0x0000002b00207202 */ /* 0x000fe40000000f00 */
[----:B------:R-:W-:-:S07]  /*ab40*/  MOV R45, R30 ;  /* 0x0000001e002d7202 */ /* 0x000fce0000000f00 */
[----:B------:R-:W-:Y:S05]  /*ab50*/  WARPSYNC.COLLECTIVE R23, `(.L_x_1688) ;  /* 0x0000000017087348 */ /* 0x000fea0003c00000 */
[----:B------:R0:W1:Y:S02]  /*ab60*/  SHFL.BFLY P2, R30, R32, R29, R28 ;  /* 0x0c00001d201e7389 */ /* 0x000064000004001c */
[----:B01----:R-:W-:Y:S01]  /*ab70*/  ENDCOLLECTIVE ;  /* 0x000000000000791b */ /* 0x003fe20003800000 */
.L_x_1688:
[----:B------:R-:W-:Y:S01]  /*ab80*/  FADD.FTZ R45, R45, R42 ;  /* 0x0000002a2d2d7221 */ /* 0x000fe20000010000 */
[----:B------:R-:W-:-:S04]  /*ab90*/  HFMA2.MMA R29, -RZ, RZ, 0, 2.384185791015625e-07 ;  /* 0x00000004ff1d7435 */ /* 0x000fc800000001ff */
[----:B------:R-:W-:Y:S02]  /*aba0*/  MOV R32, R45 ;  /* 0x0000002d00207202 */ /* 0x000fe40000000f00 */
[----:B------:R-:W-:-:S07]  /*abb0*/  MOV R44, R30 ;  /* 0x0000001e002c7202 */ /* 0x000fce0000000f00 */
[----:B------:R-:W-:Y:S05]  /*abc0*/  WARPSYNC.COLLECTIVE R23, `(.L_x_1689) ;  /* 0x0000000017087348 */ /* 0x000fea0003c00000 */
[----:B------:R0:W1:Y:S02]  /*abd0*/  SHFL.BFLY P2, R30, R32, R29, R28 ;  /* 0x0c00001d201e7389 */ /* 0x000064000004001c */
[----:B01----:R-:W-:Y:S01]  /*abe0*/  ENDCOLLECTIVE ;  /* 0x000000000000791b */ /* 0x003fe20003800000 */
.L_x_1689:
[----:B------:R-:W-:-:S05]  /*abf0*/  FADD.FTZ R44, R44, R43 ;  /* 0x0000002b2c2c7221 */ /* 0x000fca0000010000 */
[----:B------:R-:W-:Y:S02]  /*ac00*/  MOV R32, R44 ;  /* 0x0000002c00207202 */ /* 0x000fe40000000f00 */
[----:B------:R-:W-:-:S07]  /*ac10*/  MOV R42, R30 ;  /* 0x0000001e002a7202 */ /* 0x000fce0000000f00 */
[----:B------:R-:W-:Y:S05]  /*ac20*/  WARPSYNC.COLLECTIVE R23, `(.L_x_1690) ;  /* 0x0000000017087348 */ /* 0x000fea0003c00000 */
[----:B------:R0:W1:Y:S02]  /*ac30*/  SHFL.BFLY P2, R30, R32, R29, R28 ;  /* 0x0c00001d201e7389 */ /* 0x000064000004001c */
[----:B01----:R-:W-:Y:S01]  /*ac40*/  ENDCOLLECTIVE ;  /* 0x000000000000791b */ /* 0x003fe20003800000 */
.L_x_1690:
[----:B------:R-:W-:Y:S01]  /*ac50*/  FADD.FTZ R42, R45, R42 ;  /* 0x0000002a2d2a7221 */ /* 0x000fe20000010000 */
[----:B------:R-:W-:-:S04]  /*ac60*/  HFMA2.MMA R29, -RZ, RZ, 0, 1.1920928955078125e-07 ;  /* 0x00000002ff1d7435 */ /* 0x000fc800000001ff */
[----:B------:R-:W-:Y:S02]  /*ac70*/  MOV R32, R42 ;  /* 0x0000002a00207202 */ /* 0x000fe40000000f00 */
[----:B------:R-:W-:-:S07]  /*ac80*/  MOV R43, R30 ;  /* 0x0000001e002b7202 */ /* 0x000fce0000000f00 */
[----:B------:R-:W-:Y:S05]  /*ac90*/  WARPSYNC.COLLECTIVE R23, `(.L_x_1691) ;  /* 0x0000000017087348 */ /* 0x000fea0003c00000 */
[----:B------:R0:W1:Y:S02]  /*aca0*/  SHFL.BFLY P2, R30, R32, R29, R28 ;  /* 0x0c00001d201e7389 */ /* 0x000064000004001c */
[----:B01----:R-:W-:Y:S01]  /*acb0*/  ENDCOLLECTIVE ;  /* 0x000000000000791b */ /* 0x003fe20003800000 */
.L_x_1691:
[----:B------:R-:W-:-:S05]  /*acc0*/  FADD.FTZ R43, R44, R43 ;  /* 0x0000002b2c2b7221 */ /* 0x000fca0000010000 */
[----:B------:R-:W-:Y:S02]  /*acd0*/  MOV R32, R43 ;  /* 0x0000002b00207202 */ /* 0x000fe40000000f00 */
[----:B------:R-:W-:-:S07]  /*ace0*/  MOV R45, R30 ;  /* 0x0000001e002d7202 */ /* 0x000fce0000000f00 */
[----:B------:R-:W-:Y:S05]  /*acf0*/  WARPSYNC.COLLECTIVE R23, `(.L_x_1692) ;  /* 0x0000000017087348 */ /* 0x000fea0003c00000 */
[----:B------:R0:W1:Y:S02]  /*ad00*/  SHFL.BFLY P2, R30, R32, R29, R28 ;  /* 0x0c00001d201e7389 */ /* 0x000064000004001c */
[----:B01----:R-:W-:Y:S01]  /*ad10*/  ENDCOLLECTIVE ;  /* 0x000000000000791b */ /* 0x003fe20003800000 */
.L_x_1692:
[----:B------:R-:W-:Y:S01]  /*ad20*/  FADD.FTZ R45, R42, R45 ;  /* 0x0000002d2a2d7221 */ /* 0x000fe20000010000 */
[----:B------:R-:W-:-:S04]  /*ad30*/  HFMA2.MMA R29, -RZ, RZ, 0, 5.9604644775390625e-08 ;  /* 0x00000001ff1d7435 */ /* 0x000fc800000001ff */
[----:B------:R-:W-:Y:S02]  /*ad40*/  MOV R32, R45 ;  /* 0x0000002d00207202 */ /* 0x000fe40000000f00 */
[----:B------:R-:W-:-:S07]  /*ad50*/  MOV R44, R30 ;  /* 0x0000001e002c7202 */ /* 0x000fce0000000f00 */
[----:B------:R-:W-:Y:S05]  /*ad60*/  WARPSYNC.COLLECTIVE R23, `(.L_x_1693) ;  /* 0x0000000017087348 */ /* 0x000fea0003c00000 */
[----:B------:R0:W1:Y:S02]  /*ad70*/  SHFL.BFLY P2, R30, R32, R29, R28 ;  /* 0x0c00001d201e7389 */ /* 0x000064000004001c */
[----:B01----:R-:W-:Y:S01]  /*ad80*/  ENDCOLLECTIVE ;  /* 0x000000000000791b */ /* 0x003fe20003800000 */
.L_x_1693:
[----:B------:R-:W-:-:S05]  /*ad90*/  FADD.FTZ R43, R43, R44 ;  /* 0x0000002c2b2b7221 */ /* 0x000fca0000010000 */
[----:B------:R-:W-:Y:S02]  /*ada0*/  MOV R32, R43 ;  /* 0x0000002b00207202 */ /* 0x000fe40000000f00 */
[----:B------:R-:W-:-:S07]  /*adb0*/  MOV R42, R30 ;  /* 0x0000001e002a7202 */ /* 0x000fce0000000f00 */
[----:B------:R-:W-:Y:S05]  /*adc0*/  WARPSYNC.COLLECTIVE R23, `(.L_x_1694) ;  /* 0x0000000017087348 */ /* 0x000fea0003c00000 */
[----:B------:R0:W1:Y:S02]  /*add0*/  SHFL.BFLY P2, R30, R32, R29, R28 ;  /* 0x0c00001d201e7389 */ /* 0x000064000004001c */
[----:B01----:R-:W-:Y:S01]  /*ade0*/  ENDCOLLECTIVE ;  /* 0x000000000000791b */ /* 0x003fe20003800000 */
.L_x_1694:
[----:B------:R-:W-:Y:S01]  /*adf0*/  HFMA2.MMA R29, -RZ, RZ, 0, 4.76837158203125e-07 ;  /* 0x00000008ff1d7435 */ /* 0x000fe200000001ff */
[----:B------:R-:W-:Y:S02]  /*ae00*/  MOV R32, R46 ;  /* 0x0000002e00207202 */ /* 0x000fe40000000f00 */
[----:B------:R-:W-:-:S08]  /*ae10*/  MOV R44, R30 ;  /* 0x0000001e002c7202 */ /* 0x000fd00000000f00 */
[----:B------:R-:W-:Y:S05]  /*ae20*/  WARPSYNC.COLLECTIVE R23, `(.L_x_1695) ;  /* 0x0000000017087348 */ /* 0x000fea0003c00000 */
[----:B------:R0:W1:Y:S02]  /*ae30*/  SHFL.BFLY P2, R30, R32, R29, R28 ;  /* 0x0c00001d201e7389 */ /* 0x000064000004001c */
[----:B01----:R-:W-:Y:S01]  /*ae40*/  ENDCOLLECTIVE ;  /* 0x000000000000791b */ /* 0x003fe20003800000 */
.L_x_1695:
[----:B------:R-:W-:Y:S02]  /*ae50*/  MOV R32, R50 ;  /* 0x0000003200207202 */ /* 0x000fe40000000f00 */
[----:B------:R-:W-:-:S07]  /*ae60*/  MOV R51, R30 ;  /* 0x0000001e00337202 */ /* 0x000fce0000000f00 */
[----:B------:R-:W-:Y:S05]  /*ae70*/  WARPSYNC.COLLECTIVE R23, `(.L_x_1696) ;  /* 0x0000000017087348 */ /* 0x000fea0003c00000 */
[----:B------:R0:W1:Y:S02]  /*ae80*/  SHFL.BFLY P2, R30, R32, R29, R28 ;  /* 0x0c00001d201e7389 */ /* 0x000064000004001c */
[----:B01----:R-:W-:Y:S01]  /*ae90*/  ENDCOLLECTIVE ;  /* 0x000000000000791b */ /* 0x003fe20003800000 */
.L_x_1696:
[----:B------:R-:W-:Y:S01]  /*aea0*/  FADD.FTZ R51, R51, R46 ;  /* 0x0000002e33337221 */ /* 0x000fe20000010000 */
[----:B------:R-:W-:-:S04]  /*aeb0*/  HFMA2.MMA R29, -RZ, RZ, 0, 2.384185791015625e-07 ;  /* 0x00000004ff1d7435 */ /* 0x000fc800000001ff */
[----:B------:R-:W-:Y:S02]  /*aec0*/  MOV R32, R51 ;  /* 0x0000003300207202 */ /* 0x000fe40000000f00 */
[----:B------:R-:W-:-:S07]  /*aed0*/  MOV R53, R30 ;  /* 0x0000001e00357202 */ /* 0x000fce0000000f00 */
[----:B------:R-:W-:Y:S05]  /*aee0*/  WARPSYNC.COLLECTIVE R23, `(.L_x_1697) ;  /* 0x0000000017087348 */ /* 0x000fea0003c00000 */
[----:B------:R0:W1:Y:S02]  /*aef0*/  SHFL.BFLY P2, R30, R32, R29, R28 ;  /* 0x0c00001d201e7389 */ /* 0x000064000004001c */
[----:B01----:R-:W-:Y:S01]  /*af00*/  ENDCOLLECTIVE ;  /* 0x000000000000791b */ /* 0x003fe20003800000 */
.L_x_1697:
[----:B------:R-:W-:-:S05]  /*af10*/  FADD.FTZ R53, R53, R50 ;  /* 0x0000003235357221 */ /* 0x000fca0000010000 */
[----:B------:R-:W-:Y:S02]  /*af20*/  MOV R32, R53 ;  /* 0x0000003500207202 */ /* 0x000fe40000000f00 */
[----:B------:R-:W-:-:S07]  /*af30*/  MOV R46, R30 ;  /* 0x0000001e002e7202 */ /* 0x000fce0000000f00 */
[----:B------:R-:W-:Y:S05]  /*af40*/  WARPSYNC.COLLECTIVE R23, `(.L_x_1698) ;  /* 0x0000000017087348 */ /* 0x000fea0003c00000 */
[----:B------:R0:W1:Y:S02]  /*af50*/  SHFL.BFLY P2, R30, R32, R29, R28 ;  /* 0x0c00001d201e7389 */ /* 0x000064000004001c */
[----:B01----:R-:W-:Y:S01]  /*af60*/  ENDCOLLECTIVE ;  /* 0x000000000000791b */ /* 0x003fe20003800000 */
.L_x_1698:
[----:B------:R-:W-:Y:S01]  /*af70*/  FADD.FTZ R46, R51, R46 ;  /* 0x0000002e332e7221 */ /* 0x000fe20000010000 */
[----:B------:R-:W-:-:S04]  /*af80*/  HFMA2.MMA R29, -RZ, RZ, 0, 1.1920928955078125e-07 ;  /* 0x00000002ff1d7435 */ /* 0x000fc800000001ff */
[----:B------:R-:W-:Y:S02]  /*af90*/  MOV R32, R46 ;  /* 0x0000002e00207202 */ /* 0x000fe40000000f00 */
[----:B------:R-:W-:-:S07]  /*afa0*/  MOV R50, R30 ;  /* 0x0000001e00327202 */ /* 0x000fce0000000f00 */
[----:B------:R-:W-:Y:S05]  /*afb0*/  WARPSYNC.COLLECTIVE R23, `(.L_x_1699) ;  /* 0x0000000017087348 */ /* 0x000fea0003c00000 */
[----:B------:R0:W1:Y:S02]  /*afc0*/  SHFL.BFLY P2, R30, R32, R29, R28 ;  /* 0x0c00001d201e7389 */ /* 0x000064000004001c */
[----:B01----:R-:W-:Y:S01]  /*afd0*/  ENDCOLLECTIVE ;  /* 0x000000000000791b */ /* 0x003fe20003800000 */
.L_x_1699:
[----:B------:R-:W-:-:S05]  /*afe0*/  FADD.FTZ R50, R53, R50 ;  /* 0x0000003235327221 */ /* 0x000fca0000010000 */
[----:B------:R-:W-:Y:S02]  /*aff0*/  MOV R32, R50 ;  /* 0x0000003200207202 */ /* 0x000fe40000000f00 */
[----:B------:R-:W-:-:S07]  /*b000*/  MOV R37, R30 ;  /* 0x0000001e00257202 */ /* 0x000fce0000000f00 */
[----:B------:R-:W-:Y:S05]  /*b010*/  WARPSYNC.COLLECTIVE R23, `(.L_x_1700) ;  /* 0x0000000017087348 */ /* 0x000fea0003c00000 */
[----:B------:R0:W1:Y:S02]  /*b020*/  SHFL.BFLY P2, R30, R32, R29, R28 ;  /* 0x0c00001d201e7389 */ /* 0x000064000004001c */
[----:B01----:R-:W-:Y:S01]  /*b030*/  ENDCOLLECTIVE ;  /* 0x000000000000791b */ /* 0x003fe20003800000 */
.L_x_1700:
[----:B------:R-:W-:Y:S01]  /*b040*/  FADD.FTZ R37, R46, R37 ;  /* 0x000000252e257221 */ /* 0x000fe20000010000 */
[----:B------:R-:W-:Y:S01]  /*b050*/  FADD.FTZ R29, R45, R42 ;  /* 0x0000002a2d1d7221 */ /* 0x000fe20000010000 */
[----:B------:R-:W-:Y:S02]  /*b060*/  @!P0 F2FP.F16.F32.PACK_AB R23, RZ, R38 ;  /* 0x00000026ff17823e */ /* 0x000fe400000000ff */
[----:B------:R-:W-:Y:S02]  /*b070*/  @!P0 F2FP.F16.F32.PACK_AB R28, RZ, R40 ;  /* 0x00000028ff1c823e */ /* 0x000fe400000000ff */
[----:B------:R-:W-:Y:S02]  /*b080*/  @!P0 F2FP.F16.F32.PACK_AB R29, RZ, R29 ;  /* 0x0000001dff1d823e */ /* 0x000fe400000000ff */
[----:B------:R-:W-:Y:S02]  /*b090*/  PRMT R35, R23, 0x7610, R35 ;  /* 0x0000761017237816 */ /* 0x000fe40000000023 */
[----:B------:R-:W-:Y:S01]  /*b0a0*/  PRMT R38, R29, 0x7610, R38 ;  /* 0x000076101d267816 */ /* 0x000fe20000000026 */
[----:B------:R-:W-:Y:S01]  /*b0b0*/  HFMA2.MMA R29, -RZ, RZ, 0, 5.9604644775390625e-08 ;  /* 0x00000001ff1d7435 */ /* 0x000fe200000001ff */
[----:B------:R-:W-:-:S02]  /*b0c0*/  MOV R51, R30 ;  /* 0x0000001e00337202 */ /* 0x000fc40000000f00 */
[----:B------:R-:W-:Y:S02]  /*b0d0*/  @!P0 F2FP.F16.F32.PACK_AB R30, RZ, R33 ;  /* 0x00000021ff1e823e */ /* 0x000fe400000000ff */
        /* <DEDUP_REMOVED lines=11> */
.L_x_1701:
[----:B------:R-:W-:Y:S01]  /*b190*/  @!P0 F2FP.F16.F32.PACK_AB R31, RZ, R31 ;  /* 0x0000001fff1f823e */ /* 0x000fe200000000ff */
        /* <DEDUP_REMOVED lines=10> */
.L_x_1702:
[----:B------:R-:W-:Y:S01]  /*b240*/  FADD.FTZ R34, R37, R34 ;  /* 0x0000002225227221 */ /* 0x000fe20000010000 */
[----:B------:R-:W-:Y:S06]  /*b250*/  BRA `(.L_x_1703) ;  /* 0xffffffe400107947 */ /* 0x000fec000383ffff */
.L_x_1704:
        /* <DEDUP_REMOVED lines=10> */
.L_x_3032:


//--------------------- .text._ZN13group_norm_v218gn_bwd_cuda_kernelI6__halfLi480ELi3ELi32ELi30ELi4096ELb0ELb1ELi32ELi960ELi960ELi4ELb1ELi2ELb1ELb0ELNS_15WgradSyncMethodE3ENS_16CompileConditionILi900EEEEEvPT_S6_S6_PKS5_S8_S8_S8_PKfflPfPj --------------------------
	.section	.text._ZN13group_norm_v218gn_bwd_cuda_kernelI6__halfLi480ELi3ELi32ELi30ELi4096ELb0ELb1ELi32ELi960ELi960ELi4ELb1ELi2ELb1ELb0ELNS_15WgradSyncMethodE3ENS_16CompileConditionILi900EEEEEvPT_S6_S6_PKS5_S8_S8_S8_PKfflPfPj,"ax",@progbits
	.align	128
        .global         _ZN13group_norm_v218gn_bwd_cuda_kernelI6__halfLi480ELi3ELi32ELi30ELi4096ELb0ELb1ELi32ELi960ELi960ELi4ELb1ELi2ELb1ELb0ELNS_15WgradSyncMethodE3ENS_16CompileConditionILi900EEEEEvPT_S6_S6_PKS5_S8_S8_S8_PKfflPfPj
        .type           _ZN13group_norm_v218gn_bwd_cuda_kernelI6__halfLi480ELi3ELi32ELi30ELi4096ELb0ELb1ELi32ELi960ELi960ELi4ELb1ELi2ELb1ELb0ELNS_15WgradSyncMethodE3ENS_16CompileConditionILi900EEEEEvPT_S6_S6_PKS5_S8_S8_S8_PKfflPfPj,@function
        .size           _ZN13group_norm_v218gn_bwd_cuda_kernelI6__halfLi480ELi3ELi32ELi30ELi4096ELb0ELb1ELi32ELi960ELi960ELi4ELb1ELi2ELb1ELb0ELNS_15WgradSyncMethodE3ENS_16CompileConditionILi900EEEEEvPT_S6_S6_PKS5_S8_S8_S8_PKfflPfPj,(.L_x_3033 - _ZN13group_norm_v218gn_bwd_cuda_kernelI6__halfLi480ELi3ELi32ELi30ELi4096ELb0ELb1ELi32ELi960ELi960ELi4ELb1ELi2ELb1ELb0ELNS_15WgradSyncMethodE3ENS_16CompileConditionILi900EEEEEvPT_S6_S6_PKS5_S8_S8_S8_PKfflPfPj)
        .other          _ZN13group_norm_v218gn_bwd_cuda_kernelI6__halfLi480ELi3ELi32ELi30ELi4096ELb0ELb1ELi32ELi960ELi960ELi4ELb1ELi2ELb1ELb0ELNS_15WgradSyncMethodE3ENS_16CompileConditionILi900EEEEEvPT_S6_S6_PKS5_S8_S8_S8_PKfflPfPj,@"STO_CUDA_ENTRY STV_DEFAULT"
_ZN13group_norm_v218gn_bwd_cuda_kernelI6__halfLi480ELi3ELi32ELi30ELi4096ELb0ELb1ELi32ELi960ELi960ELi4ELb1ELi2ELb1ELb0ELNS_15WgradSyncMethodE3ENS_16CompileConditionILi900EEEEEvPT_S6_S6_PKS5_S8_S8_S8_PKfflPfPj:
.text._ZN13group_norm_v218gn_bwd_cuda_kernelI6__halfLi480ELi3ELi32ELi30ELi4096ELb0ELb1ELi32ELi960ELi960ELi4ELb1ELi2ELb1ELb0ELNS_15WgradSyncMethodE3ENS_16CompileConditionILi900EEEEEvPT_S6_S6_PKS5_S8_S8_S8_PKfflPfPj:
        /* <DEDUP_REMOVED lines=29> */
.L_x_1707:
[----:B------:R-:W2:Y:S04]  /*01d0*/  LD.E.STRONG.GPU R0, desc[UR12][R2.64] ;  /* 0x0000000c02007980 */ /* 0x000ea8000c10f900 */
[----:B--2---:R-:W-:Y:S01]  /*01e0*/  CCTL.IVALL ;  /* 0x00000000ff00798f */ /* 0x004fe20002000000 */
[----:B------:R-:W-:Y:S05]  /*01f0*/  YIELD ;  /* 0x0000000000007946 */ /* 0x000fea0003800000 */
[----:B-----5:R-:W-:-:S04]  /*0200*/  LOP3.LUT R0, R0, R5, RZ, 0x3c, !PT ;  /* 0x0000000500007212 */ /* 0x020fc800078e3cff */
[----:B------:R-:W-:-:S13]  /*0210*/  ISETP.GT.AND P0, PT, R0, -0x1, PT ;  /* 0xffffffff0000780c */ /* 0x000fda0003f04270 */
[----:B------:R-:W-:Y:S05]  /*0220*/  @P0 BRA `(.L_x_1707) ;  /* 0xfffffffc00e80947 */ /* 0x000fea000383ffff */
.L_x_1706:
[----:B------:R-:W-:Y:S05]  /*0230*/  WARPSYNC.ALL ;  /* 0x0000000000007948 */ /* 0x000fea0003800000 */
[----:B------:R-:W-:Y:S06]  /*0240*/  BAR.SYNC.DEFER_BLOCKING 0x0 ;  /* 0x0000000000007b1d */ /* 0x000fec0000010000 */
[----:B------:R-:W-:Y:S05]  /*0250*/  BRA `(.L_x_1708) ;  /* 0x00000034007c7947 */ /* 0x000fea0003800000 */
.L_x_1705:
        /* <DEDUP_REMOVED lines=18> */
[----:B------:R-:W-:Y:S02]  /*0380*/  CS2R R30, SRZ ;  /* 0x00000000001e7805 */ /* 0x000fe4000001ff00 */
[CC--:B------:R-:W-:Y:S02]  /*0390*/  LEA.HI R8, R2.reuse, R11.reuse, RZ, 0x2 ;  /* 0x0000000b02087211 */ /* 0x0c0fe400078f10ff */
[----:B------:R-:W-:Y:S01]  /*03a0*/  LEA.HI R13, R2, R11, RZ, 0x4 ;  /* 0x0000000b020d7211 */ /* 0x000fe200078f20ff */
[----:B------:R-:W-:Y:S01]  /*03b0*/  VIADD R9, R9, 0xf0 ;  /* 0x000000f009097836 */ /* 0x000fe20000000000 */
[----:B------:R-:W-:Y:S02]  /*03c0*/  SHF.R.S32.HI R15, RZ, 0x2, R8 ;  /* 0x00000002ff0f7819 */ /* 0x000fe40000011408 */
[----:B------:R-:W-:-:S02]  /*03d0*/  LOP3.LUT R14, R8, 0xfffffffc, RZ, 0xc0, !PT ;  /* 0xfffffffc080e7812 */ /* 0x000fc400078ec0ff */
[C---:B------:R-:W-:Y:S01]  /*03e0*/  IADD3 R8, R3.reuse, 0x2, RZ ;  /* 0x0000000203087810 */ /* 0x040fe20007ffe0ff */
[----:B------:R-:W-:Y:S01]  /*03f0*/  IMAD.WIDE.U32 R2, R3, -0x77777777, RZ ;  /* 0x8888888903027825 */ /* 0x000fe200078e00ff */
[----:B------:R-:W-:Y:S02]  /*0400*/  IADD3 R15, R15, 0xf0, RZ ;  /* 0x000000f00f0f7810 */ /* 0x000fe40007ffe0ff */
        /* <DEDUP_REMOVED lines=19> */
[----:B------:R-:W-:Y:S01]  /*0540*/  STL [R1+0x8], R8 ;  /* 0x0000080801007387 */ /* 0x000fe20000100800 */
[----:B------:R-:W-:Y:S02]  /*0550*/  LOP3.LUT R3, R10, 0x3, R3, 0x78, !PT ;  /* 0x000000030a037812 */ /* 0x000fe400078e7803 */
[----:B------:R-:W-:-:S02]  /*0560*/  SHF.R.U32.HI R11, RZ, 0x2, R2 ;  /* 0x00000002ff0b7819 */ /* 0x000fc40000011602 */
[----:B------:R-:W-:Y:S01]  /*0570*/  LOP3.LUT R0, R10, 0x3, R9, 0x78, !PT ;  /* 0x000000030a007812 */ /* 0x000fe200078e7809 */
[----:B------:R0:W-:Y:S01]  /*0580*/  STL [R1+0x1c], R3 ;  /* 0x00001c0301007387 */ /* 0x0001e20000100800 */
[----:B------:R-:W-:Y:S02]  /*0590*/  LOP3.LUT R2, R14, 0x3, R13, 0x78, !PT ;  /* 0x000000030e027812 */ /* 0x000fe400078e780d */
[----:B------:R-:W-:Y:S02]  /*05a0*/  CS2R R12, SRZ ;  /* 0x00000000000c7805 */ /* 0x000fe4000001ff00 */
[----:B------:R-:W-:Y:S01]  /*05b0*/  LEA R7, R6, R7, 0x3 ;  /* 0x0000000706077211 */ /* 0x000fe200078e18ff */
[----:B------:R2:W-:Y:S04]  /*05c0*/  STL [R1+0x18], R0 ;  /* 0x0000180001007387 */ /* 0x0005e80000100800 */
[----:B------:R1:W-:Y:S01]  /*05d0*/  STL [R1+0x14], R2 ;  /* 0x0000140201007387 */ /* 0x0003e20000100800 */
[----:B0-----:R-:W-:-:S02]  /*05e0*/  LOP3.LUT R3, R14, 0x3, R11, 0x78, !PT ;  /* 0x000000030e037812 */ /* 0x001fc400078e780b */
[----:B------:R-:W-:-:S03]  /*05f0*/  CS2R R14, SRZ ;  /* 0x00000000000e7805 */ /* 0x000fc6000001ff00 */
[----:B------:R0:W-:Y:S04]  /*0600*/  STL [R1+0x10], R3 ;  /* 0x0000100301007387 */ /* 0x0001e80000100800 */
[----:B------:R3:W-:Y:S01]  /*0610*/  STL [R1+0xc], R7 ;  /* 0x00000c0701007387 */ /* 0x0007e20000100800 */
[--C-:B--2---:R-:W-:Y:S02]  /*0620*/  HADD2.F32 R0, -RZ, R4.reuse.H0_H0 ;  /* 0x20000004ff007230 */ /* 0x104fe40000004100 */
[----:B-1----:R-:W-:Y:S02]  /*0630*/  HADD2.F32 R2, -RZ, R4.H1_H1 ;  /* 0x30000004ff027230 */ /* 0x002fe40000004100 */
[--C-:B0-----:R-:W-:Y:S02]  /*0640*/  HADD2.F32 R3, -RZ, R5.reuse.H0_H0 ;  /* 0x20000005ff037230 */ /* 0x101fe40000004100 */
[----:B------:R-:W-:Y:S01]  /*0650*/  HADD2.F32 R4, -RZ, R5.H1_H1 ;  /* 0x30000005ff047230 */ /* 0x000fe20000004100 */
[----:B------:R-:W-:Y:S01]  /*0660*/  IADD3 R5, R6, UR4, RZ ;  /* 0x0000000406057c10 */ /* 0x000fe2000fffe0ff */
[----:B------:R-:W-:-:S04]  /*0670*/  UMOV UR4, URZ ;  /* 0x0000003f00047c82 */ /* 0x000fc80008000000 */
[----:B------:R3:W-:Y:S02]  /*0680*/  STL [R1], R5 ;  /* 0x0000000501007387 */ /* 0x0007e40000100800 */
.L_x_1726:
[----:B------:R-:W2:Y:S04]  /*0690*/  LDL R6, [R1+0x4] ;  /* 0x0000040001067983 */ /* 0x000ea80000100800 */
[----:B---3--:R-:W3:Y:S01]  /*06a0*/  LDL R5, [R1+0x8] ;  /* 0x0000080001057983 */ /* 0x008ee20000100800 */
        /* <DEDUP_REMOVED lines=29> */
[----:B------:R-:W-:-:S03]  /*0880*/  UISETP.GE.AND.EX UP0, UPT, UR6, UR15, UPT, UP0 ;  /* 0x0000000f0600728c */ /* 0x000fc6000bf06300 */
[----:B------:R-:W-:-:S05]  /*0890*/  SHF.L.U32 R20, R6, 0x2, RZ ;  /* 0x0000000206147819 */ /* 0x000fca00000006ff */
[----:B------:R-:W-:-:S05]  /*08a0*/  IMAD.WIDE.U32 R20, R5, 0x3c0000, R20 ;  /* 0x003c000005147825 */ /* 0x000fca00078e0014 */
[----:B------:R-:W-:Y:S01]  /*08b0*/  IADD3 R6, R21, UR5, RZ ;  /* 0x0000000515067c10 */ /* 0x000fe2000fffe0ff */
[----:B--2---:R-:W-:Y:S01]  /*08c0*/  FADD.FTZ R5, R17, UR8 ;  /* 0x0000000811057e21 */ /* 0x004fe20008010000 */
[----:B------:R-:W-:-:S05]  /*08d0*/  MOV R17, RZ ;  /* 0x000000ff00117202 */ /* 0x000fca0000000f00 */
[----:B------:R-:W0:Y:S01]  /*08e0*/  MUFU.RSQ R5, R5 ;  /* 0x0000000500057308 */ /* 0x000e220000001400 */
[----:B---3-5:R-:W-:-:S07]  /*08f0*/  FADD.FTZ R29, R19, UR8 ;  /* 0x00000008131d7e21 */ /* 0x028fce0008010000 */
.L_x_1709:
        /* <DEDUP_REMOVED lines=13> */
[--C-:B--2---:R-:W-:Y:S02]  /*09d0*/  HADD2.F32 R7, -RZ, R10.reuse.H0_H0 ;  /* 0x2000000aff077230 */ /* 0x104fe40000004100 */
[----:B------:R-:W-:Y:S02]  /*09e0*/  HADD2.F32 R27, -RZ, R10.H1_H1 ;  /* 0x3000000aff1b7230 */ /* 0x000fe40000004100 */
[----:B---3--:R-:W-:Y:S02]  /*09f0*/  HADD2.F32 R19, -RZ, R8.H0_H0 ;  /* 0x20000008ff137230 */ /* 0x008fe40000004100 */
[----:B------:R-:W-:-:S04]  /*0a00*/  FADD.FTZ R7, -R16, R7 ;  /* 0x0000000710077221 */ /* 0x000fc80000010100 */
[----:B0-----:R-:W-:Y:S01]  /*0a10*/  FMUL.FTZ R7, R5, R7 ;  /* 0x0000000705077220 */ /* 0x001fe20000410000 */
[-C--:B------:R-:W-:Y:S01]  /*0a20*/  FMUL.FTZ R28, R0, R19.reuse ;  /* 0x00000013001c7220 */ /* 0x080fe20000410000 */
[----:B------:R-:W-:Y:S02]  /*0a30*/  FADD.FTZ R35, R19, R35 ;  /* 0x0000002313237221 */ /* 0x000fe40000010000 */
[CC--:B------:R-:W-:Y:S01]  /*0a40*/  FFMA.FTZ R34, R7.reuse, R19.reuse, R34 ;  /* 0x0000001307227223 */ /* 0x0c0fe20000010022 */
[----:B------:R-:W-:Y:S01]  /*0a50*/  FFMA.FTZ R10, R7, R28, R23 ;  /* 0x0000001c070a7223 */ /* 0x000fe20000010017 */
[----:B------:R-:W-:Y:S01]  /*0a60*/  FADD.FTZ R23, -R16, R27 ;  /* 0x0000001b10177221 */ /* 0x000fe20000010100 */
[----:B------:R-:W0:Y:S01]  /*0a70*/  MUFU.RSQ R7, R29 ;  /* 0x0000001d00077308 */ /* 0x000e220000001400 */
[----:B------:R-:W-:Y:S02]  /*0a80*/  HADD2.F32 R27, -RZ, R8.H1_H1 ;  /* 0x30000008ff1b7230 */ /* 0x000fe40000004100 */
[----:B------:R-:W-:Y:S01]  /*0a90*/  FFMA.FTZ R8, R0, R19, R22 ;  /* 0x0000001300087223 */ /* 0x000fe20000010016 */
[----:B------:R-:W-:Y:S01]  /*0aa0*/  FMUL.FTZ R19, R5, R23 ;  /* 0x0000001705137220 */ /* 0x000fe20000410000 */
[----:B------:R-:W-:Y:S01]  /*0ab0*/  HADD2.F32 R22, -RZ, R11.H0_H0 ;  /* 0x2000000bff167230 */ /* 0x000fe20000004100 */
[----:B------:R-:W-:Y:S01]  /*0ac0*/  IADD3 R28, R26, 0x780, RZ ;  /* 0x000007801a1c7810 */ /* 0x000fe20007ffe0ff */
[----:B------:R-:W-:-:S04]  /*0ad0*/  FMUL.FTZ R23, R2, R27 ;  /* 0x0000001b02177220 */ /* 0x000fc80000410000 */
[----:B------:R-:W-:Y:S01]  /*0ae0*/  FFMA.FTZ R10, R19, R23, R10 ;  /* 0x00000017130a7223 */ /* 0x000fe2000001000a */
[----:B------:R-:W-:Y:S01]  /*0af0*/  FADD.FTZ R23, -R18, R22 ;  /* 0x0000001612177221 */ /* 0x000fe20000010100 */
[----:B------:R-:W-:-:S03]  /*0b00*/  HADD2.F32 R22, -RZ, R9.H0_H0 ;  /* 0x20000009ff167230 */ /* 0x000fc60000004100 */
        /* <DEDUP_REMOVED lines=16> */
[----:B------:R-:W-:Y:S02]  /*0c10*/  HADD2.F32 R11, -RZ, R11.H1_H1 ;  /* 0x3000000bff0b7230 */ /* 0x000fe40000004100 */
[-C--:B------:R-:W-:Y:S01]  /*0c20*/  FFMA.FTZ R30, R19, R27.reuse, R30 ;  /* 0x0000001b131e7223 */ /* 0x080fe2000001001e */
[----:B------:R-:W-:Y:S02]  /*0c30*/  HADD2.F32 R9, -RZ, R9.H1_H1 ;  /* 0x30000009ff097230 */ /* 0x000fe40000004100 */
[----:B------:R-:W-:Y:S01]  /*0c40*/  FFMA.FTZ R8, R2, R27, R8 ;  /* 0x0000001b02087223 */ /* 0x000fe20000010008 */
[----:B------:R-:W-:Y:S01]  /*0c50*/  IADD3 R17, R17, 0x2, RZ ;  /* 0x0000000211117810 */ /* 0x000fe20007ffe0ff */
[----:B------:R-:W-:Y:S01]  /*0c60*/  FADD.FTZ R11, -R18, R11 ;  /* 0x0000000b120b7221 */ /* 0x000fe20000010100 */
[----:B------:R-:W-:Y:S01]  /*0c70*/  FADD.FTZ R31, R27, R31 ;  /* 0x0000001f1b1f7221 */ /* 0x000fe20000010000 */
[C---:B------:R-:W-:Y:S01]  /*0c80*/  FMUL.FTZ R19, R4.reuse, R9 ;  /* 0x0000000904137220 */ /* 0x040fe20000410000 */
[----:B------:R-:W-:Y:S01]  /*0c90*/  FADD.FTZ R15, R9, R15 ;  /* 0x0000000f090f7221 */ /* 0x000fe20000010000 */
[----:B------:R-:W-:Y:S01]  /*0ca0*/  FMUL.FTZ R11, R7, R11 ;  /* 0x0000000b070b7220 */ /* 0x000fe20000410000 */
[----:B------:R-:W-:Y:S01]  /*0cb0*/  FFMA.FTZ R28, R4, R9, R28 ;  /* 0x00000009041c7223 */ /* 0x000fe2000001001c */
[----:B------:R-:W-:-:S02]  /*0cc0*/  ISETP.NE.AND P0, PT, R17, 0x10, PT ;  /* 0x000000101100780c */ /* 0x000fc40003f05270 */
[C---:B------:R-:W-:Y:S01]  /*0cd0*/  FFMA.FTZ R26, R11.reuse, R19, R26 ;  /* 0x000000130b1a7223 */ /* 0x040fe2000001001a */
[----:B------:R-:W-:Y:S01]  /*0ce0*/  FFMA.FTZ R14, R11, R9, R14 ;  /* 0x000000090b0e7223 */ /* 0x000fe2000001000e */
[--C-:B--2---:R-:W-:Y:S02]  /*0cf0*/  HADD2.F32 R11, -RZ, R22.reuse.H0_H0 ;  /* 0x20000016ff0b7230 */ /* 0x104fe40000004100 */
[----:B------:R-:W-:-:S03]  /*0d00*/  HADD2.F32 R22, -RZ, R22.H1_H1 ;  /* 0x30000016ff167230 */ /* 0x000fc60000004100 */
[C---:B------:R-:W-:Y:S01]  /*0d10*/  FADD.FTZ R9, -R16.reuse, R11 ;  /* 0x0000000b10097221 */ /* 0x040fe20000010100 */
[--C-:B---3--:R-:W-:Y:S02]  /*0d20*/  HADD2.F32 R11, -RZ, R24.reuse.H0_H0 ;  /* 0x20000018ff0b7230 */ /* 0x108fe40000004100 */
[----:B------:R-:W-:Y:S01]  /*0d30*/  FADD.FTZ R22, -R16, R22 ;  /* 0x0000001610167221 */ /* 0x000fe20000010100 */
[----:B------:R-:W-:Y:S02]  /*0d40*/  HADD2.F32 R24, -RZ, R24.H1_H1 ;  /* 0x30000018ff187230 */ /* 0x000fe40000004100 */
[----:B------:R-:W-:Y:S01]  /*0d50*/  FMUL.FTZ R9, R5, R9 ;  /* 0x0000000905097220 */ /* 0x000fe20000410000 */
[-C--:B------:R-:W-:Y:S01]  /*0d60*/  FMUL.FTZ R19, R0, R11.reuse ;  /* 0x0000000b00137220 */ /* 0x080fe20000410000 */
[----:B------:R-:W-:Y:S02]  /*0d70*/  FADD.FTZ R35, R35, R11 ;  /* 0x0000000b23237221 */ /* 0x000fe40000010000 */
[----:B------:R-:W-:Y:S01]  /*0d80*/  FFMA.FTZ R34, R9, R11, R34 ;  /* 0x0000000b09227223 */ /* 0x000fe20000010022 */
[----:B------:R-:W-:Y:S01]  /*0d90*/  FADD.FTZ R31, R31, R24 ;  /* 0x000000181f1f7221 */ /* 0x000fe20000010000 */
[----:B------:R-:W-:Y:S01]  /*0da0*/  FFMA.FTZ R10, R9, R19, R10 ;  /* 0x00000013090a7223 */ /* 0x000fe2000001000a */
[----:B------:R-:W-:-:S02]  /*0db0*/  HADD2.F32 R19, -RZ, R23.H0_H0 ;  /* 0x20000017ff137230 */ /* 0x000fc40000004100 */
[----:B------:R-:W-:Y:S01]  /*0dc0*/  FFMA.FTZ R9, R0, R11, R8 ;  /* 0x0000000b00097223 */ /* 0x000fe20000010008 */
[--C-:B------:R-:W-:Y:S02]  /*0dd0*/  HADD2.F32 R11, -RZ, R25.reuse.H0_H0 ;  /* 0x20000019ff0b7230 */ /* 0x100fe40000004100 */
[----:B------:R-:W-:Y:S02]  /*0de0*/  HADD2.F32 R25, -RZ, R25.H1_H1 ;  /* 0x30000019ff197230 */ /* 0x000fe40000004100 */
[----:B------:R-:W-:Y:S01]  /*0df0*/  FADD.FTZ R19, -R18, R19 ;  /* 0x0000001312137221 */ /* 0x000fe20000010100 */
[CC--:B------:R-:W-:Y:S01]  /*0e00*/  FMUL.FTZ R8, R3.reuse, R11.reuse ;  /* 0x0000000b03087220 */ /* 0x0c0fe20000410000 */
[----:B------:R-:W-:Y:S02]  /*0e10*/  FFMA.FTZ R28, R3, R11, R28 ;  /* 0x0000000b031c7223 */ /* 0x000fe4000001001c */
[----:B------:R-:W-:Y:S01]  /*0e20*/  FMUL.FTZ R19, R7, R19 ;  /* 0x0000001307137220 */ /* 0x000fe20000410000 */
[----:B------:R-:W-:Y:S01]  /*0e30*/  FADD.FTZ R13, R13, R11 ;  /* 0x0000000b0d0d7221 */ /* 0x000fe20000010000 */
[----:B------:R-:W-:-:S02]  /*0e40*/  FADD.FTZ R15, R15, R25 ;  /* 0x000000190f0f7221 */ /* 0x000fc40000010000 */
[C---:B------:R-:W-:Y:S01]  /*0e50*/  FFMA.FTZ R8, R19.reuse, R8, R26 ;  /* 0x0000000813087223 */ /* 0x040fe2000001001a */
[----:B------:R-:W-:Y:S01]  /*0e60*/  FFMA.FTZ R12, R19, R11, R12 ;  /* 0x0000000b130c7223 */ /* 0x000fe2000001000c */
[----:B------:R-:W-:Y:S02]  /*0e70*/  HADD2.F32 R19, -RZ, R23.H1_H1 ;  /* 0x30000017ff137230 */ /* 0x000fe40000004100 */
[----:B------:R-:W-:Y:S01]  /*0e80*/  FMUL.FTZ R23, R5, R22 ;  /* 0x0000001605177220 */ /* 0x000fe20000410000 */
[-C--:B------:R-:W-:Y:S02]  /*0e90*/  FFMA.FTZ R22, R2, R24.reuse, R9 ;  /* 0x0000001802167223 */ /* 0x080fe40000010009 */
[----:B------:R-:W-:Y:S01]  /*0ea0*/  FADD.FTZ R11, -R18, R19 ;  /* 0x00000013120b7221 */ /* 0x000fe20000010100 */
[-C--:B------:R-:W-:Y:S01]  /*0eb0*/  FMUL.FTZ R19, R2, R24.reuse ;  /* 0x0000001802137220 */ /* 0x080fe20000410000 */
[----:B------:R-:W-:Y:S01]  /*0ec0*/  FFMA.FTZ R30, R23, R24, R30 ;  /* 0x00000018171e7223 */ /* 0x000fe2000001001e */
[C---:B------:R-:W-:Y:S01]  /*0ed0*/  FFMA.FTZ R24, R4.reuse, R25, R28 ;  /* 0x0000001904187223 */ /* 0x040fe2000001001c */
[----:B------:R-:W-:Y:S01]  /*0ee0*/  FMUL.FTZ R9, R7, R11 ;  /* 0x0000000b07097220 */ /* 0x000fe20000410000 */
[----:B------:R-:W-:Y:S01]  /*0ef0*/  FMUL.FTZ R11, R4, R25 ;  /* 0x00000019040b7220 */ /* 0x000fe20000410000 */
[----:B------:R-:W-:-:S02]  /*0f00*/  FFMA.FTZ R23, R23, R19, R10 ;  /* 0x0000001317177223 */ /* 0x000fc4000001000a */
[C---:B------:R-:W-:Y:S01]  /*0f10*/  FFMA.FTZ R14, R9.reuse, R25, R14 ;  /* 0x00000019090e7223 */ /* 0x040fe2000001000e */
        /* <DEDUP_REMOVED lines=30> */
[----:B------:R-:W-:Y:S02]  /*1100*/  IADD3 R22, R8, R9, RZ ;  /* 0x0000000908167210 */ /* 0x000fe40007ffe0ff */
[----:B-1----:R-:W-:Y:S01]  /*1110*/  SHF.R.S32.HI R32, RZ, 0x1f, R26 ;  /* 0x0000001fff207819 */ /* 0x002fe2000001141a */
[----:B------:R0:W-:Y:S03]  /*1120*/  STS.64 [R17], R30 ;  /* 0x0000001e11007388 */ /* 0x0001e60000000a00 */
[----:B------:R-:W-:Y:S01]  /*1130*/  LEA.HI R32, R32, R26, RZ, 0x2 ;  /* 0x0000001a20207211 */ /* 0x000fe200078f10ff */
[----:B------:R-:W-:Y:S03]  /*1140*/  STS.64 [R19], R12 ;  /* 0x0000000c13007388 */ /* 0x000fe60000000a00 */
[----:B------:R-:W-:Y:S01]  /*1150*/  SHF.R.S32.HI R32, RZ, 0x2, R32 ;  /* 0x00000002ff207819 */ /* 0x000fe20000011420 */
[----:B------:R-:W-:Y:S03]  /*1160*/  STS.64 [R22], R14 ;  /* 0x0000000e16007388 */ /* 0x000fe60000000a00 */
[----:B------:R-:W-:-:S02]  /*1170*/  LEA R8, R32, UR5, 0x5 ;  /* 0x0000000520087c11 */ /* 0x000fc4000f8e28ff */
[----:B0-----:R-:W-:-:S05]  /*1180*/  MOV R17, UR8 ;  /* 0x0000000800117c02 */ /* 0x001fca0008000f00 */
[----:B------:R-:W-:-:S05]  /*1190*/  IMAD R17, R17, 0x3c0, R33 ;  /* 0x000003c011117824 */ /* 0x000fca00078e0221 */
[----:B------:R-:W-:Y:S01]  /*11a0*/  SHF.L.U32 R17, R17, 0x1, RZ ;  /* 0x0000000111117819 */ /* 0x000fe200000006ff */
        /* <DEDUP_REMOVED lines=21> */
[-C--:B----4-:R-:W-:Y:S02]  /*1300*/  LEA R19, R28, R17.reuse, 0x3 ;  /* 0x000000111c137211 */ /* 0x090fe400078e18ff */
[----:B-----5:R-:W-:-:S03]  /*1310*/  LEA R25, R27, R17, 0x3 ;  /* 0x000000111b197211 */ /* 0x020fc600078e18ff */
[----:B------:R-:W0:Y:S04]  /*1320*/  LDS.64 R8, [R19] ;  /* 0x0000000013087984 */ /* 0x000e280000000a00 */
[----:B------:R-:W1:Y:S01]  /*1330*/  LDS.64 R22, [R25+0x1e00] ;  /* 0x001e000019167984 */ /* 0x000e620000000a00 */
[----:B0-----:R-:W-:Y:S01]  /*1340*/  FADD.FTZ R24, RZ, R9 ;  /* 0x00000009ff187221 */ /* 0x001fe20000010000 */
[----:B------:R-:W-:-:S03]  /*1350*/  FADD.FTZ R17, RZ, R8 ;  /* 0x00000008ff117221 */ /* 0x000fc60000010000 */
[----:B-1----:R-:W-:Y:S01]  /*1360*/  FADD.FTZ R23, R24, R23 ;  /* 0x0000001718177221 */ /* 0x002fe20000010000 */
[----:B------:R-:W-:-:S05]  /*1370*/  FADD.FTZ R22, R17, R22 ;  /* 0x0000001611167221 */ /* 0x000fca0000010000 */
[----:B------:R1:W-:Y:S02]  /*1380*/  STG.E.64 desc[UR12][R10.64+0x20000], R22 ;  /* 0x020000160a007986 */ /* 0x0003e4000c101b0c */
.L_x_1710:
[----:B------:R-:W-:Y:S01]  /*1390*/  BSSY B0, `(.L_x_1711) ;  /* 0x00000ac000007945 */ /* 0x000fe20003800000 */
[----:B01----:R-:W-:Y:S01]  /*13a0*/  HFMA2.MMA R22, -RZ, RZ, 0, 0 ;  /* 0x00000000ff167435 */ /* 0x003fe200000001ff */
[----:B------:R-:W-:Y:S02]  /*13b0*/  IMAD.MOV.U32 R17, RZ, RZ, RZ ;  /* 0x000000ffff117224 */ /* 0x000fe400078e00ff */
[----:B------:R-:W-:Y:S08]  /*13c0*/  @P1 BRA `(.L_x_1712) ;  /* 0x0000000800a01947 */ /* 0x000ff00003800000 */
[----:B------:R-:W-:-:S05]  /*13d0*/  SHF.R.U32.HI R8, RZ, 0x1, R33 ;  /* 0x00000001ff087819 */ /* 0x000fca0000011621 */
[----:B------:R-:W-:-:S05]  /*13e0*/  IMAD R8, R8, 0x1e, RZ ;  /* 0x0000001e08087824 */ /* 0x000fca00078e02ff */
[--C-:B------:R-:W-:Y:S02]  /*13f0*/  SHF.R.U32.HI R9, RZ, 0x1, R8.reuse ;  /* 0x00000001ff097819 */ /* 0x100fe40000011608 */
[----:B------:R-:W-:Y:S02]  /*1400*/  SHF.R.U32.HI R10, RZ, 0x2, R8 ;  /* 0x00000002ff0a7819 */ /* 0x000fe40000011608 */
[----:B------:R-:W-:-:S05]  /*1410*/  LOP3.LUT R9, R9, 0x1, RZ, 0xc0, !PT ;  /* 0x0000000109097812 */ /* 0x000fca00078ec0ff */
[----:B------:R-:W-:Y:S01]  /*1420*/  IMAD R10, R9, 0xf0, R10 ;  /* 0x000000f0090a7824 */ /* 0x000fe200078e020a */
[----:B------:R-:W-:-:S05]  /*1430*/  MOV R9, 0x18 ;  /* 0x0000001800097802 */ /* 0x000fca0000000f00 */
[----:B------:R-:W-:Y:S01]  /*1440*/  IMAD R10, R10, R9, UR7 ;  /* 0x000000070a0a7e24 */ /* 0x000fe2000f8e0209 */
[----:B------:R-:W-:-:S04]  /*1450*/  IADD3 R9, R8, 0x2, RZ ;  /* 0x0000000208097810 */ /* 0x000fc80007ffe0ff */
[--C-:B------:R-:W-:Y:S02]  /*1460*/  SHF.R.U32.HI R11, RZ, 0x1, R9.reuse ;  /* 0x00000001ff0b7819 */ /* 0x100fe40000011609 */
[----:B------:R-:W-:Y:S02]  /*1470*/  SHF.R.U32.HI R22, RZ, 0x2, R9 ;  /* 0x00000002ff167819 */ /* 0x000fe40000011609 */
[----:B------:R-:W-:Y:S02]  /*1480*/  SHF.L.U32 R9, R33, 0x3, RZ ;  /* 0x0000000321097819 */ /* 0x000fe400000006ff */
[----:B------:R-:W-:Y:S02]  /*1490*/  LOP3.LUT R11, R11, 0x1, RZ, 0xc0, !PT ;  /* 0x000000010b0b7812 */ /* 0x000fe400078ec0ff */
[----:B------:R-:W-:-:S03]  /*14a0*/  LOP3.LUT R9, R9, 0x8, RZ, 0xc0, !PT ;  /* 0x0000000809097812 */ /* 0x000fc600078ec0ff */
[----:B------:R-:W-:Y:S01]  /*14b0*/  IMAD R11, R11, 0xf0, R22 ;  /* 0x000000f00b0b7824 */ /* 0x000fe200078e0216 */
[----:B------:R-:W-:Y:S01]  /*14c0*/  IADD3 R10, R10, R9, RZ ;  /* 0x000000090a0a7210 */ /* 0x000fe20007ffe0ff */
[----:B------:R-:W-:-:S04]  /*14d0*/  IMAD.MOV.U32 R22, RZ, RZ, 0x18 ;  /* 0x00000018ff167424 */ /* 0x000fc800078e00ff */
[----:B------:R-:W-:Y:S02]  /*14e0*/  IMAD R22, R11, R22, UR7 ;  /* 0x000000070b167e24 */ /* 0x000fe4000f8e0216 */
[----:B------:R-:W0:Y:S03]  /*14f0*/  LDS.64 R10, [R10] ;  /* 0x000000000a0a7984 */ /* 0x000e260000000a00 */
        /* <DEDUP_REMOVED lines=126> */
[C---:B------:R-:W-:Y:S01]  /*1ce0*/  IADD3 R11, R8.reuse, 0x1a, RZ ;  /* 0x0000001a080b7810 */ /* 0x040fe20007ffe0ff */
[----:B------:R-:W-:Y:S01]  /*1cf0*/  FADD.FTZ R17, R17, R10 ;  /* 0x0000000a11117221 */ /* 0x000fe20000010000 */
[----:B------:R-:W-:Y:S02]  /*1d00*/  VIADD R8, R8, 0x1c ;  /* 0x0000001c08087836 */ /* 0x000fe40000000000 */
[--C-:B------:R-:W-:Y:S02]  /*1d10*/  SHF.R.U32.HI R19, RZ, 0x1, R11.reuse ;  /* 0x00000001ff137819 */ /* 0x100fe4000001160b */
[----:B------:R-:W-:Y:S02]  /*1d20*/  SHF.R.U32.HI R24, RZ, 0x2, R11 ;  /* 0x00000002ff187819 */ /* 0x000fe4000001160b */
[----:B------:R-:W-:-:S05]  /*1d30*/  LOP3.LUT R19, R19, 0x1, RZ, 0xc0, !PT ;  /* 0x0000000113137812 */ /* 0x000fca00078ec0ff */
[----:B------:R-:W-:Y:S01]  /*1d40*/  IMAD R19, R19, 0xf0, R24 ;  /* 0x000000f013137824 */ /* 0x000fe200078e0218 */
[----:B------:R-:W-:-:S05]  /*1d50*/  MOV R24, 0x18 ;  /* 0x0000001800187802 */ /* 0x000fca0000000f00 */
[----:B------:R-:W-:Y:S01]  /*1d60*/  IMAD R24, R19, R24, UR7 ;  /* 0x0000000713187e24 */ /* 0x000fe2000f8e0218 */
[----:B------:R-:W-:-:S04]  /*1d70*/  SHF.R.U32.HI R19, RZ, 0x2, R8 ;  /* 0x00000002ff137819 */ /* 0x000fc80000011608 */
[----:B------:R-:W-:-:S06]  /*1d80*/  IADD3 R11, R9, R24, RZ ;  /* 0x00000018090b7210 */ /* 0x000fcc0007ffe0ff */
[----:B------:R-:W0:Y:S02]  /*1d90*/  LDS.64 R10, [R11] ;  /* 0x000000000b0a7984 */ /* 0x000e240000000a00 */
[----:B0-----:R-:W-:Y:S01]  /*1da0*/  FADD.FTZ R17, R17, R10 ;  /* 0x0000000a11117221 */ /* 0x001fe20000010000 */
[----:B------:R-:W-:Y:S01]  /*1db0*/  SHF.R.U32.HI R10, RZ, 0x1, R8 ;  /* 0x00000001ff0a7819 */ /* 0x000fe20000011608 */
[----:B------:R-:W-:-:S03]  /*1dc0*/  FADD.FTZ R22, R22, R11 ;  /* 0x0000000b16167221 */ /* 0x000fc60000010000 */
        /* <DEDUP_REMOVED lines=8> */
.L_x_1712:
[----:B------:R-:W-:Y:S05]  /*1e50*/  BSYNC B0 ;  /* 0x0000000000007941 */ /* 0x000fea0003800000 */
.L_x_1711:
[----:B------:R-:W0:Y:S01]  /*1e60*/  SHFL.BFLY PT, R8, R17, 0x1, 0x1f ;  /* 0x0c201f0011087f89 */ /* 0x000e2200000e0000 */
[----:B------:R-:W-:Y:S01]  /*1e70*/  LOP3.LUT P1, RZ, R33, 0xffffffc1, RZ, 0xc0, !PT ;  /* 0xffffffc121ff7812 */ /* 0x000fe2000782c0ff */
[----:B------:R-:W-:Y:S02]  /*1e80*/  BSSY B0, `(.L_x_1713) ;  /* 0x0000011000007945 */ /* 0x000fe40003800000 */
[----:B------:R-:W1:Y:S01]  /*1e90*/  SHFL.BFLY PT, R9, R22, 0x1, 0x1f ;  /* 0x0c201f0016097f89 */ /* 0x000e6200000e0000 */
        /* <DEDUP_REMOVED lines=11> */
[----:B------:R-:W0:Y:S02]  /*1f50*/  LDC.64 R10, c[0x0][0x260] ;  /* 0x00009800ff0a7b82 */ /* 0x000e240000000a00 */
[----:B------:R-:W-:-:S05]  /*1f60*/  SHF.L.U32 R17, R17, 0x1, RZ ;  /* 0x0000000111117819 */ /* 0x000fca00000006ff */
[----:B0-----:R-:W-:-:S05]  /*1f70*/  IMAD.WIDE.U32 R10, R17, 0x4, R10 ;  /* 0x00000004110a7825 */ /* 0x001fca00078e000a */
[----:B------:R0:W-:Y:S02]  /*1f80*/  STG.E.64 desc[UR12][R10.64], R8 ;  /* 0x000000080a007986 */ /* 0x0001e4000c101b0c */
.L_x_1714:
[----:B------:R-:W-:Y:S05]  /*1f90*/  BSYNC B0 ;  /* 0x0000000000007941 */ /* 0x000fea0003800000 */
.L_x_1713:
        /* <DEDUP_REMOVED lines=8> */
[----:B------:R-:W-:Y:S01]  /*2020*/  IMAD.U32 R11, RZ, RZ, UR9 ;  /* 0x00000009ff0b7e24 */ /* 0x000fe2000f8e00ff */
        /* <DEDUP_REMOVED lines=8> */
.L_x_1717:
[----:B------:R-:W2:Y:S04]  /*20b0*/  LD.E.STRONG.GPU R10, desc[UR12][R8.64] ;  /* 0x0000000c080a7980 */ /* 0x000ea8000c10f900 */
[----:B--2---:R-:W-:Y:S01]  /*20c0*/  CCTL.IVALL ;  /* 0x00000000ff00798f */ /* 0x004fe20002000000 */
[----:B------:R-:W-:Y:S05]  /*20d0*/  YIELD ;  /* 0x0000000000007946 */ /* 0x000fea0003800000 */
[----:B-----5:R-:W-:-:S04]  /*20e0*/  LOP3.LUT R10, R10, R11, RZ, 0x3c, !PT ;  /* 0x0000000b0a0a7212 */ /* 0x020fc800078e3cff */
[----:B------:R-:W-:-:S13]  /*20f0*/  ISETP.GT.AND P1, PT, R10, -0x1, PT ;  /* 0xffffffff0a00780c */ /* 0x000fda0003f24270 */
[----:B------:R-:W-:Y:S05]  /*2100*/  @P1 BRA `(.L_x_1717) ;  /* 0xfffffffc00e81947 */ /* 0x000fea000383ffff */
.L_x_1716:
[----:B------:R-:W-:Y:S05]  /*2110*/  WARPSYNC.ALL ;  /* 0x0000000000007948 */ /* 0x000fea0003800000 */
[----:B------:R-:W-:Y:S06]  /*2120*/  BAR.SYNC.DEFER_BLOCKING 0x0 ;  /* 0x0000000000007b1d */ /* 0x000fec0000010000 */
[----:B------:R-:W-:Y:S05]  /*2130*/  BRA `(.L_x_1718) ;  /* 0x0000000000687947 */ /* 0x000fea0003800000 */
.L_x_1715:
[----:B0-----:R-:W0:Y:S01]  /*2140*/  S2R R8, SR_TID.X ;  /* 0x0000000000087919 */ /* 0x001e220000002100 */
        /* <DEDUP_REMOVED lines=16> */
[----:B0-----:R-:W0:Y:S02]  /*2250*/  LDC.64 R8, c[0x0][0x268] ;  /* 0x00009a00ff087b82 */ /* 0x001e240000000a00 */
.L_x_1720:
[----:B0-----:R-:W2:Y:S04]  /*2260*/  LD.E.STRONG.GPU R10, desc[UR12][R8.64+0x8] ;  /* 0x0000080c080a7980 */ /* 0x001ea8000c10f900 */
[----:B--2---:R-:W-:Y:S01]  /*2270*/  CCTL.IVALL ;  /* 0x00000000ff00798f */ /* 0x004fe20002000000 */
[----:B------:R-:W-:Y:S05]  /*2280*/  YIELD ;  /* 0x0000000000007946 */ /* 0x000fea0003800000 */
[----:B-----5:R-:W-:-:S04]  /*2290*/  LOP3.LUT R10, R10, R11, RZ, 0x3c, !PT ;  /* 0x0000000b0a0a7212 */ /* 0x020fc800078e3cff */
[----:B------:R-:W-:-:S13]  /*22a0*/  ISETP.GT.AND P1, PT, R10, -0x1, PT ;  /* 0xffffffff0a00780c */ /* 0x000fda0003f24270 */
[----:B------:R-:W-:Y:S05]  /*22b0*/  @P1 BRA `(.L_x_1720) ;  /* 0xfffffffc00e81947 */ /* 0x000fea000383ffff */
.L_x_1719:
[----:B------:R-:W-:Y:S05]  /*22c0*/  WARPSYNC.ALL ;  /* 0x0000000000007948 */ /* 0x000fea0003800000 */
[----:B------:R-:W-:Y:S06]  /*22d0*/  BAR.SYNC.DEFER_BLOCKING 0x0 ;  /* 0x0000000000007b1d */ /* 0x000fec0000010000 */
.L_x_1718:
[----:B------:R-:W1:Y:S01]  /*22e0*/  S2R R36, SR_TID.X ;  /* 0x0000000000247919 */ /* 0x000e620000002100 */
[----:B------:R-:W-:Y:S01]  /*22f0*/  BSSY B0, `(.L_x_1721) ;  /* 0x000005e000007945 */ /* 0x000fe20003800000 */
[----:B0-----:R-:W-:Y:S01]  /*2300*/  HFMA2.MMA R8, -RZ, RZ, 0, 0 ;  /* 0x00000000ff087435 */ /* 0x001fe200000001ff */
[----:B------:R-:W-:Y:S02]  /*2310*/  MOV R23, RZ ;  /* 0x000000ff00177202 */ /* 0x000fe40000000f00 */
[----:B-1----:R-:W-:-:S13]  /*2320*/  ISETP.GT.U32.AND P1, PT, R36, 0xff, PT ;  /* 0x000000ff2400780c */ /* 0x002fda0003f24070 */
[----:B------:R-:W-:Y:S05]  /*2330*/  @P1 BRA `(.L_x_1722) ;  /* 0x0000000400641947 */ /* 0x000fea0003800000 */
[----:B------:R-:W-:Y:S01]  /*2340*/  ULDC UR5, c[0x0][0x10] ;  /* 0x0000040000057ab9 */ /* 0x000fe20000000800 */
[----:B------:R-:W0:Y:S01]  /*2350*/  LDC.64 R32, c[0x0][0x260] ;  /* 0x00009800ff207b82 */ /* 0x000e220000000a00 */
[----:B------:R-:W-:Y:S01]  /*2360*/  UIMAD UR5, UR5, UR4, UR9 ;  /* 0x00000004050572a4 */ /* 0x000fe2000f8e0209 */
[C---:B------:R-:W-:Y:S01]  /*2370*/  IMAD.SHL.U32 R8, R36.reuse, 0x10, RZ ;  /* 0x0000001024087824 */ /* 0x040fe200078e00ff */
[----:B------:R-:W-:-:S04]  /*2380*/  LOP3.LUT R9, R36, 0x7, RZ, 0xc0, !PT ;  /* 0x0000000724097812 */ /* 0x000fc800078ec0ff */
[----:B------:R-:W-:Y:S02]  /*2390*/  LOP3.LUT R8, R8, 0x7fffff80, RZ, 0xc0, !PT ;  /* 0x7fffff8008087812 */ /* 0x000fe400078ec0ff */
[----:B------:R-:W-:-:S04]  /*23a0*/  MOV R11, UR5 ;  /* 0x00000005000b7c02 */ /* 0x000fc80008000f00 */
        /* <DEDUP_REMOVED lines=11> */
[----:B------:R-:W-:-:S02]  /*2460*/  IADD3 R22, R17, 0x50, RZ ;  /* 0x0000005011167810 */ /* 0x000fc40007ffe0ff */
[----:B------:R-:W-:-:S05]  /*2470*/  IADD3 R26, R17, 0x60, RZ ;  /* 0x00000060111a7810 */ /* 0x000fca0007ffe0ff */
[----:B------:R-:W-:-:S06]  /*2480*/  IMAD.WIDE.U32 R26, R26, 0x4, R32 ;  /* 0x000000041a1a7825 */ /* 0x000fcc00078e0020 */
[----:B------:R-:W5:Y:S01]  /*2490*/  LDG.E.64 R26, desc[UR12][R26.64] ;  /* 0x0000000c1a1a7981 */ /* 0x000f62000c1e1b00 */
[----:B--2---:R-:W-:Y:S01]  /*24a0*/  FADD.FTZ R19, RZ, R11 ;  /* 0x0000000bff137221 */ /* 0x004fe20000010000 */
[----:B------:R-:W-:Y:S01]  /*24b0*/  FADD.FTZ R23, RZ, R10 ;  /* 0x0000000aff177221 */ /* 0x000fe20000010000 */
[C---:B------:R-:W-:Y:S01]  /*24c0*/  IADD3 R11, R17.reuse, 0x30, RZ ;  /* 0x00000030110b7810 */ /* 0x040fe20007ffe0ff */
[----:B------:R-:W-:Y:S02]  /*24d0*/  VIADD R10, R17, 0x40 ;  /* 0x00000040110a7836 */ /* 0x000fe40000000000 */
        /* <DEDUP_REMOVED lines=20> */
[----:B------:R-:W-:Y:S02]  /*2620*/  VIADD R10, R17, 0x80 ;  /* 0x00000080110a7836 */ /* 0x000fe40000000000 */
[----:B------:R-:W-:-:S04]  /*2630*/  IMAD.WIDE.U32 R8, R8, 0x4, R32 ;  /* 0x0000000408087825 */ /* 0x000fc800078e0020 */
        /* <DEDUP_REMOVED lines=8> */
[----:B------:R-:W-:-:S04]  /*26c0*/  VIADD R24, R17, 0xc0 ;  /* 0x000000c011187836 */ /* 0x000fc80000000000 */
[----:B------:R-:W-:-:S06]  /*26d0*/  IMAD.WIDE.U32 R24, R24, 0x4, R32 ;  /* 0x0000000418187825 */ /* 0x000fcc00078e0020 */
[----:B------:R-:W5:Y:S01]  /*26e0*/  LDG.E.64 R24, desc[UR12][R24.64] ;  /* 0x0000000c18187981 */ /* 0x000f62000c1e1b00 */
[----:B--2---:R-:W-:Y:S01]  /*26f0*/  FADD.FTZ R8, R8, R26 ;  /* 0x0000001a08087221 */ /* 0x004fe20000010000 */
[----:B------:R-:W-:Y:S01]  /*2700*/  IADD3 R26, R17, 0xb0, RZ ;  /* 0x000000b0111a7810 */ /* 0x000fe20007ffe0ff */
[----:B------:R-:W-:Y:S02]  /*2710*/  FADD.FTZ R9, R9, R19 ;  /* 0x0000001309097221 */ /* 0x000fe40000010000 */
[----:B---3--:R-:W-:Y:S02]  /*2720*/  FADD.FTZ R8, R10, R8 ;  /* 0x000000080a087221 */ /* 0x008fe40000010000 */
[----:B------:R-:W-:-:S04]  /*2730*/  IMAD.WIDE.U32 R26, R26, 0x4, R32 ;  /* 0x000000041a1a7825 */ /* 0x000fc800078e0020 */
[----:B------:R-:W-:Y:S01]  /*2740*/  FADD.FTZ R9, R11, R9 ;  /* 0x000000090b097221 */ /* 0x000fe20000010000 */
[----:B----4-:R-:W-:Y:S01]  /*2750*/  FADD.FTZ R22, R22, R8 ;  /* 0x0000000816167221 */ /* 0x010fe20000010000 */
[----:B------:R-:W-:Y:S02]  /*2760*/  IADD3 R8, R17, 0xd0, RZ ;  /* 0x000000d011087810 */ /* 0x000fe40007ffe0ff */
[----:B------:R-:W-:Y:S01]  /*2770*/  FADD.FTZ R19, R23, R9 ;  /* 0x0000000917137221 */ /* 0x000fe20000010000 */
[----:B------:R-:W2:Y:S01]  /*2780*/  LDG.E.64 R26, desc[UR12][R26.64] ;  /* 0x0000000c1a1a7981 */ /* 0x000ea2000c1e1b00 */
[----:B------:R-:W-:Y:S01]  /*2790*/  IADD3 R10, R17, 0xe0, RZ ;  /* 0x000000e0110a7810 */ /* 0x000fe20007ffe0ff */
[----:B------:R-:W-:-:S04]  /*27a0*/  IMAD.WIDE.U32 R8, R8, 0x4, R32 ;  /* 0x0000000408087825 */ /* 0x000fc800078e0020 */
        /* <DEDUP_REMOVED lines=18> */
.L_x_1722:
[----:B------:R-:W-:Y:S05]  /*28d0*/  BSYNC B0 ;  /* 0x0000000000007941 */ /* 0x000fea0003800000 */
.L_x_1721:
        /* <DEDUP_REMOVED lines=23> */
.L_x_1724:
[----:B------:R-:W-:Y:S05]  /*2a50*/  BSYNC B0 ;  /* 0x0000000000007941 */ /* 0x000fea0003800000 */
.L_x_1723:
[----:B0-----:R-:W2:Y:S04]  /*2a60*/  LDL R9, [R1+0x4] ;  /* 0x0000040001097983 */ /* 0x001ea80000100800 */
[----:B------:R-:W3:Y:S01]  /*2a70*/  LDL R8, [R1+0x8] ;  /* 0x0000080001087983 */ /* 0x000ee20000100800 */
        /* <DEDUP_REMOVED lines=11> */
.L_x_1725:
[----:B------:R-:W2:Y:S01]  /*2b30*/  LDL R8, [R1] ;  /* 0x0000000001087983 */ /* 0x000ea20000100800 */
[----:B------:R-:W-:-:S03]  /*2b40*/  IMAD.U32 R17, RZ, RZ, UR5 ;  /* 0x00000005ff117e24 */ /* 0x000fc6000f8e00ff */
[----:B-----5:R3:W-:Y:S04]  /*2b50*/  STL [R1+0x24], R13 ;  /* 0x0000240d01007387 */ /* 0x0207e80000100800 */
[----:B------:R-:W-:Y:S01]  /*2b60*/  STL [R1+0x20], R12 ;  /* 0x0000200c01007387 */ /* 0x000fe20000100800 */
[----:B--2---:R-:W-:-:S05]  /*2b70*/  LEA R17, R17, R8, 0x1 ;  /* 0x0000000811117211 */ /* 0x004fca00078e08ff */
        /* <DEDUP_REMOVED lines=10> */
[----:B------:R-:W4:Y:S01]  /*2c20*/  LDG.E.64.CONSTANT R10, desc[UR12][R10.64] ;  /* 0x0000000c0a0a7981 */ /* 0x000f22000c1e9b00 */
[----:B------:R-:W-:-:S05]  /*2c30*/  VIADD R37, R17, 0x780 ;  /* 0x0000078011257836 */ /* 0x000fca0000000000 */
[----:B------:R-:W-:-:S04]  /*2c40*/  IADD3 R37, P1, R37, R20, RZ ;  /* 0x0000001425257210 */ /* 0x000fc80007f3e0ff */
[----:B---3--:R-:W-:Y:S01]  /*2c50*/  SHF.L.U32 R13, R37, 0x1, RZ ;  /* 0x00000001250d7819 */ /* 0x008fe200000006ff */
[----:B--2---:R-:W-:Y:S02]  /*2c60*/  HADD2.F32 R28, -RZ, R8.H0_H0 ;  /* 0x20000008ff1c7230 */ /* 0x004fe40000004100 */
[----:B------:R-:W-:Y:S02]  /*2c70*/  HADD2.F32 R26, -RZ, R9.H0_H0 ;  /* 0x20000009ff1a7230 */ /* 0x000fe40000004100 */
[----:B----4-:R-:W-:Y:S02]  /*2c80*/  HADD2.F32 R19, -RZ, R10.H0_H0 ;  /* 0x2000000aff137230 */ /* 0x010fe40000004100 */
[----:B------:R-:W-:Y:S01]  /*2c90*/  FADD.FTZ R28, -R16, R28 ;  /* 0x0000001c101c7221 */ /* 0x000fe20000010100 */
[----:B------:R-:W-:Y:S02]  /*2ca0*/  HADD2.F32 R27, -RZ, R8.H1_H1 ;  /* 0x30000008ff1b7230 */ /* 0x000fe40000004100 */
[----:B------:R-:W-:Y:S01]  /*2cb0*/  FADD.FTZ R26, -R18, R26 ;  /* 0x0000001a121a7221 */ /* 0x000fe20000010100 */
[----:B------:R-:W-:-:S02]  /*2cc0*/  HADD2.F32 R10, -RZ, R10.H1_H1 ;  /* 0x3000000aff0a7230 */ /* 0x000fc40000004100 */
[--C-:B0-----:R-:W-:Y:S01]  /*2cd0*/  FFMA.FTZ R19, R0, R19, -R22.reuse ;  /* 0x0000001300137223 */ /* 0x101fe20000010816 */
[----:B------:R-:W-:Y:S01]  /*2ce0*/  FMUL.FTZ R28, R5, R28 ;  /* 0x0000001c051c7220 */ /* 0x000fe20000410000 */
[----:B------:R-:W-:Y:S01]  /*2cf0*/  FMUL.FTZ R26, R7, R26 ;  /* 0x0000001a071a7220 */ /* 0x000fe20000410000 */
[----:B------:R-:W-:Y:S01]  /*2d00*/  FADD.FTZ R27, -R16, R27 ;  /* 0x0000001b101b7221 */ /* 0x000fe20000010100 */
[----:B------:R-:W-:Y:S01]  /*2d10*/  FFMA.FTZ R10, R2, R10, -R22 ;  /* 0x0000000a020a7223 */ /* 0x000fe20000010816 */
[----:B------:R-:W-:Y:S01]  /*2d20*/  FFMA.FTZ R8, R23, -R28, R19 ;  /* 0x8000001c17087223 */ /* 0x000fe20000010013 */
[----:B------:R-:W-:Y:S02]  /*2d30*/  HADD2.F32 R19, -RZ, R11.H0_H0 ;  /* 0x2000000bff137230 */ /* 0x000fe40000004100 */
[----:B------:R-:W-:Y:S01]  /*2d40*/  FMUL.FTZ R27, R5, R27 ;  /* 0x0000001b051b7220 */ /* 0x000fe20000410000 */
[----:B------:R-:W-:Y:S02]  /*2d50*/  IADD3 R28, P2, R13, UR20, RZ ;  /* 0x000000140d1c7c10 */ /* 0x000fe4000ff5e0ff */
[----:B-1----:R-:W-:Y:S01]  /*2d60*/  FFMA.FTZ R19, R3, R19, -R24 ;  /* 0x0000001303137223 */ /* 0x002fe20000010818 */
[----:B------:R-:W-:-:S03]  /*2d70*/  FFMA.FTZ R10, R23, -R27, R10 ;  /* 0x8000001b170a7223 */ /* 0x000fc6000001000a */
        /* <DEDUP_REMOVED lines=8> */
[----:B------:R-:W-:Y:S02]  /*2e00*/  HADD2.F32 R9, -RZ, R9.H1_H1 ;  /* 0x30000009ff097230 */ /* 0x000fe40000004100 */
[----:B------:R-:W-:-:S03]  /*2e10*/  HADD2.F32 R11, -RZ, R11.H1_H1 ;  /* 0x3000000bff0b7230 */ /* 0x000fc60000004100 */
[----:B------:R-:W-:Y:S02]  /*2e20*/  FADD.FTZ R9, -R18, R9 ;  /* 0x0000000912097221 */ /* 0x000fe40000010100 */
[----:B------:R-:W-:Y:S02]  /*2e30*/  FFMA.FTZ R11, R4, R11, -R24 ;  /* 0x0000000b040b7223 */ /* 0x000fe40000010818 */
[----:B------:R-:W-:Y:S01]  /*2e40*/  FMUL.FTZ R9, R7, R9 ;  /* 0x0000000907097220 */ /* 0x000fe20000410000 */
[C---:B------:R-:W-:Y:S01]  /*2e50*/  FMUL.FTZ R8, R5.reuse, R8 ;  /* 0x0000000805087220 */ /* 0x040fe20000410000 */
[----:B------:R-:W-:Y:S02]  /*2e60*/  FMUL.FTZ R10, R5, R10 ;  /* 0x0000000a050a7220 */ /* 0x000fe40000410000 */
[----:B------:R-:W-:Y:S01]  /*2e70*/  FFMA.FTZ R9, R25, -R9, R11 ;  /* 0x8000000919097223 */ /* 0x000fe2000001000b */
[C---:B------:R-:W-:Y:S02]  /*2e80*/  FMUL.FTZ R19, R7.reuse, R19 ;  /* 0x0000001307137220 */ /* 0x040fe40000410000 */
[----:B------:R-:W-:Y:S01]  /*2e90*/  F2FP.F16.F32.PACK_AB R10, R10, R8 ;  /* 0x000000080a0a723e */ /* 0x000fe200000000ff */
[----:B------:R-:W-:Y:S01]  /*2ea0*/  FMUL.FTZ R9, R7, R9 ;  /* 0x0000000907097220 */ /* 0x000fe20000410000 */
[----:B------:R-:W-:-:S02]  /*2eb0*/  IADD3 R8, P1, R33, UR16, RZ ;  /* 0x0000001021087c10 */ /* 0x000fc4000ff3e0ff */
[----:B------:R-:W-:Y:S02]  /*2ec0*/  PRMT R11, R10, 0x7610, R11 ;  /* 0x000076100a0b7816 */ /* 0x000fe4000000000b */
[----:B------:R-:W-:Y:S02]  /*2ed0*/  F2FP.F16.F32.PACK_AB R19, R9, R19 ;  /* 0x000000130913723e */ /* 0x000fe400000000ff */
        /* <DEDUP_REMOVED lines=10> */
[--C-:B--2---:R-:W-:Y:S02]  /*2f80*/  HADD2.F32 R10, -RZ, R28.reuse.H0_H0 ;  /* 0x2000001cff0a7230 */ /* 0x104fe40000004100 */
[----:B---3--:R-:W-:Y:S02]  /*2f90*/  HADD2.F32 R8, -RZ, R27.H0_H0 ;  /* 0x2000001bff087230 */ /* 0x008fe40000004100 */
[----:B------:R-:W-:Y:S02]  /*2fa0*/  HADD2.F32 R19, -RZ, R28.H1_H1 ;  /* 0x3000001cff137230 */ /* 0x000fe40000004100 */
[----:B------:R-:W-:Y:S02]  /*2fb0*/  HADD2.F32 R28, -RZ, R29.H0_H0 ;  /* 0x2000001dff1c7230 */ /* 0x000fe40000004100 */
[----:B------:R-:W-:Y:S01]  /*2fc0*/  FADD.FTZ R8, -R18, R8 ;  /* 0x0000000812087221 */ /* 0x000fe20000010100 */
[----:B------:R-:W-:-:S02]  /*2fd0*/  HADD2.F32 R11, -RZ, R26.H0_H0 ;  /* 0x2000001aff0b7230 */ /* 0x000fc40000004100 */
[----:B------:R-:W-:Y:S02]  /*2fe0*/  HADD2.F32 R9, -RZ, R26.H1_H1 ;  /* 0x3000001aff097230 */ /* 0x000fe40000004100 */
[----:B------:R-:W-:Y:S01]  /*2ff0*/  FFMA.FTZ R28, R3, R28, -R24 ;  /* 0x0000001c031c7223 */ /* 0x000fe20000010818 */
[----:B------:R-:W-:Y:S01]  /*3000*/  FMUL.FTZ R8, R7, R8 ;  /* 0x0000000807087220 */ /* 0x000fe20000410000 */
[----:B------:R-:W-:-:S03]  /*3010*/  FADD.FTZ R11, -R16, R11 ;  /* 0x0000000b100b7221 */ /* 0x000fc60000010100 */
[----:B------:R-:W-:Y:S01]  /*3020*/  FFMA.FTZ R28, R25, -R8, R28 ;  /* 0x80000008191c7223 */ /* 0x000fe2000001001c */
[----:B------:R-:W-:Y:S02]  /*3030*/  IMAD.X R8, RZ, RZ, R6, P1 ;  /* 0x000000ffff087224 */ /* 0x000fe400008e0606 */
[----:B------:R-:W-:Y:S01]  /*3040*/  FADD.FTZ R9, -R16, R9 ;  /* 0x0000000910097221 */ /* 0x000fe20000010100 */
[--C-:B------:R-:W-:Y:S01]  /*3050*/  FFMA.FTZ R10, R0, R10, -R22.reuse ;  /* 0x0000000a000a7223 */ /* 0x100fe20000010816 */
[C---:B------:R-:W-:Y:S01]  /*3060*/  FMUL.FTZ R11, R5.reuse, R11 ;  /* 0x0000000b050b7220 */ /* 0x040fe20000410000 */
[----:B------:R-:W-:Y:S01]  /*3070*/  FFMA.FTZ R19, R2, R19, -R22 ;  /* 0x0000001302137223 */ /* 0x000fe20000010816 */
[----:B------:R-:W-:Y:S01]  /*3080*/  FMUL.FTZ R9, R5, R9 ;  /* 0x0000000905097220 */ /* 0x000fe20000410000 */
[----:B------:R-:W-:Y:S02]  /*3090*/  SHF.L.U64.HI R36, R36, 0x1, R8 ;  /* 0x0000000124247819 */ /* 0x000fe40000010208 */
[C---:B------:R-:W-:Y:S01]  /*30a0*/  IADD3 R8, P1, R12.reuse, UR18, RZ ;  /* 0x000000120c087c10 */ /* 0x040fe2000ff3e0ff */
[C---:B------:R-:W-:Y:S01]  /*30b0*/  FFMA.FTZ R26, R23.reuse, -R11, R10 ;  /* 0x8000000b171a7223 */ /* 0x040fe2000001000a */
[----:B------:R-:W-:Y:S01]  /*30c0*/  FFMA.FTZ R19, R23, -R9, R19 ;  /* 0x8000000917137223 */ /* 0x000fe20000010013 */
[----:B------:R-:W-:-:S02]  /*30d0*/  IADD3 R10, P2, R12, UR20, RZ ;  /* 0x000000140c0a7c10 */ /* 0x000fc4000ff5e0ff */
        /* <DEDUP_REMOVED lines=12> */
[----:B------:R-:W-:Y:S01]  /*31a0*/  IADD3 R32, P1, R13, UR16, RZ ;  /* 0x000000100d207c10 */ /* 0x000fe2000ff3e0ff */
[----:B------:R-:W-:Y:S01]  /*31b0*/  FMUL.FTZ R28, R7, R28 ;  /* 0x0000001c071c7220 */ /* 0x000fe20000410000 */
[----:B------:R-:W-:Y:S01]  /*31c0*/  F2FP.F16.F32.PACK_AB R19, R19, R26 ;  /* 0x0000001a1313723e */ /* 0x000fe200000000ff */
[----:B------:R-:W-:Y:S01]  /*31d0*/  FMUL.FTZ R27, R7, R27 ;  /* 0x0000001b071b7220 */ /* 0x000fe20000410000 */
[----:B------:R-:W-:Y:S01]  /*31e0*/  IADD3.X R33, R37, UR17, RZ, P1, !PT ;  /* 0x0000001125217c10 */ /* 0x000fe20008ffe4ff */
[----:B------:R4:W5:Y:S01]  /*31f0*/  LDL.LU R13, [R1+0x24] ;  /* 0x00002400010d7983 */ /* 0x0009620000300800 */
[----:B------:R-:W-:-:S02]  /*3200*/  IADD3 R17, R17, 0x1680, RZ ;  /* 0x0000168011117810 */ /* 0x000fc40007ffe0ff */
[----:B------:R-:W-:Y:S01]  /*3210*/  F2FP.F16.F32.PACK_AB R27, R27, R28 ;  /* 0x0000001c1b1b723e */ /* 0x000fe200000000ff */
[----:B------:R0:W-:Y:S01]  /*3220*/  STG.E.U16 desc[UR12][R32.64], R19 ;  /* 0x0000001320007986 */ /* 0x0001e2000c10150c */
[----:B------:R-:W-:Y:S02]  /*3230*/  PRMT R26, R19, 0x7632, R26 ;  /* 0x00007632131a7816 */ /* 0x000fe4000000001a */
        /* <DEDUP_REMOVED lines=14> */
[--C-:B--2---:R-:W-:Y:S02]  /*3320*/  HADD2.F32 R32, -RZ, R8.reuse.H0_H0 ;  /* 0x20000008ff207230 */ /* 0x104fe40000004100 */
[----:B------:R-:W-:Y:S02]  /*3330*/  HADD2.F32 R33, -RZ, R8.H1_H1 ;  /* 0x30000008ff217230 */ /* 0x000fe40000004100 */
[--C-:B---3--:R-:W-:Y:S02]  /*3340*/  HADD2.F32 R8, -RZ, R10.reuse.H0_H0 ;  /* 0x2000000aff087230 */ /* 0x108fe40000004100 */
[C---:B------:R-:W-:Y:S01]  /*3350*/  FADD.FTZ R32, -R16.reuse, R32 ;  /* 0x0000002010207221 */ /* 0x040fe20000010100 */
[----:B------:R-:W-:Y:S02]  /*3360*/  HADD2.F32 R10, -RZ, R10.H1_H1 ;  /* 0x3000000aff0a7230 */ /* 0x000fe40000004100 */
[----:B------:R-:W-:Y:S01]  /*3370*/  FADD.FTZ R33, -R16, R33 ;  /* 0x0000002110217221 */ /* 0x000fe20000010100 */
[--C-:B------:R-:W-:Y:S01]  /*3380*/  FFMA.FTZ R8, R0, R8, -R22.reuse ;  /* 0x0000000800087223 */ /* 0x100fe20000010816 */
[C---:B------:R-:W-:Y:S01]  /*3390*/  FMUL.FTZ R32, R5.reuse, R32 ;  /* 0x0000002005207220 */ /* 0x040fe20000410000 */
[----:B------:R-:W-:Y:S01]  /*33a0*/  FFMA.FTZ R10, R2, R10, -R22 ;  /* 0x0000000a020a7223 */ /* 0x000fe20000010816 */
[----:B------:R-:W-:-:S02]  /*33b0*/  FMUL.FTZ R33, R5, R33 ;  /* 0x0000002105217220 */ /* 0x000fc40000410000 */
[C---:B------:R-:W-:Y:S02]  /*33c0*/  FFMA.FTZ R8, R23.reuse, -R32, R8 ;  /* 0x8000002017087223 */ /* 0x040fe40000010008 */
[----:B------:R-:W-:Y:S01]  /*33d0*/  FFMA.FTZ R33, R23, -R33, R10 ;  /* 0x8000002117217223 */ /* 0x000fe2000001000a */
[--C-:B------:R-:W-:Y:S02]  /*33e0*/  HADD2.F32 R10, -RZ, R9.reuse.H0_H0 ;  /* 0x20000009ff0a7230 */ /* 0x100fe40000004100 */
[C---:B------:R-:W-:Y:S01]  /*33f0*/  FMUL.FTZ R8, R5.reuse, R8 ;  /* 0x0000000805087220 */ /* 0x040fe20000410000 */
[----:B------:R-:W-:Y:S02]  /*3400*/  HADD2.F32 R9, -RZ, R9.H1_H1 ;  /* 0x30000009ff097230 */ /* 0x000fe40000004100 */
[----:B------:R-:W-:Y:S01]  /*3410*/  FMUL.FTZ R33, R5, R33 ;  /* 0x0000002105217220 */ /* 0x000fe20000410000 */
[--C-:B------:R-:W-:Y:S02]  /*3420*/  HADD2.F32 R32, -RZ, R11.reuse.H0_H0 ;  /* 0x2000000bff207230 */ /* 0x100fe40000004100 */
[----:B------:R-:W-:-:S02]  /*3430*/  HADD2.F32 R11, -RZ, R11.H1_H1 ;  /* 0x3000000bff0b7230 */ /* 0x000fc40000004100 */
[----:B------:R-:W-:Y:S01]  /*3440*/  F2FP.F16.F32.PACK_AB R33, R33, R8 ;  /* 0x000000082121723e */ /* 0x000fe200000000ff */
[----:B------:R-:W-:Y:S02]  /*3450*/  FADD.FTZ R8, -R18, R9 ;  /* 0x0000000912087221 */ /* 0x000fe40000010100 */
[----:B------:R-:W-:Y:S02]  /*3460*/  FFMA.FTZ R9, R4, R11, -R24 ;  /* 0x0000000b04097223 */ /* 0x000fe40000010818 */
[----:B------:R-:W-:Y:S01]  /*3470*/  FMUL.FTZ R11, R7, R8 ;  /* 0x00000008070b7220 */ /* 0x000fe20000410000 */
[----:B------:R-:W-:Y:S02]  /*3480*/  IADD3 R8, P1, R12, UR16, RZ ;  /* 0x000000100c087c10 */ /* 0x000fe4000ff3e0ff */
[----:B------:R2:W5:Y:S01]  /*3490*/  LDL.LU R12, [R1+0x20] ;  /* 0x00002000010c7983 */ /* 0x0005620000300800 */
[----:B------:R-:W-:Y:S01]  /*34a0*/  FADD.FTZ R10, -R18, R10 ;  /* 0x0000000a120a7221 */ /* 0x000fe20000010100 */
[----:B------:R-:W-:-:S03]  /*34b0*/  FFMA.FTZ R32, R3, R32, -R24 ;  /* 0x0000002003207223 */ /* 0x000fc60000010818 */
[----:B------:R-:W-:Y:S01]  /*34c0*/  FMUL.FTZ R10, R7, R10 ;  /* 0x0000000a070a7220 */ /* 0x000fe20000410000 */
[C---:B------:R-:W-:Y:S01]  /*34d0*/  FFMA.FTZ R11, R25.reuse, -R11, R9 ;  /* 0x8000000b190b7223 */ /* 0x040fe20000010009 */
[----:B------:R-:W-:Y:S02]  /*34e0*/  IADD3.X R9, R36, UR17, RZ, P1, !PT ;  /* 0x0000001124097c10 */ /* 0x000fe40008ffe4ff */
[--C-:B------:R-:W-:Y:S01]  /*34f0*/  FFMA.FTZ R10, R25, -R10, R32.reuse ;  /* 0x8000000a190a7223 */ /* 0x100fe20000010020 */
[----:B------:R-:W-:-:S05]  /*3500*/  PRMT R32, R33, 0x7632, R32 ;  /* 0x0000763221207816 */ /* 0x000fca0000000020 */
[----:B------:R4:W-:Y:S01]  /*3510*/  STG.E.U16 desc[UR12][R8.64+0x2], R32 ;  /* 0x0000022008007986 */ /* 0x0009e2000c10150c */
[C---:B------:R-:W-:Y:S01]  /*3520*/  FMUL.FTZ R10, R7.reuse, R10 ;  /* 0x0000000a070a7220 */ /* 0x040fe20000410000 */
[----:B------:R-:W-:Y:S02]  /*3530*/  FMUL.FTZ R11, R7, R11 ;  /* 0x0000000b070b7220 */ /* 0x000fe40000410000 */
[----:B------:R0:W-:Y:S03]  /*3540*/  STG.E.U16 desc[UR12][R8.64], R33 ;  /* 0x0000002108007986 */ /* 0x0001e6000c10150c */
[----:B------:R-:W-:Y:S01]  /*3550*/  F2FP.F16.F32.PACK_AB R10, R11, R10 ;  /* 0x0000000a0b0a723e */ /* 0x000fe200000000ff */
[--C-:B----4-:R-:W-:Y:S02]  /*3560*/  HADD2.F32 R32, -RZ, R28.reuse.H0_H0 ;  /* 0x2000001cff207230 */ /* 0x110fe40000004100 */
[----:B------:R-:W-:-:S05]  /*3570*/  HADD2.F32 R28, -RZ, R28.H1_H1 ;  /* 0x3000001cff1c7230 */ /* 0x000fca0000004100 */
[----:B------:R-:W-:Y:S01]  /*3580*/  FADD.FTZ R28, -R16, R28 ;  /* 0x0000001c101c7221 */ /* 0x000fe20000010100 */
[--C-:B0-----:R-:W-:Y:S02]  /*3590*/  HADD2.F32 R33, -RZ, R26.reuse.H0_H0 ;  /* 0x2000001aff217230 */ /* 0x101fe40000004100 */
[----:B------:R-:W-:Y:S02]  /*35a0*/  HADD2.F32 R26, -RZ, R26.H1_H1 ;  /* 0x3000001aff1a7230 */ /* 0x000fe40000004100 */
[----:B------:R-:W-:Y:S01]  /*35b0*/  FMUL.FTZ R28, R5, R28 ;  /* 0x0000001c051c7220 */ /* 0x000fe20000410000 */
[--C-:B------:R-:W-:Y:S02]  /*35c0*/  HADD2.F32 R11, -RZ, R29.reuse.H0_H0 ;  /* 0x2000001dff0b7230 */ /* 0x100fe40000004100 */
[----:B------:R-:W-:Y:S01]  /*35d0*/  FFMA.FTZ R26, R2, R26, -R22 ;  /* 0x0000001a021a7223 */ /* 0x000fe20000010816 */
[----:B------:R-:W-:-:S03]  /*35e0*/  HADD2.F32 R29, -RZ, R29.H1_H1 ;  /* 0x3000001dff1d7230 */ /* 0x000fc60000004100 */
[----:B------:R-:W-:Y:S01]  /*35f0*/  FFMA.FTZ R26, R23, -R28, R26 ;  /* 0x8000001c171a7223 */ /* 0x000fe2000001001a */
[--C-:B------:R-:W-:Y:S02]  /*3600*/  HADD2.F32 R28, -RZ, R27.reuse.H0_H0 ;  /* 0x2000001bff1c7230 */ /* 0x100fe40000004100 */
[----:B------:R-:W-:Y:S01]  /*3610*/  FADD.FTZ R32, -R16, R32 ;  /* 0x0000002010207221 */ /* 0x000fe20000010100 */
[----:B------:R-:W-:Y:S02]  /*3620*/  HADD2.F32 R27, -RZ, R27.H1_H1 ;  /* 0x3000001bff1b7230 */ /* 0x000fe40000004100 */
[C---:B------:R-:W-:Y:S01]  /*3630*/  FADD.FTZ R11, -R18.reuse, R11 ;  /* 0x0000000b120b7221 */ /* 0x040fe20000010100 */
[----:B------:R-:W-:Y:S01]  /*3640*/  FADD.FTZ R29, -R18, R29 ;  /* 0x0000001d121d7221 */ /* 0x000fe20000010100 */
[----:B------:R-:W-:Y:S01]  /*3650*/  FFMA.FTZ R33, R0, R33, -R22 ;  /* 0x0000002100217223 */ /* 0x000fe20000010816 */
[----:B------:R-:W-:Y:S01]  /*3660*/  FMUL.FTZ R32, R5, R32 ;  /* 0x0000002005207220 */ /* 0x000fe20000410000 */
[--C-:B------:R-:W-:Y:S01]  /*3670*/  FFMA.FTZ R28, R3, R28, -R24.reuse ;  /* 0x0000001c031c7223 */ /* 0x100fe20000010818 */
[----:B------:R-:W-:Y:S01]  /*3680*/  FFMA.FTZ R27, R4, R27, -R24 ;  /* 0x0000001b041b7223 */ /* 0x000fe20000010818 */
[C---:B------:R-:W-:Y:S01]  /*3690*/  FMUL.FTZ R11, R7.reuse, R11 ;  /* 0x0000000b070b7220 */ /* 0x040fe20000410000 */
[----:B------:R-:W-:Y:S01]  /*36a0*/  FMUL.FTZ R29, R7, R29 ;  /* 0x0000001d071d7220 */ /* 0x000fe20000410000 */
[----:B------:R-:W-:-:S02]  /*36b0*/  FFMA.FTZ R32, R23, -R32, R33 ;  /* 0x8000002017207223 */ /* 0x000fc40000010021 */
[C---:B------:R-:W-:Y:S01]  /*36c0*/  FFMA.FTZ R28, R25.reuse, -R11, R28 ;  /* 0x8000000b191c7223 */ /* 0x040fe2000001001c */
[----:B------:R-:W-:Y:S01]  /*36d0*/  FFMA.FTZ R27, R25, -R29, R27 ;  /* 0x8000001d191b7223 */ /* 0x000fe2000001001b */
[C---:B------:R-:W-:Y:S01]  /*36e0*/  FMUL.FTZ R32, R5.reuse, R32 ;  /* 0x0000002005207220 */ /* 0x040fe20000410000 */
[----:B------:R-:W-:Y:S01]  /*36f0*/  FMUL.FTZ R26, R5, R26 ;  /* 0x0000001a051a7220 */ /* 0x000fe20000410000 */
[C---:B------:R-:W-:Y:S01]  /*3700*/  FMUL.FTZ R28, R7.reuse, R28 ;  /* 0x0000001c071c7220 */ /* 0x040fe20000410000 */
[----:B------:R-:W-:Y:S01]  /*3710*/  FMUL.FTZ R27, R7, R27 ;  /* 0x0000001b071b7220 */ /* 0x000fe20000410000 */
[----:B------:R-:W-:Y:S01]  /*3720*/  PRMT R11, R10, 0x7632, R11 ;  /* 0x000076320a0b7816 */ /* 0x000fe2000000000b */
[----:B------:R0:W-:Y:S01]  /*3730*/  STG.E.U16 desc[UR12][R8.64+0x4], R10 ;  /* 0x0000040a08007986 */ /* 0x0001e2000c10150c */
[----:B------:R-:W-:Y:S02]  /*3740*/  F2FP.F16.F32.PACK_AB R26, R26, R32 ;  /* 0x000000201a1a723e */ /* 0x000fe400000000ff */
[----:B------:R-:W-:Y:S01]  /*3750*/  F2FP.F16.F32.PACK_AB R27, R27, R28 ;  /* 0x0000001c1b1b723e */ /* 0x000fe200000000ff */
[----:B------:R1:W-:Y:S01]  /*3760*/  STG.E.U16 desc[UR12][R8.64+0x6], R11 ;  /* 0x0000060b08007986 */ /* 0x0003e2000c10150c */
[----:B------:R-:W-:Y:S01]  /*3770*/  UIADD3 UR5, UR5, 0x4, URZ ;  /* 0x0000000405057890 */ /* 0x000fe2000fffe03f */
[----:B0-----:R-:W-:-:S04]  /*3780*/  IADD3 R10, P1, R19, UR16, RZ ;  /* 0x00000010130a7c10 */ /* 0x001fc8000ff3e0ff */
[----:B-1----:R-:W-:Y:S02]  /*3790*/  IADD3.X R11, R17, UR17, RZ, P1, !PT ;  /* 0x00000011110b7c10 */ /* 0x002fe40008ffe4ff */
[----:B------:R-:W-:Y:S02]  /*37a0*/  PRMT R8, R26, 0x7632, R8 ;  /* 0x000076321a087816 */ /* 0x000fe40000000008 */
[----:B------:R-:W-:Y:S01]  /*37b0*/  PRMT R9, R27, 0x7632, R9 ;  /* 0x000076321b097816 */ /* 0x000fe20000000009 */
[----:B------:R-:W-:Y:S01]  /*37c0*/  UISETP.NE.AND UP0, UPT, UR5, 0x10, UPT ;  /* 0x000000100500788c */ /* 0x000fe2000bf05270 */
        /* <DEDUP_REMOVED lines=8> */
.L_x_1708:
        /* <DEDUP_REMOVED lines=25> */
[----:B-----5:R-:W-:Y:S01]  /*39e0*/  IADD3 R13, P0, P1, -R0, -0x81, -R35 ;  /* 0xffffff7f000d7810 */ /* 0x020fe2000791e923 */
        /* <DEDUP_REMOVED lines=46> */
.L_x_1743:
        /* <DEDUP_REMOVED lines=43> */
.L_x_1730:
[----:B------:R-:W-:Y:S05]  /*3f80*/  BSYNC B1 ;  /* 0x0000000000017941 */ /* 0x000fea0003800000 */
.L_x_1729:
        /* <DEDUP_REMOVED lines=20> */
.L_x_1733:
        /* <DEDUP_REMOVED lines=55> */
.L_x_1732:
[----:B------:R-:W-:Y:S05]  /*4440*/  BSYNC B1 ;  /* 0x0000000000017941 */ /* 0x000fea0003800000 */
.L_x_1731:
        /* <DEDUP_REMOVED lines=36> */
.L_x_1735:
[----:B------:R-:W-:Y:S05]  /*4690*/  BSYNC B1 ;  /* 0x0000000000017941 */ /* 0x000fea0003800000 */
.L_x_1734:
        /* <DEDUP_REMOVED lines=15> */
.L_x_1728:
[----:B------:R-:W-:Y:S05]  /*4790*/  BSYNC B0 ;  /* 0x0000000000007941 */ /* 0x000fea0003800000 */
.L_x_1727:
        /* <DEDUP_REMOVED lines=39> */
.L_x_1752:
        /* <DEDUP_REMOVED lines=44> */
.L_x_1762:
        /* <DEDUP_REMOVED lines=38> */
.L_x_1772:
[----:B----4-:R-:W-:Y:S01]  /*4f30*/  FADD.FTZ R0, R12, R25 ;  /* 0x000000190c007221 */ /* 0x010fe20000010000 */
[----:B------:R-:W-:Y:S01]  /*4f40*/  @!P1 F2FP.F16.F32.PACK_AB R16, RZ, R16 ;  /* 0x00000010ff10923e */ /* 0x000fe200000000ff */
[----:B------:R-:W-:-:S03]  /*4f50*/  VIADD R17, R37, 0x5a ;  /* 0x0000005a25117836 */ /* 0x000fc60000000000 */
[----:B------:R-:W-:Y:S01]  /*4f60*/  @!P1 F2FP.F16.F32.PACK_AB R0, RZ, R0 ;  /* 0x00000000ff00923e */ /* 0x000fe200000000ff */
[----:B------:R4:W-:Y:S03]  /*4f70*/  @!P1 STG.E.U16 desc[UR12][R10.64+0x78], R16 ;  /* 0x000078100a009986 */ /* 0x0009e6000c10150c */
[----:B------:R-:W-:Y:S02]  /*4f80*/  PRMT R12, R0, 0x7610, R12 ;  /* 0x00007610000c7816 */ /* 0x000fe4000000000c */
[----:B------:R-:W-:-:S03]  /*4f90*/  MOV R0, R17 ;  /* 0x0000001100007202 */ /* 0x000fc60000000f00 */
[----:B------:R4:W-:Y:S04]  /*4fa0*/  @!P1 STG.E.U16 desc[UR12][R14.64+0x78], R12 ;  /* 0x0000780c0e009986 */ /* 0x0009e8000c10150c */
.L_x_1738:
[----:B------:R-:W-:Y:S05]  /*4fb0*/  BSYNC B0 ;  /* 0x0000000000007941 */ /* 0x000fea0003800000 */
.L_x_1737:
        /* <DEDUP_REMOVED lines=65> */
[----:B------:R-:W-:Y:S01]  /*53d0*/  @!P1 F2FP.F16.F32.PACK_AB R12, RZ, R18 ;  /* 0x00000012ff0c923e */ /* 0x000fe200000000ff */
[----:B----4-:R-:W-:Y:S02]  /*53e0*/  FADD.FTZ R17, R23, R10 ;  /* 0x0000000a17117221 */ /* 0x010fe40000010000 */
[----:B------:R-:W1:Y:S01]  /*53f0*/  LDC.64 R10, c[0x0][0x218] ;  /* 0x00008600ff0a7b82 */ /* 0x000e620000000a00 */
[----:B------:R-:W-:Y:S01]  /*5400*/  PRMT R20, R12, 0x7610, R20 ;  /* 0x000076100c147816 */ /* 0x000fe20000000014 */
[----:B-----5:R-:W-:Y:S01]  /*5410*/  FADD.FTZ R22, R16, R22 ;  /* 0x0000001610167221 */ /* 0x020fe20000010000 */
[----:B------:R-:W-:Y:S02]  /*5420*/  @P0 LEA R12, R27, UR8, 0x7 ;  /* 0x000000081b0c0c11 */ /* 0x000fe4000f8e38ff */
[----:B------:R-:W-:Y:S01]  /*5430*/  @!P1 F2FP.F16.F32.PACK_AB R17, RZ, R17 ;  /* 0x00000011ff11923e */ /* 0x000fe200000000ff */
[----:B0-----:R-:W-:Y:S01]  /*5440*/  FADD.FTZ R21, R24, R21 ;  /* 0x0000001518157221 */ /* 0x001fe20000010000 */
[----:B------:R-:W-:-:S02]  /*5450*/  @!P1 F2FP.F16.F32.PACK_AB R16, RZ, R22 ;  /* 0x00000016ff10923e */ /* 0x000fc400000000ff */
[----:B------:R-:W-:Y:S02]  /*5460*/  PRMT R36, R17, 0x7610, R36 ;  /* 0x0000761011247816 */ /* 0x000fe40000000024 */
        /* <DEDUP_REMOVED lines=38> */
[----:B------:R-:W-:-:S03]  /*56d0*/  @!P1 F2FP.F16.F32.PACK_AB R22, RZ, R22 ;  /* 0x00000016ff16923e */ /* 0x000fc600000000ff */
        /* <DEDUP_REMOVED lines=17> */
[----:B------:R-:W-:Y:S02]  /*57f0*/  @!P1 F2FP.F16.F32.PACK_AB R24, RZ, R17 ;  /* 0x00000011ff18923e */ /* 0x000fe400000000ff */
        /* <DEDUP_REMOVED lines=14> */
.L_x_1806:
[----:B01----:R-:W-:Y:S01]  /*58e0*/  FADD.FTZ R0, R0, R23 ;  /* 0x0000001700007221 */ /* 0x003fe20000010000 */
[----:B------:R-:W-:-:S04]  /*58f0*/  @!P1 F2FP.F16.F32.PACK_AB R12, RZ, R12 ;  /* 0x0000000cff0c923e */ /* 0x000fc800000000ff */
[----:B------:R-:W-:Y:S01]  /*5900*/  @!P1 F2FP.F16.F32.PACK_AB R0, RZ, R0 ;  /* 0x00000000ff00923e */ /* 0x000fe200000000ff */
[----:B------:R0:W-:Y:S04]  /*5910*/  @!P1 STG.E.U16 desc[UR12][R10.64+0xb4], R12 ;  /* 0x0000b40c0a009986 */ /* 0x0001e8000c10150c */
[----:B------:R0:W-:Y:S02]  /*5920*/  @!P1 STG.E.U16 desc[UR12][R14.64+0xb4], R0 ;  /* 0x0000b4000e009986 */ /* 0x0001e4000c10150c */
.L_x_1736:
[----:B------:R-:W-:Y:S05]  /*5930*/  WARPSYNC.ALL ;  /* 0x0000000000007948 */ /* 0x000fea0003800000 */
[----:B------:R-:W-:Y:S01]  /*5940*/  BAR.SYNC.DEFER_BLOCKING 0x0 ;  /* 0x0000000000007b1d */ /* 0x000fe20000010000 */
[C---:B------:R-:W-:Y:S02]  /*5950*/  ISETP.GE.AND P0, PT, R7.reuse, -0x1c40, PT ;  /* 0xffffe3c00700780c */ /* 0x040fe40003f06270 */
[----:B------:R-:W-:-:S11]  /*5960*/  IADD3 R7, R7, 0x2000, RZ ;  /* 0x0000200007077810 */ /* 0x000fd60007ffe0ff */
[----:B------:R-:W-:Y:S05]  /*5970*/  @!P0 BRA `(.L_x_1743) ;  /* 0xffffffe000d48947 */ /* 0x000fea000383ffff */
[----:B------:R-:W-:Y:S05]  /*5980*/  EXIT ;  /* 0x000000000000794d */ /* 0x000fea0003800000 */
.L_x_1739:
[----:B------:R-:W-:Y:S01]  /*5990*/  MOV R18, 0x8 ;  /* 0x0000000800127802 */ /* 0x000fe20000000f00 */
[----:B------:R-:W-:Y:S01]  /*59a0*/  IMAD.MOV.U32 R20, RZ, RZ, 0xffff ;  /* 0x0000ffffff147424 */ /* 0x000fe200078e00ff */
[----:B------:R-:W-:-:S07]  /*59b0*/  MOV R19, 0x101f ;  /* 0x0000101f00137802 */ /* 0x000fce0000000f00 */
[----:B012---:R-:W-:Y:S05]  /*59c0*/  WARPSYNC.COLLECTIVE R20, `(.L_x_1744) ;  /* 0x0000000014087348 */ /* 0x007fea0003c00000 */
[----:B-1----:R1:W3:Y:S02]  /*59d0*/  SHFL.BFLY P2, R22, R17, R18, R19 ;  /* 0x0c00001211167389 */ /* 0x0022e40000040013 */
[----:B0123--:R-:W-:Y:S01]  /*59e0*/  ENDCOLLECTIVE ;  /* 0x000000000000791b */ /* 0x00ffe20003800000 */
.L_x_1744:
[----:B------:R-:W-:Y:S01]  /*59f0*/  FADD.FTZ R10, R22, R17 ;  /* 0x00000011160a7221 */ /* 0x000fe20000010000 */
[----:B------:R-:W-:-:S07]  /*5a00*/  MOV R17, R0 ;  /* 0x0000000000117202 */ /* 0x000fce0000000f00 */
[----:B------:R-:W-:Y:S05]  /*5a10*/  WARPSYNC.COLLECTIVE R20, `(.L_x_1745) ;  /* 0x0000000014087348 */ /* 0x000fea0003c00000 */
[----:B------:R0:W1:Y:S02]  /*5a20*/  SHFL.BFLY P2, R22, R17, R18, R19 ;  /* 0x0c00001211167389 */ /* 0x0000640000040013 */
[----:B01----:R-:W-:Y:S01]  /*5a30*/  ENDCOLLECTIVE ;  /* 0x000000000000791b */ /* 0x003fe20003800000 */
.L_x_1745:
[----:B------:R-:W-:Y:S01]  /*5a40*/  MOV R17, R10 ;  /* 0x0000000a00117202 */ /* 0x000fe20000000f00 */
[----:B------:R-:W-:Y:S01]  /*5a50*/  IMAD.MOV.U32 R18, RZ, RZ, 0x4 ;  /* 0x00000004ff127424 */ /* 0x000fe200078e00ff */
[----:B------:R-:W-:-:S07]  /*5a60*/  MOV R11, R22 ;  /* 0x00000016000b7202 */ /* 0x000fce0000000f00 */
[----:B------:R-:W-:Y:S05]  /*5a70*/  WARPSYNC.COLLECTIVE R20, `(.L_x_1746) ;  /* 0x0000000014087348 */ /* 0x000fea0003c00000 */
[----:B------:R0:W1:Y:S02]  /*5a80*/  SHFL.BFLY P2, R22, R17, R18, R19 ;  /* 0x0c00001211167389 */ /* 0x0000640000040013 */
[----:B01----:R-:W-:Y:S01]  /*5a90*/  ENDCOLLECTIVE ;  /* 0x000000000000791b */ /* 0x003fe20003800000 */
.L_x_1746:
[----:B------:R-:W-:-:S05]  /*5aa0*/  FADD.FTZ R11, R11, R0 ;  /* 0x000000000b0b7221 */ /* 0x000fca0000010000 */
[----:B------:R-:W-:Y:S01]  /*5ab0*/  MOV R17, R11 ;  /* 0x0000000b00117202 */ /* 0x000fe20000000f00 */
[----:B------:R-:W-:-:S07]  /*5ac0*/  FADD.FTZ R14, R10, R22 ;  /* 0x000000160a0e7221 */ /* 0x000fce0000010000 */
[----:B------:R-:W-:Y:S05]  /*5ad0*/  WARPSYNC.COLLECTIVE R20, `(.L_x_1747) ;  /* 0x0000000014087348 */ /* 0x000fea0003c00000 */
[----:B------:R0:W1:Y:S02]  /*5ae0*/  SHFL.BFLY P2, R22, R17, R18, R19 ;  /* 0x0c00001211167389 */ /* 0x0000640000040013 */
[----:B01----:R-:W-:Y:S01]  /*5af0*/  ENDCOLLECTIVE ;  /* 0x000000000000791b */ /* 0x003fe20003800000 */
.L_x_1747:
[----:B------:R-:W-:Y:S01]  /*5b00*/  MOV R17, R14 ;  /* 0x0000000e00117202 */ /* 0x000fe20000000f00 */
[----:B------:R-:W-:Y:S01]  /*5b10*/  IMAD.MOV.U32 R18, RZ, RZ, 0x2 ;  /* 0x00000002ff127424 */ /* 0x000fe200078e00ff */
[----:B------:R-:W-:-:S07]  /*5b20*/  MOV R12, R22 ;  /* 0x00000016000c7202 */ /* 0x000fce0000000f00 */
[----:B------:R-:W-:Y:S05]  /*5b30*/  WARPSYNC.COLLECTIVE R20, `(.L_x_1748) ;  /* 0x0000000014087348 */ /* 0x000fea0003c00000 */
[----:B------:R0:W1:Y:S02]  /*5b40*/  SHFL.BFLY P2, R22, R17, R18, R19 ;  /* 0x0c00001211167389 */ /* 0x0000640000040013 */
[----:B01----:R-:W-:Y:S01]  /*5b50*/  ENDCOLLECTIVE ;  /* 0x000000000000791b */ /* 0x003fe20003800000 */
.L_x_1748:
[----:B------:R-:W-:-:S05]  /*5b60*/  FADD.FTZ R15, R11, R12 ;  /* 0x0000000c0b0f7221 */ /* 0x000fca0000010000 */
[----:B------:R-:W-:Y:S01]  /*5b70*/  MOV R17, R15 ;  /* 0x0000000f00117202 */ /* 0x000fe20000000f00 */
[----:B------:R-:W-:-:S07]  /*5b80*/  FADD.FTZ R10, R14, R22 ;  /* 0x000000160e0a7221 */ /* 0x000fce0000010000 */
[----:B------:R-:W-:Y:S05]  /*5b90*/  WARPSYNC.COLLECTIVE R20, `(.L_x_1749) ;  /* 0x0000000014087348 */ /* 0x000fea0003c00000 */
[----:B------:R0:W1:Y:S02]  /*5ba0*/  SHFL.BFLY P2, R22, R17, R18, R19 ;  /* 0x0c00001211167389 */ /* 0x0000640000040013 */
[----:B01----:R-:W-:Y:S01]  /*5bb0*/  ENDCOLLECTIVE ;  /* 0x000000000000791b */ /* 0x003fe20003800000 */
.L_x_1749:
[----:B------:R-:W-:Y:S01]  /*5bc0*/  MOV R17, R10 ;  /* 0x0000000a00117202 */ /* 0x000fe20000000f00 */
[----:B------:R-:W-:Y:S01]  /*5bd0*/  IMAD.MOV.U32 R18, RZ, RZ, 0x1 ;  /* 0x00000001ff127424 */ /* 0x000fe200078e00ff */
[----:B------:R-:W-:-:S07]  /*5be0*/  MOV R0, R22 ;  /* 0x0000001600007202 */ /* 0x000fce0000000f00 */
[----:B------:R-:W-:Y:S05]  /*5bf0*/  WARPSYNC.COLLECTIVE R20, `(.L_x_1750) ;  /* 0x0000000014087348 */ /* 0x000fea0003c00000 */
[----:B------:R0:W1:Y:S02]  /*5c00*/  SHFL.BFLY P2, R22, R17, R18, R19 ;  /* 0x0c00001211167389 */ /* 0x0000640000040013 */
[----:B01----:R-:W-:Y:S01]  /*5c10*/  ENDCOLLECTIVE ;  /* 0x000000000000791b */ /* 0x003fe20003800000 */
.L_x_1750:
[----:B------:R-:W-:-:S05]  /*5c20*/  FADD.FTZ R0, R15, R0 ;  /* 0x000000000f007221 */ /* 0x000fca0000010000 */
[----:B------:R-:W-:Y:S01]  /*5c30*/  MOV R17, R0 ;  /* 0x0000000000117202 */ /* 0x000fe20000000f00 */
[----:B------:R-:W-:-:S07]  /*5c40*/  FADD.FTZ R12, R10, R22 ;  /* 0x000000160a0c7221 */ /* 0x000fce0000010000 */
[----:B------:R-:W-:Y:S05]  /*5c50*/  WARPSYNC.COLLECTIVE R20, `(.L_x_1751) ;  /* 0x0000000014087348 */ /* 0x000fea0003c00000 */
[----:B------:R0:W1:Y:S02]  /*5c60*/  SHFL.BFLY P2, R22, R17, R18, R19 ;  /* 0x0c00001211167389 */ /* 0x0000640000040013 */
[----:B01----:R-:W-:Y:S01]  /*5c70*/  ENDCOLLECTIVE ;  /* 0x000000000000791b */ /* 0x003fe20003800000 */
.L_x_1751:
[----:B------:R-:W-:Y:S01]  /*5c80*/  MOV R21, R22 ;  /* 0x0000001600157202 */ /* 0x000fe20000000f00 */
[----:B------:R-:W-:Y:S06]  /*5c90*/  BRA `(.L_x_1752) ;  /* 0xffffffec005c7947 */ /* 0x000fec000383ffff */
.L_x_1740:
[----:B------:R-:W-:Y:S01]  /*5ca0*/  BSSY B1, `(.L_x_1753) ;  /* 0x0000007000017945 */ /* 0x000fe20003800000 */
[----:B------:R-:W-:Y:S01]  /*5cb0*/  MOV R18, 0x8 ;  /* 0x0000000800127802 */ /* 0x000fe20000000f00 */
[----:B------:R-:W-:Y:S01]  /*5cc0*/  IMAD.MOV.U32 R19, RZ, RZ, 0x101f ;  /* 0x0000101fff137424 */ /* 0x000fe200078e00ff */
[----:B------:R-:W-:-:S07]  /*5cd0*/  MOV R20, 0xffff ;  /* 0x0000ffff00147802 */ /* 0x000fce0000000f00 */
[----:B01234-:R-:W-:Y:S05]  /*5ce0*/  WARPSYNC.COLLECTIVE R20, `(.L_x_1754) ;  /* 0x0000000014087348 */ /* 0x01ffea0003c00000 */
[----:B---3--:R3:W0:Y:S02]  /*5cf0*/  SHFL.BFLY P2, R22, R17, R18, R19 ;  /* 0x0c00001211167389 */ /* 0x0086240000040013 */
[----:B01234-:R-:W-:Y:S01]  /*5d00*/  ENDCOLLECTIVE ;  /* 0x000000000000791b */ /* 0x01ffe20003800000 */
.L_x_1754:
[----:B------:R-:W-:Y:S05]  /*5d10*/  BSYNC B1 ;  /* 0x0000000000017941 */ /* 0x000fea0003800000 */
.L_x_1753:
        /* <DEDUP_REMOVED lines=8> */
.L_x_1755:
[----:B------:R-:W-:Y:S01]  /*5da0*/  MOV R17, R12 ;  /* 0x0000000c00117202 */ /* 0x000fe20000000f00 */
[----:B------:R-:W-:Y:S01]  /*5db0*/  IMAD.MOV.U32 R18, RZ, RZ, 0x4 ;  /* 0x00000004ff127424 */ /* 0x000fe200078e00ff */
[----:B------:R-:W-:-:S07]  /*5dc0*/  MOV R21, R22 ;  /* 0x0000001600157202 */ /* 0x000fce0000000f00 */
[----:B------:R-:W-:Y:S05]  /*5dd0*/  WARPSYNC.COLLECTIVE R20, `(.L_x_1756) ;  /* 0x0000000014087348 */ /* 0x000fea0003c00000 */
[----:B------:R0:W1:Y:S02]  /*5de0*/  SHFL.BFLY P2, R22, R17, R18, R19 ;  /* 0x0c00001211167389 */ /* 0x0000640000040013 */
[----:B01----:R-:W-:Y:S01]  /*5df0*/  ENDCOLLECTIVE ;  /* 0x000000000000791b */ /* 0x003fe20003800000 */
.L_x_1756:
[----:B------:R-:W-:-:S05]  /*5e00*/  FADD.FTZ R16, R21, R0 ;  /* 0x0000000015107221 */ /* 0x000fca0000010000 */
[----:B------:R-:W-:Y:S01]  /*5e10*/  MOV R17, R16 ;  /* 0x0000001000117202 */ /* 0x000fe20000000f00 */
[----:B------:R-:W-:-:S07]  /*5e20*/  FADD.FTZ R21, R12, R22 ;  /* 0x000000160c157221 */ /* 0x000fce0000010000 */
[----:B------:R-:W-:Y:S05]  /*5e30*/  WARPSYNC.COLLECTIVE R20, `(.L_x_1757) ;  /* 0x0000000014087348 */ /* 0x000fea0003c00000 */
[----:B------:R0:W1:Y:S02]  /*5e40*/  SHFL.BFLY P2, R22, R17, R18, R19 ;  /* 0x0c00001211167389 */ /* 0x0000640000040013 */
[----:B01----:R-:W-:Y:S01]  /*5e50*/  ENDCOLLECTIVE ;  /* 0x000000000000791b */ /* 0x003fe20003800000 */
.L_x_1757:
[----:B------:R-:W-:Y:S01]  /*5e60*/  MOV R17, R21 ;  /* 0x0000001500117202 */ /* 0x000fe20000000f00 */
[----:B------:R-:W-:Y:S01]  /*5e70*/  IMAD.MOV.U32 R18, RZ, RZ, 0x2 ;  /* 0x00000002ff127424 */ /* 0x000fe200078e00ff */
[----:B------:R-:W-:-:S07]  /*5e80*/  MOV R23, R22 ;  /* 0x0000001600177202 */ /* 0x000fce0000000f00 */
[----:B------:R-:W-:Y:S05]  /*5e90*/  WARPSYNC.COLLECTIVE R20, `(.L_x_1758) ;  /* 0x0000000014087348 */ /* 0x000fea0003c00000 */
[----:B------:R0:W1:Y:S02]  /*5ea0*/  SHFL.BFLY P2, R22, R17, R18, R19 ;  /* 0x0c00001211167389 */ /* 0x0000640000040013 */
[----:B01----:R-:W-:Y:S01]  /*5eb0*/  ENDCOLLECTIVE ;  /* 0x000000000000791b */ /* 0x003fe20003800000 */
.L_x_1758:
[----:B------:R-:W-:-:S05]  /*5ec0*/  FADD.FTZ R23, R16, R23 ;  /* 0x0000001710177221 */ /* 0x000fca0000010000 */
[----:B------:R-:W-:Y:S01]  /*5ed0*/  MOV R17, R23 ;  /* 0x0000001700117202 */ /* 0x000fe20000000f00 */
[----:B------:R-:W-:-:S07]  /*5ee0*/  FADD.FTZ R0, R21, R22 ;  /* 0x0000001615007221 */ /* 0x000fce0000010000 */
[----:B------:R-:W-:Y:S05]  /*5ef0*/  WARPSYNC.COLLECTIVE R20, `(.L_x_1759) ;  /* 0x0000000014087348 */ /* 0x000fea0003c00000 */
[----:B------:R0:W1:Y:S02]  /*5f00*/  SHFL.BFLY P2, R22, R17, R18, R19 ;  /* 0x0c00001211167389 */ /* 0x0000640000040013 */
[----:B01----:R-:W-:Y:S01]  /*5f10*/  ENDCOLLECTIVE ;  /* 0x000000000000791b */ /* 0x003fe20003800000 */
.L_x_1759:
[----:B------:R-:W-:Y:S01]  /*5f20*/  MOV R17, R0 ;  /* 0x0000000000117202 */ /* 0x000fe20000000f00 */
[----:B------:R-:W-:Y:S01]  /*5f30*/  IMAD.MOV.U32 R18, RZ, RZ, 0x1 ;  /* 0x00000001ff127424 */ /* 0x000fe200078e00ff */
[----:B------:R-:W-:-:S07]  /*5f40*/  MOV R24, R22 ;  /* 0x0000001600187202 */ /* 0x000fce0000000f00 */
[----:B------:R-:W-:Y:S05]  /*5f50*/  WARPSYNC.COLLECTIVE R20, `(.L_x_1760) ;  /* 0x0000000014087348 */ /* 0x000fea0003c00000 */
[----:B------:R0:W1:Y:S02]  /*5f60*/  SHFL.BFLY P2, R22, R17, R18, R19 ;  /* 0x0c00001211167389 */ /* 0x0000640000040013 */
[----:B01----:R-:W-:Y:S01]  /*5f70*/  ENDCOLLECTIVE ;  /* 0x000000000000791b */ /* 0x003fe20003800000 */
.L_x_1760:
[----:B------:R-:W-:-:S05]  /*5f80*/  FADD.FTZ R12, R23, R24 ;  /* 0x00000018170c7221 */ /* 0x000fca0000010000 */
[----:B------:R-:W-:Y:S01]  /*5f90*/  MOV R17, R12 ;  /* 0x0000000c00117202 */ /* 0x000fe20000000f00 */
[----:B------:R-:W-:-:S07]  /*5fa0*/  FADD.FTZ R16, R0, R22 ;  /* 0x0000001600107221 */ /* 0x000fce0000010000 */
[----:B------:R-:W-:Y:S05]  /*5fb0*/  WARPSYNC.COLLECTIVE R20, `(.L_x_1761) ;  /* 0x0000000014087348 */ /* 0x000fea0003c00000 */
[----:B------:R0:W1:Y:S02]  /*5fc0*/  SHFL.BFLY P2, R22, R17, R18, R19 ;  /* 0x0c00001211167389 */ /* 0x0000640000040013 */
[----:B01----:R-:W-:Y:S01]  /*5fd0*/  ENDCOLLECTIVE ;  /* 0x000000000000791b */ /* 0x003fe20003800000 */
.L_x_1761:
[----:B------:R-:W-:Y:S01]  /*5fe0*/  MOV R25, R22 ;  /* 0x0000001600197202 */ /* 0x000fe20000000f00 */
[----:B------:R-:W-:Y:S06]  /*5ff0*/  BRA `(.L_x_1762) ;  /* 0xffffffec00347947 */ /* 0x000fec000383ffff */
.L_x_1741:
[----:B------:R-:W-:Y:S01]  /*6000*/  BSSY B1, `(.L_x_1763) ;  /* 0x0000007000017945 */ /* 0x000fe20003800000 */
[----:B------:R-:W-:Y:S01]  /*6010*/  MOV R18, 0x8 ;  /* 0x0000000800127802 */ /* 0x000fe20000000f00 */
[----:B------:R-:W-:Y:S01]  /*6020*/  IMAD.MOV.U32 R19, RZ, RZ, 0x101f ;  /* 0x0000101fff137424 */ /* 0x000fe200078e00ff */
[----:B------:R-:W-:-:S07]  /*6030*/  MOV R20, 0xffff ;  /* 0x0000ffff00147802 */ /* 0x000fce0000000f00 */
[----:B01234-:R-:W-:Y:S05]  /*6040*/  WARPSYNC.COLLECTIVE R20, `(.L_x_1764) ;  /* 0x0000000014087348 */ /* 0x01ffea0003c00000 */
[----:B0-----:R0:W0:Y:S02]  /*6050*/  SHFL.BFLY P2, R22, R17, R18, R19 ;  /* 0x0c00001211167389 */ /* 0x0010240000040013 */
[----:B01234-:R-:W-:Y:S01]  /*6060*/  ENDCOLLECTIVE ;  /* 0x000000000000791b */ /* 0x01ffe20003800000 */
.L_x_1764:
[----:B------:R-:W-:Y:S05]  /*6070*/  BSYNC B1 ;  /* 0x0000000000017941 */ /* 0x000fea0003800000 */
.L_x_1763:
        /* <DEDUP_REMOVED lines=8> */
.L_x_1765:
[----:B------:R-:W-:Y:S01]  /*6100*/  MOV R17, R12 ;  /* 0x0000000c00117202 */ /* 0x000fe20000000f00 */
[----:B------:R-:W-:Y:S01]  /*6110*/  IMAD.MOV.U32 R18, RZ, RZ, 0x4 ;  /* 0x00000004ff127424 */ /* 0x000fe200078e00ff */
[----:B------:R-:W-:-:S07]  /*6120*/  MOV R21, R22 ;  /* 0x0000001600157202 */ /* 0x000fce0000000f00 */
[----:B------:R-:W-:Y:S05]  /*6130*/  WARPSYNC.COLLECTIVE R20, `(.L_x_1766) ;  /* 0x0000000014087348 */ /* 0x000fea0003c00000 */
[----:B------:R0:W1:Y:S02]  /*6140*/  SHFL.BFLY P2, R22, R17, R18, R19 ;  /* 0x0c00001211167389 */ /* 0x0000640000040013 */
[----:B01----:R-:W-:Y:S01]  /*6150*/  ENDCOLLECTIVE ;  /* 0x000000000000791b */ /* 0x003fe20003800000 */
.L_x_1766:
[----:B------:R-:W-:-:S05]  /*6160*/  FADD.FTZ R16, R21, R0 ;  /* 0x0000000015107221 */ /* 0x000fca0000010000 */
[----:B------:R-:W-:Y:S01]  /*6170*/  MOV R17, R16 ;  /* 0x0000001000117202 */ /* 0x000fe20000000f00 */
[----:B------:R-:W-:-:S07]  /*6180*/  FADD.FTZ R21, R12, R22 ;  /* 0x000000160c157221 */ /* 0x000fce0000010000 */
[----:B------:R-:W-:Y:S05]  /*6190*/  WARPSYNC.COLLECTIVE R20, `(.L_x_1767) ;  /* 0x0000000014087348 */ /* 0x000fea0003c00000 */
[----:B------:R0:W1:Y:S02]  /*61a0*/  SHFL.BFLY P2, R22, R17, R18, R19 ;  /* 0x0c00001211167389 */ /* 0x0000640000040013 */
[----:B01----:R-:W-:Y:S01]  /*61b0*/  ENDCOLLECTIVE ;  /* 0x000000000000791b */ /* 0x003fe20003800000 */
.L_x_1767:
[----:B------:R-:W-:Y:S01]  /*61c0*/  MOV R17, R21 ;  /* 0x0000001500117202 */ /* 0x000fe20000000f00 */
[----:B------:R-:W-:Y:S01]  /*61d0*/  IMAD.MOV.U32 R18, RZ, RZ, 0x2 ;  /* 0x00000002ff127424 */ /* 0x000fe200078e00ff */
[----:B------:R-:W-:-:S07]  /*61e0*/  MOV R23, R22 ;  /* 0x0000001600177202 */ /* 0x000fce0000000f00 */
[----:B------:R-:W-:Y:S05]  /*61f0*/  WARPSYNC.COLLECTIVE R20, `(.L_x_1768) ;  /* 0x0000000014087348 */ /* 0x000fea0003c00000 */
[----:B------:R0:W1:Y:S02]  /*6200*/  SHFL.BFLY P2, R22, R17, R18, R19 ;  /* 0x0c00001211167389 */ /* 0x0000640000040013 */
[----:B01----:R-:W-:Y:S01]  /*6210*/  ENDCOLLECTIVE ;  /* 0x000000000000791b */ /* 0x003fe20003800000 */
.L_x_1768:
[----:B------:R-:W-:-:S05]  /*6220*/  FADD.FTZ R23, R16, R23 ;  /* 0x0000001710177221 */ /* 0x000fca0000010000 */
[----:B------:R-:W-:Y:S01]  /*6230*/  MOV R17, R23 ;  /* 0x0000001700117202 */ /* 0x000fe20000000f00 */
[----:B------:R-:W-:-:S07]  /*6240*/  FADD.FTZ R0, R21, R22 ;  /* 0x0000001615007221 */ /* 0x000fce0000010000 */
[----:B------:R-:W-:Y:S05]  /*6250*/  WARPSYNC.COLLECTIVE R20, `(.L_x_1769) ;  /* 0x0000000014087348 */ /* 0x000fea0003c00000 */
[----:B------:R0:W1:Y:S02]  /*6260*/  SHFL.BFLY P2, R22, R17, R18, R19 ;  /* 0x0c00001211167389 */ /* 0x0000640000040013 */
[----:B01----:R-:W-:Y:S01]  /*6270*/  ENDCOLLECTIVE ;  /* 0x000000000000791b */ /* 0x003fe20003800000 */
.L_x_1769:
[----:B------:R-:W-:Y:S01]  /*6280*/  MOV R17, R0 ;  /* 0x0000000000117202 */ /* 0x000fe20000000f00 */
[----:B------:R-:W-:Y:S01]  /*6290*/  IMAD.MOV.U32 R18, RZ, RZ, 0x1 ;  /* 0x00000001ff127424 */ /* 0x000fe200078e00ff */
[----:B------:R-:W-:-:S07]  /*62a0*/  MOV R24, R22 ;  /* 0x0000001600187202 */ /* 0x000fce0000000f00 */
[----:B------:R-:W-:Y:S05]  /*62b0*/  WARPSYNC.COLLECTIVE R20, `(.L_x_1770) ;  /* 0x0000000014087348 */ /* 0x000fea0003c00000 */
[----:B------:R0:W1:Y:S02]  /*62c0*/  SHFL.BFLY P2, R22, R17, R18, R19 ;  /* 0x0c00001211167389 */ /* 0x0000640000040013 */
[----:B01----:R-:W-:Y:S01]  /*62d0*/  ENDCOLLECTIVE ;  /* 0x000000000000791b */ /* 0x003fe20003800000 */
.L_x_1770:
[----:B------:R-:W-:-:S05]  /*62e0*/  FADD.FTZ R12, R23, R24 ;  /* 0x00000018170c7221 */ /* 0x000fca0000010000 */
[----:B------:R-:W-:Y:S01]  /*62f0*/  MOV R17, R12 ;  /* 0x0000000c00117202 */ /* 0x000fe20000000f00 */
[----:B------:R-:W-:-:S07]  /*6300*/  FADD.FTZ R16, R0, R22 ;  /* 0x0000001600107221 */ /* 0x000fce0000010000 */
[----:B------:R-:W-:Y:S05]  /*6310*/  WARPSYNC.COLLECTIVE R20, `(.L_x_1771) ;  /* 0x0000000014087348 */ /* 0x000fea0003c00000 */
[----:B------:R0:W1:Y:S02]  /*6320*/  SHFL.BFLY P2, R22, R17, R18, R19 ;  /* 0x0c00001211167389 */ /* 0x0000640000040013 */
[----:B01----:R-:W-:Y:S01]  /*6330*/  ENDCOLLECTIVE ;  /* 0x000000000000791b */ /* 0x003fe20003800000 */
.L_x_1771:
[----:B------:R-:W-:Y:S01]  /*6340*/  MOV R25, R22 ;  /* 0x0000001600197202 */ /* 0x000fe20000000f00 */
[----:B------:R-:W-:Y:S06]  /*6350*/  BRA `(.L_x_1772) ;  /* 0xffffffe800f47947 */ /* 0x000fec000383ffff */
.L_x_1742:
[----:B------:R-:W-:Y:S01]  /*6360*/  BSSY B0, `(.L_x_1773) ;  /* 0x0000007000007945 */ /* 0x000fe20003800000 */
[----:B------:R-:W-:Y:S01]  /*6370*/  MOV R18, 0x8 ;  /* 0x0000000800127802 */ /* 0x000fe20000000f00 */
[----:B------:R-:W-:Y:S01]  /*6380*/  IMAD.MOV.U32 R19, RZ, RZ, 0x101f ;  /* 0x0000101fff137424 */ /* 0x000fe200078e00ff */
[----:B------:R-:W-:-:S07]  /*6390*/  MOV R20, 0xffff ;  /* 0x0000ffff00147802 */ /* 0x000fce0000000f00 */
[----:B01234-:R-:W-:Y:S05]  /*63a0*/  WARPSYNC.COLLECTIVE R20, `(.L_x_1774) ;  /* 0x0000000014087348 */ /* 0x01ffea0003c00000 */
[----:B---3--:R3:W0:Y:S02]  /*63b0*/  SHFL.BFLY P2, R22, R17, R18, R19 ;  /* 0x0c00001211167389 */ /* 0x0086240000040013 */
[----:B01234-:R-:W-:Y:S01]  /*63c0*/  ENDCOLLECTIVE ;  /* 0x000000000000791b */ /* 0x01ffe20003800000 */
.L_x_1774:
[----:B------:R-:W-:Y:S05]  /*63d0*/  BSYNC B0 ;  /* 0x0000000000007941 */ /* 0x000fea0003800000 */
.L_x_1773:
        /* <DEDUP_REMOVED lines=11> */
.L_x_1775:
[----:B------:R-:W-:Y:S01]  /*6490*/  HFMA2.MMA R18, -RZ, RZ, 0, 2.384185791015625e-07 ;  /* 0x00000004ff127435 */ /* 0x000fe200000001ff */
[----:B------:R-:W-:Y:S01]  /*64a0*/  IMAD.MOV.U32 R17, RZ, RZ, R16 ;  /* 0x000000ffff117224 */ /* 0x000fe200078e0010 */
[----:B------:R-:W-:-:S09]  /*64b0*/  MOV R15, R22 ;  /* 0x00000016000f7202 */ /* 0x000fd20000000f00 */
[----:B------:R-:W-:Y:S05]  /*64c0*/  WARPSYNC.COLLECTIVE R20, `(.L_x_1776) ;  /* 0x0000000014087348 */ /* 0x000fea0003c00000 */
[----:B------:R0:W1:Y:S02]  /*64d0*/  SHFL.BFLY P2, R22, R17, R18, R19 ;  /* 0x0c00001211167389 */ /* 0x0000640000040013 */
[----:B01----:R-:W-:Y:S01]  /*64e0*/  ENDCOLLECTIVE ;  /* 0x000000000000791b */ /* 0x003fe20003800000 */
.L_x_1776:
[----:B------:R-:W-:-:S05]  /*64f0*/  FADD.FTZ R12, R15, R14 ;  /* 0x0000000e0f0c7221 */ /* 0x000fca0000010000 */
[----:B------:R-:W-:Y:S02]  /*6500*/  MOV R17, R12 ;  /* 0x0000000c00117202 */ /* 0x000fe40000000f00 */
[----:B------:R-:W-:-:S07]  /*6510*/  MOV R21, R22 ;  /* 0x0000001600157202 */ /* 0x000fce0000000f00 */
[----:B------:R-:W-:Y:S05]  /*6520*/  WARPSYNC.COLLECTIVE R20, `(.L_x_1777) ;  /* 0x0000000014087348 */ /* 0x000fea0003c00000 */
[----:B------:R0:W1:Y:S02]  /*6530*/  SHFL.BFLY P2, R22, R17, R18, R19 ;  /* 0x0c00001211167389 */ /* 0x0000640000040013 */
[----:B01----:R-:W-:Y:S01]  /*6540*/  ENDCOLLECTIVE ;  /* 0x000000000000791b */ /* 0x003fe20003800000 */
.L_x_1777:
[----:B------:R-:W-:Y:S01]  /*6550*/  FADD.FTZ R21, R16, R21 ;  /* 0x0000001510157221 */ /* 0x000fe20000010000 */
[----:B------:R-:W-:-:S04]  /*6560*/  HFMA2.MMA R18, -RZ, RZ, 0, 1.1920928955078125e-07 ;  /* 0x00000002ff127435 */ /* 0x000fc800000001ff */
[----:B------:R-:W-:Y:S01]  /*6570*/  MOV R17, R21 ;  /* 0x0000001500117202 */ /* 0x000fe20000000f00 */
[----:B------:R-:W-:-:S07]  /*6580*/  IMAD.MOV.U32 R11, RZ, RZ, R22 ;  /* 0x000000ffff0b7224 */ /* 0x000fce00078e0016 */
[----:B------:R-:W-:Y:S05]  /*6590*/  WARPSYNC.COLLECTIVE R20, `(.L_x_1778) ;  /* 0x0000000014087348 */ /* 0x000fea0003c00000 */
[----:B------:R0:W1:Y:S02]  /*65a0*/  SHFL.BFLY P2, R22, R17, R18, R19 ;  /* 0x0c00001211167389 */ /* 0x0000640000040013 */
[----:B01----:R-:W-:Y:S01]  /*65b0*/  ENDCOLLECTIVE ;  /* 0x000000000000791b */ /* 0x003fe20003800000 */
.L_x_1778:
[----:B------:R-:W-:-:S04]  /*65c0*/  FADD.FTZ R14, R12, R11 ;  /* 0x0000000b0c0e7221 */ /* 0x000fc80000010000 */
[----:B------:R-:W-:Y:S01]  /*65d0*/  IMAD.MOV.U32 R17, RZ, RZ, R14 ;  /* 0x000000ffff117224 */ /* 0x000fe200078e000e */
[----:B------:R-:W-:-:S07]  /*65e0*/  MOV R16, R22 ;  /* 0x0000001600107202 */ /* 0x000fce0000000f00 */
[----:B------:R-:W-:Y:S05]  /*65f0*/  WARPSYNC.COLLECTIVE R20, `(.L_x_1779) ;  /* 0x0000000014087348 */ /* 0x000fea0003c00000 */
[----:B------:R0:W1:Y:S02]  /*6600*/  SHFL.BFLY P2, R22, R17, R18, R19 ;  /* 0x0c00001211167389 */ /* 0x0000640000040013 */
[----:B01----:R-:W-:Y:S01]  /*6610*/  ENDCOLLECTIVE ;  /* 0x000000000000791b */ /* 0x003fe20003800000 */
.L_x_1779:
[----:B------:R-:W-:Y:S01]  /*6620*/  FADD.FTZ R16, R21, R16 ;  /* 0x0000001015107221 */ /* 0x000fe20000010000 */
[----:B------:R-:W-:-:S04]  /*6630*/  HFMA2.MMA R18, -RZ, RZ, 0, 5.9604644775390625e-08 ;  /* 0x00000001ff127435 */ /* 0x000fc800000001ff */
[----:B------:R-:W-:Y:S02]  /*6640*/  MOV R17, R16 ;  /* 0x0000001000117202 */ /* 0x000fe40000000f00 */
[----:B------:R-:W-:-:S07]  /*6650*/  MOV R23, R22 ;  /* 0x0000001600177202 */ /* 0x000fce0000000f00 */
[----:B------:R-:W-:Y:S05]  /*6660*/  WARPSYNC.COLLECTIVE R20, `(.L_x_1780) ;  /* 0x0000000014087348 */ /* 0x000fea0003c00000 */
[----:B------:R0:W1:Y:S02]  /*6670*/  SHFL.BFLY P2, R22, R17, R18, R19 ;  /* 0x0c00001211167389 */ /* 0x0000640000040013 */
[----:B01----:R-:W-:Y:S01]  /*6680*/  ENDCOLLECTIVE ;  /* 0x000000000000791b */ /* 0x003fe20003800000 */
.L_x_1780:
[----:B------:R-:W-:-:S04]  /*6690*/  FADD.FTZ R12, R14, R23 ;  /* 0x000000170e0c7221 */ /* 0x000fc80000010000 */
[----:B------:R-:W-:Y:S02]  /*66a0*/  IMAD.MOV.U32 R17, RZ, RZ, R12 ;  /* 0x000000ffff117224 */ /* 0x000fe400078e000c */
[----:B------:R-:W-:-:S05]  /*66b0*/  FADD.FTZ R22, R16, R22 ;  /* 0x0000001610167221 */ /* 0x000fca0000010000 */
[----:B------:R-:W-:-:S07]  /*66c0*/  @!P1 F2FP.F16.F32.PACK_AB R16, RZ, R22 ;  /* 0x00000016ff10923e */ /* 0x000fce00000000ff */
[----:B------:R-:W-:Y:S05]  /*66d0*/  WARPSYNC.COLLECTIVE R20, `(.L_x_1781) ;  /* 0x0000000014087348 */ /* 0x000fea0003c00000 */
[----:B------:R0:W1:Y:S02]  /*66e0*/  SHFL.BFLY P2, R22, R17, R18, R19 ;  /* 0x0c00001211167389 */ /* 0x0000640000040013 */
[----:B01----:R-:W-:Y:S01]  /*66f0*/  ENDCOLLECTIVE ;  /* 0x000000000000791b */ /* 0x003fe20003800000 */
.L_x_1781:
        /* <DEDUP_REMOVED lines=16> */
.L_x_1782:
[----:B------:R-:W-:Y:S01]  /*6800*/  MOV R17, R10 ;  /* 0x0000000a00117202 */ /* 0x000fe20000000f00 */
[----:B------:R-:W-:-:S07]  /*6810*/  IMAD.MOV.U32 R24, RZ, RZ, R22 ;  /* 0x000000ffff187224 */ /* 0x000fce00078e0016 */
[----:B------:R-:W-:Y:S05]  /*6820*/  WARPSYNC.COLLECTIVE R20, `(.L_x_1783) ;  /* 0x0000000014087348 */ /* 0x000fea0003c00000 */
[----:B------:R0:W1:Y:S02]  /*6830*/  SHFL.BFLY P2, R22, R17, R18, R19 ;  /* 0x0c00001211167389 */ /* 0x0000640000040013 */
[----:B01----:R-:W-:Y:S01]  /*6840*/  ENDCOLLECTIVE ;  /* 0x000000000000791b */ /* 0x003fe20003800000 */
.L_x_1783:
[----:B------:R-:W-:Y:S01]  /*6850*/  FADD.FTZ R23, R24, R11 ;  /* 0x0000000b18177221 */ /* 0x000fe20000010000 */
[----:B------:R-:W-:-:S04]  /*6860*/  HFMA2.MMA R18, -RZ, RZ, 0, 2.384185791015625e-07 ;  /* 0x00000004ff127435 */ /* 0x000fc800000001ff */
[----:B------:R-:W-:Y:S01]  /*6870*/  MOV R17, R23 ;  /* 0x0000001700117202 */ /* 0x000fe20000000f00 */
[----:B------:R-:W-:-:S07]  /*6880*/  FADD.FTZ R15, R22, R10 ;  /* 0x0000000a160f7221 */ /* 0x000fce0000010000 */
[----:B------:R-:W-:Y:S05]  /*6890*/  WARPSYNC.COLLECTIVE R20, `(.L_x_1784) ;  /* 0x0000000014087348 */ /* 0x000fea0003c00000 */
[----:B------:R0:W1:Y:S02]  /*68a0*/  SHFL.BFLY P2, R22, R17, R18, R19 ;  /* 0x0c00001211167389 */ /* 0x0000640000040013 */
[----:B01----:R-:W-:Y:S01]  /*68b0*/  ENDCOLLECTIVE ;  /* 0x000000000000791b */ /* 0x003fe20003800000 */
.L_x_1784:
[----:B------:R-:W-:Y:S01]  /*68c0*/  MOV R17, R15 ;  /* 0x0000000f00117202 */ /* 0x000fe20000000f00 */
[----:B------:R-:W-:-:S07]  /*68d0*/  IMAD.MOV.U32 R10, RZ, RZ, R22 ;  /* 0x000000ffff0a7224 */ /* 0x000fce00078e0016 */
[----:B------:R-:W-:Y:S05]  /*68e0*/  WARPSYNC.COLLECTIVE R20, `(.L_x_1785) ;  /* 0x0000000014087348 */ /* 0x000fea0003c00000 */
[----:B------:R0:W1:Y:S02]  /*68f0*/  SHFL.BFLY P2, R22, R17, R18, R19 ;  /* 0x0c00001211167389 */ /* 0x0000640000040013 */
[----:B01----:R-:W-:Y:S01]  /*6900*/  ENDCOLLECTIVE ;  /* 0x000000000000791b */ /* 0x003fe20003800000 */
.L_x_1785:
[----:B------:R-:W-:Y:S01]  /*6910*/  FADD.FTZ R11, R23, R10 ;  /* 0x0000000a170b7221 */ /* 0x000fe20000010000 */
[----:B------:R-:W-:-:S04]  /*6920*/  HFMA2.MMA R18, -RZ, RZ, 0, 1.1920928955078125e-07 ;  /* 0x00000002ff127435 */ /* 0x000fc800000001ff */
[----:B------:R-:W-:Y:S01]  /*6930*/  MOV R17, R11 ;  /* 0x0000000b00117202 */ /* 0x000fe20000000f00 */
[----:B------:R-:W-:-:S07]  /*6940*/  FADD.FTZ R10, R15, R22 ;  /* 0x000000160f0a7221 */ /* 0x000fce0000010000 */
[----:B------:R-:W-:Y:S05]  /*6950*/  WARPSYNC.COLLECTIVE R20, `(.L_x_1786) ;  /* 0x0000000014087348 */ /* 0x000fea0003c00000 */
[----:B------:R0:W1:Y:S02]  /*6960*/  SHFL.BFLY P2, R22, R17, R18, R19 ;  /* 0x0c00001211167389 */ /* 0x0000640000040013 */
[----:B01----:R-:W-:Y:S01]  /*6970*/  ENDCOLLECTIVE ;  /* 0x000000000000791b */ /* 0x003fe20003800000 */
.L_x_1786:
[----:B------:R-:W0:Y:S01]  /*6980*/  LDC.64 R14, c[0x0][0x220] ;  /* 0x00008800ff0e7b82 */ /* 0x000e220000000a00 */
[----:B------:R-:W-:Y:S01]  /*6990*/  MOV R17, R10 ;  /* 0x0000000a00117202 */ /* 0x000fe20000000f00 */
[----:B------:R-:W-:-:S07]  /*69a0*/  IMAD.MOV.U32 R24, RZ, RZ, R22 ;  /* 0x000000ffff187224 */ /* 0x000fce00078e0016 */
[----:B0-----:R-:W-:Y:S05]  /*69b0*/  WARPSYNC.COLLECTIVE R20, `(.L_x_1787) ;  /* 0x0000000014087348 */ /* 0x001fea0003c00000 */
[----:B------:R1:W2:Y:S02]  /*69c0*/  SHFL.BFLY P2, R22, R17, R18, R19 ;  /* 0x0c00001211167389 */ /* 0x0002a40000040013 */
[----:B012---:R-:W-:Y:S01]  /*69d0*/  ENDCOLLECTIVE ;  /* 0x000000000000791b */ /* 0x007fe20003800000 */
.L_x_1787:
[----:B------:R-:W-:Y:S01]  /*69e0*/  FADD.FTZ R24, R11, R24 ;  /* 0x000000180b187221 */ /* 0x000fe20000010000 */
[----:B------:R-:W-:-:S04]  /*69f0*/  HFMA2.MMA R18, -RZ, RZ, 0, 5.9604644775390625e-08 ;  /* 0x00000001ff127435 */ /* 0x000fc800000001ff */
[----:B------:R-:W-:Y:S01]  /*6a00*/  MOV R17, R24 ;  /* 0x0000001800117202 */ /* 0x000fe20000000f00 */
[----:B------:R-:W-:-:S07]  /*6a10*/  FADD.FTZ R23, R10, R22 ;  /* 0x000000160a177221 */ /* 0x000fce0000010000 */
[----:B------:R-:W-:Y:S05]  /*6a20*/  WARPSYNC.COLLECTIVE R20, `(.L_x_1788) ;  /* 0x0000000014087348 */ /* 0x000fea0003c00000 */
[----:B------:R0:W1:Y:S02]  /*6a30*/  SHFL.BFLY P2, R22, R17, R18, R19 ;  /* 0x0c00001211167389 */ /* 0x0000640000040013 */
[----:B01----:R-:W-:Y:S01]  /*6a40*/  ENDCOLLECTIVE ;  /* 0x000000000000791b */ /* 0x003fe20003800000 */
.L_x_1788:
[----:B------:R-:W-:Y:S01]  /*6a50*/  MOV R17, R23 ;  /* 0x0000001700117202 */ /* 0x000fe20000000f00 */
[----:B------:R-:W-:-:S07]  /*6a60*/  IMAD.MOV.U32 R21, RZ, RZ, R22 ;  /* 0x000000ffff157224 */ /* 0x000fce00078e0016 */
[----:B------:R-:W-:Y:S05]  /*6a70*/  WARPSYNC.COLLECTIVE R20, `(.L_x_1789) ;  /* 0x0000000014087348 */ /* 0x000fea0003c00000 */
[----:B------:R0:W1:Y:S02]  /*6a80*/  SHFL.BFLY P2, R22, R17, R18, R19 ;  /* 0x0c00001211167389 */ /* 0x0000640000040013 */
[----:B01----:R-:W-:Y:S01]  /*6a90*/  ENDCOLLECTIVE ;  /* 0x000000000000791b */ /* 0x003fe20003800000 */
.L_x_1789:
[----:B------:R-:W-:-:S05]  /*6aa0*/  FADD.FTZ R21, R24, R21 ;  /* 0x0000001518157221 */ /* 0x000fca0000010000 */
[----:B------:R-:W-:Y:S01]  /*6ab0*/  @!P1 F2FP.F16.F32.PACK_AB R21, RZ, R21 ;  /* 0x00000015ff15923e */ /* 0x000fe200000000ff */
[----:B------:R-:W-:Y:S01]  /*6ac0*/  @P0 VIADD R19, R0, 0x3c ;  /* 0x0000003c00130836 */ /* 0x000fe20000000000 */
[----:B------:R-:W-:Y:S02]  /*6ad0*/  PRMT R20, R12, 0x7610, R20 ;  /* 0x000076100c147816 */ /* 0x000fe40000000014 */
[----:B------:R-:W-:Y:S02]  /*6ae0*/  @P0 LEA R12, R27, UR8, 0x7 ;  /* 0x000000081b0c0c11 */ /* 0x000fe4000f8e38ff */
[----:B------:R-:W-:Y:S02]  /*6af0*/  @P0 LOP3.LUT R19, R19, R34, RZ, 0x3c, !PT ;  /* 0x0000002213130212 */ /* 0x000fe400078e3cff */
[----:B------:R-:W-:-:S05]  /*6b00*/  MOV R10, R22 ;  /* 0x00000016000a7202 */ /* 0x000fca0000000f00 */
[----:B------:R-:W-:Y:S01]  /*6b10*/  FADD.FTZ R10, R23, R10 ;  /* 0x0000000a170a7221 */ /* 0x000fe20000010000 */
[----:B------:R-:W-:-:S04]  /*6b20*/  IADD3 R23, R0, R7, RZ ;  /* 0x0000000700177210 */ /* 0x000fc80007ffe0ff */
[----:B------:R-:W-:Y:S01]  /*6b30*/  @!P1 F2FP.F16.F32.PACK_AB R17, RZ, R10 ;  /* 0x0000000aff11923e */ /* 0x000fe200000000ff */
        /* <DEDUP_REMOVED lines=21> */
.L_x_1790:
[----:B------:R-:W-:Y:S01]  /*6c90*/  MOV R17, R12 ;  /* 0x0000000c00117202 */ /* 0x000fe20000000f00 */
[----:B------:R-:W-:-:S07]  /*6ca0*/  FADD.FTZ R16, R22, R16 ;  /* 0x0000001016107221 */ /* 0x000fce0000010000 */
[----:B------:R-:W-:Y:S05]  /*6cb0*/  WARPSYNC.COLLECTIVE R20, `(.L_x_1791) ;  /* 0x0000000014087348 */ /* 0x000fea0003c00000 */
[----:B------:R0:W1:Y:S02]  /*6cc0*/  SHFL.BFLY P2, R22, R17, R18, R19 ;  /* 0x0c00001211167389 */ /* 0x0000640000040013 */
[----:B01----:R-:W-:Y:S01]  /*6cd0*/  ENDCOLLECTIVE ;  /* 0x000000000000791b */ /* 0x003fe20003800000 */
.L_x_1791:
[----:B------:R-:W-:Y:S01]  /*6ce0*/  MOV R17, R16 ;  /* 0x0000001000117202 */ /* 0x000fe20000000f00 */
[----:B------:R-:W-:Y:S02]  /*6cf0*/  IMAD.MOV.U32 R18, RZ, RZ, 0x4 ;  /* 0x00000004ff127424 */ /* 0x000fe400078e00ff */
[----:B------:R-:W-:-:S07]  /*6d00*/  FADD.FTZ R12, R22, R12 ;  /* 0x0000000c160c7221 */ /* 0x000fce0000010000 */
[----:B------:R-:W-:Y:S05]  /*6d10*/  WARPSYNC.COLLECTIVE R20, `(.L_x_1792) ;  /* 0x0000000014087348 */ /* 0x000fea0003c00000 */
[----:B------:R0:W1:Y:S02]  /*6d20*/  SHFL.BFLY P2, R22, R17, R18, R19 ;  /* 0x0c00001211167389 */ /* 0x0000640000040013 */
[----:B01----:R-:W-:Y:S01]  /*6d30*/  ENDCOLLECTIVE ;  /* 0x000000000000791b */ /* 0x003fe20003800000 */
.L_x_1792:
[----:B------:R-:W-:Y:S01]  /*6d40*/  MOV R17, R12 ;  /* 0x0000000c00117202 */ /* 0x000fe20000000f00 */
[----:B------:R-:W-:-:S07]  /*6d50*/  FADD.FTZ R16, R16, R22 ;  /* 0x0000001610107221 */ /* 0x000fce0000010000 */
[----:B------:R-:W-:Y:S05]  /*6d60*/  WARPSYNC.COLLECTIVE R20, `(.L_x_1793) ;  /* 0x0000000014087348 */ /* 0x000fea0003c00000 */
[----:B------:R0:W1:Y:S02]  /*6d70*/  SHFL.BFLY P2, R22, R17, R18, R19 ;  /* 0x0c00001211167389 */ /* 0x0000640000040013 */
[----:B01----:R-:W-:Y:S01]  /*6d80*/  ENDCOLLECTIVE ;  /* 0x000000000000791b */ /* 0x003fe20003800000 */
.L_x_1793:
[----:B------:R-:W-:Y:S01]  /*6d90*/  MOV R17, R16 ;  /* 0x0000001000117202 */ /* 0x000fe20000000f00 */
[----:B------:R-:W-:Y:S01]  /*6da0*/  IMAD.MOV.U32 R18, RZ, RZ, 0x2 ;  /* 0x00000002ff127424 */ /* 0x000fe200078e00ff */
[----:B------:R-:W-:-:S07]  /*6db0*/  MOV R23, R22 ;  /* 0x0000001600177202 */ /* 0x000fce0000000f00 */
[----:B------:R-:W-:Y:S05]  /*6dc0*/  WARPSYNC.COLLECTIVE R20, `(.L_x_1794) ;  /* 0x0000000014087348 */ /* 0x000fea0003c00000 */
[----:B------:R0:W1:Y:S02]  /*6dd0*/  SHFL.BFLY P2, R22, R17, R18, R19 ;  /* 0x0c00001211167389 */ /* 0x0000640000040013 */
[----:B01----:R-:W-:Y:S01]  /*6de0*/  ENDCOLLECTIVE ;  /* 0x000000000000791b */ /* 0x003fe20003800000 */
.L_x_1794:
        /* <DEDUP_REMOVED lines=12> */
.L_x_1795:
[----:B------:R-:W-:Y:S01]  /*6eb0*/  MOV R17, R16 ;  /* 0x0000001000117202 */ /* 0x000fe20000000f00 */
[----:B------:R-:W-:Y:S01]  /*6ec0*/  IMAD.MOV.U32 R18, RZ, RZ, 0x1 ;  /* 0x00000001ff127424 */ /* 0x000fe200078e00ff */
[----:B------:R-:W-:-:S07]  /*6ed0*/  MOV R21, R22 ;  /* 0x0000001600157202 */ /* 0x000fce0000000f00 */
[----:B------:R-:W-:Y:S05]  /*6ee0*/  WARPSYNC.COLLECTIVE R20, `(.L_x_1796) ;  /* 0x0000000014087348 */ /* 0x000fea0003c00000 */
[----:B------:R0:W1:Y:S02]  /*6ef0*/  SHFL.BFLY P2, R22, R17, R18, R19 ;  /* 0x0c00001211167389 */ /* 0x0000640000040013 */
[----:B01----:R-:W-:Y:S01]  /*6f00*/  ENDCOLLECTIVE ;  /* 0x000000000000791b */ /* 0x003fe20003800000 */
.L_x_1796:
        /* <DEDUP_REMOVED lines=9> */
.L_x_1797:
[----:B------:R0:W-:Y:S01]  /*6fa0*/  @!P1 STG.E.U16 desc[UR12][R10.64+0x78], R12 ;  /* 0x0000780c0a009986 */ /* 0x0001e2000c10150c */
[----:B------:R-:W-:Y:S01]  /*6fb0*/  HFMA2.MMA R18, -RZ, RZ, 0, 4.76837158203125e-07 ;  /* 0x00000008ff127435 */ /* 0x000fe200000001ff */
[----:B------:R-:W-:-:S05]  /*6fc0*/  MOV R24, R22 ;  /* 0x0000001600187202 */ /* 0x000fca0000000f00 */
[----:B------:R-:W-:Y:S01]  /*6fd0*/  FADD.FTZ R24, R21, R24 ;  /* 0x0000001815187221 */ /* 0x000fe20000010000 */
[----:B------:R-:W-:-:S04]  /*6fe0*/  @P0 IMAD.MOV.U32 R23, RZ, RZ, R16 ;  /* 0x000000ffff170224 */ /* 0x000fc800078e0010 */
        /* <DEDUP_REMOVED lines=9> */
.L_x_1798:
[----:B------:R-:W-:Y:S01]  /*7080*/  IMAD.MOV.U32 R17, RZ, RZ, R23 ;  /* 0x000000ffff117224 */ /* 0x000fe200078e0017 */
[----:B------:R-:W-:-:S07]  /*7090*/  MOV R16, R22 ;  /* 0x0000001600107202 */ /* 0x000fce0000000f00 */
[----:B------:R-:W-:Y:S05]  /*70a0*/  WARPSYNC.COLLECTIVE R20, `(.L_x_1799) ;  /* 0x0000000014087348 */ /* 0x000fea0003c00000 */
[----:B------:R0:W1:Y:S02]  /*70b0*/  SHFL.BFLY P2, R22, R17, R18, R19 ;  /* 0x0c00001211167389 */ /* 0x0000640000040013 */
[----:B01----:R-:W-:Y:S01]  /*70c0*/  ENDCOLLECTIVE ;  /* 0x000000000000791b */ /* 0x003fe20003800000 */
.L_x_1799:
[----:B------:R-:W-:Y:S01]  /*70d0*/  FADD.FTZ R16, R16, R24 ;  /* 0x0000001810107221 */ /* 0x000fe20000010000 */
[----:B------:R-:W-:-:S04]  /*70e0*/  HFMA2.MMA R18, -RZ, RZ, 0, 2.384185791015625e-07 ;  /* 0x00000004ff127435 */ /* 0x000fc800000001ff */
[----:B------:R-:W-:Y:S02]  /*70f0*/  MOV R17, R16 ;  /* 0x0000001000117202 */ /* 0x000fe40000000f00 */
[----:B------:R-:W-:-:S07]  /*7100*/  MOV R0, R22 ;  /* 0x0000001600007202 */ /* 0x000fce0000000f00 */
[----:B------:R-:W-:Y:S05]  /*7110*/  WARPSYNC.COLLECTIVE R20, `(.L_x_1800) ;  /* 0x0000000014087348 */ /* 0x000fea0003c00000 */
[----:B------:R0:W1:Y:S02]  /*7120*/  SHFL.BFLY P2, R22, R17, R18, R19 ;  /* 0x0c00001211167389 */ /* 0x0000640000040013 */
[----:B01----:R-:W-:Y:S01]  /*7130*/  ENDCOLLECTIVE ;  /* 0x000000000000791b */ /* 0x003fe20003800000 */
.L_x_1800:
[----:B------:R-:W-:-:S05]  /*7140*/  FADD.FTZ R0, R0, R23 ;  /* 0x0000001700007221 */ /* 0x000fca0000010000 */
[----:B------:R-:W-:Y:S01]  /*7150*/  MOV R17, R0 ;  /* 0x0000000000117202 */ /* 0x000fe20000000f00 */
[----:B------:R-:W-:-:S07]  /*7160*/  IMAD.MOV.U32 R21, RZ, RZ, R22 ;  /* 0x000000ffff157224 */ /* 0x000fce00078e0016 */
[----:B------:R-:W-:Y:S05]  /*7170*/  WARPSYNC.COLLECTIVE R20, `(.L_x_1801) ;  /* 0x0000000014087348 */ /* 0x000fea0003c00000 */
[----:B------:R0:W1:Y:S02]  /*7180*/  SHFL.BFLY P2, R22, R17, R18, R19 ;  /* 0x0c00001211167389 */ /* 0x0000640000040013 */
[----:B01----:R-:W-:Y:S01]  /*7190*/  ENDCOLLECTIVE ;  /* 0x000000000000791b */ /* 0x003fe20003800000 */
.L_x_1801:
[----:B------:R-:W-:-:S05]  /*71a0*/  FADD.FTZ R12, R16, R21 ;  /* 0x00000015100c7221 */ /* 0x000fca0000010000 */
[----:B------:R-:W-:Y:S01]  /*71b0*/  MOV R17, R12 ;  /* 0x0000000c00117202 */ /* 0x000fe20000000f00 */
[----:B------:R-:W-:Y:S01]  /*71c0*/  IMAD.MOV.U32 R18, RZ, RZ, 0x2 ;  /* 0x00000002ff127424 */ /* 0x000fe200078e00ff */
[----:B------:R-:W-:-:S07]  /*71d0*/  MOV R21, R22 ;  /* 0x0000001600157202 */ /* 0x000fce0000000f00 */
[----:B------:R-:W-:Y:S05]  /*71e0*/  WARPSYNC.COLLECTIVE R20, `(.L_x_1802) ;  /* 0x0000000014087348 */ /* 0x000fea0003c00000 */
[----:B------:R0:W1:Y:S02]  /*71f0*/  SHFL.BFLY P2, R22, R17, R18, R19 ;  /* 0x0c00001211167389 */ /* 0x0000640000040013 */
[----:B01----:R-:W-:Y:S01]  /*7200*/  ENDCOLLECTIVE ;  /* 0x000000000000791b */ /* 0x003fe20003800000 */
.L_x_1802:
[----:B------:R-:W-:-:S05]  /*7210*/  FADD.FTZ R21, R0, R21 ;  /* 0x0000001500157221 */ /* 0x000fca0000010000 */
[----:B------:R-:W-:Y:S02]  /*7220*/  MOV R17, R21 ;  /* 0x0000001500117202 */ /* 0x000fe40000000f00 */
[----:B------:R-:W-:-:S07]  /*7230*/  MOV R23, R22 ;  /* 0x0000001600177202 */ /* 0x000fce0000000f00 */
[----:B------:R-:W-:Y:S05]  /*7240*/  WARPSYNC.COLLECTIVE R20, `(.L_x_1803) ;  /* 0x0000000014087348 */ /* 0x000fea0003c00000 */
[----:B------:R0:W1:Y:S02]  /*7250*/  SHFL.BFLY P2, R22, R17, R18, R19 ;  /* 0x0c00001211167389 */ /* 0x0000640000040013 */
[----:B01----:R-:W-:Y:S01]  /*7260*/  ENDCOLLECTIVE ;  /* 0x000000000000791b */ /* 0x003fe20003800000 */
.L_x_1803:
[----:B------:R-:W-:Y:S01]  /*7270*/  FADD.FTZ R16, R12, R23 ;  /* 0x000000170c107221 */ /* 0x000fe20000010000 */
[----:B------:R-:W-:-:S03]  /*7280*/  HFMA2.MMA R18, -RZ, RZ, 0, 5.9604644775390625e-08 ;  /* 0x00000001ff127435 */ /* 0x000fc600000001ff */
[----:B------:R-:W-:Y:S01]  /*7290*/  IMAD.MOV.U32 R17, RZ, RZ, R16 ;  /* 0x000000ffff117224 */ /* 0x000fe200078e0010 */
[----:B------:R-:W-:-:S07]  /*72a0*/  MOV R36, R22 ;  /* 0x0000001600247202 */ /* 0x000fce0000000f00 */
[----:B------:R-:W-:Y:S05]  /*72b0*/  WARPSYNC.COLLECTIVE R20, `(.L_x_1804) ;  /* 0x0000000014087348 */ /* 0x000fea0003c00000 */
[----:B------:R0:W1:Y:S02]  /*72c0*/  SHFL.BFLY P2, R22, R17, R18, R19 ;  /* 0x0c00001211167389 */ /* 0x0000640000040013 */
[----:B01----:R-:W-:Y:S01]  /*72d0*/  ENDCOLLECTIVE ;  /* 0x000000000000791b */ /* 0x003fe20003800000 */
.L_x_1804:
[----:B------:R-:W-:-:S05]  /*72e0*/  FADD.FTZ R0, R21, R36 ;  /* 0x0000002415007221 */ /* 0x000fca0000010000 */
[----:B------:R-:W-:Y:S01]  /*72f0*/  MOV R17, R0 ;  /* 0x0000000000117202 */ /* 0x000fe20000000f00 */
[----:B------:R-:W-:-:S07]  /*7300*/  FADD.FTZ R12, R16, R22 ;  /* 0x00000016100c7221 */ /* 0x000fce0000010000 */
[----:B------:R-:W-:Y:S05]  /*7310*/  WARPSYNC.COLLECTIVE R20, `(.L_x_1805) ;  /* 0x0000000014087348 */ /* 0x000fea0003c00000 */
[----:B------:R0:W1:Y:S02]  /*7320*/  SHFL.BFLY P2, R22, R17, R18, R19 ;  /* 0x0c00001211167389 */ /* 0x0000640000040013 */
[----:B01----:R-:W-:Y:S01]  /*7330*/  ENDCOLLECTIVE ;  /* 0x000000000000791b */ /* 0x003fe20003800000 */
.L_x_1805:
[----:B------:R-:W-:Y:S01]  /*7340*/  MOV R23, R22 ;  /* 0x0000001600177202 */ /* 0x000fe20000000f00 */
[----:B------:R-:W-:Y:S06]  /*7350*/  BRA `(.L_x_1806) ;  /* 0xffffffe400607947 */ /* 0x000fec000383ffff */
.L_x_1807:
        /* <DEDUP_REMOVED lines=10> */
.L_x_3033:


//--------------------- .text._ZN13group_norm_v218gn_bwd_cuda_kernelI6__halfLi480ELi3ELi32ELi30ELi4096ELb0ELb1ELi64ELi960ELi960ELi4ELb1ELi5ELb1ELb0ELNS_15WgradSyncMethodE3ENS_16CompileConditionILi900EEEEEvPT_S6_S6_PKS5_S8_S8_S8_PKfflPfPj --------------------------
	.section	.text._ZN13group_norm_v218gn_bwd_cuda_kernelI6__halfLi480ELi3ELi32ELi30ELi4096ELb0ELb1ELi64ELi960ELi960ELi4ELb1ELi5ELb1ELb0ELNS_15WgradSyncMethodE3ENS_16CompileConditionILi900EEEEEvPT_S6_S6_PKS5_S8_S8_S8_PKfflPfPj,"ax",@progbits
	.align	128
        .global         _ZN13group_norm_v218gn_bwd_cuda_kernelI6__halfLi480ELi3ELi32ELi30ELi4096ELb0ELb1ELi64ELi960ELi960ELi4ELb1ELi5ELb1ELb0ELNS_15WgradSyncMethodE3ENS_16CompileConditionILi900EEEEEvPT_S6_S6_PKS5_S8_S8_S8_PKfflPfPj
        .type           _ZN13group_norm_v218gn_bwd_cuda_kernelI6__halfLi480ELi3ELi32ELi30ELi4096ELb0ELb1ELi64ELi960ELi960ELi4ELb1ELi5ELb1ELb0ELNS_15WgradSyncMethodE3ENS_16CompileConditionILi900EEEEEvPT_S6_S6_PKS5_S8_S8_S8_PKfflPfPj,@function
        .size           _ZN13group_norm_v218gn_bwd_cuda_kernelI6__halfLi480ELi3ELi32ELi30ELi4096ELb0ELb1ELi64ELi960ELi960ELi4ELb1ELi5ELb1ELb0ELNS_15WgradSyncMethodE3ENS_16CompileConditionILi900EEEEEvPT_S6_S6_PKS5_S8_S8_S8_PKfflPfPj,(.L_x_3034 - _ZN13group_norm_v218gn_bwd_cuda_kernelI6__halfLi480ELi3ELi32ELi30ELi4096ELb0ELb1ELi64ELi960ELi960ELi4ELb1ELi5ELb1ELb0ELNS_15WgradSyncMethodE3ENS_16CompileConditionILi900EEEEEvPT_S6_S6_PKS5_S8_S8_S8_PKfflPfPj)
        .other          _ZN13group_norm_v218gn_bwd_cuda_kernelI6__halfLi480ELi3ELi32ELi30ELi4096ELb0ELb1ELi64ELi960ELi960ELi4ELb1ELi5ELb1ELb0ELNS_15WgradSyncMethodE3ENS_16CompileConditionILi900EEEEEvPT_S6_S6_PKS5_S8_S8_S8_PKfflPfPj,@"STO_CUDA_ENTRY STV_DEFAULT"
_ZN13group_norm_v218gn_bwd_cuda_kernelI6__halfLi480ELi3ELi32ELi30ELi4096ELb0ELb1ELi64ELi960ELi960ELi4ELb1ELi5ELb1ELb0ELNS_15WgradSyncMethodE3ENS_16CompileConditionILi900EEEEEvPT_S6_S6_PKS5_S8_S8_S8_PKfflPfPj:
.text._ZN13group_norm_v218gn_bwd_cuda_kernelI6__halfLi480ELi3ELi32ELi30ELi4096ELb0ELb1ELi64ELi960ELi960ELi4ELb1ELi5ELb1ELb0ELNS_15WgradSyncMethodE3ENS_16CompileConditionILi900EEEEEvPT_S6_S6_PKS5_S8_S8_S8_PKfflPfPj:
        /* <DEDUP_REMOVED lines=29> */
.L_x_1810:
[----:B------:R-:W2:Y:S04]  /*01d0*/  LD.E.STRONG.GPU R0, desc[UR10][R2.64] ;  /* 0x0000000a02007980 */ /* 0x000ea8000c10f900 */
[----:B--2---:R-:W-:Y:S01]  /*01e0*/  CCTL.IVALL ;  /* 0x00000000ff00798f */ /* 0x004fe20002000000 */
[----:B------:R-:W-:Y:S05]  /*01f0*/  YIELD ;  /* 0x0000000000007946 */ /* 0x000fea0003800000 */
[----:B-----5:R-:W-:-:S04]  /*0200*/  LOP3.LUT R0, R0, R5, RZ, 0x3c, !PT ;  /* 0x0000000500007212 */ /* 0x020fc800078e3cff */
[----:B------:R-:W-:-:S13]  /*0210*/  ISETP.GT.AND P0, PT, R0, -0x1, PT ;  /* 0xffffffff0000780c */ /* 0x000fda0003f04270 */
[----:B------:R-:W-:Y:S05]  /*0220*/  @P0 BRA `(.L_x_1810) ;  /* 0xfffffffc00e80947 */ /* 0x000fea000383ffff */
.L_x_1809:
[----:B------:R-:W-:Y:S05]  /*0230*/  WARPSYNC.ALL ;  /* 0x0000000000007948 */ /* 0x000fea0003800000 */
[----:B------:R-:W-:Y:S06]  /*0240*/  BAR.SYNC.DEFER_BLOCKING 0x0 ;  /* 0x0000000000007b1d */ /* 0x000fec0000010000 */
[----:B------:R-:W-:Y:S05]  /*0250*/  BRA `(.L_x_1811) ;  /* 0x0000003000d87947 */ /* 0x000fea0003800000 */
.L_x_1808:
        /* <DEDUP_REMOVED lines=63> */
[----:B------:R-:W-:-:S02]  /*0650*/  HADD2.F32 R4, -RZ, R5.H1_H1 ;  /* 0x30000005ff047230 */ /* 0x000fc40000004100 */
[----:B------:R-:W-:Y:S01]  /*0660*/  VIADD R5, R6, UR4 ;  /* 0x0000000406057c36 */ /* 0x000fe20008000000 */
[----:B------:R-:W-:-:S04]  /*0670*/  UMOV UR4, URZ ;  /* 0x0000003f00047c82 */ /* 0x000fc80008000000 */
[----:B------:R3:W-:Y:S02]  /*0680*/  STL [R1], R5 ;  /* 0x0000000501007387 */ /* 0x0007e40000100800 */
.L_x_1829:
[----:B------:R-:W2:Y:S04]  /*0690*/  LDL R6, [R1+0x4] ;  /* 0x0000040001067983 */ /* 0x000ea80000100800 */
[----:B---3--:R-:W3:Y:S01]  /*06a0*/  LDL R5, [R1+0x8] ;  /* 0x0000080001057983 */ /* 0x008ee20000100800 */
[----:B------:R-:W-:Y:S02]  /*06b0*/  USHF.L.U32 UR5, UR12, 0x5, URZ ;  /* 0x000000050c057899 */ /* 0x000fe4000800063f */
[----:B------:R-:W-:Y:S01]  /*06c0*/  USHF.L.U64.HI UR8, UR12, 0x5, UR6 ;  /* 0x000000050c087899 */ /* 0x000fe20008010206 */
[----:B------:R-:W0:Y:S01]  /*06d0*/  S2R R8, SR_TID.X ;  /* 0x0000000000087919 */ /* 0x000e220000002100 */
[----:B------:R-:W-:Y:S01]  /*06e0*/  ULDC.64 UR14, c[0x0][0x248] ;  /* 0x00009200000e7ab9 */ /* 0x000fe20000000a00 */
[----:B------:R-:W-:Y:S01]  /*06f0*/  MOV R21, RZ ;  /* 0x000000ff00157202 */ /* 0x000fe20000000f00 */
[----:B------:R-:W-:Y:S01]  /*0700*/  ULDC.64 UR18, c[0x0][0x230] ;  /* 0x00008c0000127ab9 */ /* 0x000fe20000000a00 */
[----:B------:R-:W-:Y:S01]  /*0710*/  ULDC.64 UR20, c[0x0][0x228] ;  /* 0x00008a0000147ab9 */ /* 0x000fe20000000a00 */
[----:B--2---:R-:W-:-:S04]  /*0720*/  IADD3 R6, P0, R6, UR5, RZ ;  /* 0x0000000506067c10 */ /* 0x004fc8000ff1e0ff */
[----:B------:R-:W-:Y:S02]  /*0730*/  IADD3.X R7, RZ, UR8, RZ, P0, !PT ;  /* 0x00000008ff077c10 */ /* 0x000fe400087fe4ff */
[C---:B------:R-:W-:Y:S02]  /*0740*/  LEA R16, P0, R6.reuse, UR14, 0x3 ;  /* 0x0000000e06107c11 */ /* 0x040fe4000f8018ff */
[----:B---3--:R-:W-:Y:S02]  /*0750*/  IADD3 R5, P1, R5, UR5, RZ ;  /* 0x0000000505057c10 */ /* 0x008fe4000ff3e0ff */
[----:B------:R-:W-:Y:S02]  /*0760*/  LEA.HI.X R17, R6, UR15, R7, 0x3, P0 ;  /* 0x0000000f06117c11 */ /* 0x000fe400080f1c07 */
[----:B------:R-:W-:Y:S01]  /*0770*/  IADD3.X R6, RZ, UR8, RZ, P1, !PT ;  /* 0x00000008ff067c10 */ /* 0x000fe20008ffe4ff */
[----:B------:R-:W-:Y:S01]  /*0780*/  ULDC UR8, c[0x0][0x250] ;  /* 0x0000940000087ab9 */ /* 0x000fe20000000800 */
[----:B------:R-:W-:-:S02]  /*0790*/  LEA R18, P0, R5, UR14, 0x3 ;  /* 0x0000000e05127c11 */ /* 0x000fc4000f8018ff */
        /* <DEDUP_REMOVED lines=16> */
[----:B------:R-:W-:-:S05]  /*08a0*/  IMAD.WIDE.U32 R20, R5, 0x3c0000, R20 ;  /* 0x003c000005147825 */ /* 0x000fca00078e0014 */
[----:B------:R-:W-:Y:S01]  /*08b0*/  IADD3 R6, R21, UR5, RZ ;  /* 0x0000000515067c10 */ /* 0x000fe2000fffe0ff */
[----:B--2---:R-:W-:Y:S01]  /*08c0*/  FADD.FTZ R5, R17, UR8 ;  /* 0x0000000811057e21 */ /* 0x004fe20008010000 */
[----:B------:R-:W-:-:S05]  /*08d0*/  IMAD.MOV.U32 R17, RZ, RZ, RZ ;  /* 0x000000ffff117224 */ /* 0x000fca00078e00ff */
[----:B------:R-:W0:Y:S01]  /*08e0*/  MUFU.RSQ R5, R5 ;  /* 0x0000000500057308 */ /* 0x000e220000001400 */
[----:B---3-5:R-:W-:-:S07]  /*08f0*/  FADD.FTZ R29, R19, UR8 ;  /* 0x00000008131d7e21 */ /* 0x028fce0008010000 */
.L_x_1812:
        /* <DEDUP_REMOVED lines=40> */
[----:B------:R-:W-:Y:S01]  /*0b80*/  SHF.L.U32 R24, R25, 0x1, RZ ;  /* 0x0000000119187819 */ /* 0x000fe200000006ff */
[----:B------:R-:W-:-:S05]  /*0b90*/  IMAD.X R22, RZ, RZ, R6, P0 ;  /* 0x000000ffff167224 */ /* 0x000fca00000e0606 */
        /* <DEDUP_REMOVED lines=105> */
[C---:B--2---:R-:W-:Y:S01]  /*1230*/  IADD3 R29, R36.reuse, 0x1e0, RZ ;  /* 0x000001e0241d7810 */ /* 0x044fe20007ffe0ff */
[----:B------:R-:W-:Y:S02]  /*1240*/  VIADD R32, R36, 0x1e0 ;  /* 0x000001e024207836 */ /* 0x000fe40000000000 */
[----:B-1----:R-:W-:Y:S01]  /*1250*/  FADD.FTZ R9, R24, R11 ;  /* 0x0000000b18097221 */ /* 0x002fe20000010000 */
[----:B------:R-:W-:Y:S01]  /*1260*/  FADD.FTZ R8, R25, R10 ;  /* 0x0000000a19087221 */ /* 0x000fe20000010000 */
[----:B------:R-:W-:Y:S01]  /*1270*/  SHF.R.S32.HI R29, RZ, 0x1f, R29 ;  /* 0x0000001fff1d7819 */ /* 0x000fe2000001141d */
[----:B------:R-:W0:Y:S03]  /*1280*/  LDC.64 R10, c[0x0][0x260] ;  /* 0x00009800ff0a7b82 */ /* 0x000e260000000a00 */
        /* <DEDUP_REMOVED lines=16> */
.L_x_1813:
[----:B------:R-:W-:Y:S01]  /*1390*/  BSSY B0, `(.L_x_1814) ;  /* 0x00000ac000007945 */ /* 0x000fe20003800000 */
[----:B------:R-:W-:Y:S01]  /*13a0*/  HFMA2.MMA R17, -RZ, RZ, 0, 0 ;  /* 0x00000000ff117435 */ /* 0x000fe200000001ff */
[----:B01----:R-:W-:Y:S02]  /*13b0*/  IMAD.MOV.U32 R22, RZ, RZ, RZ ;  /* 0x000000ffff167224 */ /* 0x003fe400078e00ff */
        /* <DEDUP_REMOVED lines=19> */
[----:B------:R-:W0:Y:S02]  /*14f0*/  LDS.64 R10, [R10] ;  /* 0x000000000a0a7984 */ /* 0x000e240000000a00 */
[----:B------:R-:W-:-:S06]  /*1500*/  IMAD.IADD R23, R9, 0x1, R22 ;  /* 0x0000000109177824 */ /* 0x000fcc00078e0216 */
[----:B------:R-:W1:Y:S01]  /*1510*/  LDS.64 R22, [R23] ;  /* 0x0000000017167984 */ /* 0x000e620000000a00 */
[----:B0-----:R-:W-:Y:S01]  /*1520*/  FADD.FTZ R24, RZ, R11 ;  /* 0x0000000bff187221 */ /* 0x001fe20000010000 */
[----:B------:R-:W-:Y:S01]  /*1530*/  IADD3 R11, R8, 0x4, RZ ;  /* 0x00000004080b7810 */ /* 0x000fe20007ffe0ff */
[----:B------:R-:W-:Y:S01]  /*1540*/  FADD.FTZ R17, RZ, R10 ;  /* 0x0000000aff117221 */ /* 0x000fe20000010000 */
[----:B------:R-:W-:Y:S02]  /*1550*/  MOV R10, 0x18 ;  /* 0x00000018000a7802 */ /* 0x000fe40000000f00 */
[----:B------:R-:W-:Y:S01]  /*1560*/  SHF.R.U32.HI R19, RZ, 0x1, R11 ;  /* 0x00000001ff137819 */ /* 0x000fe2000001160b */
[----:B-1----:R-:W-:Y:S01]  /*1570*/  FADD.FTZ R17, R17, R22 ;  /* 0x0000001611117221 */ /* 0x002fe20000010000 */
[----:B------:R-:W-:Y:S01]  /*1580*/  FADD.FTZ R22, R24, R23 ;  /* 0x0000001718167221 */ /* 0x000fe20000010000 */
        /* <DEDUP_REMOVED lines=119> */
[----:B------:R-:W-:Y:S02]  /*1d00*/  IADD3 R8, R8, 0x1c, RZ ;  /* 0x0000001c08087810 */ /* 0x000fe40007ffe0ff */
[--C-:B------:R-:W-:Y:S02]  /*1d10*/  SHF.R.U32.HI R19, RZ, 0x1, R11.reuse ;  /* 0x00000001ff137819 */ /* 0x100fe4000001160b */
[----:B------:R-:W-:Y:S02]  /*1d20*/  SHF.R.U32.HI R24, RZ, 0x2, R11 ;  /* 0x00000002ff187819 */ /* 0x000fe4000001160b */
[----:B------:R-:W-:-:S05]  /*1d30*/  LOP3.LUT R19, R19, 0x1, RZ, 0xc0, !PT ;  /* 0x0000000113137812 */ /* 0x000fca00078ec0ff */
[----:B------:R-:W-:Y:S01]  /*1d40*/  IMAD R19, R19, 0xf0, R24 ;  /* 0x000000f013137824 */ /* 0x000fe200078e0218 */
[----:B------:R-:W-:-:S05]  /*1d50*/  MOV R24, 0x18 ;  /* 0x0000001800187802 */ /* 0x000fca0000000f00 */
[----:B------:R-:W-:Y:S01]  /*1d60*/  IMAD R24, R19, R24, UR7 ;  /* 0x0000000713187e24 */ /* 0x000fe2000f8e0218 */
[----:B------:R-:W-:-:S03]  /*1d70*/  SHF.R.U32.HI R19, RZ, 0x2, R8 ;  /* 0x00000002ff137819 */ /* 0x000fc60000011608 */
[----:B------:R-:W-:-:S06]  /*1d80*/  IMAD.IADD R11, R9, 0x1, R24 ;  /* 0x00000001090b7824 */ /* 0x000fcc00078e0218 */
[----:B------:R-:W0:Y:S02]  /*1d90*/  LDS.64 R10, [R11] ;  /* 0x000000000b0a7984 */ /* 0x000e240000000a00 */
[----:B0-----:R-:W-:Y:S01]  /*1da0*/  FADD.FTZ R17, R17, R10 ;  /* 0x0000000a11117221 */ /* 0x001fe20000010000 */
[----:B------:R-:W-:Y:S01]  /*1db0*/  SHF.R.U32.HI R10, RZ, 0x1, R8 ;  /* 0x00000001ff0a7819 */ /* 0x000fe20000011608 */
[----:B------:R-:W-:-:S03]  /*1dc0*/  FADD.FTZ R22, R22, R11 ;  /* 0x0000000b16167221 */ /* 0x000fc60000010000 */
        /* <DEDUP_REMOVED lines=8> */
.L_x_1815:
[----:B------:R-:W-:Y:S05]  /*1e50*/  BSYNC B0 ;  /* 0x0000000000007941 */ /* 0x000fea0003800000 */
.L_x_1814:
[----:B------:R-:W0:Y:S01]  /*1e60*/  SHFL.BFLY PT, R8, R17, 0x1, 0x1f ;  /* 0x0c201f0011087f89 */ /* 0x000e2200000e0000 */
[----:B------:R-:W-:Y:S01]  /*1e70*/  LOP3.LUT P1, RZ, R33, 0xffffffc1, RZ, 0xc0, !PT ;  /* 0xffffffc121ff7812 */ /* 0x000fe2000782c0ff */
[----:B------:R-:W-:Y:S02]  /*1e80*/  BSSY B0, `(.L_x_1816) ;  /* 0x0000011000007945 */ /* 0x000fe40003800000 */
[----:B------:R-:W1:Y:S01]  /*1e90*/  SHFL.BFLY PT, R9, R22, 0x1, 0x1f ;  /* 0x0c201f0016097f89 */ /* 0x000e6200000e0000 */
[----:B0-----:R-:W-:Y:S01]  /*1ea0*/  FADD.FTZ R8, R8, R17 ;  /* 0x0000001108087221 */ /* 0x001fe20000010000 */
[----:B-1----:R-:W-:-:S08]  /*1eb0*/  FADD.FTZ R9, R9, R22 ;  /* 0x0000001609097221 */ /* 0x002fd00000010000 */
[----:B------:R-:W-:Y:S05]  /*1ec0*/  @P1 BRA `(.L_x_1817) ;  /* 0x0000000000301947 */ /* 0x000fea0003800000 */
[----:B------:R-:W-:Y:S01]  /*1ed0*/  ULDC UR5, c[0x0][0x10] ;  /* 0x0000040000057ab9 */ /* 0x000fe20000000800 */
[----:B------:R-:W-:Y:S01]  /*1ee0*/  SHF.R.U32.HI R10, RZ, 0x1, R33 ;  /* 0x00000001ff0a7819 */ /* 0x000fe20000011621 */
[----:B------:R-:W-:Y:S01]  /*1ef0*/  UIMAD UR5, UR5, UR4, UR9 ;  /* 0x00000004050572a4 */ /* 0x000fe2000f8e0209 */
[----:B------:R-:W-:Y:S02]  /*1f00*/  MOV R11, UR13 ;  /* 0x0000000d000b7c02 */ /* 0x000fe40008000f00 */
[----:B------:R-:W-:-:S03]  /*1f10*/  SHF.L.U32 R10, R10, 0x6, RZ ;  /* 0x000000060a0a7819 */ /* 0x000fc600000006ff */
[----:B------:R-:W-:Y:S02]  /*1f20*/  MOV R17, UR5 ;  /* 0x0000000500117c02 */ /* 0x000fe40008000f00 */
[----:B------:R-:W-:-:S05]  /*1f30*/  LOP3.LUT R10, R10, 0xffffffc0, R11, 0xe2, !PT ;  /* 0xffffffc00a0a7812 */ /* 0x000fca00078ee20b */
[----:B------:R-:W-:Y:S02]  /*1f40*/  IMAD R17, R17, 0x800, R10 ;  /* 0x0000080011117824 */ /* 0x000fe400078e020a */
[----:B------:R-:W0:Y:S03]  /*1f50*/  LDC.64 R10, c[0x0][0x260] ;  /* 0x00009800ff0a7b82 */ /* 0x000e260000000a00 */
[----:B------:R-:W-:-:S05]  /*1f60*/  SHF.L.U32 R17, R17, 0x1, RZ ;  /* 0x0000000111117819 */ /* 0x000fca00000006ff */
[----:B0-----:R-:W-:-:S05]  /*1f70*/  IMAD.WIDE.U32 R10, R17, 0x4, R10 ;  /* 0x00000004110a7825 */ /* 0x001fca00078e000a */
[----:B------:R0:W-:Y:S02]  /*1f80*/  STG.E.64 desc[UR10][R10.64], R8 ;  /* 0x000000080a007986 */ /* 0x0001e4000c101b0a */
.L_x_1817:
[----:B------:R-:W-:Y:S05]  /*1f90*/  BSYNC B0 ;  /* 0x0000000000007941 */ /* 0x000fea0003800000 */
.L_x_1816:
        /* <DEDUP_REMOVED lines=17> */
.L_x_1820:
[----:B------:R-:W2:Y:S04]  /*20b0*/  LD.E.STRONG.GPU R10, desc[UR10][R8.64] ;  /* 0x0000000a080a7980 */ /* 0x000ea8000c10f900 */
[----:B--2---:R-:W-:Y:S01]  /*20c0*/  CCTL.IVALL ;  /* 0x00000000ff00798f */ /* 0x004fe20002000000 */
[----:B------:R-:W-:Y:S05]  /*20d0*/  YIELD ;  /* 0x0000000000007946 */ /* 0x000fea0003800000 */
[----:B-----5:R-:W-:-:S04]  /*20e0*/  LOP3.LUT R10, R10, R11, RZ, 0x3c, !PT ;  /* 0x0000000b0a0a7212 */ /* 0x020fc800078e3cff */
[----:B------:R-:W-:-:S13]  /*20f0*/  ISETP.GT.AND P1, PT, R10, -0x1, PT ;  /* 0xffffffff0a00780c */ /* 0x000fda0003f24270 */
[----:B------:R-:W-:Y:S05]  /*2100*/  @P1 BRA `(.L_x_1820) ;  /* 0xfffffffc00e81947 */ /* 0x000fea000383ffff */
.L_x_1819:
[----:B------:R-:W-:Y:S05]  /*2110*/  WARPSYNC.ALL ;  /* 0x0000000000007948 */ /* 0x000fea0003800000 */
[----:B------:R-:W-:Y:S06]  /*2120*/  BAR.SYNC.DEFER_BLOCKING 0x0 ;  /* 0x0000000000007b1d */ /* 0x000fec0000010000 */
[----:B------:R-:W-:Y:S05]  /*2130*/  BRA `(.L_x_1821) ;  /* 0x0000000000687947 */ /* 0x000fea0003800000 */
.L_x_1818:
[----:B0-----:R-:W0:Y:S01]  /*2140*/  S2R R8, SR_TID.X ;  /* 0x0000000000087919 */ /* 0x001e220000002100 */
        /* <DEDUP_REMOVED lines=16> */
[----:B0-----:R-:W0:Y:S02]  /*2250*/  LDC.64 R8, c[0x0][0x268] ;  /* 0x00009a00ff087b82 */ /* 0x001e240000000a00 */
.L_x_1823:
[----:B0-----:R-:W2:Y:S04]  /*2260*/  LD.E.STRONG.GPU R10, desc[UR10][R8.64+0x14] ;  /* 0x0000140a080a7980 */ /* 0x001ea8000c10f900 */
[----:B--2---:R-:W-:Y:S01]  /*2270*/  CCTL.IVALL ;  /* 0x00000000ff00798f */ /* 0x004fe20002000000 */
[----:B------:R-:W-:Y:S05]  /*2280*/  YIELD ;  /* 0x0000000000007946 */ /* 0x000fea0003800000 */
[----:B-----5:R-:W-:-:S04]  /*2290*/  LOP3.LUT R10, R10, R11, RZ, 0x3c, !PT ;  /* 0x0000000b0a0a7212 */ /* 0x020fc800078e3cff */
[----:B------:R-:W-:-:S13]  /*22a0*/  ISETP.GT.AND P1, PT, R10, -0x1, PT ;  /* 0xffffffff0a00780c */ /* 0x000fda0003f24270 */
[----:B------:R-:W-:Y:S05]  /*22b0*/  @P1 BRA `(.L_x_1823) ;  /* 0xfffffffc00e81947 */ /* 0x000fea000383ffff */
.L_x_1822:
[----:B------:R-:W-:Y:S05]  /*22c0*/  WARPSYNC.ALL ;  /* 0x0000000000007948 */ /* 0x000fea0003800000 */
[----:B------:R-:W-:Y:S06]  /*22d0*/  BAR.SYNC.DEFER_BLOCKING 0x0 ;  /* 0x0000000000007b1d */ /* 0x000fec0000010000 */
.L_x_1821:
[----:B------:R-:W1:Y:S01]  /*22e0*/  S2R R32, SR_TID.X ;  /* 0x0000000000207919 */ /* 0x000e620000002100 */
[----:B------:R-:W-:Y:S01]  /*22f0*/  BSSY B0, `(.L_x_1824) ;  /* 0x0000035000007945 */ /* 0x000fe20003800000 */
[----:B0-----:R-:W-:Y:S02]  /*2300*/  CS2R R8, SRZ ;  /* 0x0000000000087805 */ /* 0x001fe4000001ff00 */
        /* <DEDUP_REMOVED lines=16> */
[----:B------:R-:W2:Y:S01]  /*2410*/  LDG.E.64 R22, desc[UR10][R22.64] ;  /* 0x0000000a16167981 */ /* 0x000ea2000c1e1b00 */
[C---:B------:R-:W-:Y:S02]  /*2420*/  IADD3 R26, R17.reuse, 0x30, RZ ;  /* 0x00000030111a7810 */ /* 0x040fe40007ffe0ff */
[--C-:B------:R-:W-:Y:S02]  /*2430*/  IMAD.WIDE.U32 R8, R8, 0x4, R28.reuse ;  /* 0x0000000408087825 */ /* 0x100fe400078e001c */
[----:B------:R-:W3:Y:S02]  /*2440*/  LDG.E.64 R10, desc[UR10][R10.64] ;  /* 0x0000000a0a0a7981 */ /* 0x000ee4000c1e1b00 */
[----:B------:R-:W-:Y:S02]  /*2450*/  IMAD.WIDE.U32 R26, R26, 0x4, R28 ;  /* 0x000000041a1a7825 */ /* 0x000fe400078e001c */
        /* <DEDUP_REMOVED lines=13> */
[C---:B------:R-:W-:Y:S01]  /*2530*/  IADD3 R10, R17.reuse, 0x60, RZ ;  /* 0x00000060110a7810 */ /* 0x040fe20007ffe0ff */
        /* <DEDUP_REMOVED lines=16> */
.L_x_1825:
[----:B------:R-:W-:Y:S05]  /*2640*/  BSYNC B0 ;  /* 0x0000000000007941 */ /* 0x000fea0003800000 */
.L_x_1824:
        /* <DEDUP_REMOVED lines=23> */
.L_x_1827:
[----:B------:R-:W-:Y:S05]  /*27c0*/  BSYNC B0 ;  /* 0x0000000000007941 */ /* 0x000fea0003800000 */
.L_x_1826:
        /* <DEDUP_REMOVED lines=13> */
.L_x_1828:
        /* <DEDUP_REMOVED lines=210> */
.L_x_1811:
[----:B------:R-:W-:-:S04]  /*35c0*/  ULEA UR5, UR9, UR13, 0x6 ;  /* 0x0000000d09057291 */ /* 0x000fc8000f8e303f */
[----:B------:R-:W-:-:S04]  /*35d0*/  USHF.L.U32 UR5, UR5, 0x5, URZ ;  /* 0x0000000505057899 */ /* 0x000fc8000800063f */
[----:B------:R-:W-:-:S06]  /*35e0*/  UISETP.GT.AND UP0, UPT, UR5, 0x3bf, UPT ;  /* 0x000003bf0500788c */ /* 0x000fcc000bf04270 */
[----:B------:R-:W-:-:S13]  /*35f0*/  PLOP3.LUT P0, PT, PT, PT, UP0, 0x80, 0x0 ;  /* 0x000000000000781c */ /* 0x000fda0003f0f008 */
[----:B------:R-:W-:Y:S05]  /*3600*/  @P0 EXIT ;  /* 0x000000000000094d */ /* 0x000fea0003800000 */
[----:B-----5:R-:W1:Y:S01]  /*3610*/  S2R R12, SR_TID.X ;  /* 0x00000000000c7919 */ /* 0x020e620000002100 */
        /* <DEDUP_REMOVED lines=28> */
[----:B------:R-:W-:Y:S01]  /*37e0*/  VIMNMX.U32 R8, R37, 0x20, !PT ;  /* 0x0000002025087848 */ /* 0x000fe20007fe0000 */
        /* <DEDUP_REMOVED lines=8> */
[----:B------:R-:W-:Y:S02]  /*3870*/  IADD3.X R9, RZ, RZ, RZ, P0, !PT ;  /* 0x000000ffff097210 */ /* 0x000fe400007fe4ff */
[----:B------:R-:W-:Y:S01]  /*3880*/  IADD3 R4, R8, R11, RZ ;  /* 0x0000000b08047210 */ /* 0x000fe20007ffe0ff */
[----:B------:R-:W-:Y:S01]  /*3890*/  IMAD.SHL.U32 R0, R12, 0x80, RZ ;  /* 0x000000800c007824 */ /* 0x000fe200078e00ff */
[----:B------:R-:W-:-:S02]  /*38a0*/  IADD3 RZ, P0, R5, R6, RZ ;  /* 0x0000000605ff7210 */ /* 0x000fc40007f1e0ff */
[----:B------:R-:W-:Y:S02]  /*38b0*/  MOV R8, R7 ;  /* 0x0000000700087202 */ /* 0x000fe40000000f00 */
[----:B------:R-:W-:Y:S02]  /*38c0*/  IADD3 R10, R35, 0x3c, RZ ;  /* 0x0000003c230a7810 */ /* 0x000fe40007ffe0ff */
[----:B------:R-:W-:Y:S01]  /*38d0*/  LOP3.LUT R0, R0, 0x780, RZ, 0xc0, !PT ;  /* 0x0000078000007812 */ /* 0x000fe200078ec0ff */
[----:B------:R-:W-:Y:S01]  /*38e0*/  IMAD.WIDE.U32.X R8, R13, -0x77777778, R8, P0 ;  /* 0x888888880d087825 */ /* 0x000fe200000e0408 */
[-C--:B------:R-:W-:Y:S02]  /*38f0*/  LOP3.LUT R15, R10, R33.reuse, RZ, 0x3c, !PT ;  /* 0x000000210a0f7212 */ /* 0x080fe400078e3cff */
[----:B------:R-:W-:Y:S01]  /*3900*/  LOP3.LUT R7, R37, R33, RZ, 0x3c, !PT ;  /* 0x0000002125077212 */ /* 0x000fe200078e3cff */
[----:B------:R-:W-:Y:S01]  /*3910*/  IMAD.WIDE.U32 R10, R4, -0x77777777, RZ ;  /* 0x88888889040a7825 */ /* 0x000fe200078e00ff */
[----:B------:R-:W-:-:S02]  /*3920*/  SHF.R.U64 R9, R8, 0x3, R9 ;  /* 0x0000000308097819 */ /* 0x000fc40000001209 */
[----:B------:R-:W-:Y:S01]  /*3930*/  IADD3 R28, P0, R34, 0xf, RZ ;  /* 0x0000000f221c7810 */ /* 0x000fe20007f1e0ff */
[----:B------:R-:W-:Y:S01]  /*3940*/  VIADD R0, R0, UR9 ;  /* 0x0000000900007c36 */ /* 0x000fe20008000000 */
[----:B------:R-:W-:Y:S02]  /*3950*/  LOP3.LUT R5, R35, R33, RZ, 0x3c, !PT ;  /* 0x0000002123057212 */ /* 0x000fe400078e3cff */
[----:B------:R-:W-:Y:S01]  /*3960*/  LEA.HI R10, R11, 0x1, RZ, 0x1c ;  /* 0x000000010b0a7811 */ /* 0x000fe200078fe0ff */
[----:B------:R-:W-:Y:S01]  /*3970*/  IMAD.X R27, RZ, RZ, RZ, P0 ;  /* 0x000000ffff1b7224 */ /* 0x000fe200000e06ff */
[C---:B------:R-:W-:Y:S02]  /*3980*/  IADD3 R30, P1, R34.reuse, 0x1e, RZ ;  /* 0x0000001e221e7810 */ /* 0x040fe40007f3e0ff */
[----:B------:R-:W-:Y:S02]  /*3990*/  IADD3 R32, P2, R34, 0x2d, RZ ;  /* 0x0000002d22207810 */ /* 0x000fe40007f5e0ff */
[----:B------:R-:W-:-:S02]  /*39a0*/  IADD3 R9, R9, 0x1, RZ ;  /* 0x0000000109097810 */ /* 0x000fc40007ffe0ff */
[-C--:B------:R-:W-:Y:S02]  /*39b0*/  LEA R6, R7, R0.reuse, 0x2 ;  /* 0x0000000007067211 */ /* 0x080fe400078e10ff */
[-C--:B------:R-:W-:Y:S02]  /*39c0*/  LEA R5, R5, R0.reuse, 0x2 ;  /* 0x0000000005057211 */ /* 0x080fe400078e10ff */
[----:B------:R-:W-:Y:S02]  /*39d0*/  LEA R7, R15, R0, 0x2 ;  /* 0x000000000f077211 */ /* 0x000fe400078e10ff */
[----:B------:R-:W-:Y:S02]  /*39e0*/  LOP3.LUT R26, R12, 0xf, RZ, 0xc0, !PT ;  /* 0x0000000f0c1a7812 */ /* 0x000fe400078ec0ff */
[----:B------:R-:W-:Y:S02]  /*39f0*/  IADD3.X R29, RZ, RZ, RZ, P1, !PT ;  /* 0x000000ffff1d7210 */ /* 0x000fe40000ffe4ff */
[----:B------:R-:W-:-:S02]  /*3a00*/  IADD3.X R31, RZ, RZ, RZ, P2, !PT ;  /* 0x000000ffff1f7210 */ /* 0x000fc400017fe4ff */
[----:B------:R-:W-:Y:S02]  /*3a10*/  LOP3.LUT R8, R10, 0x3, RZ, 0xc0, !PT ;  /* 0x000000030a087812 */ /* 0x000fe400078ec0ff */
[----:B------:R-:W-:-:S07]  /*3a20*/  LOP3.LUT R9, R9, 0x3, RZ, 0xc0, !PT ;  /* 0x0000000309097812 */ /* 0x000fce00078ec0ff */
.L_x_1846:
        /* <DEDUP_REMOVED lines=9> */
[----:B------:R-:W-:Y:S01]  /*3ac0*/  ISETP.GE.U32.AND P0, PT, R2, 0x2d, PT ;  /* 0x0000002d0200780c */ /* 0x000fe20003f06070 */
[----:B------:R-:W-:Y:S01]  /*3ad0*/  HFMA2.MMA R12, -RZ, RZ, 0, 0 ;  /* 0x00000000ff0c7435 */ /* 0x000fe200000001ff */
[----:B------:R-:W-:Y:S02]  /*3ae0*/  ISETP.NE.AND.EX P1, PT, RZ, RZ, PT, P1 ;  /* 0x000000ffff00720c */ /* 0x000fe40003f25310 */
[----:B------:R-:W-:Y:S02]  /*3af0*/  CS2R R24, SRZ ;  /* 0x0000000000187805 */ /* 0x000fe4000001ff00 */
        /* <DEDUP_REMOVED lines=31> */
.L_x_1833:
[----:B------:R-:W-:Y:S05]  /*3cf0*/  BSYNC B1 ;  /* 0x0000000000017941 */ /* 0x000fea0003800000 */
.L_x_1832:
        /* <DEDUP_REMOVED lines=20> */
.L_x_1836:
        /* <DEDUP_REMOVED lines=55> */
.L_x_1835:
[----:B------:R-:W-:Y:S05]  /*41b0*/  BSYNC B1 ;  /* 0x0000000000017941 */ /* 0x000fea0003800000 */
.L_x_1834:
        /* <DEDUP_REMOVED lines=36> */
.L_x_1838:
[----:B------:R-:W-:Y:S05]  /*4400*/  BSYNC B1 ;  /* 0x0000000000017941 */ /* 0x000fea0003800000 */
.L_x_1837:
        /* <DEDUP_REMOVED lines=15> */
.L_x_1831:
[----:B------:R-:W-:Y:S05]  /*4500*/  BSYNC B0 ;  /* 0x0000000000007941 */ /* 0x000fea0003800000 */
.L_x_1830:
        /* <DEDUP_REMOVED lines=39> */
.L_x_1855:
[----:B------:R-:W1:Y:S01]  /*4780*/  LDC.64 R10, c[0x0][0x218] ;  /* 0x00008600ff0a7b82 */ /* 0x000e620000000a00 */
[----:B------:R-:W-:Y:S01]  /*4790*/  ISETP.NE.AND P1, PT, R26, RZ, PT ;  /* 0x000000ff1a00720c */ /* 0x000fe20003f25270 */
[----:B---3--:R-:W-:Y:S01]  /*47a0*/  FADD.FTZ R0, R0, R21 ;  /* 0x0000001500007221 */ /* 0x008fe20000010000 */
[----:B------:R-:W-:Y:S02]  /*47b0*/  IADD3 R17, R35, UR5, RZ ;  /* 0x0000000523117c10 */ /* 0x000fe4000fffe0ff */
[----:B------:R-:W-:-:S03]  /*47c0*/  ISETP.NE.AND P2, PT, R8, 0x1, PT ;  /* 0x000000010800780c */ /* 0x000fc60003f45270 */
[----:B------:R-:W2:Y:S06]  /*47d0*/  LDC.64 R14, c[0x0][0x220] ;  /* 0x00008800ff0e7b82 */ /* 0x000eac0000000a00 */
[----:B------:R-:W-:Y:S02]  /*47e0*/  @!P1 F2FP.F16.F32.PACK_AB R0, RZ, R0 ;  /* 0x00000000ff00923e */ /* 0x000fe400000000ff */
[----:B------:R-:W-:Y:S02]  /*47f0*/  @!P1 F2FP.F16.F32.PACK_AB R12, RZ, R12 ;  /* 0x0000000cff0c923e */ /* 0x000fe400000000ff */
        /* <DEDUP_REMOVED lines=15> */
[----:B------:R-:W-:Y:S02]  /*48f0*/  MOV R19, 0xffff ;  /* 0x0000ffff00137802 */ /* 0x000fe40000000f00 */
[----:B------:R-:W-:Y:S01]  /*4900*/  MOV R25, 0xffff ;  /* 0x0000ffff00197802 */ /* 0x000fe20000000f00 */
[----:B----4-:R-:W1:Y:S01]  /*4910*/  SHFL.BFLY PT, R22, R17, 0x8, 0x101f ;  /* 0x0d101f0011167f89 */ /* 0x010e6200000e0000 */
[----:B------:R-:W-:Y:S02]  /*4920*/  MOV R36, 0xffff ;  /* 0x0000ffff00247802 */ /* 0x000fe40000000f00 */
[----:B------:R-:W-:Y:S01]  /*4930*/  MOV R24, 0xffff ;  /* 0x0000ffff00187802 */ /* 0x000fe20000000f00 */
        /* <DEDUP_REMOVED lines=15> */
.L_x_1865:
[----:B----4-:R-:W-:Y:S01]  /*4a30*/  FADD.FTZ R12, R12, R25 ;  /* 0x000000190c0c7221 */ /* 0x010fe20000010000 */
[----:B------:R-:W-:Y:S01]  /*4a40*/  @!P1 F2FP.F16.F32.PACK_AB R0, RZ, R16 ;  /* 0x00000010ff00923e */ /* 0x000fe200000000ff */
[----:B------:R-:W-:Y:S01]  /*4a50*/  VIADD R17, R35, 0x3c ;  /* 0x0000003c23117836 */ /* 0x000fe20000000000 */
[----:B------:R-:W-:Y:S02]  /*4a60*/  ISETP.NE.AND P2, PT, R8, 0x2, PT ;  /* 0x000000020800780c */ /* 0x000fe40003f45270 */
[----:B------:R-:W-:Y:S02]  /*4a70*/  PRMT R16, R0, 0x7610, R16 ;  /* 0x0000761000107816 */ /* 0x000fe40000000010 */
[----:B------:R-:W-:Y:S02]  /*4a80*/  @!P1 F2FP.F16.F32.PACK_AB R12, RZ, R12 ;  /* 0x0000000cff0c923e */ /* 0x000fe400000000ff */
[----:B------:R-:W-:Y:S01]  /*4a90*/  MOV R0, R17 ;  /* 0x0000001100007202 */ /* 0x000fe20000000f00 */
[----:B------:R3:W-:Y:S04]  /*4aa0*/  @!P1 STG.E.U16 desc[UR10][R10.64+0x3c], R16 ;  /* 0x00003c100a009986 */ /* 0x0007e8000c10150a */
        /* <DEDUP_REMOVED lines=30> */
.L_x_1875:
[----:B----4-:R-:W-:Y:S01]  /*4c90*/  FADD.FTZ R12, R12, R25 ;  /* 0x000000190c0c7221 */ /* 0x010fe20000010000 */
[----:B------:R-:W-:Y:S02]  /*4ca0*/  @!P1 F2FP.F16.F32.PACK_AB R0, RZ, R16 ;  /* 0x00000010ff00923e */ /* 0x000fe400000000ff */
[----:B------:R-:W-:Y:S02]  /*4cb0*/  IADD3 R17, R35, 0x5a, RZ ;  /* 0x0000005a23117810 */ /* 0x000fe40007ffe0ff */
[----:B------:R-:W-:Y:S02]  /*4cc0*/  PRMT R16, R0, 0x7610, R16 ;  /* 0x0000761000107816 */ /* 0x000fe40000000010 */
[----:B------:R-:W-:Y:S01]  /*4cd0*/  @!P1 F2FP.F16.F32.PACK_AB R12, RZ, R12 ;  /* 0x0000000cff0c923e */ /* 0x000fe200000000ff */
[----:B------:R-:W-:Y:S02]  /*4ce0*/  IMAD.MOV.U32 R0, RZ, RZ, R17 ;  /* 0x000000ffff007224 */ /* 0x000fe400078e0011 */
[----:B------:R4:W-:Y:S04]  /*4cf0*/  @!P1 STG.E.U16 desc[UR10][R10.64+0x78], R16 ;  /* 0x000078100a009986 */ /* 0x0009e8000c10150a */
[----:B------:R4:W-:Y:S02]  /*4d00*/  @!P1 STG.E.U16 desc[UR10][R14.64+0x78], R12 ;  /* 0x0000780c0e009986 */ /* 0x0009e4000c10150a */
.L_x_1841:
[----:B------:R-:W-:Y:S05]  /*4d10*/  BSYNC B0 ;  /* 0x0000000000007941 */ /* 0x000fea0003800000 */
.L_x_1840:
        /* <DEDUP_REMOVED lines=12> */
[----:B-1----:R-:W-:Y:S01]  /*4de0*/  @P0 VIADD R10, R0, 0x1e ;  /* 0x0000001e000a0836 */ /* 0x002fe20000000000 */
[----:B------:R-:W-:Y:S02]  /*4df0*/  @P0 LEA R21, R26, UR9, 0x7 ;  /* 0x000000091a150c11 */ /* 0x000fe4000f8e38ff */
[----:B------:R-:W-:Y:S02]  /*4e00*/  MOV R22, 0xffff ;  /* 0x0000ffff00167802 */ /* 0x000fe40000000f00 */
[----:B------:R-:W-:Y:S02]  /*4e10*/  @P0 LOP3.LUT R10, R10, R33, RZ, 0x3c, !PT ;  /* 0x000000210a0a0212 */ /* 0x000fe400078e3cff */
[----:B------:R-:W-:Y:S02]  /*4e20*/  MOV R20, 0xffff ;  /* 0x0000ffff00147802 */ /* 0x000fe40000000f00 */
[----:B------:R-:W-:Y:S01]  /*4e30*/  @P0 LEA R21, R10, R21, 0x2 ;  /* 0x000000150a150211 */ /* 0x000fe200078e10ff */
[----:B---3--:R-:W1:Y:S01]  /*4e40*/  SHFL.BFLY PT, R22, R17, 0x8, 0x101f ;  /* 0x0d101f0011167f89 */ /* 0x008e6200000e0000 */
[----:B------:R-:W-:-:S02]  /*4e50*/  MOV R11, RZ ;  /* 0x000000ff000b7202 */ /* 0x000fc40000000f00 */
[----:B------:R-:W-:Y:S01]  /*4e60*/  MOV R24, 0xffff ;  /* 0x0000ffff00187802 */ /* 0x000fe20000000f00 */
[----:B------:R-:W-:Y:S01]  /*4e70*/  @P0 LDS R10, [R21] ;  /* 0x00000000150a0984 */ /* 0x000fe20000000800 */
[----:B------:R-:W-:Y:S02]  /*4e80*/  MOV R14, RZ ;  /* 0x000000ff000e7202 */ /* 0x000fe40000000f00 */
[----:B------:R-:W-:Y:S01]  /*4e90*/  MOV R25, 0xffff ;  /* 0x0000ffff00197802 */ /* 0x000fe20000000f00 */
[----:B------:R-:W-:Y:S01]  /*4ea0*/  @P0 LDS R18, [R21+0x780] ;  /* 0x0007800015120984 */ /* 0x000fe20000000800 */
[----:B------:R-:W-:Y:S02]  /*4eb0*/  MOV R19, 0xffff ;  /* 0x0000ffff00137802 */ /* 0x000fe40000000f00 */
[----:B------:R-:W-:Y:S01]  /*4ec0*/  ISETP.NE.AND P1, PT, R26, RZ, PT ;  /* 0x000000ff1a00720c */ /* 0x000fe20003f25270 */
[----:B----4-:R-:W3:Y:S01]  /*4ed0*/  SHFL.BFLY PT, R12, R15, 0x8, 0x101f ;  /* 0x0d101f000f0c7f89 */ /* 0x010ee200000e0000 */
[----:B-1----:R-:W-:Y:S01]  /*4ee0*/  FADD.FTZ R23, R22, R17 ;  /* 0x0000001116177221 */ /* 0x002fe20000010000 */
[----:B------:R-:W-:-:S02]  /*4ef0*/  IMAD.MOV.U32 R17, RZ, RZ, 0xffff ;  /* 0x0000ffffff117424 */ /* 0x000fc400078e00ff */
[----:B---3--:R-:W-:Y:S01]  /*4f00*/  FADD.FTZ R12, R12, R15 ;  /* 0x0000000f0c0c7221 */ /* 0x008fe20000010000 */
[----:B------:R-:W-:Y:S02]  /*4f10*/  @P0 IMAD.MOV.U32 R11, RZ, RZ, R10 ;  /* 0x000000ffff0b0224 */ /* 0x000fe400078e000a */
[----:B------:R-:W-:-:S03]  /*4f20*/  @P0 IMAD.MOV.U32 R14, RZ, RZ, R18 ;  /* 0x000000ffff0e0224 */ /* 0x000fc600078e0012 */
        /* <DEDUP_REMOVED lines=13> */
[----:B------:R-:W-:-:S03]  /*5000*/  MOV R22, 0xffff ;  /* 0x0000ffff00167802 */ /* 0x000fc60000000f00 */
        /* <DEDUP_REMOVED lines=18> */
[----:B------:R-:W-:Y:S01]  /*5130*/  @!P1 F2FP.F16.F32.PACK_AB R16, RZ, R16 ;  /* 0x00000010ff10923e */ /* 0x000fe200000000ff */
[----:B-1----:R-:W-:-:S04]  /*5140*/  FADD.FTZ R18, R12, R11 ;  /* 0x0000000b0c127221 */ /* 0x002fc80000010000 */
[----:B------:R-:W1:Y:S01]  /*5150*/  LDC.64 R10, c[0x0][0x218] ;  /* 0x00008600ff0a7b82 */ /* 0x000e620000000a00 */
[----:B---3--:R-:W-:Y:S01]  /*5160*/  FADD.FTZ R21, R24, R21 ;  /* 0x0000001518157221 */ /* 0x008fe20000010000 */
[----:B------:R-:W-:Y:S02]  /*5170*/  @!P1 F2FP.F16.F32.PACK_AB R12, RZ, R18 ;  /* 0x00000012ff0c923e */ /* 0x000fe400000000ff */
[----:B------:R-:W-:Y:S01]  /*5180*/  @P0 IADD3 R18, R0, 0x3c, RZ ;  /* 0x0000003c00120810 */ /* 0x000fe20007ffe0ff */
[----:B----4-:R-:W-:-:S04]  /*5190*/  IMAD.WIDE R14, R19, 0x2, R14 ;  /* 0x00000002130e7825 */ /* 0x010fc800078e020e */
[----:B-----5:R-:W-:Y:S01]  /*51a0*/  FADD.FTZ R17, R23, R22 ;  /* 0x0000001617117221 */ /* 0x020fe20000010000 */
[----:B------:R-:W-:Y:S02]  /*51b0*/  MOV R23, RZ ;  /* 0x000000ff00177202 */ /* 0x000fe40000000f00 */
[----:B------:R-:W-:Y:S02]  /*51c0*/  @P0 LOP3.LUT R18, R18, R33, RZ, 0x3c, !PT ;  /* 0x0000002112120212 */ /* 0x000fe400078e3cff */
[----:B------:R-:W-:Y:S02]  /*51d0*/  @!P1 F2FP.F16.F32.PACK_AB R21, RZ, R21 ;  /* 0x00000015ff15923e */ /* 0x000fe400000000ff */
[----:B------:R-:W-:Y:S02]  /*51e0*/  @P0 IADD3 R0, R0, 0x5a, RZ ;  /* 0x0000005a00000810 */ /* 0x000fe40007ffe0ff */
[----:B------:R-:W-:Y:S02]  /*51f0*/  @!P1 F2FP.F16.F32.PACK_AB R17, RZ, R17 ;  /* 0x00000011ff11923e */ /* 0x000fe400000000ff */
        /* <DEDUP_REMOVED lines=8> */
[----:B-1----:R-:W-:Y:S01]  /*5280*/  MOV R16, RZ ;  /* 0x000000ff00107202 */ /* 0x002fe20000000f00 */
[----:B----4-:R-:W-:Y:S02]  /*5290*/  IMAD.MOV.U32 R19, RZ, RZ, 0xffff ;  /* 0x0000ffffff137424 */ /* 0x010fe400078e00ff */
[----:B---3--:R-:W-:Y:S02]  /*52a0*/  @P0 IMAD.MOV.U32 R23, RZ, RZ, R18 ;  /* 0x000000ffff170224 */ /* 0x008fe400078e0012 */
        /* <DEDUP_REMOVED lines=12> */
[----:B------:R-:W-:Y:S02]  /*5370*/  @P0 MOV R16, R18 ;  /* 0x0000001200100202 */ /* 0x000fe40000000f00 */
[----:B------:R-:W-:Y:S01]  /*5380*/  MOV R18, 0xffff ;  /* 0x0000ffff00127802 */ /* 0x000fe20000000f00 */
        /* <DEDUP_REMOVED lines=13> */
[----:B-1----:R-:W-:Y:S01]  /*5460*/  MOV R36, 0xffff ;  /* 0x0000ffff00247802 */ /* 0x002fe20000000f00 */
[----:B---3--:R-:W-:Y:S01]  /*5470*/  FADD.FTZ R17, R12, R23 ;  /* 0x000000170c117221 */ /* 0x008fe20000010000 */
[----:B------:R-:W-:Y:S01]  /*5480*/  MOV R23, RZ ;  /* 0x000000ff00177202 */ /* 0x000fe20000000f00 */
[----:B------:R-:W-:-:S02]  /*5490*/  @P0 IMAD.MOV.U32 R23, RZ, RZ, R0 ;  /* 0x000000ffff170224 */ /* 0x000fc400078e0000 */
[----:B----4-:R-:W-:-:S03]  /*54a0*/  FADD.FTZ R21, R24, R22 ;  /* 0x0000001618157221 */ /* 0x010fc60000010000 */
[----:B------:R-:W1:Y:S02]  /*54b0*/  SHFL.BFLY PT, R0, R23, 0x8, 0x101f ;  /* 0x0d101f0017007f89 */ /* 0x000e6400000e0000 */
[----:B------:R-:W-:Y:S02]  /*54c0*/  @!P1 F2FP.F16.F32.PACK_AB R21, RZ, R21 ;  /* 0x00000015ff15923e */ /* 0x000fe400000000ff */
        /* <DEDUP_REMOVED lines=13> */
[----:B------:R-:W-:Y:S02]  /*55a0*/  @!P1 F2FP.F16.F32.PACK_AB R25, RZ, R17 ;  /* 0x00000011ff19923e */ /* 0x000fe400000000ff */
[----:B------:R-:W-:Y:S01]  /*55b0*/  PRMT R17, R21, 0x7610, R17 ;  /* 0x0000761015117816 */ /* 0x000fe20000000011 */
[----:B------:R-:W-:Y:S01]  /*55c0*/  IMAD.MOV.U32 R21, RZ, RZ, 0xffff ;  /* 0x0000ffffff157424 */ /* 0x000fe200078e00ff */
[----:B------:R-:W1:Y:S04]  /*55d0*/  SHFL.BFLY PT, R22, R23, 0x1, 0x101f ;  /* 0x0c301f0017167f89 */ /* 0x000e6800000e0000 */
[----:B------:R3:W-:Y:S04]  /*55e0*/  @!P1 STG.E.U16 desc[UR10][R10.64+0x78], R17 ;  /* 0x000078110a009986 */ /* 0x0007e8000c10150a */
[----:B------:R3:W-:Y:S04]  /*55f0*/  @!P1 STG.E.U16 desc[UR10][R14.64+0x78], R25 ;  /* 0x000078190e009986 */ /* 0x0007e8000c10150a */
[----:B------:R3:W4:Y:S02]  /*5600*/  SHFL.BFLY PT, R21, R12, 0x1, 0x101f ;  /* 0x0c301f000c157f89 */ /* 0x00072400000e0000 */
[----:B-1-3--:R-:W-:-:S07]  /*5610*/  FADD.FTZ R0, R23, R22 ;  /* 0x0000001617007221 */ /* 0x00afce0000010000 */
.L_x_1909:
[----:B----4-:R-:W-:Y:S01]  /*5620*/  FADD.FTZ R12, R12, R21 ;  /* 0x000000150c0c7221 */ /* 0x010fe20000010000 */
[----:B------:R-:W-:-:S04]  /*5630*/  @!P1 F2FP.F16.F32.PACK_AB R0, RZ, R0 ;  /* 0x00000000ff00923e */ /* 0x000fc800000000ff */
[----:B------:R-:W-:Y:S01]  /*5640*/  @!P1 F2FP.F16.F32.PACK_AB R12, RZ, R12 ;  /* 0x0000000cff0c923e */ /* 0x000fe200000000ff */
[----:B------:R1:W-:Y:S04]  /*5650*/  @!P1 STG.E.U16 desc[UR10][R10.64+0xb4], R0 ;  /* 0x0000b4000a009986 */ /* 0x0003e8000c10150a */
[----:B------:R1:W-:Y:S02]  /*5660*/  @!P1 STG.E.U16 desc[UR10][R14.64+0xb4], R12 ;  /* 0x0000b40c0e009986 */ /* 0x0003e4000c10150a */
.L_x_1839:
[----:B------:R-:W-:Y:S05]  /*5670*/  WARPSYNC.ALL ;  /* 0x0000000000007948 */ /* 0x000fea0003800000 */
[----:B------:R-:W-:Y:S01]  /*5680*/  UISETP.GE.AND UP0, UPT, UR5, -0x2440, UPT ;  /* 0xffffdbc00500788c */ /* 0x000fe2000bf06270 */
[----:B------:R-:W-:Y:S01]  /*5690*/  BAR.SYNC.DEFER_BLOCKING 0x0 ;  /* 0x0000000000007b1d */ /* 0x000fe20000010000 */
[----:B------:R-:W-:-:S04]  /*56a0*/  UIADD3 UR5, UR5, 0x2800, URZ ;  /* 0x0000280005057890 */ /* 0x000fc8000fffe03f */
[----:B------:R-:W-:-:S13]  /*56b0*/  PLOP3.LUT P0, PT, PT, PT, UP0, 0x80, 0x0 ;  /* 0x000000000000781c */ /* 0x000fda0003f0f008 */
[----:B------:R-:W-:Y:S05]  /*56c0*/  @!P0 BRA `(.L_x_1846) ;  /* 0xffffffe000d88947 */ /* 0x000fea000383ffff */
[----:B------:R-:W-:Y:S05]  /*56d0*/  EXIT ;  /* 0x000000000000794d */ /* 0x000fea0003800000 */
.L_x_1842:
[----:B------:R-:W-:Y:S02]  /*56e0*/  MOV R18, 0x8 ;  /* 0x0000000800127802 */ /* 0x000fe40000000f00 */
[----:B------:R-:W-:Y:S02]  /*56f0*/  MOV R19, 0x101f ;  /* 0x0000101f00137802 */ /* 0x000fe40000000f00 */
[----:B------:R-:W-:-:S07]  /*5700*/  MOV R20, 0xffff ;  /* 0x0000ffff00147802 */ /* 0x000fce0000000f00 */
[----:B012---:R-:W-:Y:S05]  /*5710*/  WARPSYNC.COLLECTIVE R20, `(.L_x_1847) ;  /* 0x0000000014087348 */ /* 0x007fea0003c00000 */
[----:B-1----:R1:W3:Y:S02]  /*5720*/  SHFL.BFLY P2, R22, R17, R18, R19 ;  /* 0x0c00001211167389 */ /* 0x0022e40000040013 */
[----:B0123--:R-:W-:Y:S01]  /*5730*/  ENDCOLLECTIVE ;  /* 0x000000000000791b */ /* 0x00ffe20003800000 */
.L_x_1847:
[----:B------:R-:W-:Y:S01]  /*5740*/  FADD.FTZ R10, R22, R17 ;  /* 0x00000011160a7221 */ /* 0x000fe20000010000 */
[----:B------:R-:W-:-:S07]  /*5750*/  IMAD.MOV.U32 R17, RZ, RZ, R0 ;  /* 0x000000ffff117224 */ /* 0x000fce00078e0000 */
[----:B------:R-:W-:Y:S05]  /*5760*/  WARPSYNC.COLLECTIVE R20, `(.L_x_1848) ;  /* 0x0000000014087348 */ /* 0x000fea0003c00000 */
[----:B------:R0:W1:Y:S02]  /*5770*/  SHFL.BFLY P2, R22, R17, R18, R19 ;  /* 0x0c00001211167389 */ /* 0x0000640000040013 */
[----:B01----:R-:W-:Y:S01]  /*5780*/  ENDCOLLECTIVE ;  /* 0x000000000000791b */ /* 0x003fe20003800000 */
.L_x_1848:
[----:B------:R-:W-:Y:S02]  /*5790*/  MOV R17, R10 ;  /* 0x0000000a00117202 */ /* 0x000fe40000000f00 */
[----:B------:R-:W-:Y:S02]  /*57a0*/  MOV R18, 0x4 ;  /* 0x0000000400127802 */ /* 0x000fe40000000f00 */
[----:B------:R-:W-:-:S07]  /*57b0*/  MOV R11, R22 ;  /* 0x00000016000b7202 */ /* 0x000fce0000000f00 */
[----:B------:R-:W-:Y:S05]  /*57c0*/  WARPSYNC.COLLECTIVE R20, `(.L_x_1849) ;  /* 0x0000000014087348 */ /* 0x000fea0003c00000 */
[----:B------:R0:W1:Y:S02]  /*57d0*/  SHFL.BFLY P2, R22, R17, R18, R19 ;  /* 0x0c00001211167389 */ /* 0x0000640000040013 */
[----:B01----:R-:W-:Y:S01]  /*57e0*/  ENDCOLLECTIVE ;  /* 0x000000000000791b */ /* 0x003fe20003800000 */
.L_x_1849:
[----:B------:R-:W-:-:S04]  /*57f0*/  FADD.FTZ R11, R11, R0 ;  /* 0x000000000b0b7221 */ /* 0x000fc80000010000 */
[----:B------:R-:W-:Y:S02]  /*5800*/  IMAD.MOV.U32 R17, RZ, RZ, R11 ;  /* 0x000000ffff117224 */ /* 0x000fe400078e000b */
[----:B------:R-:W-:-:S07]  /*5810*/  FADD.FTZ R14, R10, R22 ;  /* 0x000000160a0e7221 */ /* 0x000fce0000010000 */
[----:B------:R-:W-:Y:S05]  /*5820*/  WARPSYNC.COLLECTIVE R20, `(.L_x_1850) ;  /* 0x0000000014087348 */ /* 0x000fea0003c00000 */
[----:B------:R0:W1:Y:S02]  /*5830*/  SHFL.BFLY P2, R22, R17, R18, R19 ;  /* 0x0c00001211167389 */ /* 0x0000640000040013 */
[----:B01----:R-:W-:Y:S01]  /*5840*/  ENDCOLLECTIVE ;  /* 0x000000000000791b */ /* 0x003fe20003800000 */
.L_x_1850:
[----:B------:R-:W-:Y:S02]  /*5850*/  MOV R17, R14 ;  /* 0x0000000e00117202 */ /* 0x000fe40000000f00 */
[----:B------:R-:W-:Y:S02]  /*5860*/  MOV R18, 0x2 ;  /* 0x0000000200127802 */ /* 0x000fe40000000f00 */
[----:B------:R-:W-:-:S07]  /*5870*/  MOV R12, R22 ;  /* 0x00000016000c7202 */ /* 0x000fce0000000f00 */
[----:B------:R-:W-:Y:S05]  /*5880*/  WARPSYNC.COLLECTIVE R20, `(.L_x_1851) ;  /* 0x0000000014087348 */ /* 0x000fea0003c00000 */
[----:B------:R0:W1:Y:S02]  /*5890*/  SHFL.BFLY P2, R22, R17, R18, R19 ;  /* 0x0c00001211167389 */ /* 0x0000640000040013 */
[----:B01----:R-:W-:Y:S01]  /*58a0*/  ENDCOLLECTIVE ;  /* 0x000000000000791b */ /* 0x003fe20003800000 */
.L_x_1851:
[----:B------:R-:W-:-:S04]  /*58b0*/  FADD.FTZ R15, R11, R12 ;  /* 0x0000000c0b0f7221 */ /* 0x000fc80000010000 */
[----:B------:R-:W-:Y:S02]  /*58c0*/  IMAD.MOV.U32 R17, RZ, RZ, R15 ;  /* 0x000000ffff117224 */ /* 0x000fe400078e000f */
[----:B------:R-:W-:-:S07]  /*58d0*/  FADD.FTZ R10, R14, R22 ;  /* 0x000000160e0a7221 */ /* 0x000fce0000010000 */
[----:B------:R-:W-:Y:S05]  /*58e0*/  WARPSYNC.COLLECTIVE R20, `(.L_x_1852) ;  /* 0x0000000014087348 */ /* 0x000fea0003c00000 */
[----:B------:R0:W1:Y:S02]  /*58f0*/  SHFL.BFLY P2, R22, R17, R18, R19 ;  /* 0x0c00001211167389 */ /* 0x0000640000040013 */
[----:B01----:R-:W-:Y:S01]  /*5900*/  ENDCOLLECTIVE ;  /* 0x000000000000791b */ /* 0x003fe20003800000 */
.L_x_1852:
[----:B------:R-:W-:Y:S02]  /*5910*/  MOV R17, R10 ;  /* 0x0000000a00117202 */ /* 0x000fe40000000f00 */
[----:B------:R-:W-:Y:S02]  /*5920*/  MOV R18, 0x1 ;  /* 0x0000000100127802 */ /* 0x000fe40000000f00 */
[----:B------:R-:W-:-:S07]  /*5930*/  MOV R0, R22 ;  /* 0x0000001600007202 */ /* 0x000fce0000000f00 */
[----:B------:R-:W-:Y:S05]  /*5940*/  WARPSYNC.COLLECTIVE R20, `(.L_x_1853) ;  /* 0x0000000014087348 */ /* 0x000fea0003c00000 */
[----:B------:R0:W1:Y:S02]  /*5950*/  SHFL.BFLY P2, R22, R17, R18, R19 ;  /* 0x0c00001211167389 */ /* 0x0000640000040013 */
[----:B01----:R-:W-:Y:S01]  /*5960*/  ENDCOLLECTIVE ;  /* 0x000000000000791b */ /* 0x003fe20003800000 */
.L_x_1853:
[----:B------:R-:W-:-:S04]  /*5970*/  FADD.FTZ R0, R15, R0 ;  /* 0x000000000f007221 */ /* 0x000fc80000010000 */
[----:B------:R-:W-:Y:S02]  /*5980*/  IMAD.MOV.U32 R17, RZ, RZ, R0 ;  /* 0x000000ffff117224 */ /* 0x000fe400078e0000 */
[----:B------:R-:W-:-:S07]  /*5990*/  FADD.FTZ R12, R10, R22 ;  /* 0x000000160a0c7221 */ /* 0x000fce0000010000 */
[----:B------:R-:W-:Y:S05]  /*59a0*/  WARPSYNC.COLLECTIVE R20, `(.L_x_1854) ;  /* 0x0000000014087348 */ /* 0x000fea0003c00000 */
[----:B------:R0:W1:Y:S02]  /*59b0*/  SHFL.BFLY P2, R22, R17, R18, R19 ;  /* 0x0c00001211167389 */ /* 0x0000640000040013 */
[----:B01----:R-:W-:Y:S01]  /*59c0*/  ENDCOLLECTIVE ;  /* 0x000000000000791b */ /* 0x003fe20003800000 */
.L_x_1854:
[----:B------:R-:W-:Y:S01]  /*59d0*/  MOV R21, R22 ;  /* 0x0000001600157202 */ /* 0x000fe20000000f00 */
[----:B------:R-:W-:Y:S06]  /*59e0*/  BRA `(.L_x_1855) ;  /* 0xffffffec00647947 */ /* 0x000fec000383ffff */
.L_x_1843:
[----:B------:R-:W-:Y:S01]  /*59f0*/  BSSY B1, `(.L_x_1856) ;  /* 0x0000007000017945 */ /* 0x000fe20003800000 */
[----:B------:R-:W-:Y:S01]  /*5a00*/  MOV R18, 0x8 ;  /* 0x0000000800127802 */ /* 0x000fe20000000f00 */
[----:B------:R-:W-:Y:S01]  /*5a10*/  IMAD.MOV.U32 R20, RZ, RZ, 0xffff ;  /* 0x0000ffffff147424 */ /* 0x000fe200078e00ff */
[----:B------:R-:W-:-:S07]  /*5a20*/  MOV R19, 0x101f ;  /* 0x0000101f00137802 */ /* 0x000fce0000000f00 */
[----:B01234-:R-:W-:Y:S05]  /*5a30*/  WARPSYNC.COLLECTIVE R20, `(.L_x_1857) ;  /* 0x0000000014087348 */ /* 0x01ffea0003c00000 */
[----:B----4-:R4:W0:Y:S02]  /*5a40*/  SHFL.BFLY P2, R22, R17, R18, R19 ;  /* 0x0c00001211167389 */ /* 0x0108240000040013 */
[----:B01234-:R-:W-:Y:S01]  /*5a50*/  ENDCOLLECTIVE ;  /* 0x000000000000791b */ /* 0x01ffe20003800000 */
.L_x_1857:
[----:B------:R-:W-:Y:S05]  /*5a60*/  BSYNC B1 ;  /* 0x0000000000017941 */ /* 0x000fea0003800000 */
.L_x_1856:
        /* <DEDUP_REMOVED lines=8> */
.L_x_1858:
[----:B------:R-:W-:Y:S01]  /*5af0*/  HFMA2.MMA R18, -RZ, RZ, 0, 2.384185791015625e-07 ;  /* 0x00000004ff127435 */ /* 0x000fe200000001ff */
[----:B------:R-:W-:Y:S02]  /*5b00*/  MOV R17, R12 ;  /* 0x0000000c00117202 */ /* 0x000fe40000000f00 */
[----:B------:R-:W-:-:S08]  /*5b10*/  MOV R21, R22 ;  /* 0x0000001600157202 */ /* 0x000fd00000000f00 */
[----:B------:R-:W-:Y:S05]  /*5b20*/  WARPSYNC.COLLECTIVE R20, `(.L_x_1859) ;  /* 0x0000000014087348 */ /* 0x000fea0003c00000 */
[----:B------:R0:W1:Y:S02]  /*5b30*/  SHFL.BFLY P2, R22, R17, R18, R19 ;  /* 0x0c00001211167389 */ /* 0x0000640000040013 */
[----:B01----:R-:W-:Y:S01]  /*5b40*/  ENDCOLLECTIVE ;  /* 0x000000000000791b */ /* 0x003fe20003800000 */
.L_x_1859:
[----:B------:R-:W-:-:S04]  /*5b50*/  FADD.FTZ R16, R21, R0 ;  /* 0x0000000015107221 */ /* 0x000fc80000010000 */
[----:B------:R-:W-:Y:S02]  /*5b60*/  IMAD.MOV.U32 R17, RZ, RZ, R16 ;  /* 0x000000ffff117224 */ /* 0x000fe400078e0010 */
[----:B------:R-:W-:-:S07]  /*5b70*/  FADD.FTZ R21, R12, R22 ;  /* 0x000000160c157221 */ /* 0x000fce0000010000 */
[----:B------:R-:W-:Y:S05]  /*5b80*/  WARPSYNC.COLLECTIVE R20, `(.L_x_1860) ;  /* 0x0000000014087348 */ /* 0x000fea0003c00000 */
[----:B------:R0:W1:Y:S02]  /*5b90*/  SHFL.BFLY P2, R22, R17, R18, R19 ;  /* 0x0c00001211167389 */ /* 0x0000640000040013 */
[----:B01----:R-:W-:Y:S01]  /*5ba0*/  ENDCOLLECTIVE ;  /* 0x000000000000791b */ /* 0x003fe20003800000 */
.L_x_1860:
[----:B------:R-:W-:Y:S01]  /*5bb0*/  HFMA2.MMA R18, -RZ, RZ, 0, 1.1920928955078125e-07 ;  /* 0x00000002ff127435 */ /* 0x000fe200000001ff */
[----:B------:R-:W-:Y:S02]  /*5bc0*/  MOV R17, R21 ;  /* 0x0000001500117202 */ /* 0x000fe40000000f00 */
[----:B------:R-:W-:-:S08]  /*5bd0*/  MOV R23, R22 ;  /* 0x0000001600177202 */ /* 0x000fd00000000f00 */
[----:B------:R-:W-:Y:S05]  /*5be0*/  WARPSYNC.COLLECTIVE R20, `(.L_x_1861) ;  /* 0x0000000014087348 */ /* 0x000fea0003c00000 */
[----:B------:R0:W1:Y:S02]  /*5bf0*/  SHFL.BFLY P2, R22, R17, R18, R19 ;  /* 0x0c00001211167389 */ /* 0x0000640000040013 */
[----:B01----:R-:W-:Y:S01]  /*5c00*/  ENDCOLLECTIVE ;  /* 0x000000000000791b */ /* 0x003fe20003800000 */
.L_x_1861:
[----:B------:R-:W-:-:S04]  /*5c10*/  FADD.FTZ R23, R16, R23 ;  /* 0x0000001710177221 */ /* 0x000fc80000010000 */
[----:B------:R-:W-:Y:S02]  /*5c20*/  IMAD.MOV.U32 R17, RZ, RZ, R23 ;  /* 0x000000ffff117224 */ /* 0x000fe400078e0017 */
[----:B------:R-:W-:-:S07]  /*5c30*/  FADD.FTZ R0, R21, R22 ;  /* 0x0000001615007221 */ /* 0x000fce0000010000 */
[----:B------:R-:W-:Y:S05]  /*5c40*/  WARPSYNC.COLLECTIVE R20, `(.L_x_1862) ;  /* 0x0000000014087348 */ /* 0x000fea0003c00000 */
[----:B------:R0:W1:Y:S02]  /*5c50*/  SHFL.BFLY P2, R22, R17, R18, R19 ;  /* 0x0c00001211167389 */ /* 0x0000640000040013 */
[----:B01----:R-:W-:Y:S01]  /*5c60*/  ENDCOLLECTIVE ;  /* 0x000000000000791b */ /* 0x003fe20003800000 */
.L_x_1862:
[----:B------:R-:W-:Y:S01]  /*5c70*/  HFMA2.MMA R18, -RZ, RZ, 0, 5.9604644775390625e-08 ;  /* 0x00000001ff127435 */ /* 0x000fe200000001ff */
[----:B------:R-:W-:Y:S02]  /*5c80*/  MOV R17, R0 ;  /* 0x0000000000117202 */ /* 0x000fe40000000f00 */
[----:B------:R-:W-:-:S08]  /*5c90*/  MOV R24, R22 ;  /* 0x0000001600187202 */ /* 0x000fd00000000f00 */
[----:B------:R-:W-:Y:S05]  /*5ca0*/  WARPSYNC.COLLECTIVE R20, `(.L_x_1863) ;  /* 0x0000000014087348 */ /* 0x000fea0003c00000 */
[----:B------:R0:W1:Y:S02]  /*5cb0*/  SHFL.BFLY P2, R22, R17, R18, R19 ;  /* 0x0c00001211167389 */ /* 0x0000640000040013 */
[----:B01----:R-:W-:Y:S01]  /*5cc0*/  ENDCOLLECTIVE ;  /* 0x000000000000791b */ /* 0x003fe20003800000 */
.L_x_1863:
[----:B------:R-:W-:-:S04]  /*5cd0*/  FADD.FTZ R12, R23, R24 ;  /* 0x00000018170c7221 */ /* 0x000fc80000010000 */
[----:B------:R-:W-:Y:S02]  /*5ce0*/  IMAD.MOV.U32 R17, RZ, RZ, R12 ;  /* 0x000000ffff117224 */ /* 0x000fe400078e000c */
[----:B------:R-:W-:-:S07]  /*5cf0*/  FADD.FTZ R16, R0, R22 ;  /* 0x0000001600107221 */ /* 0x000fce0000010000 */
[----:B------:R-:W-:Y:S05]  /*5d00*/  WARPSYNC.COLLECTIVE R20, `(.L_x_1864) ;  /* 0x0000000014087348 */ /* 0x000fea0003c00000 */
[----:B------:R0:W1:Y:S02]  /*5d10*/  SHFL.BFLY P2, R22, R17, R18, R19 ;  /* 0x0c00001211167389 */ /* 0x0000640000040013 */
[----:B01----:R-:W-:Y:S01]  /*5d20*/  ENDCOLLECTIVE ;  /* 0x000000000000791b */ /* 0x003fe20003800000 */
.L_x_1864:
[----:B------:R-:W-:Y:S01]  /*5d30*/  MOV R25, R22 ;  /* 0x0000001600197202 */ /* 0x000fe20000000f00 */
[----:B------:R-:W-:Y:S06]  /*5d40*/  BRA `(.L_x_1865) ;  /* 0xffffffec00387947 */ /* 0x000fec000383ffff */
.L_x_1844:
[----:B------:R-:W-:Y:S01]  /*5d50*/  BSSY B1, `(.L_x_1866) ;  /* 0x0000007000017945 */ /* 0x000fe20003800000 */
[----:B------:R-:W-:Y:S01]  /*5d60*/  MOV R18, 0x8 ;  /* 0x0000000800127802 */ /* 0x000fe20000000f00 */
[----:B------:R-:W-:Y:S01]  /*5d70*/  IMAD.MOV.U32 R20, RZ, RZ, 0xffff ;  /* 0x0000ffffff147424 */ /* 0x000fe200078e00ff */
[----:B------:R-:W-:-:S07]  /*5d80*/  MOV R19, 0x101f ;  /* 0x0000101f00137802 */ /* 0x000fce0000000f00 */
[----:B01234-:R-:W-:Y:S05]  /*5d90*/  WARPSYNC.COLLECTIVE R20, `(.L_x_1867) ;  /* 0x0000000014087348 */ /* 0x01ffea0003c00000 */
[----:B0-----:R0:W0:Y:S02]  /*5da0*/  SHFL.BFLY P2, R22, R17, R18, R19 ;  /* 0x0c00001211167389 */ /* 0x0010240000040013 */
[----:B01234-:R-:W-:Y:S01]  /*5db0*/  ENDCOLLECTIVE ;  /* 0x000000000000791b */ /* 0x01ffe20003800000 */
.L_x_1867:
[----:B------:R-:W-:Y:S05]  /*5dc0*/  BSYNC B1 ;  /* 0x0000000000017941 */ /* 0x000fea0003800000 */
.L_x_1866:
        /* <DEDUP_REMOVED lines=8> */
.L_x_1868:
[----:B------:R-:W-:Y:S01]  /*5e50*/  HFMA2.MMA R18, -RZ, RZ, 0, 2.384185791015625e-07 ;  /* 0x00000004ff127435 */ /* 0x000fe200000001ff */
[----:B------:R-:W-:Y:S02]  /*5e60*/  MOV R17, R12 ;  /* 0x0000000c00117202 */ /* 0x000fe40000000f00 */
[----:B------:R-:W-:-:S08]  /*5e70*/  MOV R21, R22 ;  /* 0x0000001600157202 */ /* 0x000fd00000000f00 */
[----:B------:R-:W-:Y:S05]  /*5e80*/  WARPSYNC.COLLECTIVE R20, `(.L_x_1869) ;  /* 0x0000000014087348 */ /* 0x000fea0003c00000 */
[----:B------:R0:W1:Y:S02]  /*5e90*/  SHFL.BFLY P2, R22, R17, R18, R19 ;  /* 0x0c00001211167389 */ /* 0x0000640000040013 */
[----:B01----:R-:W-:Y:S01]  /*5ea0*/  ENDCOLLECTIVE ;  /* 0x000000000000791b */ /* 0x003fe20003800000 */
.L_x_1869:
[----:B------:R-:W-:-:S04]  /*5eb0*/  FADD.FTZ R16, R21, R0 ;  /* 0x0000000015107221 */ /* 0x000fc80000010000 */
[----:B------:R-:W-:Y:S02]  /*5ec0*/  IMAD.MOV.U32 R17, RZ, RZ, R16 ;  /* 0x000000ffff117224 */ /* 0x000fe400078e0010 */
[----:B------:R-:W-:-:S07]  /*5ed0*/  FADD.FTZ R21, R12, R22 ;  /* 0x000000160c157221 */ /* 0x000fce0000010000 */
[----:B------:R-:W-:Y:S05]  /*5ee0*/  WARPSYNC.COLLECTIVE R20, `(.L_x_1870) ;  /* 0x0000000014087348 */ /* 0x000fea0003c00000 */
[----:B------:R0:W1:Y:S02]  /*5ef0*/  SHFL.BFLY P2, R22, R17, R18, R19 ;  /* 0x0c00001211167389 */ /* 0x0000640000040013 */
[----:B01----:R-:W-:Y:S01]  /*5f00*/  ENDCOLLECTIVE ;  /* 0x000000000000791b */ /* 0x003fe20003800000 */
.L_x_1870:
[----:B------:R-:W-:Y:S01]  /*5f10*/  HFMA2.MMA R18, -RZ, RZ, 0, 1.1920928955078125e-07 ;  /* 0x00000002ff127435 */ /* 0x000fe200000001ff */
[----:B------:R-:W-:Y:S02]  /*5f20*/  MOV R17, R21 ;  /* 0x0000001500117202 */ /* 0x000fe40000000f00 */
[----:B------:R-:W-:-:S08]  /*5f30*/  MOV R23, R22 ;  /* 0x0000001600177202 */ /* 0x000fd00000000f00 */
[----:B------:R-:W-:Y:S05]  /*5f40*/  WARPSYNC.COLLECTIVE R20, `(.L_x_1871) ;  /* 0x0000000014087348 */ /* 0x000fea0003c00000 */
[----:B------:R0:W1:Y:S02]  /*5f50*/  SHFL.BFLY P2, R22, R17, R18, R19 ;  /* 0x0c00001211167389 */ /* 0x0000640000040013 */
[----:B01----:R-:W-:Y:S01]  /*5f60*/  ENDCOLLECTIVE ;  /* 0x000000000000791b */ /* 0x003fe20003800000 */
.L_x_1871:
[----:B------:R-:W-:-:S04]  /*5f70*/  FADD.FTZ R23, R16, R23 ;  /* 0x0000001710177221 */ /* 0x000fc80000010000 */
[----:B------:R-:W-:Y:S02]  /*5f80*/  IMAD.MOV.U32 R17, RZ, RZ, R23 ;  /* 0x000000ffff117224 */ /* 0x000fe400078e0017 */
[----:B------:R-:W-:-:S07]  /*5f90*/  FADD.FTZ R0, R21, R22 ;  /* 0x0000001615007221 */ /* 0x000fce0000010000 */
[----:B------:R-:W-:Y:S05]  /*5fa0*/  WARPSYNC.COLLECTIVE R20, `(.L_x_1872) ;  /* 0x0000000014087348 */ /* 0x000fea0003c00000 */
[----:B------:R0:W1:Y:S02]  /*5fb0*/  SHFL.BFLY P2, R22, R17, R18, R19 ;  /* 0x0c00001211167389 */ /* 0x0000640000040013 */
[----:B01----:R-:W-:Y:S01]  /*5fc0*/  ENDCOLLECTIVE ;  /* 0x000000000000791b */ /* 0x003fe20003800000 */
.L_x_1872:
[----:B------:R-:W-:Y:S01]  /*5fd0*/  HFMA2.MMA R18, -RZ, RZ, 0, 5.9604644775390625e-08 ;  /* 0x00000001ff127435 */ /* 0x000fe200000001ff */
[----:B------:R-:W-:Y:S02]  /*5fe0*/  MOV R17, R0 ;  /* 0x0000000000117202 */ /* 0x000fe40000000f00 */
[----:B------:R-:W-:-:S08]  /*5ff0*/  MOV R24, R22 ;  /* 0x0000001600187202 */ /* 0x000fd00000000f00 */
[----:B------:R-:W-:Y:S05]  /*6000*/  WARPSYNC.COLLECTIVE R20, `(.L_x_1873) ;  /* 0x0000000014087348 */ /* 0x000fea0003c00000 */
[----:B------:R0:W1:Y:S02]  /*6010*/  SHFL.BFLY P2, R22, R17, R18, R19 ;  /* 0x0c00001211167389 */ /* 0x0000640000040013 */
[----:B01----:R-:W-:Y:S01]  /*6020*/  ENDCOLLECTIVE ;  /* 0x000000000000791b */ /* 0x003fe20003800000 */
.L_x_1873:
[----:B------:R-:W-:-:S04]  /*6030*/  FADD.FTZ R12, R23, R24 ;  /* 0x00000018170c7221 */ /* 0x000fc80000010000 */
[----:B------:R-:W-:Y:S02]  /*6040*/  IMAD.MOV.U32 R17, RZ, RZ, R12 ;  /* 0x000000ffff117224 */ /* 0x000fe400078e000c */
[----:B------:R-:W-:-:S07]  /*6050*/  FADD.FTZ R16, R0, R22 ;  /* 0x0000001600107221 */ /* 0x000fce0000010000 */
[----:B------:R-:W-:Y:S05]  /*6060*/  WARPSYNC.COLLECTIVE R20, `(.L_x_1874) ;  /* 0x0000000014087348 */ /* 0x000fea0003c00000 */
[----:B------:R0:W1:Y:S02]  /*6070*/  SHFL.BFLY P2, R22, R17, R18, R19 ;  /* 0x0c00001211167389 */ /* 0x0000640000040013 */
[----:B01----:R-:W-:Y:S01]  /*6080*/  ENDCOLLECTIVE ;  /* 0x000000000000791b */ /* 0x003fe20003800000 */
.L_x_1874:
[----:B------:R-:W-:Y:S01]  /*6090*/  MOV R25, R22 ;  /* 0x0000001600197202 */ /* 0x000fe20000000f00 */
[----:B------:R-:W-:Y:S06]  /*60a0*/  BRA `(.L_x_1875) ;  /* 0xffffffe800f87947 */ /* 0x000fec000383ffff */
.L_x_1845:
[----:B------:R-:W-:Y:S01]  /*60b0*/  BSSY B0, `(.L_x_1876) ;  /* 0x0000007000007945 */ /* 0x000fe20003800000 */
[----:B------:R-:W-:Y:S01]  /*60c0*/  MOV R18, 0x8 ;  /* 0x0000000800127802 */ /* 0x000fe20000000f00 */
[----:B------:R-:W-:Y:S01]  /*60d0*/  IMAD.MOV.U32 R20, RZ, RZ, 0xffff ;  /* 0x0000ffffff147424 */ /* 0x000fe200078e00ff */
[----:B------:R-:W-:-:S07]  /*60e0*/  MOV R19, 0x101f ;  /* 0x0000101f00137802 */ /* 0x000fce0000000f00 */
[----:B01234-:R-:W-:Y:S05]  /*60f0*/  WARPSYNC.COLLECTIVE R20, `(.L_x_1877) ;  /* 0x0000000014087348 */ /* 0x01ffea0003c00000 */
[----:B---3--:R3:W0:Y:S02]  /*6100*/  SHFL.BFLY P2, R22, R17, R18, R19 ;  /* 0x0c00001211167389 */ /* 0x0086240000040013 */
[----:B01234-:R-:W-:Y:S01]  /*6110*/  ENDCOLLECTIVE ;  /* 0x000000000000791b */ /* 0x01ffe20003800000 */
.L_x_1877:
[----:B------:R-:W-:Y:S05]  /*6120*/  BSYNC B0 ;  /* 0x0000000000007941 */ /* 0x000fea0003800000 */
.L_x_1876:
[----:B------:R-:W-:Y:S01]  /*6130*/  HFMA2.MMA R18, -RZ, RZ, 0, 4.76837158203125e-07 ;  /* 0x00000008ff127435 */ /* 0x000fe200000001ff */
[----:B------:R-:W-:Y:S01]  /*6140*/  FADD.FTZ R23, R22, R17 ;  /* 0x0000001116177221 */ /* 0x000fe20000010000 */
[----:B------:R-:W-:Y:S01]  /*6150*/  MOV R17, R15 ;  /* 0x0000000f00117202 */ /* 0x000fe20000000f00 */
[----:B------:R-:W-:Y:S01]  /*6160*/  IMAD.MOV.U32 R20, RZ, RZ, 0xffff ;  /* 0x0000ffffff147424 */ /* 0x000fe200078e00ff */
[----:B------:R-:W-:Y:S02]  /*6170*/  MOV R19, 0x101f ;  /* 0x0000101f00137802 */ /* 0x000fe40000000f00 */
[----:B------:R-:W-:Y:S02]  /*6180*/  @P0 IADD3 R10, R0, 0x1e, RZ ;  /* 0x0000001e000a0810 */ /* 0x000fe40007ffe0ff */
[----:B------:R-:W-:-:S07]  /*6190*/  @P0 LEA R21, R26, UR9, 0x7 ;  /* 0x000000091a150c11 */ /* 0x000fce000f8e38ff */
[----:B------:R-:W-:Y:S05]  /*61a0*/  WARPSYNC.COLLECTIVE R20, `(.L_x_1878) ;  /* 0x0000000014087348 */ /* 0x000fea0003c00000 */
[----:B------:R0:W1:Y:S02]  /*61b0*/  SHFL.BFLY P2, R22, R17, R18, R19 ;  /* 0x0c00001211167389 */ /* 0x0000640000040013 */
[----:B01----:R-:W-:Y:S01]  /*61c0*/  ENDCOLLECTIVE ;  /* 0x000000000000791b */ /* 0x003fe20003800000 */
.L_x_1878:
[----:B------:R-:W-:Y:S02]  /*61d0*/  @P0 LOP3.LUT R10, R10, R33, RZ, 0x3c, !PT ;  /* 0x000000210a0a0212 */ /* 0x000fe400078e3cff */
[----:B------:R-:W-:Y:S02]  /*61e0*/  ISETP.NE.AND P1, PT, R26, RZ, PT ;  /* 0x000000ff1a00720c */ /* 0x000fe40003f25270 */
[----:B------:R-:W-:-:S05]  /*61f0*/  @P0 LEA R21, R10, R21, 0x2 ;  /* 0x000000150a150211 */ /* 0x000fca00078e10ff */
[----:B------:R0:W1:Y:S01]  /*6200*/  @P0 LDS R10, [R21] ;  /* 0x00000000150a0984 */ /* 0x0000620000000800 */
[----:B------:R-:W-:Y:S01]  /*6210*/  HFMA2.MMA R18, -RZ, RZ, 0, 2.384185791015625e-07 ;  /* 0x00000004ff127435 */ /* 0x000fe200000001ff */
[----:B------:R-:W-:Y:S02]  /*6220*/  MOV R17, R23 ;  /* 0x0000001700117202 */ /* 0x000fe40000000f00 */
[----:B------:R-:W-:-:S08]  /*6230*/  MOV R12, R22 ;  /* 0x00000016000c7202 */ /* 0x000fd00000000f00 */
[----:B01----:R-:W-:Y:S05]  /*6240*/  WARPSYNC.COLLECTIVE R20, `(.L_x_1879) ;  /* 0x0000000014087348 */ /* 0x003fea0003c00000 */
[----:B------:R2:W3:Y:S02]  /*6250*/  SHFL.BFLY P2, R22, R17, R18, R19 ;  /* 0x0c00001211167389 */ /* 0x0004e40000040013 */
[----:B0123--:R-:W-:Y:S01]  /*6260*/  ENDCOLLECTIVE ;  /* 0x000000000000791b */ /* 0x00ffe20003800000 */
.L_x_1879:
[----:B------:R-:W-:-:S05]  /*6270*/  FADD.FTZ R12, R12, R15 ;  /* 0x0000000f0c0c7221 */ /* 0x000fca0000010000 */
[----:B------:R-:W-:Y:S01]  /*6280*/  MOV R17, R12 ;  /* 0x0000000c00117202 */ /* 0x000fe20000000f00 */
[----:B------:R-:W-:-:S07]  /*6290*/  IMAD.MOV.U32 R16, RZ, RZ, R22 ;  /* 0x000000ffff107224 */ /* 0x000fce00078e0016 */
[----:B------:R-:W-:Y:S05]  /*62a0*/  WARPSYNC.COLLECTIVE R20, `(.L_x_1880) ;  /* 0x0000000014087348 */ /* 0x000fea0003c00000 */
[----:B------:R0:W1:Y:S02]  /*62b0*/  SHFL.BFLY P2, R22, R17, R18, R19 ;  /* 0x0c00001211167389 */ /* 0x0000640000040013 */
[----:B01----:R-:W-:Y:S01]  /*62c0*/  ENDCOLLECTIVE ;  /* 0x000000000000791b */ /* 0x003fe20003800000 */
.L_x_1880:
[----:B------:R-:W-:-:S05]  /*62d0*/  FADD.FTZ R15, R23, R16 ;  /* 0x00000010170f7221 */ /* 0x000fca0000010000 */
[----:B------:R-:W-:Y:S01]  /*62e0*/  MOV R17, R15 ;  /* 0x0000000f00117202 */ /* 0x000fe20000000f00 */
[----:B------:R-:W-:Y:S01]  /*62f0*/  IMAD.MOV.U32 R18, RZ, RZ, 0x2 ;  /* 0x00000002ff127424 */ /* 0x000fe200078e00ff */
[----:B------:R-:W-:-:S07]  /*6300*/  MOV R11, R22 ;  /* 0x00000016000b7202 */ /* 0x000fce0000000f00 */
[----:B------:R-:W-:Y:S05]  /*6310*/  WARPSYNC.COLLECTIVE R20, `(.L_x_1881) ;  /* 0x0000000014087348 */ /* 0x000fea0003c00000 */
[----:B------:R0:W1:Y:S02]  /*6320*/  SHFL.BFLY P2, R22, R17, R18, R19 ;  /* 0x0c00001211167389 */ /* 0x0000640000040013 */
[----:B01----:R-:W-:Y:S01]  /*6330*/  ENDCOLLECTIVE ;  /* 0x000000000000791b */ /* 0x003fe20003800000 */
.L_x_1881:
[----:B------:R-:W-:-:S05]  /*6340*/  FADD.FTZ R16, R12, R11 ;  /* 0x0000000b0c107221 */ /* 0x000fca0000010000 */
[----:B------:R-:W-:Y:S02]  /*6350*/  MOV R17, R16 ;  /* 0x0000001000117202 */ /* 0x000fe40000000f00 */
[----:B------:R-:W-:-:S07]  /*6360*/  MOV R14, R22 ;  /* 0x00000016000e7202 */ /* 0x000fce0000000f00 */
[----:B------:R-:W-:Y:S05]  /*6370*/  WARPSYNC.COLLECTIVE R20, `(.L_x_1882) ;  /* 0x0000000014087348 */ /* 0x000fea0003c00000 */
[----:B------:R0:W1:Y:S02]  /*6380*/  SHFL.BFLY P2, R22, R17, R18, R19 ;  /* 0x0c00001211167389 */ /* 0x0000640000040013 */
[----:B01----:R-:W-:Y:S01]  /*6390*/  ENDCOLLECTIVE ;  /* 0x000000000000791b */ /* 0x003fe20003800000 */
.L_x_1882:
[----:B------:R-:W-:Y:S01]  /*63a0*/  FADD.FTZ R14, R15, R14 ;  /* 0x0000000e0f0e7221 */ /* 0x000fe20000010000 */
[----:B------:R-:W-:-:S03]  /*63b0*/  HFMA2.MMA R18, -RZ, RZ, 0, 5.9604644775390625e-08 ;  /* 0x00000001ff127435 */ /* 0x000fc600000001ff */
[----:B------:R-:W-:Y:S01]  /*63c0*/  IMAD.MOV.U32 R17, RZ, RZ, R14 ;  /* 0x000000ffff117224 */ /* 0x000fe200078e000e */
[----:B------:R-:W-:-:S07]  /*63d0*/  MOV R25, R22 ;  /* 0x0000001600197202 */ /* 0x000fce0000000f00 */
[----:B------:R-:W-:Y:S05]  /*63e0*/  WARPSYNC.COLLECTIVE R20, `(.L_x_1883) ;  /* 0x0000000014087348 */ /* 0x000fea0003c00000 */
[----:B------:R0:W1:Y:S02]  /*63f0*/  SHFL.BFLY P2, R22, R17, R18, R19 ;  /* 0x0c00001211167389 */ /* 0x0000640000040013 */
[----:B01----:R-:W-:Y:S01]  /*6400*/  ENDCOLLECTIVE ;  /* 0x000000000000791b */ /* 0x003fe20003800000 */
.L_x_1883:
[----:B------:R-:W-:-:S05]  /*6410*/  FADD.FTZ R12, R16, R25 ;  /* 0x00000019100c7221 */ /* 0x000fca0000010000 */
[----:B------:R-:W-:Y:S02]  /*6420*/  MOV R17, R12 ;  /* 0x0000000c00117202 */ /* 0x000fe40000000f00 */
[----:B------:R-:W-:-:S07]  /*6430*/  MOV R15, R22 ;  /* 0x00000016000f7202 */ /* 0x000fce0000000f00 */
[----:B------:R-:W-:Y:S05]  /*6440*/  WARPSYNC.COLLECTIVE R20, `(.L_x_1884) ;  /* 0x0000000014087348 */ /* 0x000fea0003c00000 */
[----:B------:R0:W1:Y:S02]  /*6450*/  SHFL.BFLY P2, R22, R17, R18, R19 ;  /* 0x0c00001211167389 */ /* 0x0000640000040013 */
[----:B01----:R-:W-:Y:S01]  /*6460*/  ENDCOLLECTIVE ;  /* 0x000000000000791b */ /* 0x003fe20003800000 */
.L_x_1884:
[----:B------:R-:W-:Y:S01]  /*6470*/  FADD.FTZ R16, R14, R15 ;  /* 0x0000000f0e107221 */ /* 0x000fe20000010000 */
[----:B------:R-:W0:Y:S01]  /*6480*/  @P0 LDS R18, [R21+0x780] ;  /* 0x0007800015120984 */ /* 0x000e220000000800 */
[----:B------:R-:W-:-:S03]  /*6490*/  MOV R14, RZ ;  /* 0x000000ff000e7202 */ /* 0x000fc60000000f00 */
[----:B------:R-:W-:Y:S01]  /*64a0*/  @!P1 F2FP.F16.F32.PACK_AB R16, RZ, R16 ;  /* 0x00000010ff10923e */ /* 0x000fe200000000ff */
[----:B------:R-:W-:-:S04]  /*64b0*/  IMAD.MOV.U32 R11, RZ, RZ, R22 ;  /* 0x000000ffff0b7224 */ /* 0x000fc800078e0016 */
[----:B------:R-:W-:Y:S01]  /*64c0*/  FADD.FTZ R12, R12, R11 ;  /* 0x0000000b0c0c7221 */ /* 0x000fe20000010000 */
[----:B------:R-:W-:-:S04]  /*64d0*/  HFMA2.MMA R11, -RZ, RZ, 0, 0 ;  /* 0x00000000ff0b7435 */ /* 0x000fc800000001ff */
[----:B------:R-:W-:Y:S02]  /*64e0*/  @!P1 F2FP.F16.F32.PACK_AB R12, RZ, R12 ;  /* 0x0000000cff0c923e */ /* 0x000fe400000000ff */
[----:B------:R-:W-:-:S05]  /*64f0*/  @P0 IMAD.MOV.U32 R11, RZ, RZ, R10 ;  /* 0x000000ffff0b0224 */ /* 0x000fca00078e000a */
[----:B------:R-:W-:Y:S02]  /*6500*/  MOV R17, R11 ;  /* 0x0000000b00117202 */ /* 0x000fe40000000f00 */
[----:B0-----:R-:W-:Y:S01]  /*6510*/  @P0 MOV R14, R18 ;  /* 0x00000012000e0202 */ /* 0x001fe20000000f00 */
[----:B------:R-:W-:-:S07]  /*6520*/  IMAD.MOV.U32 R18, RZ, RZ, 0x8 ;  /* 0x00000008ff127424 */ /* 0x000fce00078e00ff */
[----:B------:R-:W-:Y:S05]  /*6530*/  WARPSYNC.COLLECTIVE R20, `(.L_x_1885) ;  /* 0x0000000014087348 */ /* 0x000fea0003c00000 */
[----:B------:R0:W1:Y:S02]  /*6540*/  SHFL.BFLY P2, R22, R17, R18, R19 ;  /* 0x0c00001211167389 */ /* 0x0000640000040013 */
[----:B01----:R-:W-:Y:S01]  /*6550*/  ENDCOLLECTIVE ;  /* 0x000000000000791b */ /* 0x003fe20003800000 */
.L_x_1885:
[----:B------:R-:W-:Y:S02]  /*6560*/  MOV R17, R14 ;  /* 0x0000000e00117202 */ /* 0x000fe40000000f00 */
[----:B------:R-:W-:-:S07]  /*6570*/  MOV R10, R22 ;  /* 0x00000016000a7202 */ /* 0x000fce0000000f00 */
[----:B------:R-:W-:Y:S05]  /*6580*/  WARPSYNC.COLLECTIVE R20, `(.L_x_1886) ;  /* 0x0000000014087348 */ /* 0x000fea0003c00000 */
[----:B------:R0:W1:Y:S02]  /*6590*/  SHFL.BFLY P2, R22, R17, R18, R19 ;  /* 0x0c00001211167389 */ /* 0x0000640000040013 */
[----:B01----:R-:W-:Y:S01]  /*65a0*/  ENDCOLLECTIVE ;  /* 0x000000000000791b */ /* 0x003fe20003800000 */
.L_x_1886:
[----:B------:R-:W-:Y:S01]  /*65b0*/  FADD.FTZ R10, R10, R11 ;  /* 0x0000000b0a0a7221 */ /* 0x000fe20000010000 */
[----:B------:R-:W-:-:S03]  /*65c0*/  HFMA2.MMA R18, -RZ, RZ, 0, 2.384185791015625e-07 ;  /* 0x00000004ff127435 */ /* 0x000fc600000001ff */
[----:B------:R-:W-:Y:S01]  /*65d0*/  IMAD.MOV.U32 R17, RZ, RZ, R10 ;  /* 0x000000ffff117224 */ /* 0x000fe200078e000a */
[----:B------:R-:W-:-:S07]  /*65e0*/  MOV R21, R22 ;  /* 0x0000001600157202 */ /* 0x000fce0000000f00 */
[----:B------:R-:W-:Y:S05]  /*65f0*/  WARPSYNC.COLLECTIVE R20, `(.L_x_1887) ;  /* 0x0000000014087348 */ /* 0x000fea0003c00000 */
[----:B------:R0:W1:Y:S02]  /*6600*/  SHFL.BFLY P2, R22, R17, R18, R19 ;  /* 0x0c00001211167389 */ /* 0x0000640000040013 */
[----:B01----:R-:W-:Y:S01]  /*6610*/  ENDCOLLECTIVE ;  /* 0x000000000000791b */ /* 0x003fe20003800000 */
.L_x_1887:
[----:B------:R-:W-:Y:S02]  /*6620*/  FADD.FTZ R21, R21, R14 ;  /* 0x0000000e15157221 */ /* 0x000fe40000010000 */
[----:B------:R-:W0:Y:S03]  /*6630*/  LDC.64 R14, c[0x0][0x220] ;  /* 0x00008800ff0e7b82 */ /* 0x000e260000000a00 */
[----:B------:R-:W-:Y:S01]  /*6640*/  MOV R17, R21 ;  /* 0x0000001500117202 */ /* 0x000fe20000000f00 */
[----:B------:R-:W-:-:S07]  /*6650*/  FADD.FTZ R11, R10, R22 ;  /* 0x000000160a0b7221 */ /* 0x000fce0000010000 */
[----:B0-----:R-:W-:Y:S05]  /*6660*/  WARPSYNC.COLLECTIVE R20, `(.L_x_1888) ;  /* 0x0000000014087348 */ /* 0x001fea0003c00000 */
[----:B------:R1:W2:Y:S02]  /*6670*/  SHFL.BFLY P2, R22, R17, R18, R19 ;  /* 0x0c00001211167389 */ /* 0x0002a40000040013 */
[----:B012---:R-:W-:Y:S01]  /*6680*/  ENDCOLLECTIVE ;  /* 0x000000000000791b */ /* 0x007fe20003800000 */
.L_x_1888:
[----:B------:R-:W-:Y:S01]  /*6690*/  HFMA2.MMA R18, -RZ, RZ, 0, 1.1920928955078125e-07 ;  /* 0x00000002ff127435 */ /* 0x000fe200000001ff */
[----:B------:R-:W-:Y:S01]  /*66a0*/  IMAD.MOV.U32 R17, RZ, RZ, R11 ;  /* 0x000000ffff117224 */ /* 0x000fe200078e000b */
[----:B------:R-:W-:-:S09]  /*66b0*/  MOV R24, R22 ;  /* 0x0000001600187202 */ /* 0x000fd20000000f00 */
[----:B------:R-:W-:Y:S05]  /*66c0*/  WARPSYNC.COLLECTIVE R20, `(.L_x_1889) ;  /* 0x0000000014087348 */ /* 0x000fea0003c00000 */
[----:B------:R0:W1:Y:S02]  /*66d0*/  SHFL.BFLY P2, R22, R17, R18, R19 ;  /* 0x0c00001211167389 */ /* 0x0000640000040013 */
[----:B01----:R-:W-:Y:S01]  /*66e0*/  ENDCOLLECTIVE ;  /* 0x000000000000791b */ /* 0x003fe20003800000 */
.L_x_1889:
[----:B------:R-:W-:-:S05]  /*66f0*/  FADD.FTZ R10, R21, R24 ;  /* 0x00000018150a7221 */ /* 0x000fca0000010000 */
[----:B------:R-:W-:Y:S01]  /*6700*/  MOV R17, R10 ;  /* 0x0000000a00117202 */ /* 0x000fe20000000f00 */
[----:B------:R-:W-:-:S07]  /*6710*/  FADD.FTZ R24, R11, R22 ;  /* 0x000000160b187221 */ /* 0x000fce0000010000 */
[----:B------:R-:W-:Y:S05]  /*6720*/  WARPSYNC.COLLECTIVE R20, `(.L_x_1890) ;  /* 0x0000000014087348 */ /* 0x000fea0003c00000 */
[----:B------:R0:W1:Y:S02]  /*6730*/  SHFL.BFLY P2, R22, R17, R18, R19 ;  /* 0x0c00001211167389 */ /* 0x0000640000040013 */
[----:B01----:R-:W-:Y:S01]  /*6740*/  ENDCOLLECTIVE ;  /* 0x000000000000791b */ /* 0x003fe20003800000 */
.L_x_1890:
[----:B------:R-:W-:Y:S01]  /*6750*/  HFMA2.MMA R18, -RZ, RZ, 0, 5.9604644775390625e-08 ;  /* 0x00000001ff127435 */ /* 0x000fe200000001ff */
[----:B------:R-:W-:Y:S01]  /*6760*/  IMAD.MOV.U32 R17, RZ, RZ, R24 ;  /* 0x000000ffff117224 */ /* 0x000fe200078e0018 */
[----:B------:R-:W-:-:S09]  /*6770*/  MOV R23, R22 ;  /* 0x0000001600177202 */ /* 0x000fd20000000f00 */
[----:B------:R-:W-:Y:S05]  /*6780*/  WARPSYNC.COLLECTIVE R20, `(.L_x_1891) ;  /* 0x0000000014087348 */ /* 0x000fea0003c00000 */
[----:B------:R0:W1:Y:S02]  /*6790*/  SHFL.BFLY P2, R22, R17, R18, R19 ;  /* 0x0c00001211167389 */ /* 0x0000640000040013 */
[----:B01----:R-:W-:Y:S01]  /*67a0*/  ENDCOLLECTIVE ;  /* 0x000000000000791b */ /* 0x003fe20003800000 */
.L_x_1891:
[----:B------:R-:W-:Y:S02]  /*67b0*/  FADD.FTZ R23, R10, R23 ;  /* 0x000000170a177221 */ /* 0x000fe40000010000 */
[----:B------:R-:W0:Y:S03]  /*67c0*/  LDC.64 R10, c[0x0][0x218] ;  /* 0x00008600ff0a7b82 */ /* 0x000e260000000a00 */
[----:B------:R-:W-:Y:S02]  /*67d0*/  MOV R17, R23 ;  /* 0x0000001700117202 */ /* 0x000fe40000000f00 */
[----:B------:R-:W-:-:S07]  /*67e0*/  MOV R21, R22 ;  /* 0x0000001600157202 */ /* 0x000fce0000000f00 */
[----:B0-----:R-:W-:Y:S05]  /*67f0*/  WARPSYNC.COLLECTIVE R20, `(.L_x_1892) ;  /* 0x0000000014087348 */ /* 0x001fea0003c00000 */
[----:B------:R1:W2:Y:S02]  /*6800*/  SHFL.BFLY P2, R22, R17, R18, R19 ;  /* 0x0c00001211167389 */ /* 0x0002a40000040013 */
[----:B012---:R-:W-:Y:S01]  /*6810*/  ENDCOLLECTIVE ;  /* 0x000000000000791b */ /* 0x007fe20003800000 */
.L_x_1892:
[----:B------:R-:W-:-:S05]  /*6820*/  FADD.FTZ R21, R24, R21 ;  /* 0x0000001518157221 */ /* 0x000fca0000010000 */
[----:B------:R-:W-:Y:S02]  /*6830*/  @!P1 F2FP.F16.F32.PACK_AB R21, RZ, R21 ;  /* 0x00000015ff15923e */ /* 0x000fe400000000ff */
[----:B------:R-:W-:Y:S02]  /*6840*/  @P0 IADD3 R18, R0, 0x3c, RZ ;  /* 0x0000003c00120810 */ /* 0x000fe40007ffe0ff */
[----:B------:R-:W-:Y:S02]  /*6850*/  @P0 LEA R19, R26, UR9, 0x7 ;  /* 0x000000091a130c11 */ /* 0x000fe4000f8e38ff */
[----:B------:R-:W-:-:S04]  /*6860*/  @P0 LOP3.LUT R18, R18, R33, RZ, 0x3c, !PT ;  /* 0x0000002112120212 */ /* 0x000fc800078e3cff */
[----:B------:R-:W-:Y:S01]  /*6870*/  @P0 LEA R24, R18, R19, 0x2 ;  /* 0x0000001312180211 */ /* 0x000fe200078e10ff */
[----:B------:R-:W-:Y:S01]  /*6880*/  HFMA2.MMA R19, -RZ, RZ, 0, 0.000503063201904296875 ;  /* 0x0000101fff137435 */ /* 0x000fe200000001ff */
[----:B------:R-:W-:Y:S01]  /*6890*/  FADD.FTZ R22, R23, R22 ;  /* 0x0000001617167221 */ /* 0x000fe20000010000 */
[C---:B------:R-:W-:Y:S01]  /*68a0*/  VIADD R23, R0.reuse, UR5 ;  /* 0x0000000500177c36 */ /* 0x040fe20008000000 */
[----:B------:R-:W-:Y:S01]  /*68b0*/  @P0 IADD3 R0, R0, 0x5a, RZ ;  /* 0x0000005a00000810 */ /* 0x000fe20007ffe0ff */
[----:B------:R-:W0:Y:S02]  /*68c0*/  @P0 LDS R18, [R24] ;  /* 0x0000000018120984 */ /* 0x000e240000000800 */
[C---:B------:R-:W-:Y:S01]  /*68d0*/  IMAD.WIDE R10, R23.reuse, 0x2, R10 ;  /* 0x00000002170a7825 */ /* 0x040fe200078e020a */
[----:B------:R-:W-:Y:S02]  /*68e0*/  @!P1 F2FP.F16.F32.PACK_AB R17, RZ, R22 ;  /* 0x00000016ff11923e */ /* 0x000fe400000000ff */
[----:B------:R-:W-:Y:S01]  /*68f0*/  @P0 LOP3.LUT R0, R0, R33, RZ, 0x3c, !PT ;  /* 0x0000002100000212 */ /* 0x000fe200078e3cff */
[----:B------:R-:W-:Y:S01]  /*6900*/  IMAD.WIDE R14, R23, 0x2, R14 ;  /* 0x00000002170e7825 */ /* 0x000fe200078e020e */
[----:B------:R-:W-:Y:S01]  /*6910*/  HFMA2.MMA R23, -RZ, RZ, 0, 0 ;  /* 0x00000000ff177435 */ /* 0x000fe200000001ff */
[----:B------:R1:W-:Y:S04]  /*6920*/  @!P1 STG.E.U16 desc[UR10][R10.64], R16 ;  /* 0x000000100a009986 */ /* 0x0003e8000c10150a */
[----:B------:R-:W-:Y:S04]  /*6930*/  @!P1 STG.E.U16 desc[UR10][R14.64], R12 ;  /* 0x0000000c0e009986 */ /* 0x000fe8000c10150a */
[----:B------:R-:W-:Y:S01]  /*6940*/  @!P1 STG.E.U16 desc[UR10][R10.64+0x3c], R21 ;  /* 0x00003c150a009986 */ /* 0x000fe2000c10150a */
[----:B-1----:R-:W-:-:S03]  /*6950*/  MOV R16, RZ ;  /* 0x000000ff00107202 */ /* 0x002fc60000000f00 */
[----:B------:R1:W-:Y:S01]  /*6960*/  @!P1 STG.E.U16 desc[UR10][R14.64+0x3c], R17 ;  /* 0x00003c110e009986 */ /* 0x0003e2000c10150a */
[----:B0-----:R-:W-:-:S03]  /*6970*/  @P0 IMAD.MOV.U32 R23, RZ, RZ, R18 ;  /* 0x000000ffff170224 */ /* 0x001fc600078e0012 */
[----:B------:R-:W0:Y:S02]  /*6980*/  @P0 LDS R18, [R24+0x780] ;  /* 0x0007800018120984 */ /* 0x000e240000000800 */
[----:B-1----:R-:W-:Y:S02]  /*6990*/  MOV R17, R23 ;  /* 0x0000001700117202 */ /* 0x002fe40000000f00 */
[----:B0-----:R-:W-:Y:S01]  /*69a0*/  @P0 MOV R16, R18 ;  /* 0x0000001200100202 */ /* 0x001fe20000000f00 */
[----:B------:R-:W-:-:S07]  /*69b0*/  IMAD.MOV.U32 R18, RZ, RZ, 0x8 ;  /* 0x00000008ff127424 */ /* 0x000fce00078e00ff */
[----:B------:R-:W-:Y:S05]  /*69c0*/  WARPSYNC.COLLECTIVE R20, `(.L_x_1893) ;  /* 0x0000000014087348 */ /* 0x000fea0003c00000 */
[----:B------:R0:W1:Y:S02]  /*69d0*/  SHFL.BFLY P2, R22, R17, R18, R19 ;  /* 0x0c00001211167389 */ /* 0x0000640000040013 */
[----:B01----:R-:W-:Y:S01]  /*69e0*/  ENDCOLLECTIVE ;  /* 0x000000000000791b */ /* 0x003fe20003800000 */
.L_x_1893:
[----:B------:R-:W-:Y:S01]  /*69f0*/  MOV R17, R16 ;  /* 0x0000001000117202 */ /* 0x000fe20000000f00 */
[----:B------:R-:W-:-:S07]  /*6a00*/  FADD.FTZ R12, R22, R23 ;  /* 0x00000017160c7221 */ /* 0x000fce0000010000 */
[----:B------:R-:W-:Y:S05]  /*6a10*/  WARPSYNC.COLLECTIVE R20, `(.L_x_1894) ;  /* 0x0000000014087348 */ /* 0x000fea0003c00000 */
[----:B------:R0:W1:Y:S02]  /*6a20*/  SHFL.BFLY P2, R22, R17, R18, R19 ;  /* 0x0c00001211167389 */ /* 0x0000640000040013 */
[----:B01----:R-:W-:Y:S01]  /*6a30*/  ENDCOLLECTIVE ;  /* 0x000000000000791b */ /* 0x003fe20003800000 */
.L_x_1894:
[----:B------:R-:W-:Y:S01]  /*6a40*/  MOV R17, R12 ;  /* 0x0000000c00117202 */ /* 0x000fe20000000f00 */
[----:B------:R-:W-:Y:S02]  /*6a50*/  IMAD.MOV.U32 R18, RZ, RZ, 0x4 ;  /* 0x00000004ff127424 */ /* 0x000fe400078e00ff */
[----:B------:R-:W-:-:S07]  /*6a60*/  FADD.FTZ R16, R22, R16 ;  /* 0x0000001016107221 */ /* 0x000fce0000010000 */
[----:B------:R-:W-:Y:S05]  /*6a70*/  WARPSYNC.COLLECTIVE R20, `(.L_x_1895) ;  /* 0x0000000014087348 */ /* 0x000fea0003c00000 */
[----:B------:R0:W1:Y:S02]  /*6a80*/  SHFL.BFLY P2, R22, R17, R18, R19 ;  /* 0x0c00001211167389 */ /* 0x0000640000040013 */
[----:B01----:R-:W-:Y:S01]  /*6a90*/  ENDCOLLECTIVE ;  /* 0x000000000000791b */ /* 0x003fe20003800000 */
.L_x_1895:
[----:B------:R-:W-:Y:S01]  /*6aa0*/  MOV R17, R16 ;  /* 0x0000001000117202 */ /* 0x000fe20000000f00 */
[----:B------:R-:W-:-:S07]  /*6ab0*/  FADD.FTZ R12, R12, R22 ;  /* 0x000000160c0c7221 */ /* 0x000fce0000010000 */
[----:B------:R-:W-:Y:S05]  /*6ac0*/  WARPSYNC.COLLECTIVE R20, `(.L_x_1896) ;  /* 0x0000000014087348 */ /* 0x000fea0003c00000 */
[----:B------:R0:W1:Y:S02]  /*6ad0*/  SHFL.BFLY P2, R22, R17, R18, R19 ;  /* 0x0c00001211167389 */ /* 0x0000640000040013 */
[----:B01----:R-:W-:Y:S01]  /*6ae0*/  ENDCOLLECTIVE ;  /* 0x000000000000791b */ /* 0x003fe20003800000 */
.L_x_1896:
[----:B------:R-:W-:Y:S01]  /*6af0*/  HFMA2.MMA R18, -RZ, RZ, 0, 1.1920928955078125e-07 ;  /* 0x00000002ff127435 */ /* 0x000fe200000001ff */
[----:B------:R-:W-:Y:S01]  /*6b00*/  MOV R17, R12 ;  /* 0x0000000c00117202 */ /* 0x000fe20000000f00 */
[----:B------:R-:W-:-:S09]  /*6b10*/  FADD.FTZ R16, R16, R22 ;  /* 0x0000001610107221 */ /* 0x000fd20000010000 */
[----:B------:R-:W-:Y:S05]  /*6b20*/  WARPSYNC.COLLECTIVE R20, `(.L_x_1897) ;  /* 0x0000000014087348 */ /* 0x000fea0003c00000 */
[----:B------:R0:W1:Y:S02]  /*6b30*/  SHFL.BFLY P2, R22, R17, R18, R19 ;  /* 0x0c00001211167389 */ /* 0x0000640000040013 */
[----:B01----:R-:W-:Y:S01]  /*6b40*/  ENDCOLLECTIVE ;  /* 0x000000000000791b */ /* 0x003fe20003800000 */
.L_x_1897:
[----:B------:R-:W-:Y:S01]  /*6b50*/  MOV R17, R16 ;  /* 0x0000001000117202 */ /* 0x000fe20000000f00 */
[----:B------:R-:W-:-:S07]  /*6b60*/  IMAD.MOV.U32 R23, RZ, RZ, R22 ;  /* 0x000000ffff177224 */ /* 0x000fce00078e0016 */
[----:B------:R-:W-:Y:S05]  /*6b70*/  WARPSYNC.COLLECTIVE R20, `(.L_x_1898) ;  /* 0x0000000014087348 */ /* 0x000fea0003c00000 */
[----:B------:R0:W1:Y:S02]  /*6b80*/  SHFL.BFLY P2, R22, R17, R18, R19 ;  /* 0x0c00001211167389 */ /* 0x0000640000040013 */
[----:B01----:R-:W-:Y:S01]  /*6b90*/  ENDCOLLECTIVE ;  /* 0x000000000000791b */ /* 0x003fe20003800000 */
.L_x_1898:
[----:B------:R-:W-:Y:S01]  /*6ba0*/  FADD.FTZ R24, R12, R23 ;  /* 0x000000170c187221 */ /* 0x000fe20000010000 */
[----:B------:R-:W-:-:S04]  /*6bb0*/  HFMA2.MMA R18, -RZ, RZ, 0, 5.9604644775390625e-08 ;  /* 0x00000001ff127435 */ /* 0x000fc800000001ff */
[----:B------:R-:W-:Y:S01]  /*6bc0*/  MOV R17, R24 ;  /* 0x0000001800117202 */ /* 0x000fe20000000f00 */
[----:B------:R-:W-:-:S07]  /*6bd0*/  FADD.FTZ R12, R16, R22 ;  /* 0x00000016100c7221 */ /* 0x000fce0000010000 */
[----:B------:R-:W-:Y:S05]  /*6be0*/  WARPSYNC.COLLECTIVE R20, `(.L_x_1899) ;  /* 0x0000000014087348 */ /* 0x000fea0003c00000 */
[----:B------:R0:W1:Y:S02]  /*6bf0*/  SHFL.BFLY P2, R22, R17, R18, R19 ;  /* 0x0c00001211167389 */ /* 0x0000640000040013 */
[----:B01----:R-:W-:Y:S01]  /*6c00*/  ENDCOLLECTIVE ;  /* 0x000000000000791b */ /* 0x003fe20003800000 */
.L_x_1899:
[----:B------:R-:W-:Y:S02]  /*6c10*/  IMAD.MOV.U32 R17, RZ, RZ, R12 ;  /* 0x000000ffff117224 */ /* 0x000fe400078e000c */
[----:B------:R-:W-:-:S07]  /*6c20*/  FADD.FTZ R21, R24, R22 ;  /* 0x0000001618157221 */ /* 0x000fce0000010000 */
[----:B------:R-:W-:Y:S05]  /*6c30*/  WARPSYNC.COLLECTIVE R20, `(.L_x_1900) ;  /* 0x0000000014087348 */ /* 0x000fea0003c00000 */
[----:B------:R0:W1:Y:S02]  /*6c40*/  SHFL.BFLY P2, R22, R17, R18, R19 ;  /* 0x0c00001211167389 */ /* 0x0000640000040013 */
[----:B01----:R-:W-:Y:S01]  /*6c50*/  ENDCOLLECTIVE ;  /* 0x000000000000791b */ /* 0x003fe20003800000 */
.L_x_1900:
[----:B------:R-:W-:-:S05]  /*6c60*/  @!P1 F2FP.F16.F32.PACK_AB R21, RZ, R21 ;  /* 0x00000015ff15923e */ /* 0x000fca00000000ff */
[----:B------:R0:W-:Y:S01]  /*6c70*/  @!P1 STG.E.U16 desc[UR10][R10.64+0x78], R21 ;  /* 0x000078150a009986 */ /* 0x0001e2000c10150a */
[----:B------:R-:W-:Y:S01]  /*6c80*/  HFMA2.MMA R18, -RZ, RZ, 0, 4.76837158203125e-07 ;  /* 0x00000008ff127435 */ /* 0x000fe200000001ff */
[----:B0-----:R-:W-:-:S04]  /*6c90*/  @P0 LEA R21, R26, UR9, 0x7 ;  /* 0x000000091a150c11 */ /* 0x001fc8000f8e38ff */
[----:B------:R-:W-:Y:S02]  /*6ca0*/  @P0 LEA R36, R0, R21, 0x2 ;  /* 0x0000001500240211 */ /* 0x000fe400078e10ff */
[----:B------:R-:W-:-:S03]  /*6cb0*/  MOV R23, R22 ;  /* 0x0000001600177202 */ /* 0x000fc60000000f00 */
[----:B------:R-:W0:Y:S02]  /*6cc0*/  @P0 LDS R16, [R36] ;  /* 0x0000000024100984 */ /* 0x000e240000000800 */
[----:B------:R-:W-:Y:S01]  /*6cd0*/  FADD.FTZ R25, R12, R23 ;  /* 0x000000170c197221 */ /* 0x000fe20000010000 */
[----:B------:R-:W-:Y:S01]  /*6ce0*/  HFMA2.MMA R23, -RZ, RZ, 0, 0 ;  /* 0x00000000ff177435 */ /* 0x000fe200000001ff */
[----:B------:R-:W1:Y:S03]  /*6cf0*/  @P0 LDS R0, [R36+0x780] ;  /* 0x0007800024000984 */ /* 0x000e660000000800 */
[----:B------:R-:W-:-:S04]  /*6d00*/  @!P1 F2FP.F16.F32.PACK_AB R25, RZ, R25 ;  /* 0x00000019ff19923e */ /* 0x000fc800000000ff */
[----:B------:R-:W-:Y:S01]  /*6d10*/  PRMT R12, R25, 0x7610, R12 ;  /* 0x00007610190c7816 */ /* 0x000fe2000000000c */
[----:B------:R-:W-:-:S04]  /*6d20*/  IMAD.MOV.U32 R25, RZ, RZ, RZ ;  /* 0x000000ffff197224 */ /* 0x000fc800078e00ff */
[----:B------:R2:W-:Y:S01]  /*6d30*/  @!P1 STG.E.U16 desc[UR10][R14.64+0x78], R12 ;  /* 0x0000780c0e009986 */ /* 0x0005e2000c10150a */
[----:B0-----:R-:W-:Y:S02]  /*6d40*/  @P0 MOV R25, R16 ;  /* 0x0000001000190202 */ /* 0x001fe40000000f00 */
[----:B-1----:R-:W-:-:S03]  /*6d50*/  @P0 MOV R23, R0 ;  /* 0x0000000000170202 */ /* 0x002fc60000000f00 */
[----:B--2---:R-:W-:-:S07]  /*6d60*/  IMAD.MOV.U32 R17, RZ, RZ, R25 ;  /* 0x000000ffff117224 */ /* 0x004fce00078e0019 */
[----:B------:R-:W-:Y:S05]  /*6d70*/  WARPSYNC.COLLECTIVE R20, `(.L_x_1901) ;  /* 0x0000000014087348 */ /* 0x000fea0003c00000 */
[----:B------:R0:W1:Y:S02]  /*6d80*/  SHFL.BFLY P2, R22, R17, R18, R19 ;  /* 0x0c00001211167389 */ /* 0x0000640000040013 */
[----:B01----:R-:W-:Y:S01]  /*6d90*/  ENDCOLLECTIVE ;  /* 0x000000000000791b */ /* 0x003fe20003800000 */
.L_x_1901:
[----:B------:R-:W-:Y:S01]  /*6da0*/  MOV R17, R23 ;  /* 0x0000001700117202 */ /* 0x000fe20000000f00 */
[----:B------:R-:W-:-:S07]  /*6db0*/  FADD.FTZ R16, R22, R25 ;  /* 0x0000001916107221 */ /* 0x000fce0000010000 */
[----:B------:R-:W-:Y:S05]  /*6dc0*/  WARPSYNC.COLLECTIVE R20, `(.L_x_1902) ;  /* 0x0000000014087348 */ /* 0x000fea0003c00000 */
[----:B------:R0:W1:Y:S02]  /*6dd0*/  SHFL.BFLY P2, R22, R17, R18, R19 ;  /* 0x0c00001211167389 */ /* 0x0000640000040013 */
[----:B01----:R-:W-:Y:S01]  /*6de0*/  ENDCOLLECTIVE ;  /* 0x000000000000791b */ /* 0x003fe20003800000 */
.L_x_1902:
[----:B------:R-:W-:Y:S01]  /*6df0*/  HFMA2.MMA R18, -RZ, RZ, 0, 2.384185791015625e-07 ;  /* 0x00000004ff127435 */ /* 0x000fe200000001ff */
[----:B------:R-:W-:Y:S01]  /*6e00*/  IMAD.MOV.U32 R17, RZ, RZ, R16 ;  /* 0x000000ffff117224 */ /* 0x000fe200078e0010 */
[----:B------:R-:W-:-:S09]  /*6e10*/  MOV R0, R22 ;  /* 0x0000001600007202 */ /* 0x000fd20000000f00 */
[----:B------:R-:W-:Y:S05]  /*6e20*/  WARPSYNC.COLLECTIVE R20, `(.L_x_1903) ;  /* 0x0000000014087348 */ /* 0x000fea0003c00000 */
[----:B------:R0:W1:Y:S02]  /*6e30*/  SHFL.BFLY P2, R22, R17, R18, R19 ;  /* 0x0c00001211167389 */ /* 0x0000640000040013 */
[----:B01----:R-:W-:Y:S01]  /*6e40*/  ENDCOLLECTIVE ;  /* 0x000000000000791b */ /* 0x003fe20003800000 */
.L_x_1903:
[----:B------:R-:W-:-:S05]  /*6e50*/  FADD.FTZ R12, R0, R23 ;  /* 0x00000017000c7221 */ /* 0x000fca0000010000 */
[----:B------:R-:W-:Y:S01]  /*6e60*/  MOV R17, R12 ;  /* 0x0000000c00117202 */ /* 0x000fe20000000f00 */
[----:B------:R-:W-:-:S07]  /*6e70*/  FADD.FTZ R0, R16, R22 ;  /* 0x0000001610007221 */ /* 0x000fce0000010000 */
[----:B------:R-:W-:Y:S05]  /*6e80*/  WARPSYNC.COLLECTIVE R20, `(.L_x_1904) ;  /* 0x0000000014087348 */ /* 0x000fea0003c00000 */
[----:B------:R0:W1:Y:S02]  /*6e90*/  SHFL.BFLY P2, R22, R17, R18, R19 ;  /* 0x0c00001211167389 */ /* 0x0000640000040013 */
[----:B01----:R-:W-:Y:S01]  /*6ea0*/  ENDCOLLECTIVE ;  /* 0x000000000000791b */ /* 0x003fe20003800000 */
.L_x_1904:
[----:B------:R-:W-:Y:S01]  /*6eb0*/  HFMA2.MMA R18, -RZ, RZ, 0, 1.1920928955078125e-07 ;  /* 0x00000002ff127435 */ /* 0x000fe200000001ff */
[----:B------:R-:W-:Y:S01]  /*6ec0*/  IMAD.MOV.U32 R17, RZ, RZ, R0 ;  /* 0x000000ffff117224 */ /* 0x000fe200078e0000 */
[----:B------:R-:W-:-:S09]  /*6ed0*/  MOV R24, R22 ;  /* 0x0000001600187202 */ /* 0x000fd20000000f00 */
[----:B------:R-:W-:Y:S05]  /*6ee0*/  WARPSYNC.COLLECTIVE R20, `(.L_x_1905) ;  /* 0x0000000014087348 */ /* 0x000fea0003c00000 */
[----:B------:R0:W1:Y:S02]  /*6ef0*/  SHFL.BFLY P2, R22, R17, R18, R19 ;  /* 0x0c00001211167389 */ /* 0x0000640000040013 */
[----:B01----:R-:W-:Y:S01]  /*6f00*/  ENDCOLLECTIVE ;  /* 0x000000000000791b */ /* 0x003fe20003800000 */
.L_x_1905:
[----:B------:R-:W-:-:S05]  /*6f10*/  FADD.FTZ R24, R12, R24 ;  /* 0x000000180c187221 */ /* 0x000fca0000010000 */
[----:B------:R-:W-:Y:S02]  /*6f20*/  MOV R17, R24 ;  /* 0x0000001800117202 */ /* 0x000fe40000000f00 */
[----:B------:R-:W-:-:S07]  /*6f30*/  MOV R25, R22 ;  /* 0x0000001600197202 */ /* 0x000fce0000000f00 */
[----:B------:R-:W-:Y:S05]  /*6f40*/  WARPSYNC.COLLECTIVE R20, `(.L_x_1906) ;  /* 0x0000000014087348 */ /* 0x000fea0003c00000 */
[----:B------:R0:W1:Y:S02]  /*6f50*/  SHFL.BFLY P2, R22, R17, R18, R19 ;  /* 0x0c00001211167389 */ /* 0x0000640000040013 */
[----:B01----:R-:W-:Y:S01]  /*6f60*/  ENDCOLLECTIVE ;  /* 0x000000000000791b */ /* 0x003fe20003800000 */
.L_x_1906:
[----:B------:R-:W-:Y:S01]  /*6f70*/  FADD.FTZ R23, R0, R25 ;  /* 0x0000001900177221 */ /* 0x000fe20000010000 */
[----:B------:R-:W-:-:S03]  /*6f80*/  HFMA2.MMA R18, -RZ, RZ, 0, 5.9604644775390625e-08 ;  /* 0x00000001ff127435 */ /* 0x000fc600000001ff */
[----:B------:R-:W-:Y:S02]  /*6f90*/  IMAD.MOV.U32 R17, RZ, RZ, R23 ;  /* 0x000000ffff117224 */ /* 0x000fe400078e0017 */
[----:B------:R-:W-:-:S07]  /*6fa0*/  FADD.FTZ R12, R24, R22 ;  /* 0x00000016180c7221 */ /* 0x000fce0000010000 */
[----:B------:R-:W-:Y:S05]  /*6fb0*/  WARPSYNC.COLLECTIVE R20, `(.L_x_1907) ;  /* 0x0000000014087348 */ /* 0x000fea0003c00000 */
[----:B------:R0:W1:Y:S02]  /*6fc0*/  SHFL.BFLY P2, R22, R17, R18, R19 ;  /* 0x0c00001211167389 */ /* 0x0000640000040013 */
[----:B01----:R-:W-:Y:S01]  /*6fd0*/  ENDCOLLECTIVE ;  /* 0x000000000000791b */ /* 0x003fe20003800000 */
.L_x_1907:
[----:B------:R-:W-:Y:S01]  /*6fe0*/  MOV R17, R12 ;  /* 0x0000000c00117202 */ /* 0x000fe20000000f00 */
[----:B------:R-:W-:-:S07]  /*6ff0*/  FADD.FTZ R0, R23, R22 ;  /* 0x0000001617007221 */ /* 0x000fce0000010000 */
[----:B------:R-:W-:Y:S05]  /*7000*/  WARPSYNC.COLLECTIVE R20, `(.L_x_1908) ;  /* 0x0000000014087348 */ /* 0x000fea0003c00000 */
[----:B------:R0:W1:Y:S02]  /*7010*/  SHFL.BFLY P2, R22, R17, R18, R19 ;  /* 0x0c00001211167389 */ /* 0x0000640000040013 */
[----:B01----:R-:W-:Y:S01]  /*7020*/  ENDCOLLECTIVE ;  /* 0x000000000000791b */ /* 0x003fe20003800000 */
.L_x_1908:
[----:B------:R-:W-:Y:S01]  /*7030*/  MOV R21, R22 ;  /* 0x0000001600157202 */ /* 0x000fe20000000f00 */
[----:B------:R-:W-:Y:S06]  /*7040*/  BRA `(.L_x_1909) ;  /* 0xffffffe400747947 */ /* 0x000fec000383ffff */
.L_x_1910:
        /* <DEDUP_REMOVED lines=11> */
.L_x_3034:


//--------------------- .text._ZN13group_norm_v218gn_bwd_cuda_kernelI6__halfLi480ELi3ELi32ELi30ELi4096ELb0ELb1ELi128ELi960ELi960ELi4ELb1ELi10ELb1ELb0ELNS_15WgradSyncMethodE3ENS_16CompileConditionILi900EEEEEvPT_S6_S6_PKS5_S8_S8_S8_PKfflPfPj --------------------------
	.section	.text._ZN13group_norm_v218gn_bwd_cuda_kernelI6__halfLi480ELi3ELi32ELi30ELi4096ELb0ELb1ELi128ELi960ELi960ELi4ELb1ELi10ELb1ELb0ELNS_15WgradSyncMethodE3ENS_16CompileConditionILi900EEEEEvPT_S6_S6_PKS5_S8_S8_S8_PKfflPfPj,"ax",@progbits
	.align	128
        .global         _ZN13group_norm_v218gn_bwd_cuda_kernelI6__halfLi480ELi3ELi32ELi30ELi4096ELb0ELb1ELi128ELi960ELi960ELi4ELb1ELi10ELb1ELb0ELNS_15WgradSyncMethodE3ENS_16CompileConditionILi900EEEEEvPT_S6_S6_PKS5_S8_S8_S8_PKfflPfPj
        .type           _ZN13group_norm_v218gn_bwd_cuda_kernelI6__halfLi480ELi3ELi32ELi30ELi4096ELb0ELb1ELi128ELi960ELi960ELi4ELb1ELi10ELb1ELb0ELNS_15WgradSyncMethodE3ENS_16CompileConditionILi900EEEEEvPT_S6_S6_PKS5_S8_S8_S8_PKfflPfPj,@function
        .size           _ZN13group_norm_v218gn_bwd_cuda_kernelI6__halfLi480ELi3ELi32ELi30ELi4096ELb0ELb1ELi128ELi960ELi960ELi4ELb1ELi10ELb1ELb0ELNS_15WgradSyncMethodE3ENS_16CompileConditionILi900EEEEEvPT_S6_S6_PKS5_S8_S8_S8_PKfflPfPj,(.L_x_3035 - _ZN13group_norm_v218gn_bwd_cuda_kernelI6__halfLi480ELi3ELi32ELi30ELi4096ELb0ELb1ELi128ELi960ELi960ELi4ELb1ELi10ELb1ELb0ELNS_15WgradSyncMethodE3ENS_16CompileConditionILi900EEEEEvPT_S6_S6_PKS5_S8_S8_S8_PKfflPfPj)
        .other          _ZN13group_norm_v218gn_bwd_cuda_kernelI6__halfLi480ELi3ELi32ELi30ELi4096ELb0ELb1ELi128ELi960ELi960ELi4ELb1ELi10ELb1ELb0ELNS_15WgradSyncMethodE3ENS_16CompileConditionILi900EEEEEvPT_S6_S6_PKS5_S8_S8_S8_PKfflPfPj,@"STO_CUDA_ENTRY STV_DEFAULT"
_ZN13group_norm_v218gn_bwd_cuda_kernelI6__halfLi480ELi3ELi32ELi30ELi4096ELb0ELb1ELi128ELi960ELi960ELi4ELb1ELi10ELb1ELb0ELNS_15WgradSyncMethodE3ENS_16CompileConditionILi900EEEEEvPT_S6_S6_PKS5_S8_S8_S8_PKfflPfPj:
.text._ZN13group_norm_v218gn_bwd_cuda_kernelI6__halfLi480ELi3ELi32ELi30ELi4096ELb0ELb1ELi128ELi960ELi960ELi4ELb1ELi10ELb1ELb0ELNS_15WgradSyncMethodE3ENS_16CompileConditionILi900EEEEEvPT_S6_S6_PKS5_S8_S8_S8_PKfflPfPj:
        /* <DEDUP_REMOVED lines=29> */
.L_x_1913:
[----:B------:R-:W2:Y:S04]  /*01d0*/  LD.E.STRONG.GPU R0, desc[UR10][R2.64] ;  /* 0x0000000a02007980 */ /* 0x000ea8000c10f900 */
[----:B--2---:R-:W-:Y:S01]  /*01e0*/  CCTL.IVALL ;  /* 0x00000000ff00798f */ /* 0x004fe20002000000 */
[----:B------:R-:W-:Y:S05]  /*01f0*/  YIELD ;  /* 0x0000000000007946 */ /* 0x000fea0003800000 */
[----:B-----5:R-:W-:-:S04]  /*0200*/  LOP3.LUT R0, R0, R5, RZ, 0x3c, !PT ;  /* 0x0000000500007212 */ /* 0x020fc800078e3cff */
[----:B------:R-:W-:-:S13]  /*0210*/  ISETP.GT.AND P0, PT, R0, -0x1, PT ;  /* 0xffffffff0000780c */ /* 0x000fda0003f04270 */
[----:B------:R-:W-:Y:S05]  /*0220*/  @P0 BRA `(.L_x_1913) ;  /* 0xfffffffc00e80947 */ /* 0x000fea000383ffff */
.L_x_1912:
[----:B------:R-:W-:Y:S05]  /*0230*/  WARPSYNC.ALL ;  /* 0x0000000000007948 */ /* 0x000fea0003800000 */
[----:B------:R-:W-:Y:S06]  /*0240*/  BAR.SYNC.DEFER_BLOCKING 0x0 ;  /* 0x0000000000007b1d */ /* 0x000fec0000010000 */
[----:B------:R-:W-:Y:S05]  /*0250*/  BRA `(.L_x_1914) ;  /* 0x00000030008c7947 */ /* 0x000fea0003800000 */
.L_x_1911:
        /* <DEDUP_REMOVED lines=67> */
.L_x_1932:
        /* <DEDUP_REMOVED lines=39> */
.L_x_1915:
        /* <DEDUP_REMOVED lines=169> */
.L_x_1916:
        /* <DEDUP_REMOVED lines=172> */
.L_x_1918:
[----:B------:R-:W-:Y:S05]  /*1e50*/  BSYNC B0 ;  /* 0x0000000000007941 */ /* 0x000fea0003800000 */
.L_x_1917:
        /* <DEDUP_REMOVED lines=12> */
[----:B------:R-:W-:Y:S01]  /*1f20*/  IMAD.U32 R17, RZ, RZ, UR5 ;  /* 0x00000005ff117e24 */ /* 0x000fe2000f8e00ff */
[----:B------:R-:W-:-:S04]  /*1f30*/  LOP3.LUT R10, R10, 0xffffffe0, R11, 0xe2, !PT ;  /* 0xffffffe00a0a7812 */ /* 0x000fc800078ee20b */
[----:B------:R-:W-:Y:S02]  /*1f40*/  LEA R17, R17, R10, 0xa ;  /* 0x0000000a11117211 */ /* 0x000fe400078e50ff */
[----:B------:R-:W0:Y:S02]  /*1f50*/  LDC.64 R10, c[0x0][0x260] ;  /* 0x00009800ff0a7b82 */ /* 0x000e240000000a00 */
[----:B------:R-:W-:-:S05]  /*1f60*/  SHF.L.U32 R17, R17, 0x1, RZ ;  /* 0x0000000111117819 */ /* 0x000fca00000006ff */
[----:B0-----:R-:W-:-:S05]  /*1f70*/  IMAD.WIDE.U32 R10, R17, 0x4, R10 ;  /* 0x00000004110a7825 */ /* 0x001fca00078e000a */
[----:B------:R0:W-:Y:S02]  /*1f80*/  STG.E.64 desc[UR10][R10.64], R8 ;  /* 0x000000080a007986 */ /* 0x0001e4000c101b0a */
.L_x_1920:
[----:B------:R-:W-:Y:S05]  /*1f90*/  BSYNC B0 ;  /* 0x0000000000007941 */ /* 0x000fea0003800000 */
.L_x_1919:
        /* <DEDUP_REMOVED lines=17> */
.L_x_1923:
[----:B------:R-:W2:Y:S04]  /*20b0*/  LD.E.STRONG.GPU R10, desc[UR10][R8.64] ;  /* 0x0000000a080a7980 */ /* 0x000ea8000c10f900 */
[----:B--2---:R-:W-:Y:S01]  /*20c0*/  CCTL.IVALL ;  /* 0x00000000ff00798f */ /* 0x004fe20002000000 */
[----:B------:R-:W-:Y:S05]  /*20d0*/  YIELD ;  /* 0x0000000000007946 */ /* 0x000fea0003800000 */
[----:B-----5:R-:W-:-:S04]  /*20e0*/  LOP3.LUT R10, R10, R11, RZ, 0x3c, !PT ;  /* 0x0000000b0a0a7212 */ /* 0x020fc800078e3cff */
[----:B------:R-:W-:-:S13]  /*20f0*/  ISETP.GT.AND P1, PT, R10, -0x1, PT ;  /* 0xffffffff0a00780c */ /* 0x000fda0003f24270 */
[----:B------:R-:W-:Y:S05]  /*2100*/  @P1 BRA `(.L_x_1923) ;  /* 0xfffffffc00e81947 */ /* 0x000fea000383ffff */
.L_x_1922:
[----:B------:R-:W-:Y:S05]  /*2110*/  WARPSYNC.ALL ;  /* 0x0000000000007948 */ /* 0x000fea0003800000 */
[----:B------:R-:W-:Y:S06]  /*2120*/  BAR.SYNC.DEFER_BLOCKING 0x0 ;  /* 0x0000000000007b1d */ /* 0x000fec0000010000 */
[----:B------:R-:W-:Y:S05]  /*2130*/  BRA `(.L_x_1924) ;  /* 0x0000000000687947 */ /* 0x000fea0003800000 */
.L_x_1921:
[----:B0-----:R-:W0:Y:S01]  /*2140*/  S2R R8, SR_TID.X ;  /* 0x0000000000087919 */ /* 0x001e220000002100 */
        /* <DEDUP_REMOVED lines=16> */
[----:B0-----:R-:W0:Y:S02]  /*2250*/  LDC.64 R8, c[0x0][0x268] ;  /* 0x00009a00ff087b82 */ /* 0x001e240000000a00 */
.L_x_1926:
[----:B0-----:R-:W2:Y:S04]  /*2260*/  LD.E.STRONG.GPU R10, desc[UR10][R8.64+0x28] ;  /* 0x0000280a080a7980 */ /* 0x001ea8000c10f900 */
[----:B--2---:R-:W-:Y:S01]  /*2270*/  CCTL.IVALL ;  /* 0x00000000ff00798f */ /* 0x004fe20002000000 */
[----:B------:R-:W-:Y:S05]  /*2280*/  YIELD ;  /* 0x0000000000007946 */ /* 0x000fea0003800000 */
[----:B-----5:R-:W-:-:S04]  /*2290*/  LOP3.LUT R10, R10, R11, RZ, 0x3c, !PT ;  /* 0x0000000b0a0a7212 */ /* 0x020fc800078e3cff */
[----:B------:R-:W-:-:S13]  /*22a0*/  ISETP.GT.AND P1, PT, R10, -0x1, PT ;  /* 0xffffffff0a00780c */ /* 0x000fda0003f24270 */
[----:B------:R-:W-:Y:S05]  /*22b0*/  @P1 BRA `(.L_x_1926) ;  /* 0xfffffffc00e81947 */ /* 0x000fea000383ffff */
.L_x_1925:
[----:B------:R-:W-:Y:S05]  /*22c0*/  WARPSYNC.ALL ;  /* 0x0000000000007948 */ /* 0x000fea0003800000 */
[----:B------:R-:W-:Y:S06]  /*22d0*/  BAR.SYNC.DEFER_BLOCKING 0x0 ;  /* 0x0000000000007b1d */ /* 0x000fec0000010000 */
.L_x_1924:
[----:B------:R-:W1:Y:S01]  /*22e0*/  S2R R26, SR_TID.X ;  /* 0x00000000001a7919 */ /* 0x000e620000002100 */
[----:B------:R-:W-:Y:S01]  /*22f0*/  BSSY B0, `(.L_x_1927) ;  /* 0x0000022000007945 */ /* 0x000fe20003800000 */
[----:B------:R-:W-:Y:S01]  /*2300*/  HFMA2.MMA R19, -RZ, RZ, 0, 0 ;  /* 0x00000000ff137435 */ /* 0x000fe200000001ff */
[----:B------:R-:W-:Y:S01]  /*2310*/  IMAD.MOV.U32 R17, RZ, RZ, RZ ;  /* 0x000000ffff117224 */ /* 0x000fe200078e00ff */
[----:B-1----:R-:W-:-:S13]  /*2320*/  ISETP.GT.U32.AND P1, PT, R26, 0xff, PT ;  /* 0x000000ff1a00780c */ /* 0x002fda0003f24070 */
[----:B------:R-:W-:Y:S05]  /*2330*/  @P1 BRA `(.L_x_1928) ;  /* 0x0000000000741947 */ /* 0x000fea0003800000 */
[----:B------:R-:W-:Y:S01]  /*2340*/  ULDC UR5, c[0x0][0x10] ;  /* 0x0000040000057ab9 */ /* 0x000fe20000000800 */
[----:B0-----:R-:W0:Y:S01]  /*2350*/  LDC.64 R10, c[0x0][0x260] ;  /* 0x00009800ff0a7b82 */ /* 0x001e220000000a00 */
[----:B------:R-:W-:Y:S01]  /*2360*/  UIMAD UR5, UR5, UR4, UR9 ;  /* 0x00000004050572a4 */ /* 0x000fe2000f8e0209 */
[C---:B------:R-:W-:Y:S02]  /*2370*/  SHF.L.U32 R8, R26.reuse, 0x2, RZ ;  /* 0x000000021a087819 */ /* 0x040fe400000006ff */
[----:B------:R-:W-:Y:S02]  /*2380*/  LOP3.LUT R9, R26, 0x7, RZ, 0xc0, !PT ;  /* 0x000000071a097812 */ /* 0x000fe400078ec0ff */
[----:B------:R-:W-:Y:S01]  /*2390*/  LOP3.LUT R8, R8, 0x7fffffe0, RZ, 0xc0, !PT ;  /* 0x7fffffe008087812 */ /* 0x000fe200078ec0ff */
[----:B------:R-:W-:-:S05]  /*23a0*/  IMAD.U32 R17, RZ, RZ, UR5 ;  /* 0x00000005ff117e24 */ /* 0x000fca000f8e00ff */
[----:B------:R-:W-:-:S04]  /*23b0*/  LEA R8, R17, R8, 0xa ;  /* 0x0000000811087211 */ /* 0x000fc800078e50ff */
[----:B------:R-:W-:-:S05]  /*23c0*/  IADD3 R8, R8, R9, RZ ;  /* 0x0000000908087210 */ /* 0x000fca0007ffe0ff */
[----:B------:R-:W-:-:S04]  /*23d0*/  IMAD.SHL.U32 R8, R8, 0x2, RZ ;  /* 0x0000000208087824 */ /* 0x000fc800078e00ff */
[C---:B0-----:R-:W-:Y:S01]  /*23e0*/  IMAD.WIDE.U32 R24, R8.reuse, 0x4, R10 ;  /* 0x0000000408187825 */ /* 0x041fe200078e000a */
[----:B------:R-:W-:-:S05]  /*23f0*/  IADD3 R22, R8, 0x10, RZ ;  /* 0x0000001008167810 */ /* 0x000fca0007ffe0ff */
[----:B------:R-:W-:Y:S01]  /*2400*/  IMAD.WIDE.U32 R22, R22, 0x4, R10 ;  /* 0x0000000416167825 */ /* 0x000fe200078e000a */
[----:B------:R-:W2:Y:S05]  /*2410*/  LDG.E.64 R24, desc[UR10][R24.64] ;  /* 0x0000000a18187981 */ /* 0x000eaa000c1e1b00 */
[----:B------:R-:W3:Y:S01]  /*2420*/  LDG.E.64 R22, desc[UR10][R22.64] ;  /* 0x0000000a16167981 */ /* 0x000ee2000c1e1b00 */
[----:B------:R-:W-:Y:S02]  /*2430*/  VIADD R17, R8, 0x30 ;  /* 0x0000003008117836 */ /* 0x000fe40000000000 */
[----:B--2---:R-:W-:-:S04]  /*2440*/  FADD.FTZ R9, RZ, R24 ;  /* 0x00000018ff097221 */ /* 0x004fc80000010000 */
[----:B---3--:R-:W-:Y:S01]  /*2450*/  FADD.FTZ R22, R22, R9 ;  /* 0x0000000916167221 */ /* 0x008fe20000010000 */
[----:B------:R-:W-:-:S05]  /*2460*/  IADD3 R9, R8, 0x20, RZ ;  /* 0x0000002008097810 */ /* 0x000fca0007ffe0ff */
[----:B------:R-:W-:-:S04]  /*2470*/  IMAD.WIDE.U32 R8, R9, 0x4, R10 ;  /* 0x0000000409087825 */ /* 0x000fc800078e000a */
[----:B------:R-:W-:Y:S02]  /*2480*/  IMAD.WIDE.U32 R10, R17, 0x4, R10 ;  /* 0x00000004110a7825 */ /* 0x000fe400078e000a */
[----:B------:R-:W2:Y:S04]  /*2490*/  LDG.E.64 R8, desc[UR10][R8.64] ;  /* 0x0000000a08087981 */ /* 0x000ea8000c1e1b00 */
[----:B------:R-:W3:Y:S01]  /*24a0*/  LDG.E.64 R10, desc[UR10][R10.64] ;  /* 0x0000000a0a0a7981 */ /* 0x000ee2000c1e1b00 */
[----:B------:R-:W-:-:S04]  /*24b0*/  FADD.FTZ R24, RZ, R25 ;  /* 0x00000019ff187221 */ /* 0x000fc80000010000 */
[----:B------:R-:W-:Y:S01]  /*24c0*/  FADD.FTZ R24, R23, R24 ;  /* 0x0000001817187221 */ /* 0x000fe20000010000 */
[----:B--2---:R-:W-:-:S03]  /*24d0*/  FADD.FTZ R17, R8, R22 ;  /* 0x0000001608117221 */ /* 0x004fc60000010000 */
[----:B------:R-:W-:Y:S01]  /*24e0*/  FADD.FTZ R24, R9, R24 ;  /* 0x0000001809187221 */ /* 0x000fe20000010000 */
[----:B---3--:R-:W-:-:S03]  /*24f0*/  FADD.FTZ R17, R10, R17 ;  /* 0x000000110a117221 */ /* 0x008fc60000010000 */
[----:B------:R-:W-:-:S07]  /*2500*/  FADD.FTZ R19, R11, R24 ;  /* 0x000000180b137221 */ /* 0x000fce0000010000 */
.L_x_1928:
[----:B------:R-:W-:Y:S05]  /*2510*/  BSYNC B0 ;  /* 0x0000000000007941 */ /* 0x000fea0003800000 */
.L_x_1927:
        /* <DEDUP_REMOVED lines=23> */
.L_x_1930:
[----:B------:R-:W-:Y:S05]  /*2690*/  BSYNC B0 ;  /* 0x0000000000007941 */ /* 0x000fea0003800000 */
.L_x_1929:
        /* <DEDUP_REMOVED lines=13> */
.L_x_1931:
        /* <DEDUP_REMOVED lines=18> */
[----:B---3--:R-:W-:Y:S01]  /*2890*/  SHF.L.U32 R13, R37, 0x1, RZ ;  /* 0x00000001250d7819 */ /* 0x008fe200000006ff */
[----:B--2---:R-:W-:Y:S02]  /*28a0*/  HADD2.F32 R19, -RZ, R10.H0_H0 ;  /* 0x2000000aff137230 */ /* 0x004fe40000004100 */
[----:B----4-:R-:W-:-:S03]  /*28b0*/  HADD2.F32 R28, -RZ, R8.H0_H0 ;  /* 0x20000008ff1c7230 */ /* 0x010fc60000004100 */
[----:B0-----:R-:W-:Y:S02]  /*28c0*/  FFMA.FTZ R19, R0, R19, -R22 ;  /* 0x0000001300137223 */ /* 0x001fe40000010816 */
[----:B------:R-:W-:Y:S01]  /*28d0*/  FADD.FTZ R28, -R16, R28 ;  /* 0x0000001c101c7221 */ /* 0x000fe20000010100 */
[----:B------:R-:W-:-:S03]  /*28e0*/  HADD2.F32 R26, -RZ, R9.H0_H0 ;  /* 0x20000009ff1a7230 */ /* 0x000fc60000004100 */
[----:B------:R-:W-:Y:S01]  /*28f0*/  FMUL.FTZ R28, R5, R28 ;  /* 0x0000001c051c7220 */ /* 0x000fe20000410000 */
[----:B------:R-:W-:Y:S02]  /*2900*/  HADD2.F32 R27, -RZ, R8.H1_H1 ;  /* 0x30000008ff1b7230 */ /* 0x000fe40000004100 */
[----:B------:R-:W-:Y:S01]  /*2910*/  FADD.FTZ R26, -R18, R26 ;  /* 0x0000001a121a7221 */ /* 0x000fe20000010100 */
[----:B------:R-:W-:Y:S01]  /*2920*/  FFMA.FTZ R8, R23, -R28, R19 ;  /* 0x8000001c17087223 */ /* 0x000fe20000010013 */
[----:B------:R-:W-:Y:S02]  /*2930*/  HADD2.F32 R19, -RZ, R11.H0_H0 ;  /* 0x2000000bff137230 */ /* 0x000fe40000004100 */
[----:B------:R-:W-:-:S03]  /*2940*/  FMUL.FTZ R26, R7, R26 ;  /* 0x0000001a071a7220 */ /* 0x000fc60000410000 */
[----:B-1----:R-:W-:Y:S01]  /*2950*/  FFMA.FTZ R19, R3, R19, -R24 ;  /* 0x0000001303137223 */ /* 0x002fe20000010818 */
[----:B------:R-:W-:Y:S02]  /*2960*/  HADD2.F32 R10, -RZ, R10.H1_H1 ;  /* 0x3000000aff0a7230 */ /* 0x000fe40000004100 */
[----:B------:R-:W-:Y:S01]  /*2970*/  FADD.FTZ R27, -R16, R27 ;  /* 0x0000001b101b7221 */ /* 0x000fe20000010100 */
[----:B------:R-:W-:Y:S01]  /*2980*/  FFMA.FTZ R19, R25, -R26, R19 ;  /* 0x8000001a19137223 */ /* 0x000fe20000010013 */
[----:B------:R-:W-:Y:S02]  /*2990*/  IMAD.X R26, RZ, RZ, R6, P1 ;  /* 0x000000ffff1a7224 */ /* 0x000fe400008e0606 */
[----:B------:R-:W-:Y:S01]  /*29a0*/  FFMA.FTZ R10, R2, R10, -R22 ;  /* 0x0000000a020a7223 */ /* 0x000fe20000010816 */
[----:B------:R-:W-:Y:S02]  /*29b0*/  FMUL.FTZ R27, R5, R27 ;  /* 0x0000001b051b7220 */ /* 0x000fe40000410000 */
[----:B------:R-:W-:-:S02]  /*29c0*/  SHF.L.U64.HI R37, R37, 0x1, R26 ;  /* 0x0000000125257819 */ /* 0x000fc4000001021a */
[----:B------:R-:W-:Y:S01]  /*29d0*/  IADD3 R26, P1, R13, UR18, RZ ;  /* 0x000000120d1a7c10 */ /* 0x000fe2000ff3e0ff */
[----:B------:R-:W-:Y:S01]  /*29e0*/  FFMA.FTZ R10, R23, -R27, R10 ;  /* 0x8000001b170a7223 */ /* 0x000fe2000001000a */
        /* <DEDUP_REMOVED lines=29> */
[----:B--2---:R-:W-:Y:S02]  /*2bc0*/  HADD2.F32 R8, -RZ, R27.H0_H0 ;  /* 0x2000001bff087230 */ /* 0x004fe40000004100 */
[--C-:B---3--:R-:W-:Y:S02]  /*2bd0*/  HADD2.F32 R10, -RZ, R28.reuse.H0_H0 ;  /* 0x2000001cff0a7230 */ /* 0x108fe40000004100 */
[----:B------:R-:W-:Y:S02]  /*2be0*/  HADD2.F32 R19, -RZ, R28.H1_H1 ;  /* 0x3000001cff137230 */ /* 0x000fe40000004100 */
[----:B------:R-:W-:Y:S01]  /*2bf0*/  FADD.FTZ R8, -R18, R8 ;  /* 0x0000000812087221 */ /* 0x000fe20000010100 */
[----:B------:R-:W-:Y:S02]  /*2c00*/  HADD2.F32 R28, -RZ, R29.H0_H0 ;  /* 0x2000001dff1c7230 */ /* 0x000fe40000004100 */
[----:B------:R-:W-:-:S02]  /*2c10*/  HADD2.F32 R11, -RZ, R26.H0_H0 ;  /* 0x2000001aff0b7230 */ /* 0x000fc40000004100 */
[----:B------:R-:W-:Y:S01]  /*2c20*/  FMUL.FTZ R8, R7, R8 ;  /* 0x0000000807087220 */ /* 0x000fe20000410000 */
[----:B------:R-:W-:Y:S02]  /*2c30*/  HADD2.F32 R9, -RZ, R26.H1_H1 ;  /* 0x3000001aff097230 */ /* 0x000fe40000004100 */
[----:B------:R-:W-:Y:S01]  /*2c40*/  FFMA.FTZ R28, R3, R28, -R24 ;  /* 0x0000001c031c7223 */ /* 0x000fe20000010818 */
        /* <DEDUP_REMOVED lines=39> */
[----:B-1----:R-:W-:Y:S01]  /*2ec0*/  IMAD.X R26, RZ, RZ, R6, P1 ;  /* 0x000000ffff1a7224 */ /* 0x002fe200008e0606 */
[----:B0-----:R-:W-:-:S04]  /*2ed0*/  SHF.L.U32 R19, R17, 0x1, RZ ;  /* 0x0000000111137819 */ /* 0x001fc800000006ff */
        /* <DEDUP_REMOVED lines=91> */
.L_x_1914:
        /* <DEDUP_REMOVED lines=36> */
[----:B------:R-:W-:-:S02]  /*36d0*/  VIMNMX.U32 R8, R37, 0x20, !PT ;  /* 0x0000002025087848 */ /* 0x000fc40007fe0000 */
        /* <DEDUP_REMOVED lines=34> */
.L_x_1949:
        /* <DEDUP_REMOVED lines=44> */
.L_x_1936:
[----:B------:R-:W-:Y:S05]  /*3bc0*/  BSYNC B1 ;  /* 0x0000000000017941 */ /* 0x000fea0003800000 */
.L_x_1935:
        /* <DEDUP_REMOVED lines=20> */
.L_x_1939:
        /* <DEDUP_REMOVED lines=55> */
.L_x_1938:
[----:B------:R-:W-:Y:S05]  /*4080*/  BSYNC B1 ;  /* 0x0000000000017941 */ /* 0x000fea0003800000 */
.L_x_1937:
        /* <DEDUP_REMOVED lines=36> */
.L_x_1941:
[----:B------:R-:W-:Y:S05]  /*42d0*/  BSYNC B1 ;  /* 0x0000000000017941 */ /* 0x000fea0003800000 */
.L_x_1940:
        /* <DEDUP_REMOVED lines=15> */
.L_x_1934:
[----:B------:R-:W-:Y:S05]  /*43d0*/  BSYNC B0 ;  /* 0x0000000000007941 */ /* 0x000fea0003800000 */
.L_x_1933:
        /* <DEDUP_REMOVED lines=39> */
.L_x_1958:
        /* <DEDUP_REMOVED lines=43> */
.L_x_1968:
        /* <DEDUP_REMOVED lines=38> */
.L_x_1978:
        /* <DEDUP_REMOVED lines=8> */
.L_x_1944:
[----:B------:R-:W-:Y:S05]  /*4be0*/  BSYNC B0 ;  /* 0x0000000000007941 */ /* 0x000fea0003800000 */
.L_x_1943:
        /* <DEDUP_REMOVED lines=144> */
.L_x_2012:
[----:B----4-:R-:W-:Y:S01]  /*54f0*/  FADD.FTZ R12, R12, R21 ;  /* 0x000000150c0c7221 */ /* 0x010fe20000010000 */
[----:B------:R-:W-:-:S04]  /*5500*/  @!P1 F2FP.F16.F32.PACK_AB R0, RZ, R0 ;  /* 0x00000000ff00923e */ /* 0x000fc800000000ff */
[----:B------:R-:W-:Y:S01]  /*5510*/  @!P1 F2FP.F16.F32.PACK_AB R12, RZ, R12 ;  /* 0x0000000cff0c923e */ /* 0x000fe200000000ff */
[----:B------:R1:W-:Y:S04]  /*5520*/  @!P1 STG.E.U16 desc[UR10][R10.64+0xb4], R0 ;  /* 0x0000b4000a009986 */ /* 0x0003e8000c10150a */
[----:B------:R1:W-:Y:S02]  /*5530*/  @!P1 STG.E.U16 desc[UR10][R14.64+0xb4], R12 ;  /* 0x0000b40c0e009986 */ /* 0x0003e4000c10150a */
.L_x_1942:
[----:B------:R-:W-:Y:S05]  /*5540*/  WARPSYNC.ALL ;  /* 0x0000000000007948 */ /* 0x000fea0003800000 */
[----:B------:R-:W-:Y:S01]  /*5550*/  UISETP.GE.AND UP0, UPT, UR5, -0x2440, UPT ;  /* 0xffffdbc00500788c */ /* 0x000fe2000bf06270 */
[----:B------:R-:W-:Y:S01]  /*5560*/  BAR.SYNC.DEFER_BLOCKING 0x0 ;  /* 0x0000000000007b1d */ /* 0x000fe20000010000 */
[----:B------:R-:W-:-:S04]  /*5570*/  UIADD3 UR5, UR5, 0x2800, URZ ;  /* 0x0000280005057890 */ /* 0x000fc8000fffe03f */
[----:B------:R-:W-:-:S13]  /*5580*/  PLOP3.LUT P0, PT, PT, PT, UP0, 0x80, 0x0 ;  /* 0x000000000000781c */ /* 0x000fda0003f0f008 */
[----:B------:R-:W-:Y:S05]  /*5590*/  @!P0 BRA `(.L_x_1949) ;  /* 0xffffffe000d88947 */ /* 0x000fea000383ffff */
[----:B------:R-:W-:Y:S05]  /*55a0*/  EXIT ;  /* 0x000000000000794d */ /* 0x000fea0003800000 */
.L_x_1945:
[----:B------:R-:W-:Y:S02]  /*55b0*/  MOV R18, 0x8 ;  /* 0x0000000800127802 */ /* 0x000fe40000000f00 */
[----:B------:R-:W-:Y:S02]  /*55c0*/  MOV R19, 0x101f ;  /* 0x0000101f00137802 */ /* 0x000fe40000000f00 */
[----:B------:R-:W-:-:S07]  /*55d0*/  MOV R20, 0xffff ;  /* 0x0000ffff00147802 */ /* 0x000fce0000000f00 */
[----:B012---:R-:W-:Y:S05]  /*55e0*/  WARPSYNC.COLLECTIVE R20, `(.L_x_1950) ;  /* 0x0000000014087348 */ /* 0x007fea0003c00000 */
[----:B-1----:R1:W3:Y:S02]  /*55f0*/  SHFL.BFLY P2, R22, R17, R18, R19 ;  /* 0x0c00001211167389 */ /* 0x0022e40000040013 */
[----:B0123--:R-:W-:Y:S01]  /*5600*/  ENDCOLLECTIVE ;  /* 0x000000000000791b */ /* 0x00ffe20003800000 */
.L_x_1950:
[----:B------:R-:W-:Y:S01]  /*5610*/  FADD.FTZ R10, R22, R17 ;  /* 0x00000011160a7221 */ /* 0x000fe20000010000 */
[----:B------:R-:W-:-:S07]  /*5620*/  IMAD.MOV.U32 R17, RZ, RZ, R0 ;  /* 0x000000ffff117224 */ /* 0x000fce00078e0000 */
[----:B------:R-:W-:Y:S05]  /*5630*/  WARPSYNC.COLLECTIVE R20, `(.L_x_1951) ;  /* 0x0000000014087348 */ /* 0x000fea0003c00000 */
[----:B------:R0:W1:Y:S02]  /*5640*/  SHFL.BFLY P2, R22, R17, R18, R19 ;  /* 0x0c00001211167389 */ /* 0x0000640000040013 */
[----:B01----:R-:W-:Y:S01]  /*5650*/  ENDCOLLECTIVE ;  /* 0x000000000000791b */ /* 0x003fe20003800000 */
.L_x_1951:
[----:B------:R-:W-:Y:S02]  /*5660*/  MOV R17, R10 ;  /* 0x0000000a00117202 */ /* 0x000fe40000000f00 */
[----:B------:R-:W-:Y:S02]  /*5670*/  MOV R18, 0x4 ;  /* 0x0000000400127802 */ /* 0x000fe40000000f00 */
[----:B------:R-:W-:-:S07]  /*5680*/  MOV R11, R22 ;  /* 0x00000016000b7202 */ /* 0x000fce0000000f00 */
[----:B------:R-:W-:Y:S05]  /*5690*/  WARPSYNC.COLLECTIVE R20, `(.L_x_1952) ;  /* 0x0000000014087348 */ /* 0x000fea0003c00000 */
[----:B------:R0:W1:Y:S02]  /*56a0*/  SHFL.BFLY P2, R22, R17, R18, R19 ;  /* 0x0c00001211167389 */ /* 0x0000640000040013 */
[----:B01----:R-:W-:Y:S01]  /*56b0*/  ENDCOLLECTIVE ;  /* 0x000000000000791b */ /* 0x003fe20003800000 */
.L_x_1952:
[----:B------:R-:W-:-:S04]  /*56c0*/  FADD.FTZ R11, R11, R0 ;  /* 0x000000000b0b7221 */ /* 0x000fc80000010000 */
[----:B------:R-:W-:Y:S02]  /*56d0*/  IMAD.MOV.U32 R17, RZ, RZ, R11 ;  /* 0x000000ffff117224 */ /* 0x000fe400078e000b */
[----:B------:R-:W-:-:S07]  /*56e0*/  FADD.FTZ R14, R10, R22 ;  /* 0x000000160a0e7221 */ /* 0x000fce0000010000 */
[----:B------:R-:W-:Y:S05]  /*56f0*/  WARPSYNC.COLLECTIVE R20, `(.L_x_1953) ;  /* 0x0000000014087348 */ /* 0x000fea0003c00000 */
[----:B------:R0:W1:Y:S02]  /*5700*/  SHFL.BFLY P2, R22, R17, R18, R19 ;  /* 0x0c00001211167389 */ /* 0x0000640000040013 */
[----:B01----:R-:W-:Y:S01]  /*5710*/  ENDCOLLECTIVE ;  /* 0x000000000000791b */ /* 0x003fe20003800000 */
.L_x_1953:
[----:B------:R-:W-:Y:S02]  /*5720*/  MOV R17, R14 ;  /* 0x0000000e00117202 */ /* 0x000fe40000000f00 */
[----:B------:R-:W-:Y:S02]  /*5730*/  MOV R18, 0x2 ;  /* 0x0000000200127802 */ /* 0x000fe40000000f00 */
[----:B------:R-:W-:-:S07]  /*5740*/  MOV R12, R22 ;  /* 0x00000016000c7202 */ /* 0x000fce0000000f00 */
[----:B------:R-:W-:Y:S05]  /*5750*/  WARPSYNC.COLLECTIVE R20, `(.L_x_1954) ;  /* 0x0000000014087348 */ /* 0x000fea0003c00000 */
[----:B------:R0:W1:Y:S02]  /*5760*/  SHFL.BFLY P2, R22, R17, R18, R19 ;  /* 0x0c00001211167389 */ /* 0x0000640000040013 */
[----:B01----:R-:W-:Y:S01]  /*5770*/  ENDCOLLECTIVE ;  /* 0x000000000000791b */ /* 0x003fe20003800000 */
.L_x_1954:
[----:B------:R-:W-:-:S04]  /*5780*/  FADD.FTZ R15, R11, R12 ;  /* 0x0000000c0b0f7221 */ /* 0x000fc80000010000 */
[----:B------:R-:W-:Y:S02]  /*5790*/  IMAD.MOV.U32 R17, RZ, RZ, R15 ;  /* 0x000000ffff117224 */ /* 0x000fe400078e000f */
[----:B------:R-:W-:-:S07]  /*57a0*/  FADD.FTZ R10, R14, R22 ;  /* 0x000000160e0a7221 */ /* 0x000fce0000010000 */
[----:B------:R-:W-:Y:S05]  /*57b0*/  WARPSYNC.COLLECTIVE R20, `(.L_x_1955) ;  /* 0x0000000014087348 */ /* 0x000fea0003c00000 */
[----:B------:R0:W1:Y:S02]  /*57c0*/  SHFL.BFLY P2, R22, R17, R18, R19 ;  /* 0x0c00001211167389 */ /* 0x0000640000040013 */
[----:B01----:R-:W-:Y:S01]  /*57d0*/  ENDCOLLECTIVE ;  /* 0x000000000000791b */ /* 0x003fe20003800000 */
.L_x_1955:
[----:B------:R-:W-:Y:S02]  /*57e0*/  MOV R17, R10 ;  /* 0x0000000a00117202 */ /* 0x000fe40000000f00 */
[----:B------:R-:W-:Y:S02]  /*57f0*/  MOV R18, 0x1 ;  /* 0x0000000100127802 */ /* 0x000fe40000000f00 */
[----:B------:R-:W-:-:S07]  /*5800*/  MOV R0, R22 ;  /* 0x0000001600007202 */ /* 0x000fce0000000f00 */
[----:B------:R-:W-:Y:S05]  /*5810*/  WARPSYNC.COLLECTIVE R20, `(.L_x_1956) ;  /* 0x0000000014087348 */ /* 0x000fea0003c00000 */
[----:B------:R0:W1:Y:S02]  /*5820*/  SHFL.BFLY P2, R22, R17, R18, R19 ;  /* 0x0c00001211167389 */ /* 0x0000640000040013 */
[----:B01----:R-:W-:Y:S01]  /*5830*/  ENDCOLLECTIVE ;  /* 0x000000000000791b */ /* 0x003fe20003800000 */
.L_x_1956:
[----:B------:R-:W-:-:S04]  /*5840*/  FADD.FTZ R0, R15, R0 ;  /* 0x000000000f007221 */ /* 0x000fc80000010000 */
[----:B------:R-:W-:Y:S02]  /*5850*/  IMAD.MOV.U32 R17, RZ, RZ, R0 ;  /* 0x000000ffff117224 */ /* 0x000fe400078e0000 */
[----:B------:R-:W-:-:S07]  /*5860*/  FADD.FTZ R12, R10, R22 ;  /* 0x000000160a0c7221 */ /* 0x000fce0000010000 */
[----:B------:R-:W-:Y:S05]  /*5870*/  WARPSYNC.COLLECTIVE R20, `(.L_x_1957) ;  /* 0x0000000014087348 */ /* 0x000fea0003c00000 */
[----:B------:R0:W1:Y:S02]  /*5880*/  SHFL.BFLY P2, R22, R17, R18, R19 ;  /* 0x0c00001211167389 */ /* 0x0000640000040013 */
[----:B01----:R-:W-:Y:S01]  /*5890*/  ENDCOLLECTIVE ;  /* 0x000000000000791b */ /* 0x003fe20003800000 */
.L_x_1957:
[----:B------:R-:W-:Y:S01]  /*58a0*/  MOV R21, R22 ;  /* 0x0000001600157202 */ /* 0x000fe20000000f00 */
[----:B------:R-:W-:Y:S06]  /*58b0*/  BRA `(.L_x_1958) ;  /* 0xffffffec00647947 */ /* 0x000fec000383ffff */
.L_x_1946:
[----:B------:R-:W-:Y:S01]  /*58c0*/  BSSY B1, `(.L_x_1959) ;  /* 0x0000007000017945 */ /* 0x000fe20003800000 */
[----:B------:R-:W-:Y:S01]  /*58d0*/  MOV R18, 0x8 ;  /* 0x0000000800127802 */ /* 0x000fe20000000f00 */
[----:B------:R-:W-:Y:S01]  /*58e0*/  IMAD.MOV.U32 R20, RZ, RZ, 0xffff ;  /* 0x0000ffffff147424 */ /* 0x000fe200078e00ff */
[----:B------:R-:W-:-:S07]  /*58f0*/  MOV R19, 0x101f ;  /* 0x0000101f00137802 */ /* 0x000fce0000000f00 */
[----:B01234-:R-:W-:Y:S05]  /*5900*/  WARPSYNC.COLLECTIVE R20, `(.L_x_1960) ;  /* 0x0000000014087348 */ /* 0x01ffea0003c00000 */
[----:B----4-:R4:W0:Y:S02]  /*5910*/  SHFL.BFLY P2, R22, R17, R18, R19 ;  /* 0x0c00001211167389 */ /* 0x0108240000040013 */
[----:B01234-:R-:W-:Y:S01]  /*5920*/  ENDCOLLECTIVE ;  /* 0x000000000000791b */ /* 0x01ffe20003800000 */
.L_x_1960:
[----:B------:R-:W-:Y:S05]  /*5930*/  BSYNC B1 ;  /* 0x0000000000017941 */ /* 0x000fea0003800000 */
.L_x_1959:
        /* <DEDUP_REMOVED lines=8> */
.L_x_1961:
[----:B------:R-:W-:Y:S01]  /*59c0*/  HFMA2.MMA R18, -RZ, RZ, 0, 2.384185791015625e-07 ;  /* 0x00000004ff127435 */ /* 0x000fe200000001ff */
[----:B------:R-:W-:Y:S02]  /*59d0*/  MOV R17, R12 ;  /* 0x0000000c00117202 */ /* 0x000fe40000000f00 */
[----:B------:R-:W-:-:S08]  /*59e0*/  MOV R21, R22 ;  /* 0x0000001600157202 */ /* 0x000fd00000000f00 */
[----:B------:R-:W-:Y:S05]  /*59f0*/  WARPSYNC.COLLECTIVE R20, `(.L_x_1962) ;  /* 0x0000000014087348 */ /* 0x000fea0003c00000 */
[----:B------:R0:W1:Y:S02]  /*5a00*/  SHFL.BFLY P2, R22, R17, R18, R19 ;  /* 0x0c00001211167389 */ /* 0x0000640000040013 */
[----:B01----:R-:W-:Y:S01]  /*5a10*/  ENDCOLLECTIVE ;  /* 0x000000000000791b */ /* 0x003fe20003800000 */
.L_x_1962:
[----:B------:R-:W-:-:S04]  /*5a20*/  FADD.FTZ R16, R21, R0 ;  /* 0x0000000015107221 */ /* 0x000fc80000010000 */
[----:B------:R-:W-:Y:S02]  /*5a30*/  IMAD.MOV.U32 R17, RZ, RZ, R16 ;  /* 0x000000ffff117224 */ /* 0x000fe400078e0010 */
[----:B------:R-:W-:-:S07]  /*5a40*/  FADD.FTZ R21, R12, R22 ;  /* 0x000000160c157221 */ /* 0x000fce0000010000 */
[----:B------:R-:W-:Y:S05]  /*5a50*/  WARPSYNC.COLLECTIVE R20, `(.L_x_1963) ;  /* 0x0000000014087348 */ /* 0x000fea0003c00000 */
[----:B------:R0:W1:Y:S02]  /*5a60*/  SHFL.BFLY P2, R22, R17, R18, R19 ;  /* 0x0c00001211167389 */ /* 0x0000640000040013 */
[----:B01----:R-:W-:Y:S01]  /*5a70*/  ENDCOLLECTIVE ;  /* 0x000000000000791b */ /* 0x003fe20003800000 */
.L_x_1963:
[----:B------:R-:W-:Y:S01]  /*5a80*/  HFMA2.MMA R18, -RZ, RZ, 0, 1.1920928955078125e-07 ;  /* 0x00000002ff127435 */ /* 0x000fe200000001ff */
[----:B------:R-:W-:Y:S02]  /*5a90*/  MOV R17, R21 ;  /* 0x0000001500117202 */ /* 0x000fe40000000f00 */
[----:B------:R-:W-:-:S08]  /*5aa0*/  MOV R23, R22 ;  /* 0x0000001600177202 */ /* 0x000fd00000000f00 */
[----:B------:R-:W-:Y:S05]  /*5ab0*/  WARPSYNC.COLLECTIVE R20, `(.L_x_1964) ;  /* 0x0000000014087348 */ /* 0x000fea0003c00000 */
[----:B------:R0:W1:Y:S02]  /*5ac0*/  SHFL.BFLY P2, R22, R17, R18, R19 ;  /* 0x0c00001211167389 */ /* 0x0000640000040013 */
[----:B01----:R-:W-:Y:S01]  /*5ad0*/  ENDCOLLECTIVE ;  /* 0x000000000000791b */ /* 0x003fe20003800000 */
.L_x_1964:
[----:B------:R-:W-:-:S04]  /*5ae0*/  FADD.FTZ R23, R16, R23 ;  /* 0x0000001710177221 */ /* 0x000fc80000010000 */
[----:B------:R-:W-:Y:S02]  /*5af0*/  IMAD.MOV.U32 R17, RZ, RZ, R23 ;  /* 0x000000ffff117224 */ /* 0x000fe400078e0017 */
[----:B------:R-:W-:-:S07]  /*5b00*/  FADD.FTZ R0, R21, R22 ;  /* 0x0000001615007221 */ /* 0x000fce0000010000 */
[----:B------:R-:W-:Y:S05]  /*5b10*/  WARPSYNC.COLLECTIVE R20, `(.L_x_1965) ;  /* 0x0000000014087348 */ /* 0x000fea0003c00000 */
[----:B------:R0:W1:Y:S02]  /*5b20*/  SHFL.BFLY P2, R22, R17, R18, R19 ;  /* 0x0c00001211167389 */ /* 0x0000640000040013 */
[----:B01----:R-:W-:Y:S01]  /*5b30*/  ENDCOLLECTIVE ;  /* 0x000000000000791b */ /* 0x003fe20003800000 */
.L_x_1965:
[----:B------:R-:W-:Y:S01]  /*5b40*/  HFMA2.MMA R18, -RZ, RZ, 0, 5.9604644775390625e-08 ;  /* 0x00000001ff127435 */ /* 0x000fe200000001ff */
[----:B------:R-:W-:Y:S02]  /*5b50*/  MOV R17, R0 ;  /* 0x0000000000117202 */ /* 0x000fe40000000f00 */
[----:B------:R-:W-:-:S08]  /*5b60*/  MOV R24, R22 ;  /* 0x0000001600187202 */ /* 0x000fd00000000f00 */
[----:B------:R-:W-:Y:S05]  /*5b70*/  WARPSYNC.COLLECTIVE R20, `(.L_x_1966) ;  /* 0x0000000014087348 */ /* 0x000fea0003c00000 */
[----:B------:R0:W1:Y:S02]  /*5b80*/  SHFL.BFLY P2, R22, R17, R18, R19 ;  /* 0x0c00001211167389 */ /* 0x0000640000040013 */
[----:B01----:R-:W-:Y:S01]  /*5b90*/  ENDCOLLECTIVE ;  /* 0x000000000000791b */ /* 0x003fe20003800000 */
.L_x_1966:
[----:B------:R-:W-:-:S04]  /*5ba0*/  FADD.FTZ R12, R23, R24 ;  /* 0x00000018170c7221 */ /* 0x000fc80000010000 */
[----:B------:R-:W-:Y:S02]  /*5bb0*/  IMAD.MOV.U32 R17, RZ, RZ, R12 ;  /* 0x000000ffff117224 */ /* 0x000fe400078e000c */
[----:B------:R-:W-:-:S07]  /*5bc0*/  FADD.FTZ R16, R0, R22 ;  /* 0x0000001600107221 */ /* 0x000fce0000010000 */
[----:B------:R-:W-:Y:S05]  /*5bd0*/  WARPSYNC.COLLECTIVE R20, `(.L_x_1967) ;  /* 0x0000000014087348 */ /* 0x000fea0003c00000 */
[----:B------:R0:W1:Y:S02]  /*5be0*/  SHFL.BFLY P2, R22, R17, R18, R19 ;  /* 0x0c00001211167389 */ /* 0x0000640000040013 */
[----:B01----:R-:W-:Y:S01]  /*5bf0*/  ENDCOLLECTIVE ;  /* 0x000000000000791b */ /* 0x003fe20003800000 */
.L_x_1967:
[----:B------:R-:W-:Y:S01]  /*5c00*/  MOV R25, R22 ;  /* 0x0000001600197202 */ /* 0x000fe20000000f00 */
[----:B------:R-:W-:Y:S06]  /*5c10*/  BRA `(.L_x_1968) ;  /* 0xffffffec00387947 */ /* 0x000fec000383ffff */
.L_x_1947:
[----:B------:R-:W-:Y:S01]  /*5c20*/  BSSY B1, `(.L_x_1969) ;  /* 0x0000007000017945 */ /* 0x000fe20003800000 */
[----:B------:R-:W-:Y:S01]  /*5c30*/  MOV R18, 0x8 ;  /* 0x0000000800127802 */ /* 0x000fe20000000f00 */
[----:B------:R-:W-:Y:S01]  /*5c40*/  IMAD.MOV.U32 R20, RZ, RZ, 0xffff ;  /* 0x0000ffffff147424 */ /* 0x000fe200078e00ff */
[----:B------:R-:W-:-:S07]  /*5c50*/  MOV R19, 0x101f ;  /* 0x0000101f00137802 */ /* 0x000fce0000000f00 */
[----:B01234-:R-:W-:Y:S05]  /*5c60*/  WARPSYNC.COLLECTIVE R20, `(.L_x_1970) ;  /* 0x0000000014087348 */ /* 0x01ffea0003c00000 */
[----:B0-----:R0:W0:Y:S02]  /*5c70*/  SHFL.BFLY P2, R22, R17, R18, R19 ;  /* 0x0c00001211167389 */ /* 0x0010240000040013 */
[----:B01234-:R-:W-:Y:S01]  /*5c80*/  ENDCOLLECTIVE ;  /* 0x000000000000791b */ /* 0x01ffe20003800000 */
.L_x_1970:
[----:B------:R-:W-:Y:S05]  /*5c90*/  BSYNC B1 ;  /* 0x0000000000017941 */ /* 0x000fea0003800000 */
.L_x_1969:
        /* <DEDUP_REMOVED lines=8> */
.L_x_1971:
[----:B------:R-:W-:Y:S01]  /*5d20*/  HFMA2.MMA R18, -RZ, RZ, 0, 2.384185791015625e-07 ;  /* 0x00000004ff127435 */ /* 0x000fe200000001ff */
[----:B------:R-:W-:Y:S02]  /*5d30*/  MOV R17, R12 ;  /* 0x0000000c00117202 */ /* 0x000fe40000000f00 */
[----:B------:R-:W-:-:S08]  /*5d40*/  MOV R21, R22 ;  /* 0x0000001600157202 */ /* 0x000fd00000000f00 */
[----:B------:R-:W-:Y:S05]  /*5d50*/  WARPSYNC.COLLECTIVE R20, `(.L_x_1972) ;  /* 0x0000000014087348 */ /* 0x000fea0003c00000 */
[----:B------:R0:W1:Y:S02]  /*5d60*/  SHFL.BFLY P2, R22, R17, R18, R19 ;  /* 0x0c00001211167389 */ /* 0x0000640000040013 */
[----:B01----:R-:W-:Y:S01]  /*5d70*/  ENDCOLLECTIVE ;  /* 0x000000000000791b */ /* 0x003fe20003800000 */
.L_x_1972:
[----:B------:R-:W-:-:S04]  /*5d80*/  FADD.FTZ R16, R21, R0 ;  /* 0x0000000015107221 */ /* 0x000fc80000010000 */
[----:B------:R-:W-:Y:S02]  /*5d90*/  IMAD.MOV.U32 R17, RZ, RZ, R16 ;  /* 0x000000ffff117224 */ /* 0x000fe400078e0010 */
[----:B------:R-:W-:-:S07]  /*5da0*/  FADD.FTZ R21, R12, R22 ;  /* 0x000000160c157221 */ /* 0x000fce0000010000 */
[----:B------:R-:W-:Y:S05]  /*5db0*/  WARPSYNC.COLLECTIVE R20, `(.L_x_1973) ;  /* 0x0000000014087348 */ /* 0x000fea0003c00000 */
[----:B------:R0:W1:Y:S02]  /*5dc0*/  SHFL.BFLY P2, R22, R17, R18, R19 ;  /* 0x0c00001211167389 */ /* 0x0000640000040013 */
[----:B01----:R-:W-:Y:S01]  /*5dd0*/  ENDCOLLECTIVE ;  /* 0x000000000000791b */ /* 0x003fe20003800000 */
.L_x_1973:
[----:B------:R-:W-:Y:S01]  /*5de0*/  HFMA2.MMA R18, -RZ, RZ, 0, 1.1920928955078125e-07 ;  /* 0x00000002ff127435 */ /* 0x000fe200000001ff */
[----:B------:R-:W-:Y:S02]  /*5df0*/  MOV R17, R21 ;  /* 0x0000001500117202 */ /* 0x000fe40000000f00 */
[----:B------:R-:W-:-:S08]  /*5e00*/  MOV R23, R22 ;  /* 0x0000001600177202 */ /* 0x000fd00000000f00 */
[----:B------:R-:W-:Y:S05]  /*5e10*/  WARPSYNC.COLLECTIVE R20, `(.L_x_1974) ;  /* 0x0000000014087348 */ /* 0x000fea0003c00000 */
[----:B------:R0:W1:Y:S02]  /*5e20*/  SHFL.BFLY P2, R22, R17, R18, R19 ;  /* 0x0c00001211167389 */ /* 0x0000640000040013 */
[----:B01----:R-:W-:Y:S01]  /*5e30*/  ENDCOLLECTIVE ;  /* 0x000000000000791b */ /* 0x003fe20003800000 */
.L_x_1974:
[----:B------:R-:W-:-:S04]  /*5e40*/  FADD.FTZ R23, R16, R23 ;  /* 0x0000001710177221 */ /* 0x000fc80000010000 */
[----:B------:R-:W-:Y:S02]  /*5e50*/  IMAD.MOV.U32 R17, RZ, RZ, R23 ;  /* 0x000000ffff117224 */ /* 0x000fe400078e0017 */
[----:B------:R-:W-:-:S07]  /*5e60*/  FADD.FTZ R0, R21, R22 ;  /* 0x0000001615007221 */ /* 0x000fce0000010000 */
[----:B------:R-:W-:Y:S05]  /*5e70*/  WARPSYNC.COLLECTIVE R20, `(.L_x_1975) ;  /* 0x0000000014087348 */ /* 0x000fea0003c00000 */
[----:B------:R0:W1:Y:S02]  /*5e80*/  SHFL.BFLY P2, R22, R17, R18, R19 ;  /* 0x0c00001211167389 */ /* 0x0000640000040013 */
[----:B01----:R-:W-:Y:S01]  /*5e90*/  ENDCOLLECTIVE ;  /* 0x000000000000791b */ /* 0x003fe20003800000 */
.L_x_1975:
[----:B------:R-:W-:Y:S01]  /*5ea0*/  HFMA2.MMA R18, -RZ, RZ, 0, 5.9604644775390625e-08 ;  /* 0x00000001ff127435 */ /* 0x000fe200000001ff */
[----:B------:R-:W-:Y:S02]  /*5eb0*/  MOV R17, R0 ;  /* 0x0000000000117202 */ /* 0x000fe40000000f00 */
[----:B------:R-:W-:-:S08]  /*5ec0*/  MOV R24, R22 ;  /* 0x0000001600187202 */ /* 0x000fd00000000f00 */
[----:B------:R-:W-:Y:S05]  /*5ed0*/  WARPSYNC.COLLECTIVE R20, `(.L_x_1976) ;  /* 0x0000000014087348 */ /* 0x000fea0003c00000 */
[----:B------:R0:W1:Y:S02]  /*5ee0*/  SHFL.BFLY P2, R22, R17, R18, R19 ;  /* 0x0c00001211167389 */ /* 0x0000640000040013 */
[----:B01----:R-:W-:Y:S01]  /*5ef0*/  ENDCOLLECTIVE ;  /* 0x000000000000791b */ /* 0x003fe20003800000 */
.L_x_1976:
[----:B------:R-:W-:-:S04]  /*5f00*/  FADD.FTZ R12, R23, R24 ;  /* 0x00000018170c7221 */ /* 0x000fc80000010000 */
[----:B------:R-:W-:Y:S02]  /*5f10*/  IMAD.MOV.U32 R17, RZ, RZ, R12 ;  /* 0x000000ffff117224 */ /* 0x000fe400078e000c */
[----:B------:R-:W-:-:S07]  /*5f20*/  FADD.FTZ R16, R0, R22 ;  /* 0x0000001600107221 */ /* 0x000fce0000010000 */
[----:B------:R-:W-:Y:S05]  /*5f30*/  WARPSYNC.COLLECTIVE R20, `(.L_x_1977) ;  /* 0x0000000014087348 */ /* 0x000fea0003c00000 */
[----:B------:R0:W1:Y:S02]  /*5f40*/  SHFL.BFLY P2, R22, R17, R18, R19 ;  /* 0x0c00001211167389 */ /* 0x0000640000040013 */
[----:B01----:R-:W-:Y:S01]  /*5f50*/  ENDCOLLECTIVE ;  /* 0x000000000000791b */ /* 0x003fe20003800000 */
.L_x_1977:
[----:B------:R-:W-:Y:S01]  /*5f60*/  MOV R25, R22 ;  /* 0x0000001600197202 */ /* 0x000fe20000000f00 */
[----:B------:R-:W-:Y:S06]  /*5f70*/  BRA `(.L_x_1978) ;  /* 0xffffffe800f87947 */ /* 0x000fec000383ffff */
.L_x_1948:
[----:B------:R-:W-:Y:S01]  /*5f80*/  BSSY B0, `(.L_x_1979) ;  /* 0x0000007000007945 */ /* 0x000fe20003800000 */
[----:B------:R-:W-:Y:S01]  /*5f90*/  MOV R18, 0x8 ;  /* 0x0000000800127802 */ /* 0x000fe20000000f00 */
[----:B------:R-:W-:Y:S01]  /*5fa0*/  IMAD.MOV.U32 R20, RZ, RZ, 0xffff ;  /* 0x0000ffffff147424 */ /* 0x000fe200078e00ff */
[----:B------:R-:W-:-:S07]  /*5fb0*/  MOV R19, 0x101f ;  /* 0x0000101f00137802 */ /* 0x000fce0000000f00 */
[----:B01234-:R-:W-:Y:S05]  /*5fc0*/  WARPSYNC.COLLECTIVE R20, `(.L_x_1980) ;  /* 0x0000000014087348 */ /* 0x01ffea0003c00000 */
[----:B---3--:R3:W0:Y:S02]  /*5fd0*/  SHFL.BFLY P2, R22, R17, R18, R19 ;  /* 0x0c00001211167389 */ /* 0x0086240000040013 */
[----:B01234-:R-:W-:Y:S01]  /*5fe0*/  ENDCOLLECTIVE ;  /* 0x000000000000791b */ /* 0x01ffe20003800000 */
.L_x_1980:
[----:B------:R-:W-:Y:S05]  /*5ff0*/  BSYNC B0 ;  /* 0x0000000000007941 */ /* 0x000fea0003800000 */
.L_x_1979:
        /* <DEDUP_REMOVED lines=10> */
.L_x_1981:
        /* <DEDUP_REMOVED lines=10> */
.L_x_1982:
[----:B------:R-:W-:-:S05]  /*6140*/  FADD.FTZ R12, R12, R15 ;  /* 0x0000000f0c0c7221 */ /* 0x000fca0000010000 */
[----:B------:R-:W-:Y:S01]  /*6150*/  MOV R17, R12 ;  /* 0x0000000c00117202 */ /* 0x000fe20000000f00 */
[----:B------:R-:W-:-:S07]  /*6160*/  IMAD.MOV.U32 R16, RZ, RZ, R22 ;  /* 0x000000ffff107224 */ /* 0x000fce00078e0016 */
[----:B------:R-:W-:Y:S05]  /*6170*/  WARPSYNC.COLLECTIVE R20, `(.L_x_1983) ;  /* 0x0000000014087348 */ /* 0x000fea0003c00000 */
[----:B------:R0:W1:Y:S02]  /*6180*/  SHFL.BFLY P2, R22, R17, R18, R19 ;  /* 0x0c00001211167389 */ /* 0x0000640000040013 */
[----:B01----:R-:W-:Y:S01]  /*6190*/  ENDCOLLECTIVE ;  /* 0x000000000000791b */ /* 0x003fe20003800000 */
.L_x_1983:
[----:B------:R-:W-:-:S05]  /*61a0*/  FADD.FTZ R15, R23, R16 ;  /* 0x00000010170f7221 */ /* 0x000fca0000010000 */
[----:B------:R-:W-:Y:S01]  /*61b0*/  MOV R17, R15 ;  /* 0x0000000f00117202 */ /* 0x000fe20000000f00 */
[----:B------:R-:W-:Y:S01]  /*61c0*/  IMAD.MOV.U32 R18, RZ, RZ, 0x2 ;  /* 0x00000002ff127424 */ /* 0x000fe200078e00ff */
[----:B------:R-:W-:-:S07]  /*61d0*/  MOV R11, R22 ;  /* 0x00000016000b7202 */ /* 0x000fce0000000f00 */
[----:B------:R-:W-:Y:S05]  /*61e0*/  WARPSYNC.COLLECTIVE R20, `(.L_x_1984) ;  /* 0x0000000014087348 */ /* 0x000fea0003c00000 */
[----:B------:R0:W1:Y:S02]  /*61f0*/  SHFL.BFLY P2, R22, R17, R18, R19 ;  /* 0x0c00001211167389 */ /* 0x0000640000040013 */
[----:B01----:R-:W-:Y:S01]  /*6200*/  ENDCOLLECTIVE ;  /* 0x000000000000791b */ /* 0x003fe20003800000 */
.L_x_1984:
[----:B------:R-:W-:-:S05]  /*6210*/  FADD.FTZ R16, R12, R11 ;  /* 0x0000000b0c107221 */ /* 0x000fca0000010000 */
[----:B------:R-:W-:Y:S02]  /*6220*/  MOV R17, R16 ;  /* 0x0000001000117202 */ /* 0x000fe40000000f00 */
[----:B------:R-:W-:-:S07]  /*6230*/  MOV R14, R22 ;  /* 0x00000016000e7202 */ /* 0x000fce0000000f00 */
[----:B------:R-:W-:Y:S05]  /*6240*/  WARPSYNC.COLLECTIVE R20, `(.L_x_1985) ;  /* 0x0000000014087348 */ /* 0x000fea0003c00000 */
[----:B------:R0:W1:Y:S02]  /*6250*/  SHFL.BFLY P2, R22, R17, R18, R19 ;  /* 0x0c00001211167389 */ /* 0x0000640000040013 */
[----:B01----:R-:W-:Y:S01]  /*6260*/  ENDCOLLECTIVE ;  /* 0x000000000000791b */ /* 0x003fe20003800000 */
.L_x_1985:
[----:B------:R-:W-:Y:S01]  /*6270*/  FADD.FTZ R14, R15, R14 ;  /* 0x0000000e0f0e7221 */ /* 0x000fe20000010000 */
[----:B------:R-:W-:-:S03]  /*6280*/  HFMA2.MMA R18, -RZ, RZ, 0, 5.9604644775390625e-08 ;  /* 0x00000001ff127435 */ /* 0x000fc600000001ff */
[----:B------:R-:W-:Y:S01]  /*6290*/  IMAD.MOV.U32 R17, RZ, RZ, R14 ;  /* 0x000000ffff117224 */ /* 0x000fe200078e000e */
[----:B------:R-:W-:-:S07]  /*62a0*/  MOV R25, R22 ;  /* 0x0000001600197202 */ /* 0x000fce0000000f00 */
[----:B------:R-:W-:Y:S05]  /*62b0*/  WARPSYNC.COLLECTIVE R20, `(.L_x_1986) ;  /* 0x0000000014087348 */ /* 0x000fea0003c00000 */
[----:B------:R0:W1:Y:S02]  /*62c0*/  SHFL.BFLY P2, R22, R17, R18, R19 ;  /* 0x0c00001211167389 */ /* 0x0000640000040013 */
[----:B01----:R-:W-:Y:S01]  /*62d0*/  ENDCOLLECTIVE ;  /* 0x000000000000791b */ /* 0x003fe20003800000 */
.L_x_1986:
[----:B------:R-:W-:-:S05]  /*62e0*/  FADD.FTZ R12, R16, R25 ;  /* 0x00000019100c7221 */ /* 0x000fca0000010000 */
[----:B------:R-:W-:Y:S02]  /*62f0*/  MOV R17, R12 ;  /* 0x0000000c00117202 */ /* 0x000fe40000000f00 */
[----:B------:R-:W-:-:S07]  /*6300*/  MOV R15, R22 ;  /* 0x00000016000f7202 */ /* 0x000fce0000000f00 */
[----:B------:R-:W-:Y:S05]  /*6310*/  WARPSYNC.COLLECTIVE R20, `(.L_x_1987) ;  /* 0x0000000014087348 */ /* 0x000fea0003c00000 */
[----:B------:R0:W1:Y:S02]  /*6320*/  SHFL.BFLY P2, R22, R17, R18, R19 ;  /* 0x0c00001211167389 */ /* 0x0000640000040013 */
[----:B01----:R-:W-:Y:S01]  /*6330*/  ENDCOLLECTIVE ;  /* 0x000000000000791b */ /* 0x003fe20003800000 */
.L_x_1987:
        /* <DEDUP_REMOVED lines=15> */
.L_x_1988:
[----:B------:R-:W-:Y:S02]  /*6430*/  MOV R17, R14 ;  /* 0x0000000e00117202 */ /* 0x000fe40000000f00 */
[----:B------:R-:W-:-:S07]  /*6440*/  MOV R10, R22 ;  /* 0x00000016000a7202 */ /* 0x000fce0000000f00 */
[----:B------:R-:W-:Y:S05]  /*6450*/  WARPSYNC.COLLECTIVE R20, `(.L_x_1989) ;  /* 0x0000000014087348 */ /* 0x000fea0003c00000 */
[----:B------:R0:W1:Y:S02]  /*6460*/  SHFL.BFLY P2, R22, R17, R18, R19 ;  /* 0x0c00001211167389 */ /* 0x0000640000040013 */
[----:B01----:R-:W-:Y:S01]  /*6470*/  ENDCOLLECTIVE ;  /* 0x000000000000791b */ /* 0x003fe20003800000 */
.L_x_1989:
[----:B------:R-:W-:Y:S01]  /*6480*/  FADD.FTZ R10, R10, R11 ;  /* 0x0000000b0a0a7221 */ /* 0x000fe20000010000 */
[----:B------:R-:W-:-:S03]  /*6490*/  HFMA2.MMA R18, -RZ, RZ, 0, 2.384185791015625e-07 ;  /* 0x00000004ff127435 */ /* 0x000fc600000001ff */
[----:B------:R-:W-:Y:S01]  /*64a0*/  IMAD.MOV.U32 R17, RZ, RZ, R10 ;  /* 0x000000ffff117224 */ /* 0x000fe200078e000a */
[----:B------:R-:W-:-:S07]  /*64b0*/  MOV R21, R22 ;  /* 0x0000001600157202 */ /* 0x000fce0000000f00 */
[----:B------:R-:W-:Y:S05]  /*64c0*/  WARPSYNC.COLLECTIVE R20, `(.L_x_1990) ;  /* 0x0000000014087348 */ /* 0x000fea0003c00000 */
[----:B------:R0:W1:Y:S02]  /*64d0*/  SHFL.BFLY P2, R22, R17, R18, R19 ;  /* 0x0c00001211167389 */ /* 0x0000640000040013 */
[----:B01----:R-:W-:Y:S01]  /*64e0*/  ENDCOLLECTIVE ;  /* 0x000000000000791b */ /* 0x003fe20003800000 */
.L_x_1990:
[----:B------:R-:W-:Y:S02]  /*64f0*/  FADD.FTZ R21, R21, R14 ;  /* 0x0000000e15157221 */ /* 0x000fe40000010000 */
[----:B------:R-:W0:Y:S03]  /*6500*/  LDC.64 R14, c[0x0][0x220] ;  /* 0x00008800ff0e7b82 */ /* 0x000e260000000a00 */
[----:B------:R-:W-:Y:S01]  /*6510*/  MOV R17, R21 ;  /* 0x0000001500117202 */ /* 0x000fe20000000f00 */
[----:B------:R-:W-:-:S07]  /*6520*/  FADD.FTZ R11, R10, R22 ;  /* 0x000000160a0b7221 */ /* 0x000fce0000010000 */
[----:B0-----:R-:W-:Y:S05]  /*6530*/  WARPSYNC.COLLECTIVE R20, `(.L_x_1991) ;  /* 0x0000000014087348 */ /* 0x001fea0003c00000 */
[----:B------:R1:W2:Y:S02]  /*6540*/  SHFL.BFLY P2, R22, R17, R18, R19 ;  /* 0x0c00001211167389 */ /* 0x0002a40000040013 */
[----:B012---:R-:W-:Y:S01]  /*6550*/  ENDCOLLECTIVE ;  /* 0x000000000000791b */ /* 0x007fe20003800000 */
.L_x_1991:
[----:B------:R-:W-:Y:S01]  /*6560*/  HFMA2.MMA R18, -RZ, RZ, 0, 1.1920928955078125e-07 ;  /* 0x00000002ff127435 */ /* 0x000fe200000001ff */
[----:B------:R-:W-:Y:S01]  /*6570*/  IMAD.MOV.U32 R17, RZ, RZ, R11 ;  /* 0x000000ffff117224 */ /* 0x000fe200078e000b */
[----:B------:R-:W-:-:S09]  /*6580*/  MOV R24, R22 ;  /* 0x0000001600187202 */ /* 0x000fd20000000f00 */
[----:B------:R-:W-:Y:S05]  /*6590*/  WARPSYNC.COLLECTIVE R20, `(.L_x_1992) ;  /* 0x0000000014087348 */ /* 0x000fea0003c00000 */
[----:B------:R0:W1:Y:S02]  /*65a0*/  SHFL.BFLY P2, R22, R17, R18, R19 ;  /* 0x0c00001211167389 */ /* 0x0000640000040013 */
[----:B01----:R-:W-:Y:S01]  /*65b0*/  ENDCOLLECTIVE ;  /* 0x000000000000791b */ /* 0x003fe20003800000 */
.L_x_1992:
[----:B------:R-:W-:-:S05]  /*65c0*/  FADD.FTZ R10, R21, R24 ;  /* 0x00000018150a7221 */ /* 0x000fca0000010000 */
[----:B------:R-:W-:Y:S01]  /*65d0*/  MOV R17, R10 ;  /* 0x0000000a00117202 */ /* 0x000fe20000000f00 */
[----:B------:R-:W-:-:S07]  /*65e0*/  FADD.FTZ R24, R11, R22 ;  /* 0x000000160b187221 */ /* 0x000fce0000010000 */
[----:B------:R-:W-:Y:S05]  /*65f0*/  WARPSYNC.COLLECTIVE R20, `(.L_x_1993) ;  /* 0x0000000014087348 */ /* 0x000fea0003c00000 */
[----:B------:R0:W1:Y:S02]  /*6600*/  SHFL.BFLY P2, R22, R17, R18, R19 ;  /* 0x0c00001211167389 */ /* 0x0000640000040013 */
[----:B01----:R-:W-:Y:S01]  /*6610*/  ENDCOLLECTIVE ;  /* 0x000000000000791b */ /* 0x003fe20003800000 */
.L_x_1993:
[----:B------:R-:W-:Y:S01]  /*6620*/  HFMA2.MMA R18, -RZ, RZ, 0, 5.9604644775390625e-08 ;  /* 0x00000001ff127435 */ /* 0x000fe200000001ff */
[----:B------:R-:W-:Y:S01]  /*6630*/  IMAD.MOV.U32 R17, RZ, RZ, R24 ;  /* 0x000000ffff117224 */ /* 0x000fe200078e0018 */
[----:B------:R-:W-:-:S09]  /*6640*/  MOV R23, R22 ;  /* 0x0000001600177202 */ /* 0x000fd20000000f00 */
[----:B------:R-:W-:Y:S05]  /*6650*/  WARPSYNC.COLLECTIVE R20, `(.L_x_1994) ;  /* 0x0000000014087348 */ /* 0x000fea0003c00000 */
[----:B------:R0:W1:Y:S02]  /*6660*/  SHFL.BFLY P2, R22, R17, R18, R19 ;  /* 0x0c00001211167389 */ /* 0x0000640000040013 */
[----:B01----:R-:W-:Y:S01]  /*6670*/  ENDCOLLECTIVE ;  /* 0x000000000000791b */ /* 0x003fe20003800000 */
.L_x_1994:
[----:B------:R-:W-:Y:S02]  /*6680*/  FADD.FTZ R23, R10, R23 ;  /* 0x000000170a177221 */ /* 0x000fe40000010000 */
[----:B------:R-:W0:Y:S03]  /*6690*/  LDC.64 R10, c[0x0][0x218] ;  /* 0x00008600ff0a7b82 */ /* 0x000e260000000a00 */
[----:B------:R-:W-:Y:S02]  /*66a0*/  MOV R17, R23 ;  /* 0x0000001700117202 */ /* 0x000fe40000000f00 */
[----:B------:R-:W-:-:S07]  /*66b0*/  MOV R21, R22 ;  /* 0x0000001600157202 */ /* 0x000fce0000000f00 */
[----:B0-----:R-:W-:Y:S05]  /*66c0*/  WARPSYNC.COLLECTIVE R20, `(.L_x_1995) ;  /* 0x0000000014087348 */ /* 0x001fea0003c00000 */
[----:B------:R1:W2:Y:S02]  /*66d0*/  SHFL.BFLY P2, R22, R17, R18, R19 ;  /* 0x0c00001211167389 */ /* 0x0002a40000040013 */
[----:B012---:R-:W-:Y:S01]  /*66e0*/  ENDCOLLECTIVE ;  /* 0x000000000000791b */ /* 0x007fe20003800000 */
.L_x_1995:
        /* <DEDUP_REMOVED lines=29> */
.L_x_1996:
[----:B------:R-:W-:Y:S01]  /*68c0*/  MOV R17, R16 ;  /* 0x0000001000117202 */ /* 0x000fe20000000f00 */
[----:B------:R-:W-:-:S07]  /*68d0*/  FADD.FTZ R12, R22, R23 ;  /* 0x00000017160c7221 */ /* 0x000fce0000010000 */
[----:B------:R-:W-:Y:S05]  /*68e0*/  WARPSYNC.COLLECTIVE R20, `(.L_x_1997) ;  /* 0x0000000014087348 */ /* 0x000fea0003c00000 */
[----:B------:R0:W1:Y:S02]  /*68f0*/  SHFL.BFLY P2, R22, R17, R18, R19 ;  /* 0x0c00001211167389 */ /* 0x0000640000040013 */
[----:B01----:R-:W-:Y:S01]  /*6900*/  ENDCOLLECTIVE ;  /* 0x000000000000791b */ /* 0x003fe20003800000 */
.L_x_1997:
[----:B------:R-:W-:Y:S01]  /*6910*/  MOV R17, R12 ;  /* 0x0000000c00117202 */ /* 0x000fe20000000f00 */
[----:B------:R-:W-:Y:S02]  /*6920*/  IMAD.MOV.U32 R18, RZ, RZ, 0x4 ;  /* 0x00000004ff127424 */ /* 0x000fe400078e00ff */
[----:B------:R-:W-:-:S07]  /*6930*/  FADD.FTZ R16, R22, R16 ;  /* 0x0000001016107221 */ /* 0x000fce0000010000 */
[----:B------:R-:W-:Y:S05]  /*6940*/  WARPSYNC.COLLECTIVE R20, `(.L_x_1998) ;  /* 0x0000000014087348 */ /* 0x000fea0003c00000 */
[----:B------:R0:W1:Y:S02]  /*6950*/  SHFL.BFLY P2, R22, R17, R18, R19 ;  /* 0x0c00001211167389 */ /* 0x0000640000040013 */
[----:B01----:R-:W-:Y:S01]  /*6960*/  ENDCOLLECTIVE ;  /* 0x000000000000791b */ /* 0x003fe20003800000 */
.L_x_1998:
[----:B------:R-:W-:Y:S01]  /*6970*/  MOV R17, R16 ;  /* 0x0000001000117202 */ /* 0x000fe20000000f00 */
[----:B------:R-:W-:-:S07]  /*6980*/  FADD.FTZ R12, R12, R22 ;  /* 0x000000160c0c7221 */ /* 0x000fce0000010000 */
[----:B------:R-:W-:Y:S05]  /*6990*/  WARPSYNC.COLLECTIVE R20, `(.L_x_1999) ;  /* 0x0000000014087348 */ /* 0x000fea0003c00000 */
[----:B------:R0:W1:Y:S02]  /*69a0*/  SHFL.BFLY P2, R22, R17, R18, R19 ;  /* 0x0c00001211167389 */ /* 0x0000640000040013 */
[----:B01----:R-:W-:Y:S01]  /*69b0*/  ENDCOLLECTIVE ;  /* 0x000000000000791b */ /* 0x003fe20003800000 */
.L_x_1999:
[----:B------:R-:W-:Y:S01]  /*69c0*/  HFMA2.MMA R18, -RZ, RZ, 0, 1.1920928955078125e-07 ;  /* 0x00000002ff127435 */ /* 0x000fe200000001ff */
[----:B------:R-:W-:Y:S01]  /*69d0*/  MOV R17, R12 ;  /* 0x0000000c00117202 */ /* 0x000fe20000000f00 */
[----:B------:R-:W-:-:S09]  /*69e0*/  FADD.FTZ R16, R16, R22 ;  /* 0x0000001610107221 */ /* 0x000fd20000010000 */
[----:B------:R-:W-:Y:S05]  /*69f0*/  WARPSYNC.COLLECTIVE R20, `(.L_x_2000) ;  /* 0x0000000014087348 */ /* 0x000fea0003c00000 */
[----:B------:R0:W1:Y:S02]  /*6a00*/  SHFL.BFLY P2, R22, R17, R18, R19 ;  /* 0x0c00001211167389 */ /* 0x0000640000040013 */
[----:B01----:R-:W-:Y:S01]  /*6a10*/  ENDCOLLECTIVE ;  /* 0x000000000000791b */ /* 0x003fe20003800000 */
.L_x_2000:
[----:B------:R-:W-:Y:S01]  /*6a20*/  MOV R17, R16 ;  /* 0x0000001000117202 */ /* 0x000fe20000000f00 */
[----:B------:R-:W-:-:S07]  /*6a30*/  IMAD.MOV.U32 R23, RZ, RZ, R22 ;  /* 0x000000ffff177224 */ /* 0x000fce00078e0016 */
[----:B------:R-:W-:Y:S05]  /*6a40*/  WARPSYNC.COLLECTIVE R20, `(.L_x_2001) ;  /* 0x0000000014087348 */ /* 0x000fea0003c00000 */
[----:B------:R0:W1:Y:S02]  /*6a50*/  SHFL.BFLY P2, R22, R17, R18, R19 ;  /* 0x0c00001211167389 */ /* 0x0000640000040013 */
[----:B01----:R-:W-:Y:S01]  /*6a60*/  ENDCOLLECTIVE ;  /* 0x000000000000791b */ /* 0x003fe20003800000 */
.L_x_2001:
[----:B------:R-:W-:Y:S01]  /*6a70*/  FADD.FTZ R24, R12, R23 ;  /* 0x000000170c187221 */ /* 0x000fe20000010000 */
[----:B------:R-:W-:-:S04]  /*6a80*/  HFMA2.MMA R18, -RZ, RZ, 0, 5.9604644775390625e-08 ;  /* 0x00000001ff127435 */ /* 0x000fc800000001ff */
[----:B------:R-:W-:Y:S01]  /*6a90*/  MOV R17, R24 ;  /* 0x0000001800117202 */ /* 0x000fe20000000f00 */
[----:B------:R-:W-:-:S07]  /*6aa0*/  FADD.FTZ R12, R16, R22 ;  /* 0x00000016100c7221 */ /* 0x000fce0000010000 */
[----:B------:R-:W-:Y:S05]  /*6ab0*/  WARPSYNC.COLLECTIVE R20, `(.L_x_2002) ;  /* 0x0000000014087348 */ /* 0x000fea0003c00000 */
[----:B------:R0:W1:Y:S02]  /*6ac0*/  SHFL.BFLY P2, R22, R17, R18, R19 ;  /* 0x0c00001211167389 */ /* 0x0000640000040013 */
[----:B01----:R-:W-:Y:S01]  /*6ad0*/  ENDCOLLECTIVE ;  /* 0x000000000000791b */ /* 0x003fe20003800000 */
.L_x_2002:
[----:B------:R-:W-:Y:S02]  /*6ae0*/  IMAD.MOV.U32 R17, RZ, RZ, R12 ;  /* 0x000000ffff117224 */ /* 0x000fe400078e000c */
[----:B------:R-:W-:-:S07]  /*6af0*/  FADD.FTZ R21, R24, R22 ;  /* 0x0000001618157221 */ /* 0x000fce0000010000 */
[----:B------:R-:W-:Y:S05]  /*6b00*/  WARPSYNC.COLLECTIVE R20, `(.L_x_2003) ;  /* 0x0000000014087348 */ /* 0x000fea0003c00000 */
[----:B------:R0:W1:Y:S02]  /*6b10*/  SHFL.BFLY P2, R22, R17, R18, R19 ;  /* 0x0c00001211167389 */ /* 0x0000640000040013 */
[----:B01----:R-:W-:Y:S01]  /*6b20*/  ENDCOLLECTIVE ;  /* 0x000000000000791b */ /* 0x003fe20003800000 */
.L_x_2003:
        /* <DEDUP_REMOVED lines=20> */
.L_x_2004:
[----:B------:R-:W-:Y:S01]  /*6c70*/  MOV R17, R23 ;  /* 0x0000001700117202 */ /* 0x000fe20000000f00 */
[----:B------:R-:W-:-:S07]  /*6c80*/  FADD.FTZ R16, R22, R25 ;  /* 0x0000001916107221 */ /* 0x000fce0000010000 */
[----:B------:R-:W-:Y:S05]  /*6c90*/  WARPSYNC.COLLECTIVE R20, `(.L_x_2005) ;  /* 0x0000000014087348 */ /* 0x000fea0003c00000 */
[----:B------:R0:W1:Y:S02]  /*6ca0*/  SHFL.BFLY P2, R22, R17, R18, R19 ;  /* 0x0c00001211167389 */ /* 0x0000640000040013 */
[----:B01----:R-:W-:Y:S01]  /*6cb0*/  ENDCOLLECTIVE ;  /* 0x000000000000791b */ /* 0x003fe20003800000 */
.L_x_2005:
[----:B------:R-:W-:Y:S01]  /*6cc0*/  HFMA2.MMA R18, -RZ, RZ, 0, 2.384185791015625e-07 ;  /* 0x00000004ff127435 */ /* 0x000fe200000001ff */
[----:B------:R-:W-:Y:S01]  /*6cd0*/  IMAD.MOV.U32 R17, RZ, RZ, R16 ;  /* 0x000000ffff117224 */ /* 0x000fe200078e0010 */
[----:B------:R-:W-:-:S09]  /*6ce0*/  MOV R0, R22 ;  /* 0x0000001600007202 */ /* 0x000fd20000000f00 */
[----:B------:R-:W-:Y:S05]  /*6cf0*/  WARPSYNC.COLLECTIVE R20, `(.L_x_2006) ;  /* 0x0000000014087348 */ /* 0x000fea0003c00000 */
[----:B------:R0:W1:Y:S02]  /*6d00*/  SHFL.BFLY P2, R22, R17, R18, R19 ;  /* 0x0c00001211167389 */ /* 0x0000640000040013 */
[----:B01----:R-:W-:Y:S01]  /*6d10*/  ENDCOLLECTIVE ;  /* 0x000000000000791b */ /* 0x003fe20003800000 */
.L_x_2006:
[----:B------:R-:W-:-:S05]  /*6d20*/  FADD.FTZ R12, R0, R23 ;  /* 0x00000017000c7221 */ /* 0x000fca0000010000 */
[----:B------:R-:W-:Y:S01]  /*6d30*/  MOV R17, R12 ;  /* 0x0000000c00117202 */ /* 0x000fe20000000f00 */
[----:B------:R-:W-:-:S07]  /*6d40*/  FADD.FTZ R0, R16, R22 ;  /* 0x0000001610007221 */ /* 0x000fce0000010000 */
[----:B------:R-:W-:Y:S05]  /*6d50*/  WARPSYNC.COLLECTIVE R20, `(.L_x_2007) ;  /* 0x0000000014087348 */ /* 0x000fea0003c00000 */
[----:B------:R0:W1:Y:S02]  /*6d60*/  SHFL.BFLY P2, R22, R17, R18, R19 ;  /* 0x0c00001211167389 */ /* 0x0000640000040013 */
[----:B01----:R-:W-:Y:S01]  /*6d70*/  ENDCOLLECTIVE ;  /* 0x000000000000791b */ /* 0x003fe20003800000 */
.L_x_2007:
[----:B------:R-:W-:Y:S01]  /*6d80*/  HFMA2.MMA R18, -RZ, RZ, 0, 1.1920928955078125e-07 ;  /* 0x00000002ff127435 */ /* 0x000fe200000001ff */
[----:B------:R-:W-:Y:S01]  /*6d90*/  IMAD.MOV.U32 R17, RZ, RZ, R0 ;  /* 0x000000ffff117224 */ /* 0x000fe200078e0000 */
[----:B------:R-:W-:-:S09]  /*6da0*/  MOV R24, R22 ;  /* 0x0000001600187202 */ /* 0x000fd20000000f00 */
[----:B------:R-:W-:Y:S05]  /*6db0*/  WARPSYNC.COLLECTIVE R20, `(.L_x_2008) ;  /* 0x0000000014087348 */ /* 0x000fea0003c00000 */
[----:B------:R0:W1:Y:S02]  /*6dc0*/  SHFL.BFLY P2, R22, R17, R18, R19 ;  /* 0x0c00001211167389 */ /* 0x0000640000040013 */
[----:B01----:R-:W-:Y:S01]  /*6dd0*/  ENDCOLLECTIVE ;  /* 0x000000000000791b */ /* 0x003fe20003800000 */
.L_x_2008:
[----:B------:R-:W-:-:S05]  /*6de0*/  FADD.FTZ R24, R12, R24 ;  /* 0x000000180c187221 */ /* 0x000fca0000010000 */
[----:B------:R-:W-:Y:S02]  /*6df0*/  MOV R17, R24 ;  /* 0x0000001800117202 */ /* 0x000fe40000000f00 */
[----:B------:R-:W-:-:S07]  /*6e00*/  MOV R25, R22 ;  /* 0x0000001600197202 */ /* 0x000fce0000000f00 */
[----:B------:R-:W-:Y:S05]  /*6e10*/  WARPSYNC.COLLECTIVE R20, `(.L_x_2009) ;  /* 0x0000000014087348 */ /* 0x000fea0003c00000 */
[----:B------:R0:W1:Y:S02]  /*6e20*/  SHFL.BFLY P2, R22, R17, R18, R19 ;  /* 0x0c00001211167389 */ /* 0x0000640000040013 */
[----:B01----:R-:W-:Y:S01]  /*6e30*/  ENDCOLLECTIVE ;  /* 0x000000000000791b */ /* 0x003fe20003800000 */
.L_x_2009:
[----:B------:R-:W-:Y:S01]  /*6e40*/  FADD.FTZ R23, R0, R25 ;  /* 0x0000001900177221 */ /* 0x000fe20000010000 */
[----:B------:R-:W-:-:S03]  /*6e50*/  HFMA2.MMA R18, -RZ, RZ, 0, 5.9604644775390625e-08 ;  /* 0x00000001ff127435 */ /* 0x000fc600000001ff */
[----:B------:R-:W-:Y:S02]  /*6e60*/  IMAD.MOV.U32 R17, RZ, RZ, R23 ;  /* 0x000000ffff117224 */ /* 0x000fe400078e0017 */
[----:B------:R-:W-:-:S07]  /*6e70*/  FADD.FTZ R12, R24, R22 ;  /* 0x00000016180c7221 */ /* 0x000fce0000010000 */
[----:B------:R-:W-:Y:S05]  /*6e80*/  WARPSYNC.COLLECTIVE R20, `(.L_x_2010) ;  /* 0x0000000014087348 */ /* 0x000fea0003c00000 */
[----:B------:R0:W1:Y:S02]  /*6e90*/  SHFL.BFLY P2, R22, R17, R18, R19 ;  /* 0x0c00001211167389 */ /* 0x0000640000040013 */
[----:B01----:R-:W-:Y:S01]  /*6ea0*/  ENDCOLLECTIVE ;  /* 0x000000000000791b */ /* 0x003fe20003800000 */
.L_x_2010:
[----:B------:R-:W-:Y:S01]  /*6eb0*/  MOV R17, R12 ;  /* 0x0000000c00117202 */ /* 0x000fe20000000f00 */
[----:B------:R-:W-:-:S07]  /*6ec0*/  FADD.FTZ R0, R23, R22 ;  /* 0x0000001617007221 */ /* 0x000fce0000010000 */
[----:B------:R-:W-:Y:S05]  /*6ed0*/  WARPSYNC.COLLECTIVE R20, `(.L_x_2011) ;  /* 0x0000000014087348 */ /* 0x000fea0003c00000 */
[----:B------:R0:W1:Y:S02]  /*6ee0*/  SHFL.BFLY P2, R22, R17, R18, R19 ;  /* 0x0c00001211167389 */ /* 0x0000640000040013 */
[----:B01----:R-:W-:Y:S01]  /*6ef0*/  ENDCOLLECTIVE ;  /* 0x000000000000791b */ /* 0x003fe20003800000 */
.L_x_2011:
[----:B------:R-:W-:Y:S01]  /*6f00*/  MOV R21, R22 ;  /* 0x0000001600157202 */ /* 0x000fe20000000f00 */
[----:B------:R-:W-:Y:S06]  /*6f10*/  BRA `(.L_x_2012) ;  /* 0xffffffe400747947 */ /* 0x000fec000383ffff */
.L_x_2013:
        /* <DEDUP_REMOVED lines=14> */
.L_x_3035:


//--------------------- .text._ZN13group_norm_v218gn_bwd_cuda_kernelI6__halfLi480ELi3ELi32ELi30ELi4096ELb0ELb1ELi256ELi960ELi960ELi4ELb1ELi21ELb1ELb0ELNS_15WgradSyncMethodE3ENS_16CompileConditionILi900EEEEEvPT_S6_S6_PKS5_S8_S8_S8_PKfflPfPj --------------------------
	.section	.text._ZN13group_norm_v218gn_bwd_cuda_kernelI6__halfLi480ELi3ELi32ELi30ELi4096ELb0ELb1ELi256ELi960ELi960ELi4ELb1ELi21ELb1ELb0ELNS_15WgradSyncMethodE3ENS_16CompileConditionILi900EEEEEvPT_S6_S6_PKS5_S8_S8_S8_PKfflPfPj,"ax",@progbits
	.align	128
        .global         _ZN13group_norm_v218gn_bwd_cuda_kernelI6__halfLi480ELi3ELi32ELi30ELi4096ELb0ELb1ELi256ELi960ELi960ELi4ELb1ELi21ELb1ELb0ELNS_15WgradSyncMethodE3ENS_16CompileConditionILi900EEEEEvPT_S6_S6_PKS5_S8_S8_S8_PKfflPfPj
        .type           _ZN13group_norm_v218gn_bwd_cuda_kernelI6__halfLi480ELi3ELi32ELi30ELi4096ELb0ELb1ELi256ELi960ELi960ELi4ELb1ELi21ELb1ELb0ELNS_15WgradSyncMethodE3ENS_16CompileConditionILi900EEEEEvPT_S6_S6_PKS5_S8_S8_S8_PKfflPfPj,@function
        .size           _ZN13group_norm_v218gn_bwd_cuda_kernelI6__halfLi480ELi3ELi32ELi30ELi4096ELb0ELb1ELi256ELi960ELi960ELi4ELb1ELi21ELb1ELb0ELNS_15WgradSyncMethodE3ENS_16CompileConditionILi900EEEEEvPT_S6_S6_PKS5_S8_S8_S8_PKfflPfPj,(.L_x_3036 - _ZN13group_norm_v218gn_bwd_cuda_kernelI6__halfLi480ELi3ELi32ELi30ELi4096ELb0ELb1ELi256ELi960ELi960ELi4ELb1ELi21ELb1ELb0ELNS_15WgradSyncMethodE3ENS_16CompileConditionILi900EEEEEvPT_S6_S6_PKS5_S8_S8_S8_PKfflPfPj)
        .other          _ZN13group_norm_v218gn_bwd_cuda_kernelI6__halfLi480ELi3ELi32ELi30ELi4096ELb0ELb1ELi256ELi960ELi960ELi4ELb1ELi21ELb1ELb0ELNS_15WgradSyncMethodE3ENS_16CompileConditionILi900EEEEEvPT_S6_S6_PKS5_S8_S8_S8_PKfflPfPj,@"STO_CUDA_ENTRY STV_DEFAULT"
_ZN13group_norm_v218gn_bwd_cuda_kernelI6__halfLi480ELi3ELi32ELi30ELi4096ELb0ELb1ELi256ELi960ELi960ELi4ELb1ELi21ELb1ELb0ELNS_15WgradSyncMethodE3ENS_16CompileConditionILi900EEEEEvPT_S6_S6_PKS5_S8_S8_S8_PKfflPfPj:
.text._ZN13group_norm_v218gn_bwd_cuda_kernelI6__halfLi480ELi3ELi32ELi30ELi4096ELb0ELb1ELi256ELi960ELi960ELi4ELb1ELi21ELb1ELb0ELNS_15WgradSyncMethodE3ENS_16CompileConditionILi900EEEEEvPT_S6_S6_PKS5_S8_S8_S8_PKfflPfPj:
        /* <DEDUP_REMOVED lines=29> */
.L_x_2016:
[----:B------:R-:W2:Y:S04]  /*01d0*/  LD.E.STRONG.GPU R0, desc[UR12][R2.64] ;  /* 0x0000000c02007980 */ /* 0x000ea8000c10f900 */
[----:B--2---:R-:W-:Y:S01]  /*01e0*/  CCTL.IVALL ;  /* 0x00000000ff00798f */ /* 0x004fe20002000000 */
[----:B------:R-:W-:Y:S05]  /*01f0*/  YIELD ;  /* 0x0000000000007946 */ /* 0x000fea0003800000 */
[----:B-----5:R-:W-:-:S04]  /*0200*/  LOP3.LUT R0, R0, R5, RZ, 0x3c, !PT ;  /* 0x0000000500007212 */ /* 0x020fc800078e3cff */
[----:B------:R-:W-:-:S13]  /*0210*/  ISETP.GT.AND P0, PT, R0, -0x1, PT ;  /* 0xffffffff0000780c */ /* 0x000fda0003f04270 */
[----:B------:R-:W-:Y:S05]  /*0220*/  @P0 BRA `(.L_x_2016) ;  /* 0xfffffffc00e80947 */ /* 0x000fea000383ffff */
.L_x_2015:
[----:B------:R-:W-:Y:S05]  /*0230*/  WARPSYNC.ALL ;  /* 0x0000000000007948 */ /* 0x000fea0003800000 */
[----:B------:R-:W-:Y:S06]  /*0240*/  BAR.SYNC.DEFER_BLOCKING 0x0 ;  /* 0x0000000000007b1d */ /* 0x000fec0000010000 */
[----:B------:R-:W-:Y:S05]  /*0250*/  BRA `(.L_x_2017) ;  /* 0x00000030003c7947 */ /* 0x000fea0003800000 */
.L_x_2014:
        /* <DEDUP_REMOVED lines=67> */
.L_x_2031:
        /* <DEDUP_REMOVED lines=39> */
.L_x_2018:
        /* <DEDUP_REMOVED lines=169> */
.L_x_2019:
        /* <DEDUP_REMOVED lines=172> */
.L_x_2021:
[----:B------:R-:W-:Y:S05]  /*1e50*/  BSYNC B0 ;  /* 0x0000000000007941 */ /* 0x000fea0003800000 */
.L_x_2020:
        /* <DEDUP_REMOVED lines=19> */
.L_x_2023:
[----:B------:R-:W-:Y:S05]  /*1f90*/  BSYNC B0 ;  /* 0x0000000000007941 */ /* 0x000fea0003800000 */
.L_x_2022:
        /* <DEDUP_REMOVED lines=17> */
.L_x_2026:
[----:B------:R-:W2:Y:S04]  /*20b0*/  LD.E.STRONG.GPU R10, desc[UR12][R8.64] ;  /* 0x0000000c080a7980 */ /* 0x000ea8000c10f900 */
[----:B--2---:R-:W-:Y:S01]  /*20c0*/  CCTL.IVALL ;  /* 0x00000000ff00798f */ /* 0x004fe20002000000 */
[----:B------:R-:W-:Y:S05]  /*20d0*/  YIELD ;  /* 0x0000000000007946 */ /* 0x000fea0003800000 */
[----:B-----5:R-:W-:-:S04]  /*20e0*/  LOP3.LUT R10, R10, R11, RZ, 0x3c, !PT ;  /* 0x0000000b0a0a7212 */ /* 0x020fc800078e3cff */
[----:B------:R-:W-:-:S13]  /*20f0*/  ISETP.GT.AND P1, PT, R10, -0x1, PT ;  /* 0xffffffff0a00780c */ /* 0x000fda0003f24270 */
[----:B------:R-:W-:Y:S05]  /*2100*/  @P1 BRA `(.L_x_2026) ;  /* 0xfffffffc00e81947 */ /* 0x000fea000383ffff */
.L_x_2025:
[----:B------:R-:W-:Y:S05]  /*2110*/  WARPSYNC.ALL ;  /* 0x0000000000007948 */ /* 0x000fea0003800000 */
[----:B------:R-:W-:Y:S06]  /*2120*/  BAR.SYNC.DEFER_BLOCKING 0x0 ;  /* 0x0000000000007b1d */ /* 0x000fec0000010000 */
[----:B------:R-:W-:Y:S05]  /*2130*/  BRA `(.L_x_2027) ;  /* 0x0000000000687947 */ /* 0x000fea0003800000 */
.L_x_2024:
        /* <DEDUP_REMOVED lines=18> */
.L_x_2029:
[----:B0-----:R-:W2:Y:S04]  /*2260*/  LD.E.STRONG.GPU R10, desc[UR12][R8.64+0x54] ;  /* 0x0000540c080a7980 */ /* 0x001ea8000c10f900 */
[----:B--2---:R-:W-:Y:S01]  /*2270*/  CCTL.IVALL ;  /* 0x00000000ff00798f */ /* 0x004fe20002000000 */
[----:B------:R-:W-:Y:S05]  /*2280*/  YIELD ;  /* 0x0000000000007946 */ /* 0x000fea0003800000 */
[----:B-----5:R-:W-:-:S04]  /*2290*/  LOP3.LUT R10, R10, R11, RZ, 0x3c, !PT ;  /* 0x0000000b0a0a7212 */ /* 0x020fc800078e3cff */
[----:B------:R-:W-:-:S13]  /*22a0*/  ISETP.GT.AND P1, PT, R10, -0x1, PT ;  /* 0xffffffff0a00780c */ /* 0x000fda0003f24270 */
[----:B------:R-:W-:Y:S05]  /*22b0*/  @P1 BRA `(.L_x_2029) ;  /* 0xfffffffc00e81947 */ /* 0x000fea000383ffff */
.L_x_2028:
[----:B------:R-:W-:Y:S05]  /*22c0*/  WARPSYNC.ALL ;  /* 0x0000000000007948 */ /* 0x000fea0003800000 */
[----:B------:R-:W-:Y:S06]  /*22d0*/  BAR.SYNC.DEFER_BLOCKING 0x0 ;  /* 0x0000000000007b1d */ /* 0x000fec0000010000 */
.L_x_2027:
[----:B------:R-:W1:Y:S01]  /*22e0*/  S2R R26, SR_TID.X ;  /* 0x00000000001a7919 */ /* 0x000e620000002100 */
[----:B0-----:R-:W-:Y:S01]  /*22f0*/  IMAD.U32 R9, RZ, RZ, UR4 ;  /* 0x00000004ff097e24 */ /* 0x001fe2000f8e00ff */
[----:B------:R-:W2:Y:S04]  /*2300*/  LDL R25, [R1+0x4] ;  /* 0x0000040001197983 */ /* 0x000ea80000100800 */
[----:B------:R-:W3:Y:S01]  /*2310*/  LDL R23, [R1+0x8] ;  /* 0x0000080001177983 */ /* 0x000ee20000100800 */
        /* <DEDUP_REMOVED lines=8> */
[----:B------:R-:W1:Y:S03]  /*23a0*/  @!P1 LDC.64 R8, c[0x0][0x260] ;  /* 0x00009800ff089b82 */ /* 0x000e660000000a00 */
[----:B------:R-:W-:Y:S02]  /*23b0*/  @!P1 LEA R10, R10, R11, 0x9 ;  /* 0x0000000b0a0a9211 */ /* 0x000fe400078e48ff */
[----:B------:R-:W-:-:S05]  /*23c0*/  @!P1 LOP3.LUT R11, R26, 0x7, RZ, 0xc0, !PT ;  /* 0x000000071a0b9812 */ /* 0x000fca00078ec0ff */
[----:B------:R-:W-:-:S05]  /*23d0*/  @!P1 IMAD.IADD R10, R10, 0x1, R11 ;  /* 0x000000010a0a9824 */ /* 0x000fca00078e020b */
[----:B------:R-:W-:-:S04]  /*23e0*/  @!P1 SHF.L.U32 R11, R10, 0x1, RZ ;  /* 0x000000010a0b9819 */ /* 0x000fc800000006ff */
[C---:B------:R-:W-:Y:S01]  /*23f0*/  @!P1 IADD3 R17, R11.reuse, 0x10, RZ ;  /* 0x000000100b119810 */ /* 0x040fe20007ffe0ff */
[----:B-1----:R-:W-:-:S04]  /*2400*/  @!P1 IMAD.WIDE.U32 R10, R11, 0x4, R8 ;  /* 0x000000040b0a9825 */ /* 0x002fc800078e0008 */
[----:B------:R-:W-:Y:S02]  /*2410*/  @!P1 IMAD.WIDE.U32 R8, R17, 0x4, R8 ;  /* 0x0000000411089825 */ /* 0x000fe400078e0008 */
[----:B------:R-:W4:Y:S04]  /*2420*/  @!P1 LDG.E.64 R10, desc[UR12][R10.64] ;  /* 0x0000000c0a0a9981 */ /* 0x000f28000c1e1b00 */
[----:B------:R-:W5:Y:S01]  /*2430*/  @!P1 LDG.E.64 R8, desc[UR12][R8.64] ;  /* 0x0000000c08089981 */ /* 0x000f62000c1e1b00 */
[----:B------:R-:W-:Y:S01]  /*2440*/  IMAD.MOV.U32 R17, RZ, RZ, RZ ;  /* 0x000000ffff117224 */ /* 0x000fe200078e00ff */
[----:B------:R-:W-:-:S04]  /*2450*/  UIADD3 UR5, UR5, 0x6900, URZ ;  /* 0x0000690005057890 */ /* 0x000fc8000fffe03f */
[----:B0-----:R-:W-:Y:S01]  /*2460*/  ULEA UR5, UR8, UR5, 0x18 ;  /* 0x0000000508057291 */ /* 0x001fe2000f8ec03f */
[----:B----4-:R-:W-:Y:S01]  /*2470*/  @!P1 FADD.FTZ R19, RZ, R10 ;  /* 0x0000000aff139221 */ /* 0x010fe20000010000 */
[----:B------:R-:W-:-:S03]  /*2480*/  @!P1 FADD.FTZ R22, RZ, R11 ;  /* 0x0000000bff169221 */ /* 0x000fc60000010000 */
[----:B-----5:R-:W-:Y:S01]  /*2490*/  @!P1 FADD.FTZ R17, R8, R19 ;  /* 0x0000001308119221 */ /* 0x020fe20000010000 */
[----:B------:R-:W-:-:S06]  /*24a0*/  HFMA2.MMA R19, -RZ, RZ, 0, 0 ;  /* 0x00000000ff137435 */ /* 0x000fcc00000001ff */
[----:B------:R-:W-:Y:S01]  /*24b0*/  @!P1 FADD.FTZ R19, R9, R22 ;  /* 0x0000001609139221 */ /* 0x000fe20000010000 */
[----:B------:R-:W-:Y:S01]  /*24c0*/  LOP3.LUT P1, RZ, R26, 0xffffff07, RZ, 0xc0, !PT ;  /* 0xffffff071aff7812 */ /* 0x000fe2000782c0ff */
[----:B------:R-:W0:Y:S04]  /*24d0*/  SHFL.BFLY PT, R22, R17, 0x4, 0x1f ;  /* 0x0c801f0011167f89 */ /* 0x000e2800000e0000 */
[----:B------:R-:W1:Y:S01]  /*24e0*/  SHFL.BFLY PT, R24, R19, 0x4, 0x1f ;  /* 0x0c801f0013187f89 */ /* 0x000e6200000e0000 */
[----:B0-----:R-:W-:Y:S01]  /*24f0*/  FADD.FTZ R22, R22, R17 ;  /* 0x0000001116167221 */ /* 0x001fe20000010000 */
[----:B-1----:R-:W-:-:S04]  /*2500*/  FADD.FTZ R24, R24, R19 ;  /* 0x0000001318187221 */ /* 0x002fc80000010000 */
[----:B------:R-:W0:Y:S04]  /*2510*/  SHFL.BFLY PT, R9, R22, 0x2, 0x1f ;  /* 0x0c401f0016097f89 */ /* 0x000e2800000e0000 */
[----:B------:R-:W1:Y:S01]  /*2520*/  SHFL.BFLY PT, R11, R24, 0x2, 0x1f ;  /* 0x0c401f00180b7f89 */ /* 0x000e6200000e0000 */
[----:B0-----:R-:W-:Y:S01]  /*2530*/  FADD.FTZ R10, R22, R9 ;  /* 0x00000009160a7221 */ /* 0x001fe20000010000 */
[----:B--2---:R-:W-:Y:S01]  /*2540*/  LEA R22, R25, UR5, 0x3 ;  /* 0x0000000519167c11 */ /* 0x004fe2000f8e18ff */
[----:B-1----:R-:W-:-:S03]  /*2550*/  FADD.FTZ R11, R24, R11 ;  /* 0x0000000b180b7221 */ /* 0x002fc60000010000 */
[----:B------:R-:W0:Y:S01]  /*2560*/  SHFL.BFLY PT, R9, R10, 0x1, 0x1f ;  /* 0x0c201f000a097f89 */ /* 0x000e2200000e0000 */
[----:B---3--:R-:W-:-:S03]  /*2570*/  LEA R24, R23, UR5, 0x3 ;  /* 0x0000000517187c11 */ /* 0x008fc6000f8e18ff */
[----:B------:R-:W1:Y:S01]  /*2580*/  SHFL.BFLY PT, R8, R11, 0x1, 0x1f ;  /* 0x0c201f000b087f89 */ /* 0x000e6200000e0000 */
[----:B0-----:R-:W-:Y:S01]  /*2590*/  FADD.FTZ R9, R10, R9 ;  /* 0x000000090a097221 */ /* 0x001fe20000010000 */
[----:B-1----:R-:W-:-:S03]  /*25a0*/  FADD.FTZ R17, R11, R8 ;  /* 0x000000080b117221 */ /* 0x002fc60000010000 */
[----:B------:R-:W-:Y:S01]  /*25b0*/  @!P1 FMUL.FTZ R8, R9, 8.1380212577641941607e-06 ;  /* 0x3708888909089820 */ /* 0x000fe20000410000 */
[----:B------:R-:W-:Y:S01]  /*25c0*/  @!P1 FMUL.FTZ R9, R17, 8.1380212577641941607e-06 ;  /* 0x3708888911099820 */ /* 0x000fe20000410000 */
[----:B------:R-:W-:-:S05]  /*25d0*/  @!P1 LOP3.LUT R17, R26, 0xfffffff8, RZ, 0xc0, !PT ;  /* 0xfffffff81a119812 */ /* 0x000fca00078ec0ff */
[----:B------:R0:W-:Y:S01]  /*25e0*/  @!P1 STS.64 [R17+UR5], R8 ;  /* 0x0000000811009988 */ /* 0x0001e20008000a05 */
[----:B------:R-:W-:Y:S01]  /*25f0*/  UMOV UR5, URZ ;  /* 0x0000003f00057c82 */ /* 0x000fe20008000000 */
[----:B------:R-:W-:Y:S06]  /*2600*/  BAR.SYNC.DEFER_BLOCKING 0x0 ;  /* 0x0000000000007b1d */ /* 0x000fec0000010000 */
[----:B------:R-:W1:Y:S04]  /*2610*/  LDS.64 R22, [R22] ;  /* 0x0000000016167984 */ /* 0x000e680000000a00 */
[----:B------:R-:W2:Y:S02]  /*2620*/  LDS.64 R24, [R24] ;  /* 0x0000000018187984 */ /* 0x000ea40000000a00 */
.L_x_2030:
[----:B0-----:R-:W3:Y:S01]  /*2630*/  LDL R8, [R1] ;  /* 0x0000000001087983 */ /* 0x001ee20000100800 */
[----:B------:R-:W-:-:S03]  /*2640*/  MOV R17, UR5 ;  /* 0x0000000500117c02 */ /* 0x000fc60008000f00 */
[----:B-----5:R0:W-:Y:S04]  /*2650*/  STL [R1+0x24], R13 ;  /* 0x0000240d01007387 */ /* 0x0201e80000100800 */
[----:B------:R-:W-:Y:S01]  /*2660*/  STL [R1+0x20], R12 ;  /* 0x0000200c01007387 */ /* 0x000fe20000100800 */
[----:B---3--:R-:W-:-:S04]  /*2670*/  IMAD R17, R17, 0x2, R8 ;  /* 0x0000000211117824 */ /* 0x008fc800078e0208 */
        /* <DEDUP_REMOVED lines=9> */
[----:B------:R-:W3:Y:S04]  /*2710*/  LDG.E.64.CONSTANT R8, desc[UR12][R8.64] ;  /* 0x0000000c08087981 */ /* 0x000ee8000c1e9b00 */
[----:B------:R-:W4:Y:S01]  /*2720*/  LDG.E.64.CONSTANT R10, desc[UR12][R10.64] ;  /* 0x0000000c0a0a7981 */ /* 0x000f22000c1e9b00 */
[----:B------:R-:W-:-:S05]  /*2730*/  VIADD R37, R17, 0x780 ;  /* 0x0000078011257836 */ /* 0x000fca0000000000 */
[----:B------:R-:W-:-:S04]  /*2740*/  IADD3 R37, P1, R37, R20, RZ ;  /* 0x0000001425257210 */ /* 0x000fc80007f3e0ff */
[----:B0-----:R-:W-:Y:S01]  /*2750*/  SHF.L.U32 R13, R37, 0x1, RZ ;  /* 0x00000001250d7819 */ /* 0x001fe200000006ff */
[----:B---3--:R-:W-:Y:S02]  /*2760*/  HADD2.F32 R28, -RZ, R8.H0_H0 ;  /* 0x20000008ff1c7230 */ /* 0x008fe40000004100 */
[----:B------:R-:W-:Y:S02]  /*2770*/  HADD2.F32 R26, -RZ, R9.H0_H0 ;  /* 0x20000009ff1a7230 */ /* 0x000fe40000004100 */
[----:B----4-:R-:W-:Y:S02]  /*2780*/  HADD2.F32 R19, -RZ, R10.H0_H0 ;  /* 0x2000000aff137230 */ /* 0x010fe40000004100 */
[----:B------:R-:W-:Y:S01]  /*2790*/  FADD.FTZ R28, -R16, R28 ;  /* 0x0000001c101c7221 */ /* 0x000fe20000010100 */
[----:B------:R-:W-:Y:S02]  /*27a0*/  HADD2.F32 R27, -RZ, R8.H1_H1 ;  /* 0x30000008ff1b7230 */ /* 0x000fe40000004100 */
[----:B------:R-:W-:Y:S01]  /*27b0*/  FADD.FTZ R26, -R18, R26 ;  /* 0x0000001a121a7221 */ /* 0x000fe20000010100 */
[----:B------:R-:W-:-:S02]  /*27c0*/  HADD2.F32 R10, -RZ, R10.H1_H1 ;  /* 0x3000000aff0a7230 */ /* 0x000fc40000004100 */
[--C-:B-1----:R-:W-:Y:S01]  /*27d0*/  FFMA.FTZ R19, R0, R19, -R22.reuse ;  /* 0x0000001300137223 */ /* 0x102fe20000010816 */
        /* <DEDUP_REMOVED lines=8> */
[----:B--2---:R-:W-:Y:S01]  /*2860*/  FFMA.FTZ R19, R3, R19, -R24 ;  /* 0x0000001303137223 */ /* 0x004fe20000010818 */
        /* <DEDUP_REMOVED lines=30> */
[----:B------:R-:W-:-:S05]  /*2a50*/  VIADD R36, R17, 0xf00 ;  /* 0x00000f0011247836 */ /* 0x000fca0000000000 */
        /* <DEDUP_REMOVED lines=11> */
[C---:B------:R-:W-:Y:S01]  /*2b10*/  FADD.FTZ R11, -R16.reuse, R11 ;  /* 0x0000000b100b7221 */ /* 0x040fe20000010100 */
[----:B------:R-:W-:Y:S02]  /*2b20*/  FADD.FTZ R9, -R16, R9 ;  /* 0x0000000910097221 */ /* 0x000fe40000010100 */
[----:B------:R-:W-:Y:S01]  /*2b30*/  FFMA.FTZ R28, R25, -R8, R28 ;  /* 0x80000008191c7223 */ /* 0x000fe2000001001c */
[----:B------:R-:W-:Y:S01]  /*2b40*/  IADD3.X R8, RZ, R6, RZ, P1, !PT ;  /* 0x00000006ff087210 */ /* 0x000fe20000ffe4ff */
[--C-:B------:R-:W-:Y:S01]  /*2b50*/  FFMA.FTZ R10, R0, R10, -R22.reuse ;  /* 0x0000000a000a7223 */ /* 0x100fe20000010816 */
[C---:B------:R-:W-:Y:S01]  /*2b60*/  FMUL.FTZ R11, R5.reuse, R11 ;  /* 0x0000000b050b7220 */ /* 0x040fe20000410000 */
[----:B------:R-:W-:Y:S01]  /*2b70*/  FFMA.FTZ R19, R2, R19, -R22 ;  /* 0x0000001302137223 */ /* 0x000fe20000010816 */
[----:B------:R-:W-:Y:S01]  /*2b80*/  FMUL.FTZ R9, R5, R9 ;  /* 0x0000000905097220 */ /* 0x000fe20000410000 */
[----:B------:R-:W-:-:S02]  /*2b90*/  SHF.L.U64.HI R36, R36, 0x1, R8 ;  /* 0x0000000124247819 */ /* 0x000fc40000010208 */
[C---:B------:R-:W-:Y:S01]  /*2ba0*/  IADD3 R8, P1, R12.reuse, UR20, RZ ;  /* 0x000000140c087c10 */ /* 0x040fe2000ff3e0ff */
[C---:B------:R-:W-:Y:S01]  /*2bb0*/  FFMA.FTZ R26, R23.reuse, -R11, R10 ;  /* 0x8000000b171a7223 */ /* 0x040fe2000001000a */
        /* <DEDUP_REMOVED lines=19> */
[----:B------:R-:W-:Y:S01]  /*2cf0*/  VIADD R17, R17, 0x1680 ;  /* 0x0000168011117836 */ /* 0x000fe20000000000 */
[----:B------:R4:W5:Y:S02]  /*2d00*/  LDL.LU R13, [R1+0x24] ;  /* 0x00002400010d7983 */ /* 0x0009640000300800 */
[----:B------:R-:W-:-:S02]  /*2d10*/  F2FP.F16.F32.PACK_AB R27, R27, R28 ;  /* 0x0000001c1b1b723e */ /* 0x000fc400000000ff */
        /* <DEDUP_REMOVED lines=99> */
.L_x_2017:
        /* <DEDUP_REMOVED lines=16> */
[----:B------:R-:W-:-:S03]  /*3450*/  SEL R0, R0, 0xffffffff, P0 ;  /* 0xffffffff00007807 */ /* 0x000fc60000000000 */
[C---:B0-----:R-:W-:Y:S01]  /*3460*/  IMAD.SHL.U32 R3, R13.reuse, 0x10, RZ ;  /* 0x000000100d037824 */ /* 0x041fe200078e00ff */
        /* <DEDUP_REMOVED lines=26> */
[----:B------:R-:W-:Y:S01]  /*3610*/  IADD3 R10, R35, 0x3c, RZ ;  /* 0x0000003c230a7810 */ /* 0x000fe20007ffe0ff */
[----:B------:R-:W-:Y:S01]  /*3620*/  IMAD.IADD R4, R8, 0x1, R11 ;  /* 0x0000000108047824 */ /* 0x000fe200078e020b */
[----:B------:R-:W-:Y:S01]  /*3630*/  IADD3 RZ, P0, R5, R6, RZ ;  /* 0x0000000605ff7210 */ /* 0x000fe20007f1e0ff */
[----:B------:R-:W-:Y:S01]  /*3640*/  IMAD.MOV.U32 R8, RZ, RZ, R7 ;  /* 0x000000ffff087224 */ /* 0x000fe200078e0007 */
[----:B------:R-:W-:-:S02]  /*3650*/  SHF.L.U32 R0, R12, 0x7, RZ ;  /* 0x000000070c007819 */ /* 0x000fc400000006ff */
[-C--:B------:R-:W-:Y:S01]  /*3660*/  LOP3.LUT R15, R10, R33.reuse, RZ, 0x3c, !PT ;  /* 0x000000210a0f7212 */ /* 0x080fe200078e3cff */
[----:B------:R-:W-:Y:S01]  /*3670*/  IMAD.WIDE.U32.X R8, R13, -0x77777778, R8, P0 ;  /* 0x888888880d087825 */ /* 0x000fe200000e0408 */
[----:B------:R-:W-:Y:S02]  /*3680*/  LOP3.LUT R0, R0, 0x780, RZ, 0xc0, !PT ;  /* 0x0000078000007812 */ /* 0x000fe400078ec0ff */
[-C--:B------:R-:W-:Y:S01]  /*3690*/  LOP3.LUT R5, R35, R33.reuse, RZ, 0x3c, !PT ;  /* 0x0000002123057212 */ /* 0x080fe200078e3cff */
[----:B------:R-:W-:Y:S01]  /*36a0*/  IMAD.WIDE.U32 R10, R4, -0x77777777, RZ ;  /* 0x88888889040a7825 */ /* 0x000fe200078e00ff */
[----:B------:R-:W-:Y:S02]  /*36b0*/  SHF.R.U64 R9, R8, 0x3, R9 ;  /* 0x0000000308097819 */ /* 0x000fe40000001209 */
[----:B------:R-:W-:Y:S02]  /*36c0*/  IADD3 R0, R0, UR9, RZ ;  /* 0x0000000900007c10 */ /* 0x000fe4000fffe0ff */
[----:B------:R-:W-:-:S02]  /*36d0*/  LOP3.LUT R7, R37, R33, RZ, 0x3c, !PT ;  /* 0x0000002125077212 */ /* 0x000fc400078e3cff */
[C---:B------:R-:W-:Y:S01]  /*36e0*/  IADD3 R28, P0, R34.reuse, 0xf, RZ ;  /* 0x0000000f221c7810 */ /* 0x040fe20007f1e0ff */
[----:B------:R-:W-:Y:S01]  /*36f0*/  IMAD R5, R5, 0x4, R0 ;  /* 0x0000000405057824 */ /* 0x000fe200078e0200 */
[C---:B------:R-:W-:Y:S02]  /*3700*/  IADD3 R32, P2, R34.reuse, 0x2d, RZ ;  /* 0x0000002d22207810 */ /* 0x040fe40007f5e0ff */
[----:B------:R-:W-:Y:S01]  /*3710*/  LEA.HI R10, R11, 0x1, RZ, 0x1c ;  /* 0x000000010b0a7811 */ /* 0x000fe200078fe0ff */
[----:B------:R-:W-:Y:S01]  /*3720*/  IMAD.X R27, RZ, RZ, RZ, P0 ;  /* 0x000000ffff1b7224 */ /* 0x000fe200000e06ff */
[----:B------:R-:W-:Y:S01]  /*3730*/  IADD3 R30, P1, R34, 0x1e, RZ ;  /* 0x0000001e221e7810 */ /* 0x000fe20007f3e0ff */
[----:B------:R-:W-:Y:S01]  /*3740*/  IMAD.X R31, RZ, RZ, RZ, P2 ;  /* 0x000000ffff1f7224 */ /* 0x000fe200010e06ff */
[----:B------:R-:W-:Y:S02]  /*3750*/  IADD3 R9, R9, 0x1, RZ ;  /* 0x0000000109097810 */ /* 0x000fe40007ffe0ff */
[----:B------:R-:W-:-:S02]  /*3760*/  LEA R6, R7, R0, 0x2 ;  /* 0x0000000007067211 */ /* 0x000fc400078e10ff */
[----:B------:R-:W-:Y:S02]  /*3770*/  LEA R7, R15, R0, 0x2 ;  /* 0x000000000f077211 */ /* 0x000fe400078e10ff */
[----:B------:R-:W-:Y:S02]  /*3780*/  LOP3.LUT R26, R12, 0xf, RZ, 0xc0, !PT ;  /* 0x0000000f0c1a7812 */ /* 0x000fe400078ec0ff */
[----:B------:R-:W-:Y:S02]  /*3790*/  IADD3.X R29, RZ, RZ, RZ, P1, !PT ;  /* 0x000000ffff1d7210 */ /* 0x000fe40000ffe4ff */
[----:B------:R-:W-:Y:S02]  /*37a0*/  LOP3.LUT R8, R10, 0x3, RZ, 0xc0, !PT ;  /* 0x000000030a087812 */ /* 0x000fe400078ec0ff */
[----:B------:R-:W-:-:S07]  /*37b0*/  LOP3.LUT R9, R9, 0x3, RZ, 0xc0, !PT ;  /* 0x0000000309097812 */ /* 0x000fce00078ec0ff */
.L_x_2048:
[----:B------:R-:W-:Y:S01]  /*37c0*/  ISETP.LT.U32.AND P0, PT, R34, UR7, PT ;  /* 0x0000000722007c0c */ /* 0x000fe2000bf01070 */
[----:B------:R-:W-:Y:S01]  /*37d0*/  BSSY B0, `(.L_x_2032) ;  /* 0x00000ac000007945 */ /* 0x000fe20003800000 */
[----:B-1----:R-:W-:Y:S02]  /*37e0*/  MOV R0, UR8 ;  /* 0x0000000800007c02 */ /* 0x002fe40008000f00 */
        /* <DEDUP_REMOVED lines=10> */
[----:B------:R-:W-:Y:S01]  /*3890*/  MOV R11, UR5 ;  /* 0x00000005000b7c02 */ /* 0x000fe20008000f00 */
[----:B------:R-:W-:Y:S01]  /*38a0*/  IMAD.MOV.U32 R0, RZ, RZ, R34 ;  /* 0x000000ffff007224 */ /* 0x000fe200078e0022 */
[----:B------:R-:W-:-:S02]  /*38b0*/  ISETP.GE.U32.AND.EX P0, PT, R13, RZ, PT, P0 ;  /* 0x000000ff0d00720c */ /* 0x000fc40003f06100 */
        /* <DEDUP_REMOVED lines=28> */
.L_x_2035:
[----:B------:R-:W-:Y:S05]  /*3a80*/  BSYNC B1 ;  /* 0x0000000000017941 */ /* 0x000fea0003800000 */
.L_x_2034:
        /* <DEDUP_REMOVED lines=20> */
.L_x_2038:
        /* <DEDUP_REMOVED lines=55> */
.L_x_2037:
[----:B------:R-:W-:Y:S05]  /*3f40*/  BSYNC B1 ;  /* 0x0000000000017941 */ /* 0x000fea0003800000 */
.L_x_2036:
        /* <DEDUP_REMOVED lines=36> */
.L_x_2040:
[----:B------:R-:W-:Y:S05]  /*4190*/  BSYNC B1 ;  /* 0x0000000000017941 */ /* 0x000fea0003800000 */
.L_x_2039:
        /* <DEDUP_REMOVED lines=15> */
.L_x_2033:
[----:B------:R-:W-:Y:S05]  /*4290*/  BSYNC B0 ;  /* 0x0000000000007941 */ /* 0x000fea0003800000 */
.L_x_2032:
        /* <DEDUP_REMOVED lines=39> */
.L_x_2057:
[----:B------:R-:W1:Y:S01]  /*4510*/  LDC.64 R10, c[0x0][0x218] ;  /* 0x00008600ff0a7b82 */ /* 0x000e620000000a00 */
[----:B------:R-:W-:Y:S01]  /*4520*/  ISETP.NE.AND P1, PT, R26, RZ, PT ;  /* 0x000000ff1a00720c */ /* 0x000fe20003f25270 */
[----:B---3--:R-:W-:Y:S01]  /*4530*/  FADD.FTZ R0, R0, R21 ;  /* 0x0000001500007221 */ /* 0x008fe20000010000 */
[----:B------:R-:W-:Y:S01]  /*4540*/  VIADD R17, R35, UR5 ;  /* 0x0000000523117c36 */ /* 0x000fe20008000000 */
[----:B------:R-:W-:-:S04]  /*4550*/  ISETP.NE.AND P2, PT, R8, 0x1, PT ;  /* 0x000000010800780c */ /* 0x000fc80003f45270 */
        /* <DEDUP_REMOVED lines=38> */
.L_x_2067:
        /* <DEDUP_REMOVED lines=38> */
.L_x_2077:
        /* <DEDUP_REMOVED lines=8> */
.L_x_2043:
[----:B------:R-:W-:Y:S05]  /*4aa0*/  BSYNC B0 ;  /* 0x0000000000007941 */ /* 0x000fea0003800000 */
.L_x_2042:
        /* <DEDUP_REMOVED lines=144> */
.L_x_2111:
[----:B----4-:R-:W-:Y:S01]  /*53b0*/  FADD.FTZ R12, R12, R21 ;  /* 0x000000150c0c7221 */ /* 0x010fe20000010000 */
[----:B------:R-:W-:-:S04]  /*53c0*/  @!P1 F2FP.F16.F32.PACK_AB R0, RZ, R0 ;  /* 0x00000000ff00923e */ /* 0x000fc800000000ff */
[----:B------:R-:W-:Y:S01]  /*53d0*/  @!P1 F2FP.F16.F32.PACK_AB R12, RZ, R12 ;  /* 0x0000000cff0c923e */ /* 0x000fe200000000ff */
[----:B------:R1:W-:Y:S04]  /*53e0*/  @!P1 STG.E.U16 desc[UR12][R10.64+0xb4], R0 ;  /* 0x0000b4000a009986 */ /* 0x0003e8000c10150c */
[----:B------:R1:W-:Y:S02]  /*53f0*/  @!P1 STG.E.U16 desc[UR12][R14.64+0xb4], R12 ;  /* 0x0000b40c0e009986 */ /* 0x0003e4000c10150c */
.L_x_2041:
[----:B------:R-:W-:Y:S05]  /*5400*/  WARPSYNC.ALL ;  /* 0x0000000000007948 */ /* 0x000fea0003800000 */
[----:B------:R-:W-:Y:S01]  /*5410*/  UISETP.GE.AND UP0, UPT, UR5, -0x2640, UPT ;  /* 0xffffd9c00500788c */ /* 0x000fe2000bf06270 */
[----:B------:R-:W-:Y:S01]  /*5420*/  BAR.SYNC.DEFER_BLOCKING 0x0 ;  /* 0x0000000000007b1d */ /* 0x000fe20000010000 */
[----:B------:R-:W-:-:S04]  /*5430*/  UIADD3 UR5, UR5, 0x2a00, URZ ;  /* 0x00002a0005057890 */ /* 0x000fc8000fffe03f */
[----:B------:R-:W-:-:S13]  /*5440*/  PLOP3.LUT P0, PT, PT, PT, UP0, 0x80, 0x0 ;  /* 0x000000000000781c */ /* 0x000fda0003f0f008 */
[----:B------:R-:W-:Y:S05]  /*5450*/  @!P0 BRA `(.L_x_2048) ;  /* 0xffffffe000d88947 */ /* 0x000fea000383ffff */
[----:B------:R-:W-:Y:S05]  /*5460*/  EXIT ;  /* 0x000000000000794d */ /* 0x000fea0003800000 */
.L_x_2044:
[----:B------:R-:W-:Y:S02]  /*5470*/  MOV R18, 0x8 ;  /* 0x0000000800127802 */ /* 0x000fe40000000f00 */
[----:B------:R-:W-:Y:S02]  /*5480*/  MOV R19, 0x101f ;  /* 0x0000101f00137802 */ /* 0x000fe40000000f00 */
[----:B------:R-:W-:-:S07]  /*5490*/  MOV R20, 0xffff ;  /* 0x0000ffff00147802 */ /* 0x000fce0000000f00 */
[----:B012---:R-:W-:Y:S05]  /*54a0*/  WARPSYNC.COLLECTIVE R20, `(.L_x_2049) ;  /* 0x0000000014087348 */ /* 0x007fea0003c00000 */
[----:B-1----:R1:W3:Y:S02]  /*54b0*/  SHFL.BFLY P2, R22, R17, R18, R19 ;  /* 0x0c00001211167389 */ /* 0x0022e40000040013 */
[----:B0123--:R-:W-:Y:S01]  /*54c0*/  ENDCOLLECTIVE ;  /* 0x000000000000791b */ /* 0x00ffe20003800000 */
.L_x_2049:
[----:B------:R-:W-:Y:S01]  /*54d0*/  FADD.FTZ R10, R22, R17 ;  /* 0x00000011160a7221 */ /* 0x000fe20000010000 */
[----:B------:R-:W-:-:S07]  /*54e0*/  IMAD.MOV.U32 R17, RZ, RZ, R0 ;  /* 0x000000ffff117224 */ /* 0x000fce00078e0000 */
[----:B------:R-:W-:Y:S05]  /*54f0*/  WARPSYNC.COLLECTIVE R20, `(.L_x_2050) ;  /* 0x0000000014087348 */ /* 0x000fea0003c00000 */
[----:B------:R0:W1:Y:S02]  /*5500*/  SHFL.BFLY P2, R22, R17, R18, R19 ;  /* 0x0c00001211167389 */ /* 0x0000640000040013 */
[----:B01----:R-:W-:Y:S01]  /*5510*/  ENDCOLLECTIVE ;  /* 0x000000000000791b */ /* 0x003fe20003800000 */
.L_x_2050:
[----:B------:R-:W-:Y:S02]  /*5520*/  MOV R17, R10 ;  /* 0x0000000a00117202 */ /* 0x000fe40000000f00 */
[----:B------:R-:W-:Y:S02]  /*5530*/  MOV R18, 0x4 ;  /* 0x0000000400127802 */ /* 0x000fe40000000f00 */
[----:B------:R-:W-:-:S07]  /*5540*/  MOV R11, R22 ;  /* 0x00000016000b7202 */ /* 0x000fce0000000f00 */
[----:B------:R-:W-:Y:S05]  /*5550*/  WARPSYNC.COLLECTIVE R20, `(.L_x_2051) ;  /* 0x0000000014087348 */ /* 0x000fea0003c00000 */
[----:B------:R0:W1:Y:S02]  /*5560*/  SHFL.BFLY P2, R22, R17, R18, R19 ;  /* 0x0c00001211167389 */ /* 0x0000640000040013 */
[----:B01----:R-:W-:Y:S01]  /*5570*/  ENDCOLLECTIVE ;  /* 0x000000000000791b */ /* 0x003fe20003800000 */
.L_x_2051:
[----:B------:R-:W-:-:S04]  /*5580*/  FADD.FTZ R11, R11, R0 ;  /* 0x000000000b0b7221 */ /* 0x000fc80000010000 */
[----:B------:R-:W-:Y:S02]  /*5590*/  IMAD.MOV.U32 R17, RZ, RZ, R11 ;  /* 0x000000ffff117224 */ /* 0x000fe400078e000b */
[----:B------:R-:W-:-:S07]  /*55a0*/  FADD.FTZ R14, R10, R22 ;  /* 0x000000160a0e7221 */ /* 0x000fce0000010000 */
[----:B------:R-:W-:Y:S05]  /*55b0*/  WARPSYNC.COLLECTIVE R20, `(.L_x_2052) ;  /* 0x0000000014087348 */ /* 0x000fea0003c00000 */
[----:B------:R0:W1:Y:S02]  /*55c0*/  SHFL.BFLY P2, R22, R17, R18, R19 ;  /* 0x0c00001211167389 */ /* 0x0000640000040013 */
[----:B01----:R-:W-:Y:S01]  /*55d0*/  ENDCOLLECTIVE ;  /* 0x000000000000791b */ /* 0x003fe20003800000 */
.L_x_2052:
[----:B------:R-:W-:Y:S02]  /*55e0*/  MOV R17, R14 ;  /* 0x0000000e00117202 */ /* 0x000fe40000000f00 */
[----:B------:R-:W-:Y:S02]  /*55f0*/  MOV R18, 0x2 ;  /* 0x0000000200127802 */ /* 0x000fe40000000f00 */
[----:B------:R-:W-:-:S07]  /*5600*/  MOV R12, R22 ;  /* 0x00000016000c7202 */ /* 0x000fce0000000f00 */
[----:B------:R-:W-:Y:S05]  /*5610*/  WARPSYNC.COLLECTIVE R20, `(.L_x_2053) ;  /* 0x0000000014087348 */ /* 0x000fea0003c00000 */
[----:B------:R0:W1:Y:S02]  /*5620*/  SHFL.BFLY P2, R22, R17, R18, R19 ;  /* 0x0c00001211167389 */ /* 0x0000640000040013 */
[----:B01----:R-:W-:Y:S01]  /*5630*/  ENDCOLLECTIVE ;  /* 0x000000000000791b */ /* 0x003fe20003800000 */
.L_x_2053:
[----:B------:R-:W-:-:S04]  /*5640*/  FADD.FTZ R15, R11, R12 ;  /* 0x0000000c0b0f7221 */ /* 0x000fc80000010000 */
[----:B------:R-:W-:Y:S02]  /*5650*/  IMAD.MOV.U32 R17, RZ, RZ, R15 ;  /* 0x000000ffff117224 */ /* 0x000fe400078e000f */
[----:B------:R-:W-:-:S07]  /*5660*/  FADD.FTZ R10, R14, R22 ;  /* 0x000000160e0a7221 */ /* 0x000fce0000010000 */
[----:B------:R-:W-:Y:S05]  /*5670*/  WARPSYNC.COLLECTIVE R20, `(.L_x_2054) ;  /* 0x0000000014087348 */ /* 0x000fea0003c00000 */
[----:B------:R0:W1:Y:S02]  /*5680*/  SHFL.BFLY P2, R22, R17, R18, R19 ;  /* 0x0c00001211167389 */ /* 0x0000640000040013 */
[----:B01----:R-:W-:Y:S01]  /*5690*/  ENDCOLLECTIVE ;  /* 0x000000000000791b */ /* 0x003fe20003800000 */
.L_x_2054:
[----:B------:R-:W-:Y:S02]  /*56a0*/  MOV R17, R10 ;  /* 0x0000000a00117202 */ /* 0x000fe40000000f00 */
[----:B------:R-:W-:Y:S02]  /*56b0*/  MOV R18, 0x1 ;  /* 0x0000000100127802 */ /* 0x000fe40000000f00 */
[----:B------:R-:W-:-:S07]  /*56c0*/  MOV R0, R22 ;  /* 0x0000001600007202 */ /* 0x000fce0000000f00 */
[----:B------:R-:W-:Y:S05]  /*56d0*/  WARPSYNC.COLLECTIVE R20, `(.L_x_2055) ;  /* 0x0000000014087348 */ /* 0x000fea0003c00000 */
[----:B------:R0:W1:Y:S02]  /*56e0*/  SHFL.BFLY P2, R22, R17, R18, R19 ;  /* 0x0c00001211167389 */ /* 0x0000640000040013 */
[----:B01----:R-:W-:Y:S01]  /*56f0*/  ENDCOLLECTIVE ;  /* 0x000000000000791b */ /* 0x003fe20003800000 */
.L_x_2055:
[----:B------:R-:W-:-:S04]  /*5700*/  FADD.FTZ R0, R15, R0 ;  /* 0x000000000f007221 */ /* 0x000fc80000010000 */
[----:B------:R-:W-:Y:S02]  /*5710*/  IMAD.MOV.U32 R17, RZ, RZ, R0 ;  /* 0x000000ffff117224 */ /* 0x000fe400078e0000 */
[----:B------:R-:W-:-:S07]  /*5720*/  FADD.FTZ R12, R10, R22 ;  /* 0x000000160a0c7221 */ /* 0x000fce0000010000 */
[----:B------:R-:W-:Y:S05]  /*5730*/  WARPSYNC.COLLECTIVE R20, `(.L_x_2056) ;  /* 0x0000000014087348 */ /* 0x000fea0003c00000 */
[----:B------:R0:W1:Y:S02]  /*5740*/  SHFL.BFLY P2, R22, R17, R18, R19 ;  /* 0x0c00001211167389 */ /* 0x0000640000040013 */
[----:B01----:R-:W-:Y:S01]  /*5750*/  ENDCOLLECTIVE ;  /* 0x000000000000791b */ /* 0x003fe20003800000 */
.L_x_2056:
[----:B------:R-:W-:Y:S01]  /*5760*/  MOV R21, R22 ;  /* 0x0000001600157202 */ /* 0x000fe20000000f00 */
[----:B------:R-:W-:Y:S06]  /*5770*/  BRA `(.L_x_2057) ;  /* 0xffffffec00647947 */ /* 0x000fec000383ffff */
.L_x_2045:
[----:B------:R-:W-:Y:S01]  /*5780*/  BSSY B1, `(.L_x_2058) ;  /* 0x0000007000017945 */ /* 0x000fe20003800000 */
[----:B------:R-:W-:Y:S01]  /*5790*/  MOV R18, 0x8 ;  /* 0x0000000800127802 */ /* 0x000fe20000000f00 */
[----:B------:R-:W-:Y:S01]  /*57a0*/  IMAD.MOV.U32 R20, RZ, RZ, 0xffff ;  /* 0x0000ffffff147424 */ /* 0x000fe200078e00ff */
[----:B------:R-:W-:-:S07]  /*57b0*/  MOV R19, 0x101f ;  /* 0x0000101f00137802 */ /* 0x000fce0000000f00 */
[----:B01234-:R-:W-:Y:S05]  /*57c0*/  WARPSYNC.COLLECTIVE R20, `(.L_x_2059) ;  /* 0x0000000014087348 */ /* 0x01ffea0003c00000 */
[----:B----4-:R4:W0:Y:S02]  /*57d0*/  SHFL.BFLY P2, R22, R17, R18, R19 ;  /* 0x0c00001211167389 */ /* 0x0108240000040013 */
[----:B01234-:R-:W-:Y:S01]  /*57e0*/  ENDCOLLECTIVE ;  /* 0x000000000000791b */ /* 0x01ffe20003800000 */
.L_x_2059:
[----:B------:R-:W-:Y:S05]  /*57f0*/  BSYNC B1 ;  /* 0x0000000000017941 */ /* 0x000fea0003800000 */
.L_x_2058:
        /* <DEDUP_REMOVED lines=8> */
.L_x_2060:
[----:B------:R-:W-:Y:S01]  /*5880*/  HFMA2.MMA R18, -RZ, RZ, 0, 2.384185791015625e-07 ;  /* 0x00000004ff127435 */ /* 0x000fe200000001ff */
[----:B------:R-:W-:Y:S02]  /*5890*/  MOV R17, R12 ;  /* 0x0000000c00117202 */ /* 0x000fe40000000f00 */
[----:B------:R-:W-:-:S08]  /*58a0*/  MOV R21, R22 ;  /* 0x0000001600157202 */ /* 0x000fd00000000f00 */
[----:B------:R-:W-:Y:S05]  /*58b0*/  WARPSYNC.COLLECTIVE R20, `(.L_x_2061) ;  /* 0x0000000014087348 */ /* 0x000fea0003c00000 */
[----:B------:R0:W1:Y:S02]  /*58c0*/  SHFL.BFLY P2, R22, R17, R18, R19 ;  /* 0x0c00001211167389 */ /* 0x0000640000040013 */
[----:B01----:R-:W-:Y:S01]  /*58d0*/  ENDCOLLECTIVE ;  /* 0x000000000000791b */ /* 0x003fe20003800000 */
.L_x_2061:
[----:B------:R-:W-:-:S04]  /*58e0*/  FADD.FTZ R16, R21, R0 ;  /* 0x0000000015107221 */ /* 0x000fc80000010000 */
[----:B------:R-:W-:Y:S02]  /*58f0*/  IMAD.MOV.U32 R17, RZ, RZ, R16 ;  /* 0x000000ffff117224 */ /* 0x000fe400078e0010 */
[----:B------:R-:W-:-:S07]  /*5900*/  FADD.FTZ R21, R12, R22 ;  /* 0x000000160c157221 */ /* 0x000fce0000010000 */
[----:B------:R-:W-:Y:S05]  /*5910*/  WARPSYNC.COLLECTIVE R20, `(.L_x_2062) ;  /* 0x0000000014087348 */ /* 0x000fea0003c00000 */
[----:B------:R0:W1:Y:S02]  /*5920*/  SHFL.BFLY P2, R22, R17, R18, R19 ;  /* 0x0c00001211167389 */ /* 0x0000640000040013 */
[----:B01----:R-:W-:Y:S01]  /*5930*/  ENDCOLLECTIVE ;  /* 0x000000000000791b */ /* 0x003fe20003800000 */
.L_x_2062:
[----:B------:R-:W-:Y:S01]  /*5940*/  HFMA2.MMA R18, -RZ, RZ, 0, 1.1920928955078125e-07 ;  /* 0x00000002ff127435 */ /* 0x000fe200000001ff */
[----:B------:R-:W-:Y:S02]  /*5950*/  MOV R17, R21 ;  /* 0x0000001500117202 */ /* 0x000fe40000000f00 */
[----:B------:R-:W-:-:S08]  /*5960*/  MOV R23, R22 ;  /* 0x0000001600177202 */ /* 0x000fd00000000f00 */
[----:B------:R-:W-:Y:S05]  /*5970*/  WARPSYNC.COLLECTIVE R20, `(.L_x_2063) ;  /* 0x0000000014087348 */ /* 0x000fea0003c00000 */
[----:B------:R0:W1:Y:S02]  /*5980*/  SHFL.BFLY P2, R22, R17, R18, R19 ;  /* 0x0c00001211167389 */ /* 0x0000640000040013 */
[----:B01----:R-:W-:Y:S01]  /*5990*/  ENDCOLLECTIVE ;  /* 0x000000000000791b */ /* 0x003fe20003800000 */
.L_x_2063:
[----:B------:R-:W-:-:S04]  /*59a0*/  FADD.FTZ R23, R16, R23 ;  /* 0x0000001710177221 */ /* 0x000fc80000010000 */
[----:B------:R-:W-:Y:S02]  /*59b0*/  IMAD.MOV.U32 R17, RZ, RZ, R23 ;  /* 0x000000ffff117224 */ /* 0x000fe400078e0017 */
[----:B------:R-:W-:-:S07]  /*59c0*/  FADD.FTZ R0, R21, R22 ;  /* 0x0000001615007221 */ /* 0x000fce0000010000 */
[----:B------:R-:W-:Y:S05]  /*59d0*/  WARPSYNC.COLLECTIVE R20, `(.L_x_2064) ;  /* 0x0000000014087348 */ /* 0x000fea0003c00000 */
[----:B------:R0:W1:Y:S02]  /*59e0*/  SHFL.BFLY P2, R22, R17, R18, R19 ;  /* 0x0c00001211167389 */ /* 0x0000640000040013 */
[----:B01----:R-:W-:Y:S01]  /*59f0*/  ENDCOLLECTIVE ;  /* 0x000000000000791b */ /* 0x003fe20003800000 */
.L_x_2064:
[----:B------:R-:W-:Y:S01]  /*5a00*/  HFMA2.MMA R18, -RZ, RZ, 0, 5.9604644775390625e-08 ;  /* 0x00000001ff127435 */ /* 0x000fe200000001ff */
[----:B------:R-:W-:Y:S02]  /*5a10*/  MOV R17, R0 ;  /* 0x0000000000117202 */ /* 0x000fe40000000f00 */
[----:B------:R-:W-:-:S08]  /*5a20*/  MOV R24, R22 ;  /* 0x0000001600187202 */ /* 0x000fd00000000f00 */
[----:B------:R-:W-:Y:S05]  /*5a30*/  WARPSYNC.COLLECTIVE R20, `(.L_x_2065) ;  /* 0x0000000014087348 */ /* 0x000fea0003c00000 */
[----:B------:R0:W1:Y:S02]  /*5a40*/  SHFL.BFLY P2, R22, R17, R18, R19 ;  /* 0x0c00001211167389 */ /* 0x0000640000040013 */
[----:B01----:R-:W-:Y:S01]  /*5a50*/  ENDCOLLECTIVE ;  /* 0x000000000000791b */ /* 0x003fe20003800000 */
.L_x_2065:
[----:B------:R-:W-:-:S04]  /*5a60*/  FADD.FTZ R12, R23, R24 ;  /* 0x00000018170c7221 */ /* 0x000fc80000010000 */
[----:B------:R-:W-:Y:S02]  /*5a70*/  IMAD.MOV.U32 R17, RZ, RZ, R12 ;  /* 0x000000ffff117224 */ /* 0x000fe400078e000c */
[----:B------:R-:W-:-:S07]  /*5a80*/  FADD.FTZ R16, R0, R22 ;  /* 0x0000001600107221 */ /* 0x000fce0000010000 */
[----:B------:R-:W-:Y:S05]  /*5a90*/  WARPSYNC.COLLECTIVE R20, `(.L_x_2066) ;  /* 0x0000000014087348 */ /* 0x000fea0003c00000 */
[----:B------:R0:W1:Y:S02]  /*5aa0*/  SHFL.BFLY P2, R22, R17, R18, R19 ;  /* 0x0c00001211167389 */ /* 0x0000640000040013 */
[----:B01----:R-:W-:Y:S01]  /*5ab0*/  ENDCOLLECTIVE ;  /* 0x000000000000791b */ /* 0x003fe20003800000 */
.L_x_2066:
[----:B------:R-:W-:Y:S01]  /*5ac0*/  MOV R25, R22 ;  /* 0x0000001600197202 */ /* 0x000fe20000000f00 */
[----:B------:R-:W-:Y:S06]  /*5ad0*/  BRA `(.L_x_2067) ;  /* 0xffffffec00387947 */ /* 0x000fec000383ffff */
.L_x_2046:
[----:B------:R-:W-:Y:S01]  /*5ae0*/  BSSY B1, `(.L_x_2068) ;  /* 0x0000007000017945 */ /* 0x000fe20003800000 */
[----:B------:R-:W-:Y:S01]  /*5af0*/  MOV R18, 0x8 ;  /* 0x0000000800127802 */ /* 0x000fe20000000f00 */
[----:B------:R-:W-:Y:S01]  /*5b00*/  IMAD.MOV.U32 R20, RZ, RZ, 0xffff ;  /* 0x0000ffffff147424 */ /* 0x000fe200078e00ff */
[----:B------:R-:W-:-:S07]  /*5b10*/  MOV R19, 0x101f ;  /* 0x0000101f00137802 */ /* 0x000fce0000000f00 */
[----:B01234-:R-:W-:Y:S05]  /*5b20*/  WARPSYNC.COLLECTIVE R20, `(.L_x_2069) ;  /* 0x0000000014087348 */ /* 0x01ffea0003c00000 */
[----:B0-----:R0:W0:Y:S02]  /*5b30*/  SHFL.BFLY P2, R22, R17, R18, R19 ;  /* 0x0c00001211167389 */ /* 0x0010240000040013 */
[----:B01234-:R-:W-:Y:S01]  /*5b40*/  ENDCOLLECTIVE ;  /* 0x000000000000791b */ /* 0x01ffe20003800000 */
.L_x_2069:
[----:B------:R-:W-:Y:S05]  /*5b50*/  BSYNC B1 ;  /* 0x0000000000017941 */ /* 0x000fea0003800000 */
.L_x_2068:
        /* <DEDUP_REMOVED lines=8> */
.L_x_2070:
[----:B------:R-:W-:Y:S01]  /*5be0*/  HFMA2.MMA R18, -RZ, RZ, 0, 2.384185791015625e-07 ;  /* 0x00000004ff127435 */ /* 0x000fe200000001ff */
[----:B------:R-:W-:Y:S02]  /*5bf0*/  MOV R17, R12 ;  /* 0x0000000c00117202 */ /* 0x000fe40000000f00 */
[----:B------:R-:W-:-:S08]  /*5c00*/  MOV R21, R22 ;  /* 0x0000001600157202 */ /* 0x000fd00000000f00 */
[----:B------:R-:W-:Y:S05]  /*5c10*/  WARPSYNC.COLLECTIVE R20, `(.L_x_2071) ;  /* 0x0000000014087348 */ /* 0x000fea0003c00000 */
[----:B------:R0:W1:Y:S02]  /*5c20*/  SHFL.BFLY P2, R22, R17, R18, R19 ;  /* 0x0c00001211167389 */ /* 0x0000640000040013 */
[----:B01----:R-:W-:Y:S01]  /*5c30*/  ENDCOLLECTIVE ;  /* 0x000000000000791b */ /* 0x003fe20003800000 */
.L_x_2071:
[----:B------:R-:W-:-:S04]  /*5c40*/  FADD.FTZ R16, R21, R0 ;  /* 0x0000000015107221 */ /* 0x000fc80000010000 */
[----:B------:R-:W-:Y:S02]  /*5c50*/  IMAD.MOV.U32 R17, RZ, RZ, R16 ;  /* 0x000000ffff117224 */ /* 0x000fe400078e0010 */
[----:B------:R-:W-:-:S07]  /*5c60*/  FADD.FTZ R21, R12, R22 ;  /* 0x000000160c157221 */ /* 0x000fce0000010000 */
[----:B------:R-:W-:Y:S05]  /*5c70*/  WARPSYNC.COLLECTIVE R20, `(.L_x_2072) ;  /* 0x0000000014087348 */ /* 0x000fea0003c00000 */
[----:B------:R0:W1:Y:S02]  /*5c80*/  SHFL.BFLY P2, R22, R17, R18, R19 ;  /* 0x0c00001211167389 */ /* 0x0000640000040013 */
[----:B01----:R-:W-:Y:S01]  /*5c90*/  ENDCOLLECTIVE ;  /* 0x000000000000791b */ /* 0x003fe20003800000 */
.L_x_2072:
[----:B------:R-:W-:Y:S01]  /*5ca0*/  HFMA2.MMA R18, -RZ, RZ, 0, 1.1920928955078125e-07 ;  /* 0x00000002ff127435 */ /* 0x000fe200000001ff */
[----:B------:R-:W-:Y:S02]  /*5cb0*/  MOV R17, R21 ;  /* 0x0000001500117202 */ /* 0x000fe40000000f00 */
[----:B------:R-:W-:-:S08]  /*5cc0*/  MOV R23, R22 ;  /* 0x0000001600177202 */ /* 0x000fd00000000f00 */
[----:B------:R-:W-:Y:S05]  /*5cd0*/  WARPSYNC.COLLECTIVE R20, `(.L_x_2073) ;  /* 0x0000000014087348 */ /* 0x000fea0003c00000 */
[----:B------:R0:W1:Y:S02]  /*5ce0*/  SHFL.BFLY P2, R22, R17, R18, R19 ;  /* 0x0c00001211167389 */ /* 0x0000640000040013 */
[----:B01----:R-:W-:Y:S01]  /*5cf0*/  ENDCOLLECTIVE ;  /* 0x000000000000791b */ /* 0x003fe20003800000 */
.L_x_2073:
[----:B------:R-:W-:-:S04]  /*5d00*/  FADD.FTZ R23, R16, R23 ;  /* 0x0000001710177221 */ /* 0x000fc80000010000 */
[----:B------:R-:W-:Y:S02]  /*5d10*/  IMAD.MOV.U32 R17, RZ, RZ, R23 ;  /* 0x000000ffff117224 */ /* 0x000fe400078e0017 */
[----:B------:R-:W-:-:S07]  /*5d20*/  FADD.FTZ R0, R21, R22 ;  /* 0x0000001615007221 */ /* 0x000fce0000010000 */
[----:B------:R-:W-:Y:S05]  /*5d30*/  WARPSYNC.COLLECTIVE R20, `(.L_x_2074) ;  /* 0x0000000014087348 */ /* 0x000fea0003c00000 */
[----:B------:R0:W1:Y:S02]  /*5d40*/  SHFL.BFLY P2, R22, R17, R18, R19 ;  /* 0x0c00001211167389 */ /* 0x0000640000040013 */
[----:B01----:R-:W-:Y:S01]  /*5d50*/  ENDCOLLECTIVE ;  /* 0x000000000000791b */ /* 0x003fe20003800000 */
.L_x_2074:
[----:B------:R-:W-:Y:S01]  /*5d60*/  HFMA2.MMA R18, -RZ, RZ, 0, 5.9604644775390625e-08 ;  /* 0x00000001ff127435 */ /* 0x000fe200000001ff */
[----:B------:R-:W-:Y:S02]  /*5d70*/  MOV R17, R0 ;  /* 0x0000000000117202 */ /* 0x000fe40000000f00 */
[----:B------:R-:W-:-:S08]  /*5d80*/  MOV R24, R22 ;  /* 0x0000001600187202 */ /* 0x000fd00000000f00 */
[----:B------:R-:W-:Y:S05]  /*5d90*/  WARPSYNC.COLLECTIVE R20, `(.L_x_2075) ;  /* 0x0000000014087348 */ /* 0x000fea0003c00000 */
[----:B------:R0:W1:Y:S02]  /*5da0*/  SHFL.BFLY P2, R22, R17, R18, R19 ;  /* 0x0c00001211167389 */ /* 0x0000640000040013 */
[----:B01----:R-:W-:Y:S01]  /*5db0*/  ENDCOLLECTIVE ;  /* 0x000000000000791b */ /* 0x003fe20003800000 */
.L_x_2075:
[----:B------:R-:W-:-:S04]  /*5dc0*/  FADD.FTZ R12, R23, R24 ;  /* 0x00000018170c7221 */ /* 0x000fc80000010000 */
[----:B------:R-:W-:Y:S02]  /*5dd0*/  IMAD.MOV.U32 R17, RZ, RZ, R12 ;  /* 0x000000ffff117224 */ /* 0x000fe400078e000c */
[----:B------:R-:W-:-:S07]  /*5de0*/  FADD.FTZ R16, R0, R22 ;  /* 0x0000001600107221 */ /* 0x000fce0000010000 */
[----:B------:R-:W-:Y:S05]  /*5df0*/  WARPSYNC.COLLECTIVE R20, `(.L_x_2076) ;  /* 0x0000000014087348 */ /* 0x000fea0003c00000 */
[----:B------:R0:W1:Y:S02]  /*5e00*/  SHFL.BFLY P2, R22, R17, R18, R19 ;  /* 0x0c00001211167389 */ /* 0x0000640000040013 */
[----:B01----:R-:W-:Y:S01]  /*5e10*/  ENDCOLLECTIVE ;  /* 0x000000000000791b */ /* 0x003fe20003800000 */
.L_x_2076:
[----:B------:R-:W-:Y:S01]  /*5e20*/  MOV R25, R22 ;  /* 0x0000001600197202 */ /* 0x000fe20000000f00 */
[----:B------:R-:W-:Y:S06]  /*5e30*/  BRA `(.L_x_2077) ;  /* 0xffffffe800f87947 */ /* 0x000fec000383ffff */
.L_x_2047:
[----:B------:R-:W-:Y:S01]  /*5e40*/  BSSY B0, `(.L_x_2078) ;  /* 0x0000007000007945 */ /* 0x000fe20003800000 */
[----:B------:R-:W-:Y:S01]  /*5e50*/  MOV R18, 0x8 ;  /* 0x0000000800127802 */ /* 0x000fe20000000f00 */
[----:B------:R-:W-:Y:S01]  /*5e60*/  IMAD.MOV.U32 R20, RZ, RZ, 0xffff ;  /* 0x0000ffffff147424 */ /* 0x000fe200078e00ff */
[----:B------:R-:W-:-:S07]  /*5e70*/  MOV R19, 0x101f ;  /* 0x0000101f00137802 */ /* 0x000fce0000000f00 */
[----:B01234-:R-:W-:Y:S05]  /*5e80*/  WARPSYNC.COLLECTIVE R20, `(.L_x_2079) ;  /* 0x0000000014087348 */ /* 0x01ffea0003c00000 */
[----:B---3--:R3:W0:Y:S02]  /*5e90*/  SHFL.BFLY P2, R22, R17, R18, R19 ;  /* 0x0c00001211167389 */ /* 0x0086240000040013 */
[----:B01234-:R-:W-:Y:S01]  /*5ea0*/  ENDCOLLECTIVE ;  /* 0x000000000000791b */ /* 0x01ffe20003800000 */
.L_x_2079:
[----:B------:R-:W-:Y:S05]  /*5eb0*/  BSYNC B0 ;  /* 0x0000000000007941 */ /* 0x000fea0003800000 */
.L_x_2078:
        /* <DEDUP_REMOVED lines=10> */
.L_x_2080:
        /* <DEDUP_REMOVED lines=10> */
.L_x_2081:
[----:B------:R-:W-:-:S05]  /*6000*/  FADD.FTZ R12, R12, R15 ;  /* 0x0000000f0c0c7221 */ /* 0x000fca0000010000 */
[----:B------:R-:W-:Y:S01]  /*6010*/  MOV R17, R12 ;  /* 0x0000000c00117202 */ /* 0x000fe20000000f00 */
[----:B------:R-:W-:-:S07]  /*6020*/  IMAD.MOV.U32 R16, RZ, RZ, R22 ;  /* 0x000000ffff107224 */ /* 0x000fce00078e0016 */
[----:B------:R-:W-:Y:S05]  /*6030*/  WARPSYNC.COLLECTIVE R20, `(.L_x_2082) ;  /* 0x0000000014087348 */ /* 0x000fea0003c00000 */
[----:B------:R0:W1:Y:S02]  /*6040*/  SHFL.BFLY P2, R22, R17, R18, R19 ;  /* 0x0c00001211167389 */ /* 0x0000640000040013 */
[----:B01----:R-:W-:Y:S01]  /*6050*/  ENDCOLLECTIVE ;  /* 0x000000000000791b */ /* 0x003fe20003800000 */
.L_x_2082:
[----:B------:R-:W-:-:S05]  /*6060*/  FADD.FTZ R15, R23, R16 ;  /* 0x00000010170f7221 */ /* 0x000fca0000010000 */
[----:B------:R-:W-:Y:S01]  /*6070*/  MOV R17, R15 ;  /* 0x0000000f00117202 */ /* 0x000fe20000000f00 */
[----:B------:R-:W-:Y:S01]  /*6080*/  IMAD.MOV.U32 R18, RZ, RZ, 0x2 ;  /* 0x00000002ff127424 */ /* 0x000fe200078e00ff */
[----:B------:R-:W-:-:S07]  /*6090*/  MOV R11, R22 ;  /* 0x00000016000b7202 */ /* 0x000fce0000000f00 */
[----:B------:R-:W-:Y:S05]  /*60a0*/  WARPSYNC.COLLECTIVE R20, `(.L_x_2083) ;  /* 0x0000000014087348 */ /* 0x000fea0003c00000 */
[----:B------:R0:W1:Y:S02]  /*60b0*/  SHFL.BFLY P2, R22, R17, R18, R19 ;  /* 0x0c00001211167389 */ /* 0x0000640000040013 */
[----:B01----:R-:W-:Y:S01]  /*60c0*/  ENDCOLLECTIVE ;  /* 0x000000000000791b */ /* 0x003fe20003800000 */
.L_x_2083:
[----:B------:R-:W-:-:S05]  /*60d0*/  FADD.FTZ R16, R12, R11 ;  /* 0x0000000b0c107221 */ /* 0x000fca0000010000 */
[----:B------:R-:W-:Y:S02]  /*60e0*/  MOV R17, R16 ;  /* 0x0000001000117202 */ /* 0x000fe40000000f00 */
[----:B------:R-:W-:-:S07]  /*60f0*/  MOV R14, R22 ;  /* 0x00000016000e7202 */ /* 0x000fce0000000f00 */
[----:B------:R-:W-:Y:S05]  /*6100*/  WARPSYNC.COLLECTIVE R20, `(.L_x_2084) ;  /* 0x0000000014087348 */ /* 0x000fea0003c00000 */
[----:B------:R0:W1:Y:S02]  /*6110*/  SHFL.BFLY P2, R22, R17, R18, R19 ;  /* 0x0c00001211167389 */ /* 0x0000640000040013 */
[----:B01----:R-:W-:Y:S01]  /*6120*/  ENDCOLLECTIVE ;  /* 0x000000000000791b */ /* 0x003fe20003800000 */
.L_x_2084:
[----:B------:R-:W-:Y:S01]  /*6130*/  FADD.FTZ R14, R15, R14 ;  /* 0x0000000e0f0e7221 */ /* 0x000fe20000010000 */
[----:B------:R-:W-:-:S03]  /*6140*/  HFMA2.MMA R18, -RZ, RZ, 0, 5.9604644775390625e-08 ;  /* 0x00000001ff127435 */ /* 0x000fc600000001ff */
[----:B------:R-:W-:Y:S01]  /*6150*/  IMAD.MOV.U32 R17, RZ, RZ, R14 ;  /* 0x000000ffff117224 */ /* 0x000fe200078e000e */
[----:B------:R-:W-:-:S07]  /*6160*/  MOV R25, R22 ;  /* 0x0000001600197202 */ /* 0x000fce0000000f00 */
[----:B------:R-:W-:Y:S05]  /*6170*/  WARPSYNC.COLLECTIVE R20, `(.L_x_2085) ;  /* 0x0000000014087348 */ /* 0x000fea0003c00000 */
[----:B------:R0:W1:Y:S02]  /*6180*/  SHFL.BFLY P2, R22, R17, R18, R19 ;  /* 0x0c00001211167389 */ /* 0x0000640000040013 */
[----:B01----:R-:W-:Y:S01]  /*6190*/  ENDCOLLECTIVE ;  /* 0x000000000000791b */ /* 0x003fe20003800000 */
.L_x_2085:
[----:B------:R-:W-:-:S05]  /*61a0*/  FADD.FTZ R12, R16, R25 ;  /* 0x00000019100c7221 */ /* 0x000fca0000010000 */
[----:B------:R-:W-:Y:S02]  /*61b0*/  MOV R17, R12 ;  /* 0x0000000c00117202 */ /* 0x000fe40000000f00 */
[----:B------:R-:W-:-:S07]  /*61c0*/  MOV R15, R22 ;  /* 0x00000016000f7202 */ /* 0x000fce0000000f00 */
[----:B------:R-:W-:Y:S05]  /*61d0*/  WARPSYNC.COLLECTIVE R20, `(.L_x_2086) ;  /* 0x0000000014087348 */ /* 0x000fea0003c00000 */
[----:B------:R0:W1:Y:S02]  /*61e0*/  SHFL.BFLY P2, R22, R17, R18, R19 ;  /* 0x0c00001211167389 */ /* 0x0000640000040013 */
[----:B01----:R-:W-:Y:S01]  /*61f0*/  ENDCOLLECTIVE ;  /* 0x000000000000791b */ /* 0x003fe20003800000 */
.L_x_2086:
        /* <DEDUP_REMOVED lines=15> */
.L_x_2087:
[----:B------:R-:W-:Y:S02]  /*62f0*/  MOV R17, R14 ;  /* 0x0000000e00117202 */ /* 0x000fe40000000f00 */
[----:B------:R-:W-:-:S07]  /*6300*/  MOV R10, R22 ;  /* 0x00000016000a7202 */ /* 0x000fce0000000f00 */
[----:B------:R-:W-:Y:S05]  /*6310*/  WARPSYNC.COLLECTIVE R20, `(.L_x_2088) ;  /* 0x0000000014087348 */ /* 0x000fea0003c00000 */
[----:B------:R0:W1:Y:S02]  /*6320*/  SHFL.BFLY P2, R22, R17, R18, R19 ;  /* 0x0c00001211167389 */ /* 0x0000640000040013 */
[----:B01----:R-:W-:Y:S01]  /*6330*/  ENDCOLLECTIVE ;  /* 0x000000000000791b */ /* 0x003fe20003800000 */
.L_x_2088:
[----:B------:R-:W-:Y:S01]  /*6340*/  FADD.FTZ R10, R10, R11 ;  /* 0x0000000b0a0a7221 */ /* 0x000fe20000010000 */
[----:B------:R-:W-:-:S03]  /*6350*/  HFMA2.MMA R18, -RZ, RZ, 0, 2.384185791015625e-07 ;  /* 0x00000004ff127435 */ /* 0x000fc600000001ff */
[----:B------:R-:W-:Y:S01]  /*6360*/  IMAD.MOV.U32 R17, RZ, RZ, R10 ;  /* 0x000000ffff117224 */ /* 0x000fe200078e000a */
[----:B------:R-:W-:-:S07]  /*6370*/  MOV R21, R22 ;  /* 0x0000001600157202 */ /* 0x000fce0000000f00 */
[----:B------:R-:W-:Y:S05]  /*6380*/  WARPSYNC.COLLECTIVE R20, `(.L_x_2089) ;  /* 0x0000000014087348 */ /* 0x000fea0003c00000 */
[----:B------:R0:W1:Y:S02]  /*6390*/  SHFL.BFLY P2, R22, R17, R18, R19 ;  /* 0x0c00001211167389 */ /* 0x0000640000040013 */
[----:B01----:R-:W-:Y:S01]  /*63a0*/  ENDCOLLECTIVE ;  /* 0x000000000000791b */ /* 0x003fe20003800000 */
.L_x_2089:
[----:B------:R-:W-:Y:S02]  /*63b0*/  FADD.FTZ R21, R21, R14 ;  /* 0x0000000e15157221 */ /* 0x000fe40000010000 */
[----:B------:R-:W0:Y:S03]  /*63c0*/  LDC.64 R14, c[0x0][0x220] ;  /* 0x00008800ff0e7b82 */ /* 0x000e260000000a00 */
[----:B------:R-:W-:Y:S01]  /*63d0*/  MOV R17, R21 ;  /* 0x0000001500117202 */ /* 0x000fe20000000f00 */
[----:B------:R-:W-:-:S07]  /*63e0*/  FADD.FTZ R11, R10, R22 ;  /* 0x000000160a0b7221 */ /* 0x000fce0000010000 */
[----:B0-----:R-:W-:Y:S05]  /*63f0*/  WARPSYNC.COLLECTIVE R20, `(.L_x_2090) ;  /* 0x0000000014087348 */ /* 0x001fea0003c00000 */
[----:B------:R1:W2:Y:S02]  /*6400*/  SHFL.BFLY P2, R22, R17, R18, R19 ;  /* 0x0c00001211167389 */ /* 0x0002a40000040013 */
[----:B012---:R-:W-:Y:S01]  /*6410*/  ENDCOLLECTIVE ;  /* 0x000000000000791b */ /* 0x007fe20003800000 */
.L_x_2090:
[----:B------:R-:W-:Y:S01]  /*6420*/  HFMA2.MMA R18, -RZ, RZ, 0, 1.1920928955078125e-07 ;  /* 0x00000002ff127435 */ /* 0x000fe200000001ff */
[----:B------:R-:W-:Y:S01]  /*6430*/  IMAD.MOV.U32 R17, RZ, RZ, R11 ;  /* 0x000000ffff117224 */ /* 0x000fe200078e000b */
[----:B------:R-:W-:-:S09]  /*6440*/  MOV R24, R22 ;  /* 0x0000001600187202 */ /* 0x000fd20000000f00 */
[----:B------:R-:W-:Y:S05]  /*6450*/  WARPSYNC.COLLECTIVE R20, `(.L_x_2091) ;  /* 0x0000000014087348 */ /* 0x000fea0003c00000 */
[----:B------:R0:W1:Y:S02]  /*6460*/  SHFL.BFLY P2, R22, R17, R18, R19 ;  /* 0x0c00001211167389 */ /* 0x0000640000040013 */
[----:B01----:R-:W-:Y:S01]  /*6470*/  ENDCOLLECTIVE ;  /* 0x000000000000791b */ /* 0x003fe20003800000 */
.L_x_2091:
[----:B------:R-:W-:-:S05]  /*6480*/  FADD.FTZ R10, R21, R24 ;  /* 0x00000018150a7221 */ /* 0x000fca0000010000 */
[----:B------:R-:W-:Y:S01]  /*6490*/  MOV R17, R10 ;  /* 0x0000000a00117202 */ /* 0x000fe20000000f00 */
[----:B------:R-:W-:-:S07]  /*64a0*/  FADD.FTZ R24, R11, R22 ;  /* 0x000000160b187221 */ /* 0x000fce0000010000 */
[----:B------:R-:W-:Y:S05]  /*64b0*/  WARPSYNC.COLLECTIVE R20, `(.L_x_2092) ;  /* 0x0000000014087348 */ /* 0x000fea0003c00000 */
[----:B------:R0:W1:Y:S02]  /*64c0*/  SHFL.BFLY P2, R22, R17, R18, R19 ;  /* 0x0c00001211167389 */ /* 0x0000640000040013 */
[----:B01----:R-:W-:Y:S01]  /*64d0*/  ENDCOLLECTIVE ;  /* 0x000000000000791b */ /* 0x003fe20003800000 */
.L_x_2092:
[----:B------:R-:W-:Y:S01]  /*64e0*/  HFMA2.MMA R18, -RZ, RZ, 0, 5.9604644775390625e-08 ;  /* 0x00000001ff127435 */ /* 0x000fe200000001ff */
[----:B------:R-:W-:Y:S01]  /*64f0*/  IMAD.MOV.U32 R17, RZ, RZ, R24 ;  /* 0x000000ffff117224 */ /* 0x000fe200078e0018 */
[----:B------:R-:W-:-:S09]  /*6500*/  MOV R23, R22 ;  /* 0x0000001600177202 */ /* 0x000fd20000000f00 */
[----:B------:R-:W-:Y:S05]  /*6510*/  WARPSYNC.COLLECTIVE R20, `(.L_x_2093) ;  /* 0x0000000014087348 */ /* 0x000fea0003c00000 */
[----:B------:R0:W1:Y:S02]  /*6520*/  SHFL.BFLY P2, R22, R17, R18, R19 ;  /* 0x0c00001211167389 */ /* 0x0000640000040013 */
[----:B01----:R-:W-:Y:S01]  /*6530*/  ENDCOLLECTIVE ;  /* 0x000000000000791b */ /* 0x003fe20003800000 */
.L_x_2093:
[----:B------:R-:W-:Y:S02]  /*6540*/  FADD.FTZ R23, R10, R23 ;  /* 0x000000170a177221 */ /* 0x000fe40000010000 */
[----:B------:R-:W0:Y:S03]  /*6550*/  LDC.64 R10, c[0x0][0x218] ;  /* 0x00008600ff0a7b82 */ /* 0x000e260000000a00 */
[----:B------:R-:W-:Y:S02]  /*6560*/  MOV R17, R23 ;  /* 0x0000001700117202 */ /* 0x000fe40000000f00 */
[----:B------:R-:W-:-:S07]  /*6570*/  MOV R21, R22 ;  /* 0x0000001600157202 */ /* 0x000fce0000000f00 */
[----:B0-----:R-:W-:Y:S05]  /*6580*/  WARPSYNC.COLLECTIVE R20, `(.L_x_2094) ;  /* 0x0000000014087348 */ /* 0x001fea0003c00000 */
[----:B------:R1:W2:Y:S02]  /*6590*/  SHFL.BFLY P2, R22, R17, R18, R19 ;  /* 0x0c00001211167389 */ /* 0x0002a40000040013 */
[----:B012---:R-:W-:Y:S01]  /*65a0*/  ENDCOLLECTIVE ;  /* 0x000000000000791b */ /* 0x007fe20003800000 */
.L_x_2094:
        /* <DEDUP_REMOVED lines=29> */
.L_x_2095:
[----:B------:R-:W-:Y:S01]  /*6780*/  MOV R17, R16 ;  /* 0x0000001000117202 */ /* 0x000fe20000000f00 */
[----:B------:R-:W-:-:S07]  /*6790*/  FADD.FTZ R12, R22, R23 ;  /* 0x00000017160c7221 */ /* 0x000fce0000010000 */
[----:B------:R-:W-:Y:S05]  /*67a0*/  WARPSYNC.COLLECTIVE R20, `(.L_x_2096) ;  /* 0x0000000014087348 */ /* 0x000fea0003c00000 */
[----:B------:R0:W1:Y:S02]  /*67b0*/  SHFL.BFLY P2, R22, R17, R18, R19 ;  /* 0x0c00001211167389 */ /* 0x0000640000040013 */
[----:B01----:R-:W-:Y:S01]  /*67c0*/  ENDCOLLECTIVE ;  /* 0x000000000000791b */ /* 0x003fe20003800000 */
.L_x_2096:
[----:B------:R-:W-:Y:S01]  /*67d0*/  MOV R17, R12 ;  /* 0x0000000c00117202 */ /* 0x000fe20000000f00 */
[----:B------:R-:W-:Y:S02]  /*67e0*/  IMAD.MOV.U32 R18, RZ, RZ, 0x4 ;  /* 0x00000004ff127424 */ /* 0x000fe400078e00ff */
[----:B------:R-:W-:-:S07]  /*67f0*/  FADD.FTZ R16, R22, R16 ;  /* 0x0000001016107221 */ /* 0x000fce0000010000 */
[----:B------:R-:W-:Y:S05]  /*6800*/  WARPSYNC.COLLECTIVE R20, `(.L_x_2097) ;  /* 0x0000000014087348 */ /* 0x000fea0003c00000 */
[----:B------:R0:W1:Y:S02]  /*6810*/  SHFL.BFLY P2, R22, R17, R18, R19 ;  /* 0x0c00001211167389 */ /* 0x0000640000040013 */
[----:B01----:R-:W-:Y:S01]  /*6820*/  ENDCOLLECTIVE ;  /* 0x000000000000791b */ /* 0x003fe20003800000 */
.L_x_2097:
[----:B------:R-:W-:Y:S01]  /*6830*/  MOV R17, R16 ;  /* 0x0000001000117202 */ /* 0x000fe20000000f00 */
[----:B------:R-:W-:-:S07]  /*6840*/  FADD.FTZ R12, R12, R22 ;  /* 0x000000160c0c7221 */ /* 0x000fce0000010000 */
[----:B------:R-:W-:Y:S05]  /*6850*/  WARPSYNC.COLLECTIVE R20, `(.L_x_2098) ;  /* 0x0000000014087348 */ /* 0x000fea0003c00000 */
[----:B------:R0:W1:Y:S02]  /*6860*/  SHFL.BFLY P2, R22, R17, R18, R19 ;  /* 0x0c00001211167389 */ /* 0x0000640000040013 */
[----:B01----:R-:W-:Y:S01]  /*6870*/  ENDCOLLECTIVE ;  /* 0x000000000000791b */ /* 0x003fe20003800000 */
.L_x_2098:
[----:B------:R-:W-:Y:S01]  /*6880*/  HFMA2.MMA R18, -RZ, RZ, 0, 1.1920928955078125e-07 ;  /* 0x00000002ff127435 */ /* 0x000fe200000001ff */
[----:B------:R-:W-:Y:S01]  /*6890*/  MOV R17, R12 ;  /* 0x0000000c00117202 */ /* 0x000fe20000000f00 */
[----:B------:R-:W-:-:S09]  /*68a0*/  FADD.FTZ R16, R16, R22 ;  /* 0x0000001610107221 */ /* 0x000fd20000010000 */
[----:B------:R-:W-:Y:S05]  /*68b0*/  WARPSYNC.COLLECTIVE R20, `(.L_x_2099) ;  /* 0x0000000014087348 */ /* 0x000fea0003c00000 */
[----:B------:R0:W1:Y:S02]  /*68c0*/  SHFL.BFLY P2, R22, R17, R18, R19 ;  /* 0x0c00001211167389 */ /* 0x0000640000040013 */
[----:B01----:R-:W-:Y:S01]  /*68d0*/  ENDCOLLECTIVE ;  /* 0x000000000000791b */ /* 0x003fe20003800000 */
.L_x_2099:
[----:B------:R-:W-:Y:S01]  /*68e0*/  MOV R17, R16 ;  /* 0x0000001000117202 */ /* 0x000fe20000000f00 */
[----:B------:R-:W-:-:S07]  /*68f0*/  IMAD.MOV.U32 R23, RZ, RZ, R22 ;  /* 0x000000ffff177224 */ /* 0x000fce00078e0016 */
[----:B------:R-:W-:Y:S05]  /*6900*/  WARPSYNC.COLLECTIVE R20, `(.L_x_2100) ;  /* 0x0000000014087348 */ /* 0x000fea0003c00000 */
[----:B------:R0:W1:Y:S02]  /*6910*/  SHFL.BFLY P2, R22, R17, R18, R19 ;  /* 0x0c00001211167389 */ /* 0x0000640000040013 */
[----:B01----:R-:W-:Y:S01]  /*6920*/  ENDCOLLECTIVE ;  /* 0x000000000000791b */ /* 0x003fe20003800000 */
.L_x_2100:
[----:B------:R-:W-:Y:S01]  /*6930*/  FADD.FTZ R24, R12, R23 ;  /* 0x000000170c187221 */ /* 0x000fe20000010000 */
[----:B------:R-:W-:-:S04]  /*6940*/  HFMA2.MMA R18, -RZ, RZ, 0, 5.9604644775390625e-08 ;  /* 0x00000001ff127435 */ /* 0x000fc800000001ff */
[----:B------:R-:W-:Y:S01]  /*6950*/  MOV R17, R24 ;  /* 0x0000001800117202 */ /* 0x000fe20000000f00 */
[----:B------:R-:W-:-:S07]  /*6960*/  FADD.FTZ R12, R16, R22 ;  /* 0x00000016100c7221 */ /* 0x000fce0000010000 */
[----:B------:R-:W-:Y:S05]  /*6970*/  WARPSYNC.COLLECTIVE R20, `(.L_x_2101) ;  /* 0x0000000014087348 */ /* 0x000fea0003c00000 */
[----:B------:R0:W1:Y:S02]  /*6980*/  SHFL.BFLY P2, R22, R17, R18, R19 ;  /* 0x0c00001211167389 */ /* 0x0000640000040013 */
[----:B01----:R-:W-:Y:S01]  /*6990*/  ENDCOLLECTIVE ;  /* 0x000000000000791b */ /* 0x003fe20003800000 */
.L_x_2101:
[----:B------:R-:W-:Y:S02]  /*69a0*/  IMAD.MOV.U32 R17, RZ, RZ, R12 ;  /* 0x000000ffff117224 */ /* 0x000fe400078e000c */
[----:B------:R-:W-:-:S07]  /*69b0*/  FADD.FTZ R21, R24, R22 ;  /* 0x0000001618157221 */ /* 0x000fce0000010000 */
[----:B------:R-:W-:Y:S05]  /*69c0*/  WARPSYNC.COLLECTIVE R20, `(.L_x_2102) ;  /* 0x0000000014087348 */ /* 0x000fea0003c00000 */
[----:B------:R0:W1:Y:S02]  /*69d0*/  SHFL.BFLY P2, R22, R17, R18, R19 ;  /* 0x0c00001211167389 */ /* 0x0000640000040013 */
[----:B01----:R-:W-:Y:S01]  /*69e0*/  ENDCOLLECTIVE ;  /* 0x000000000000791b */ /* 0x003fe20003800000 */
.L_x_2102:
        /* <DEDUP_REMOVED lines=20> */
.L_x_2103:
[----:B------:R-:W-:Y:S01]  /*6b30*/  MOV R17, R23 ;  /* 0x0000001700117202 */ /* 0x000fe20000000f00 */
[----:B------:R-:W-:-:S07]  /*6b40*/  FADD.FTZ R16, R22, R25 ;  /* 0x0000001916107221 */ /* 0x000fce0000010000 */
[----:B------:R-:W-:Y:S05]  /*6b50*/  WARPSYNC.COLLECTIVE R20, `(.L_x_2104) ;  /* 0x0000000014087348 */ /* 0x000fea0003c00000 */
[----:B------:R0:W1:Y:S02]  /*6b60*/  SHFL.BFLY P2, R22, R17, R18, R19 ;  /* 0x0c00001211167389 */ /* 0x0000640000040013 */
[----:B01----:R-:W-:Y:S01]  /*6b70*/  ENDCOLLECTIVE ;  /* 0x000000000000791b */ /* 0x003fe20003800000 */
.L_x_2104:
[----:B------:R-:W-:Y:S01]  /*6b80*/  HFMA2.MMA R18, -RZ, RZ, 0, 2.384185791015625e-07 ;  /* 0x00000004ff127435 */ /* 0x000fe200000001ff */
[----:B------:R-:W-:Y:S01]  /*6b90*/  IMAD.MOV.U32 R17, RZ, RZ, R16 ;  /* 0x000000ffff117224 */ /* 0x000fe200078e0010 */
[----:B------:R-:W-:-:S09]  /*6ba0*/  MOV R0, R22 ;  /* 0x0000001600007202 */ /* 0x000fd20000000f00 */
[----:B------:R-:W-:Y:S05]  /*6bb0*/  WARPSYNC.COLLECTIVE R20, `(.L_x_2105) ;  /* 0x0000000014087348 */ /* 0x000fea0003c00000 */
[----:B------:R0:W1:Y:S02]  /*6bc0*/  SHFL.BFLY P2, R22, R17, R18, R19 ;  /* 0x0c00001211167389 */ /* 0x0000640000040013 */
[----:B01----:R-:W-:Y:S01]  /*6bd0*/  ENDCOLLECTIVE ;  /* 0x000000000000791b */ /* 0x003fe20003800000 */
.L_x_2105:
[----:B------:R-:W-:-:S05]  /*6be0*/  FADD.FTZ R12, R0, R23 ;  /* 0x00000017000c7221 */ /* 0x000fca0000010000 */
[----:B------:R-:W-:Y:S01]  /*6bf0*/  MOV R17, R12 ;  /* 0x0000000c00117202 */ /* 0x000fe20000000f00 */
[----:B------:R-:W-:-:S07]  /*6c00*/  FADD.FTZ R0, R16, R22 ;  /* 0x0000001610007221 */ /* 0x000fce0000010000 */
[----:B------:R-:W-:Y:S05]  /*6c10*/  WARPSYNC.COLLECTIVE R20, `(.L_x_2106) ;  /* 0x0000000014087348 */ /* 0x000fea0003c00000 */
[----:B------:R0:W1:Y:S02]  /*6c20*/  SHFL.BFLY P2, R22, R17, R18, R19 ;  /* 0x0c00001211167389 */ /* 0x0000640000040013 */
[----:B01----:R-:W-:Y:S01]  /*6c30*/  ENDCOLLECTIVE ;  /* 0x000000000000791b */ /* 0x003fe20003800000 */
.L_x_2106:
[----:B------:R-:W-:Y:S01]  /*6c40*/  HFMA2.MMA R18, -RZ, RZ, 0, 1.1920928955078125e-07 ;  /* 0x00000002ff127435 */ /* 0x000fe200000001ff */
[----:B------:R-:W-:Y:S01]  /*6c50*/  IMAD.MOV.U32 R17, RZ, RZ, R0 ;  /* 0x000000ffff117224 */ /* 0x000fe200078e0000 */
[----:B------:R-:W-:-:S09]  /*6c60*/  MOV R24, R22 ;  /* 0x0000001600187202 */ /* 0x000fd20000000f00 */
[----:B------:R-:W-:Y:S05]  /*6c70*/  WARPSYNC.COLLECTIVE R20, `(.L_x_2107) ;  /* 0x0000000014087348 */ /* 0x000fea0003c00000 */
[----:B------:R0:W1:Y:S02]  /*6c80*/  SHFL.BFLY P2, R22, R17, R18, R19 ;  /* 0x0c00001211167389 */ /* 0x0000640000040013 */
[----:B01----:R-:W-:Y:S01]  /*6c90*/  ENDCOLLECTIVE ;  /* 0x000000000000791b */ /* 0x003fe20003800000 */
.L_x_2107:
[----:B------:R-:W-:-:S05]  /*6ca0*/  FADD.FTZ R24, R12, R24 ;  /* 0x000000180c187221 */ /* 0x000fca0000010000 */
[----:B------:R-:W-:Y:S02]  /*6cb0*/  MOV R17, R24 ;  /* 0x0000001800117202 */ /* 0x000fe40000000f00 */
[----:B------:R-:W-:-:S07]  /*6cc0*/  MOV R25, R22 ;  /* 0x0000001600197202 */ /* 0x000fce0000000f00 */
[----:B------:R-:W-:Y:S05]  /*6cd0*/  WARPSYNC.COLLECTIVE R20, `(.L_x_2108) ;  /* 0x0000000014087348 */ /* 0x000fea0003c00000 */
[----:B------:R0:W1:Y:S02]  /*6ce0*/  SHFL.BFLY P2, R22, R17, R18, R19 ;  /* 0x0c00001211167389 */ /* 0x0000640000040013 */
[----:B01----:R-:W-:Y:S01]  /*6cf0*/  ENDCOLLECTIVE ;  /* 0x000000000000791b */ /* 0x003fe20003800000 */
.L_x_2108:
[----:B------:R-:W-:Y:S01]  /*6d00*/  FADD.FTZ R23, R0, R25 ;  /* 0x0000001900177221 */ /* 0x000fe20000010000 */
[----:B------:R-:W-:-:S03]  /*6d10*/  HFMA2.MMA R18, -RZ, RZ, 0, 5.9604644775390625e-08 ;  /* 0x00000001ff127435 */ /* 0x000fc600000001ff */
[----:B------:R-:W-:Y:S02]  /*6d20*/  IMAD.MOV.U32 R17, RZ, RZ, R23 ;  /* 0x000000ffff117224 */ /* 0x000fe400078e0017 */
[----:B------:R-:W-:-:S07]  /*6d30*/  FADD.FTZ R12, R24, R22 ;  /* 0x00000016180c7221 */ /* 0x000fce0000010000 */
[----:B------:R-:W-:Y:S05]  /*6d40*/  WARPSYNC.COLLECTIVE R20, `(.L_x_2109) ;  /* 0x0000000014087348 */ /* 0x000fea0003c00000 */
[----:B------:R0:W1:Y:S02]  /*6d50*/  SHFL.BFLY P2, R22, R17, R18, R19 ;  /* 0x0c00001211167389 */ /* 0x0000640000040013 */
[----:B01----:R-:W-:Y:S01]  /*6d60*/  ENDCOLLECTIVE ;  /* 0x000000000000791b */ /* 0x003fe20003800000 */
.L_x_2109:
[----:B------:R-:W-:Y:S01]  /*6d70*/  MOV R17, R12 ;  /* 0x0000000c00117202 */ /* 0x000fe20000000f00 */
[----:B------:R-:W-:-:S07]  /*6d80*/  FADD.FTZ R0, R23, R22 ;  /* 0x0000001617007221 */ /* 0x000fce0000010000 */
[----:B------:R-:W-:Y:S05]  /*6d90*/  WARPSYNC.COLLECTIVE R20, `(.L_x_2110) ;  /* 0x0000000014087348 */ /* 0x000fea0003c00000 */
[----:B------:R0:W1:Y:S02]  /*6da0*/  SHFL.BFLY P2, R22, R17, R18, R19 ;  /* 0x0c00001211167389 */ /* 0x0000640000040013 */
[----:B01----:R-:W-:Y:S01]  /*6db0*/  ENDCOLLECTIVE ;  /* 0x000000000000791b */ /* 0x003fe20003800000 */
.L_x_2110:
[----:B------:R-:W-:Y:S01]  /*6dc0*/  MOV R21, R22 ;  /* 0x0000001600157202 */ /* 0x000fe20000000f00 */
[----:B------:R-:W-:Y:S06]  /*6dd0*/  BRA `(.L_x_2111) ;  /* 0xffffffe400747947 */ /* 0x000fec000383ffff */
.L_x_2112:
        /* <DEDUP_REMOVED lines=10> */
.L_x_3036:


//--------------------- .text._ZN13group_norm_v218gn_bwd_cuda_kernelI6__halfLi480ELi2ELi32ELi30ELi4096ELb0ELb1ELi16ELi960ELi960ELi4ELb1ELi1ELb0ELb0ELNS_15WgradSyncMethodE3ENS_16CompileConditionILi900EEEEEvPT_S6_S6_PKS5_S8_S8_S8_PKfflPfPj --------------------------
	.section	.text._ZN13group_norm_v218gn_bwd_cuda_kernelI6__halfLi480ELi2ELi32ELi30ELi4096ELb0ELb1ELi16ELi960ELi960ELi4ELb1ELi1ELb0ELb0ELNS_15WgradSyncMethodE3ENS_16CompileConditionILi900EEEEEvPT_S6_S6_PKS5_S8_S8_S8_PKfflPfPj,"ax",@progbits
	.align	128
        .global         _ZN13group_norm_v218gn_bwd_cuda_kernelI6__halfLi480ELi2ELi32ELi30ELi4096ELb0ELb1ELi16ELi960ELi960ELi4ELb1ELi1ELb0ELb0ELNS_15WgradSyncMethodE3ENS_16CompileConditionILi900EEEEEvPT_S6_S6_PKS5_S8_S8_S8_PKfflPfPj
        .type           _ZN13group_norm_v218gn_bwd_cuda_kernelI6__halfLi480ELi2ELi32ELi30ELi4096ELb0ELb1ELi16ELi960ELi960ELi4ELb1ELi1ELb0ELb0ELNS_15WgradSyncMethodE3ENS_16CompileConditionILi900EEEEEvPT_S6_S6_PKS5_S8_S8_S8_PKfflPfPj,@function
        .size           _ZN13group_norm_v218gn_bwd_cuda_kernelI6__halfLi480ELi2ELi32ELi30ELi4096ELb0ELb1ELi16ELi960ELi960ELi4ELb1ELi1ELb0ELb0ELNS_15WgradSyncMethodE3ENS_16CompileConditionILi900EEEEEvPT_S6_S6_PKS5_S8_S8_S8_PKfflPfPj,(.L_x_3037 - _ZN13group_norm_v218gn_bwd_cuda_kernelI6__halfLi480ELi2ELi32ELi30ELi4096ELb0ELb1ELi16ELi960ELi960ELi4ELb1ELi1ELb0ELb0ELNS_15WgradSyncMethodE3ENS_16CompileConditionILi900EEEEEvPT_S6_S6_PKS5_S8_S8_S8_PKfflPfPj)
        .other          _ZN13group_norm_v218gn_bwd_cuda_kernelI6__halfLi480ELi2ELi32ELi30ELi4096ELb0ELb1ELi16ELi960ELi960ELi4ELb1ELi1ELb0ELb0ELNS_15WgradSyncMethodE3ENS_16CompileConditionILi900EEEEEvPT_S6_S6_PKS5_S8_S8_S8_PKfflPfPj,@"STO_CUDA_ENTRY STV_DEFAULT"
_ZN13group_norm_v218gn_bwd_cuda_kernelI6__halfLi480ELi2ELi32ELi30ELi4096ELb0ELb1ELi16ELi960ELi960ELi4ELb1ELi1ELb0ELb0ELNS_15WgradSyncMethodE3ENS_16CompileConditionILi900EEEEEvPT_S6_S6_PKS5_S8_S8_S8_PKfflPfPj:
.text._ZN13group_norm_v218gn_bwd_cuda_kernelI6__halfLi480ELi2ELi32ELi30ELi4096ELb0ELb1ELi16ELi960ELi960ELi4ELb1ELi1ELb0ELb0ELNS_15WgradSyncMethodE3ENS_16CompileConditionILi900EEEEEvPT_S6_S6_PKS5_S8_S8_S8_PKfflPfPj:
        /* <DEDUP_REMOVED lines=29> */
.L_x_2115:
[----:B------:R-:W2:Y:S04]  /*01d0*/  LD.E.STRONG.GPU R0, desc[UR12][R2.64] ;  /* 0x0000000c02007980 */ /* 0x000ea8000c10f900 */
[----:B--2---:R-:W-:Y:S01]  /*01e0*/  CCTL.IVALL ;  /* 0x00000000ff00798f */ /* 0x004fe20002000000 */
[----:B------:R-:W-:Y:S05]  /*01f0*/  YIELD ;  /* 0x0000000000007946 */ /* 0x000fea0003800000 */
[----:B-----5:R-:W-:-:S04]  /*0200*/  LOP3.LUT R0, R0, R5, RZ, 0x3c, !PT ;  /* 0x0000000500007212 */ /* 0x020fc800078e3cff */
[----:B------:R-:W-:-:S13]  /*0210*/  ISETP.GT.AND P0, PT, R0, -0x1, PT ;  /* 0xffffffff0000780c */ /* 0x000fda0003f04270 */
[----:B------:R-:W-:Y:S05]  /*0220*/  @P0 BRA `(.L_x_2115) ;  /* 0xfffffffc00e80947 */ /* 0x000fea000383ffff */
.L_x_2114:
[----:B------:R-:W-:Y:S05]  /*0230*/  WARPSYNC.ALL ;  /* 0x0000000000007948 */ /* 0x000fea0003800000 */
[----:B------:R-:W-:Y:S06]  /*0240*/  BAR.SYNC.DEFER_BLOCKING 0x0 ;  /* 0x0000000000007b1d */ /* 0x000fec0000010000 */
[----:B------:R-:W-:Y:S05]  /*0250*/  BRA `(.L_x_2116) ;  /* 0x0000005000b87947 */ /* 0x000fea0003800000 */
.L_x_2113:
        /* <DEDUP_REMOVED lines=15> */
[----:B------:R-:W-:Y:S02]  /*0350*/  CS2R R24, SRZ ;  /* 0x0000000000187805 */ /* 0x000fe4000001ff00 */
[----:B------:R-:W-:-:S02]  /*0360*/  LEA.HI R6, R9, R2, RZ, 0x2 ;  /* 0x0000000209067211 */ /* 0x000fc400078f10ff */
[----:B------:R-:W-:Y:S02]  /*0370*/  CS2R R26, SRZ ;  /* 0x00000000001a7805 */ /* 0x000fe4000001ff00 */
[----:B------:R-:W-:Y:S02]  /*0380*/  SHF.R.S32.HI R7, RZ, 0x2, R8 ;  /* 0x00000002ff077819 */ /* 0x000fe40000011408 */
[----:B------:R-:W-:Y:S02]  /*0390*/  CS2R R28, SRZ ;  /* 0x00000000001c7805 */ /* 0x000fe4000001ff00 */
[----:B------:R-:W-:Y:S02]  /*03a0*/  LOP3.LUT R11, R6, 0xfffffffc, RZ, 0xc0, !PT ;  /* 0xfffffffc060b7812 */ /* 0x000fe400078ec0ff */
[----:B------:R-:W-:Y:S02]  /*03b0*/  CS2R R30, SRZ ;  /* 0x00000000001e7805 */ /* 0x000fe4000001ff00 */
[----:B------:R-:W-:-:S02]  /*03c0*/  SHF.R.S32.HI R6, RZ, 0x2, R6 ;  /* 0x00000002ff067819 */ /* 0x000fc40000011406 */
[----:B------:R-:W-:Y:S02]  /*03d0*/  IADD3 R7, R7, 0xf0, RZ ;  /* 0x000000f007077810 */ /* 0x000fe40007ffe0ff */
[----:B------:R-:W-:Y:S02]  /*03e0*/  IADD3 R12, R6, 0xf0, RZ ;  /* 0x000000f0060c7810 */ /* 0x000fe40007ffe0ff */
[----:B------:R-:W-:Y:S02]  /*03f0*/  LEA.HI R9, R9, R2, RZ, 0x4 ;  /* 0x0000000209097211 */ /* 0x000fe400078f20ff */
[----:B------:R-:W-:Y:S02]  /*0400*/  IADD3 R11, R2, -R11, RZ ;  /* 0x8000000b020b7210 */ /* 0x000fe40007ffe0ff */
[C---:B------:R-:W-:Y:S01]  /*0410*/  IADD3 R6, R3.reuse, 0x2, RZ ;  /* 0x0000000203067810 */ /* 0x040fe20007ffe0ff */
[----:B------:R-:W-:Y:S01]  /*0420*/  IMAD.WIDE.U32 R2, R3, -0x77777777, RZ ;  /* 0x8888888903027825 */ /* 0x000fe200078e00ff */
[----:B------:R-:W-:Y:S01]  /*0430*/  SHF.R.S32.HI R10, RZ, 0x1f, R7 ;  /* 0x0000001fff0a7819 */ /* 0x000fe20000011407 */
[----:B0-----:R-:W-:Y:S01]  /*0440*/  ULEA UR6, UR6, UR4, 0x18 ;  /* 0x0000000406067291 */ /* 0x001fe2000f8ec03f */
[----:B------:R-:W-:-:S02]  /*0450*/  SHF.R.S32.HI R13, RZ, 0x1f, R12 ;  /* 0x0000001fff0d7819 */ /* 0x000fc4000001140c */
[----:B------:R-:W-:Y:S01]  /*0460*/  LEA.HI R10, R10, R7, RZ, 0x2 ;  /* 0x000000070a0a7211 */ /* 0x000fe200078f10ff */
[----:B------:R-:W-:Y:S01]  /*0470*/  IMAD.WIDE.U32 R6, R6, -0x77777777, RZ ;  /* 0x8888888906067825 */ /* 0x000fe200078e00ff */
[----:B------:R-:W-:Y:S01]  /*0480*/  SHF.R.U32.HI R2, RZ, 0x4, R3 ;  /* 0x00000004ff027819 */ /* 0x000fe20000011603 */
[----:B------:R-:W-:Y:S01]  /*0490*/  UMOV UR4, URZ ;  /* 0x0000003f00047c82 */ /* 0x000fe20008000000 */
[----:B------:R-:W-:Y:S02]  /*04a0*/  LEA.HI R0, R0, R14, RZ, 0x4 ;  /* 0x0000000e00007211 */ /* 0x000fe400078f20ff */
[----:B------:R-:W-:Y:S01]  /*04b0*/  LOP3.LUT R8, R8, 0xfffffffc, RZ, 0xc0, !PT ;  /* 0xfffffffc08087812 */ /* 0x000fe200078ec0ff */
[----:B------:R0:W-:Y:S01]  /*04c0*/  STL [R1+0xc0], R2 ;  /* 0x0000c00201007387 */ /* 0x0001e20000100800 */
[----:B------:R-:W-:Y:S02]  /*04d0*/  LEA.HI R13, R13, R12, RZ, 0x2 ;  /* 0x0000000c0d0d7211 */ /* 0x000fe400078f10ff */
[----:B------:R-:W-:-:S02]  /*04e0*/  SHF.R.U32.HI R3, RZ, 0x4, R0 ;  /* 0x00000004ff037819 */ /* 0x000fc40000011600 */
[----:B------:R-:W-:Y:S02]  /*04f0*/  IADD3 R8, -R8, R14, RZ ;  /* 0x0000000e08087210 */ /* 0x000fe40007ffe1ff */
[----:B------:R-:W-:Y:S02]  /*0500*/  SHF.R.U32.HI R0, RZ, 0x4, R9 ;  /* 0x00000004ff007819 */ /* 0x000fe40000011609 */
[C---:B------:R-:W-:Y:S02]  /*0510*/  LOP3.LUT R6, R8.reuse, 0x3, R3, 0x78, !PT ;  /* 0x0000000308067812 */ /* 0x040fe400078e7803 */
        /* <DEDUP_REMOVED lines=10> */
[----:B------:R0:W-:Y:S01]  /*05c0*/  STL [R1+0xc8], R2 ;  /* 0x0000c80201007387 */ /* 0x0001e20000100800 */
[--C-:B--2---:R-:W-:Y:S02]  /*05d0*/  HADD2.F32 R0, -RZ, R4.reuse.H0_H0 ;  /* 0x20000004ff007230 */ /* 0x104fe40000004100 */
[----:B------:R-:W-:Y:S02]  /*05e0*/  HADD2.F32 R3, -RZ, R4.H1_H1 ;  /* 0x30000004ff037230 */ /* 0x000fe40000004100 */
[--C-:B0-----:R-:W-:Y:S02]  /*05f0*/  HADD2.F32 R2, -RZ, R5.reuse.H0_H0 ;  /* 0x20000005ff027230 */ /* 0x101fe40000004100 */
[----:B------:R-:W-:-:S07]  /*0600*/  HADD2.F32 R4, -RZ, R5.H1_H1 ;  /* 0x30000005ff047230 */ /* 0x000fce0000004100 */
.L_x_2132:
[----:B-1----:R-:W2:Y:S01]  /*0610*/  LDL R8, [R1+0xc0] ;  /* 0x0000c00001087983 */ /* 0x002ea20000100800 */
[----:B------:R-:W0:Y:S01]  /*0620*/  S2R R5, SR_TID.X ;  /* 0x0000000000057919 */ /* 0x000e220000002100 */
[----:B------:R-:W-:Y:S01]  /*0630*/  HFMA2.MMA R7, -RZ, RZ, 0, 0 ;  /* 0x00000000ff077435 */ /* 0x000fe200000001ff */
[----:B------:R-:W-:Y:S01]  /*0640*/  USHF.L.U32 UR7, UR11, 0x4, URZ ;  /* 0x000000040b077899 */ /* 0x000fe2000800063f */
[----:B------:R-:W3:Y:S01]  /*0650*/  LDL R17, [R1+0xc4] ;  /* 0x0000c40001117983 */ /* 0x000ee20000100800 */
[----:B------:R-:W-:Y:S02]  /*0660*/  USHF.L.U32 UR10, UR9, 0x5, URZ ;  /* 0x00000005090a7899 */ /* 0x000fe4000800063f */
[----:B------:R-:W-:Y:S02]  /*0670*/  ULOP3.LUT UR7, UR7, 0xff0, URZ, 0xc0, !UPT ;  /* 0x00000ff007077892 */ /* 0x000fe4000f8ec03f */
[----:B------:R-:W-:Y:S01]  /*0680*/  USHF.L.U64.HI UR14, UR9, 0x5, UR5 ;  /* 0x00000005090e7899 */ /* 0x000fe20008010205 */
[----:B------:R-:W-:Y:S01]  /*0690*/  ULDC.64 UR16, c[0x0][0x248] ;  /* 0x0000920000107ab9 */ /* 0x000fe20000000a00 */
[----:B------:R-:W-:Y:S01]  /*06a0*/  ULDC.64 UR18, c[0x0][0x230] ;  /* 0x00008c0000127ab9 */ /* 0x000fe20000000a00 */
[----:B------:R-:W-:Y:S01]  /*06b0*/  ULDC.64 UR20, c[0x0][0x228] ;  /* 0x00008a0000147ab9 */ /* 0x000fe20000000a00 */
[----:B0-----:R-:W-:-:S05]  /*06c0*/  IMAD.WIDE.U32 R52, R5, -0x77777777, RZ ;  /* 0x8888888905347825 */ /* 0x001fca00078e00ff */
[----:B------:R-:W-:-:S05]  /*06d0*/  SHF.R.U32.HI R52, RZ, 0x7, R53 ;  /* 0x00000007ff347819 */ /* 0x000fca0000011635 */
[----:B------:R-:W-:-:S05]  /*06e0*/  IMAD R5, R52, -0xf0, R5 ;  /* 0xffffff1034057824 */ /* 0x000fca00078e0205 */
[----:B------:R-:W-:Y:S02]  /*06f0*/  SHF.L.U32 R6, R5, 0x2, RZ ;  /* 0x0000000205067819 */ /* 0x000fe400000006ff */
[----:B------:R-:W-:Y:S02]  /*0700*/  MOV R5, UR9 ;  /* 0x0000000900057c02 */ /* 0x000fe40008000f00 */
[----:B------:R-:W-:-:S03]  /*0710*/  IADD3 R20, R52, UR7, RZ ;  /* 0x0000000734147c10 */ /* 0x000fc6000fffe0ff */
[----:B------:R-:W-:Y:S01]  /*0720*/  IMAD.WIDE.U32 R6, R5, 0x3c0000, R6 ;  /* 0x003c000005067825 */ /* 0x000fe200078e0006 */
[----:B------:R-:W-:-:S03]  /*0730*/  UIMAD UR7, UR5, 0x3c0000, URZ ;  /* 0x003c0000050778a4 */ /* 0x000fc6000f8e023f */
[----:B------:R-:W-:-:S05]  /*0740*/  IMAD R20, R20, 0x3c0, RZ ;  /* 0x000003c014147824 */ /* 0x000fca00078e02ff */
[----:B------:R-:W-:-:S04]  /*0750*/  IADD3 R9, R20, 0xf00, RZ ;  /* 0x00000f0014097810 */ /* 0x000fc80007ffe0ff */
[----:B------:R-:W-:Y:S02]  /*0760*/  IADD3 R9, P2, R9, R6, RZ ;  /* 0x0000000609097210 */ /* 0x000fe40007f5e0ff */
[----:B--2---:R-:W-:-:S04]  /*0770*/  IADD3 R5, P0, R8, UR10, RZ ;  /* 0x0000000a08057c10 */ /* 0x004fc8000ff1e0ff */
[----:B------:R-:W-:Y:S02]  /*0780*/  IADD3.X R8, RZ, UR14, RZ, P0, !PT ;  /* 0x0000000eff087c10 */ /* 0x000fe400087fe4ff */
[----:B------:R-:W-:-:S04]  /*0790*/  LEA R12, P0, R5, UR16, 0x3 ;  /* 0x00000010050c7c11 */ /* 0x000fc8000f8018ff */
[----:B------:R-:W-:Y:S02]  /*07a0*/  LEA.HI.X R13, R5, UR17, R8, 0x3, P0 ;  /* 0x00000011050d7c11 */ /* 0x000fe400080f1c08 */
[----:B------:R-:W-:Y:S01]  /*07b0*/  IADD3 R5, R7, UR7, RZ ;  /* 0x0000000707057c10 */ /* 0x000fe2000fffe0ff */
[----:B------:R-:W-:Y:S01]  /*07c0*/  ULDC UR7, c[0x0][0x250] ;  /* 0x0000940000077ab9 */ /* 0x000fe20000000800 */
[C---:B------:R-:W-:Y:S02]  /*07d0*/  IADD3 R8, P0, R20.reuse, R6, RZ ;  /* 0x0000000614087210 */ /* 0x040fe40007f1e0ff */
[----:B------:R-:W-:Y:S01]  /*07e0*/  IADD3 R7, R20, 0x780, RZ ;  /* 0x0000078014077810 */ /* 0x000fe20007ffe0ff */
[----:B------:R-:W2:Y:S01]  /*07f0*/  LDG.E.64.CONSTANT R12, desc[UR12][R12.64] ;  /* 0x0000000c0c0c7981 */ /* 0x000ea2000c1e9b00 */
[----:B------:R-:W-:Y:S02]  /*0800*/  IADD3.X R11, RZ, R5, RZ, P0, !PT ;  /* 0x00000005ff0b7210 */ /* 0x000fe400007fe4ff */
[----:B------:R-:W-:-:S02]  /*0810*/  SHF.L.U32 R10, R8, 0x1, RZ ;  /* 0x00000001080a7819 */ /* 0x000fc400000006ff */
[----:B------:R-:W-:Y:S02]  /*0820*/  IADD3 R7, P1, R7, R6, RZ ;  /* 0x0000000607077210 */ /* 0x000fe40007f3e0ff */
[----:B------:R-:W-:Y:S02]  /*0830*/  SHF.L.U64.HI R15, R8, 0x1, R11 ;  /* 0x00000001080f7819 */ /* 0x000fe4000001020b */
[C---:B------:R-:W-:Y:S02]  /*0840*/  IADD3 R46, P0, R10.reuse, UR18, RZ ;  /* 0x000000120a2e7c10 */ /* 0x040fe4000ff1e0ff */
[----:B------:R-:W-:Y:S02]  /*0850*/  IADD3.X R8, RZ, R5, RZ, P1, !PT ;  /* 0x00000005ff087210 */ /* 0x000fe40000ffe4ff */
[----:B------:R-:W-:Y:S02]  /*0860*/  IADD3 R48, P1, R10, UR20, RZ ;  /* 0x000000140a307c10 */ /* 0x000fe4000ff3e0ff */
[----:B------:R-:W-:-:S02]  /*0870*/  IADD3.X R47, R15, UR19, RZ, P0, !PT ;  /* 0x000000130f2f7c10 */ /* 0x000fc400087fe4ff */
[----:B------:R-:W-:Y:S01]  /*0880*/  SHF.L.U32 R14, R7, 0x1, RZ ;  /* 0x00000001070e7819 */ /* 0x000fe200000006ff */
[----:B------:R-:W-:Y:S01]  /*0890*/  STL [R1+0x84], R15 ;  /* 0x0000840f01007387 */ /* 0x000fe20000100800 */
[----:B------:R-:W-:Y:S02]  /*08a0*/  IADD3.X R49, R15, UR21, RZ, P1, !PT ;  /* 0x000000150f317c10 */ /* 0x000fe40008ffe4ff */
[C---:B------:R-:W-:Y:S01]  /*08b0*/  IADD3 R44, P0, R14.reuse, UR18, RZ ;  /* 0x000000120e2c7c10 */ /* 0x040fe2000ff1e0ff */
[----:B------:R0:W-:Y:S01]  /*08c0*/  STL [R1+0x80], R10 ;  /* 0x0000800a01007387 */ /* 0x0001e20000100800 */
[----:B------:R-:W-:-:S03]  /*08d0*/  IADD3 R50, P1, R14, UR20, RZ ;  /* 0x000000140e327c10 */ /* 0x000fc6000ff3e0ff */
[----:B------:R-:W4:Y:S04]  /*08e0*/  LDG.E.64.CONSTANT R46, desc[UR12][R46.64] ;  /* 0x0000000c2e2e7981 */ /* 0x000f28000c1e9b00 */
[----:B------:R-:W4:Y:S01]  /*08f0*/  LDG.E.64.CONSTANT R48, desc[UR12][R48.64] ;  /* 0x0000000c30307981 */ /* 0x000f22000c1e9b00 */
[----:B0-----:R-:W-:-:S04]  /*0900*/  SHF.L.U64.HI R10, R7, 0x1, R8 ;  /* 0x00000001070a7819 */ /* 0x001fc80000010208 */
[C---:B------:R-:W-:Y:S01]  /*0910*/  IADD3.X R45, R10.reuse, UR19, RZ, P0, !PT ;  /* 0x000000130a2d7c10 */ /* 0x040fe200087fe4ff */
[----:B------:R0:W-:Y:S01]  /*0920*/  STL [R1+0xa0], R14 ;  /* 0x0000a00e01007387 */ /* 0x0001e20000100800 */
[----:B------:R-:W-:Y:S02]  /*0930*/  IADD3.X R51, R10, UR21, RZ, P1, !PT ;  /* 0x000000150a337c10 */ /* 0x000fe40008ffe4ff */
[----:B------:R-:W-:Y:S02]  /*0940*/  IADD3.X R8, RZ, R5, RZ, P2, !PT ;  /* 0x00000005ff087210 */ /* 0x000fe400017fe4ff */
[----:B------:R-:W-:Y:S01]  /*0950*/  IADD3 R7, R20, 0x1680, RZ ;  /* 0x0000168014077810 */ /* 0x000fe20007ffe0ff */
[----:B------:R-:W4:Y:S01]  /*0960*/  LDG.E.64.CONSTANT R44, desc[UR12][R44.64] ;  /* 0x0000000c2c2c7981 */ /* 0x000f22000c1e9b00 */
[C---:B------:R-:W-:Y:S02]  /*0970*/  SHF.L.U64.HI R11, R9.reuse, 0x1, R8 ;  /* 0x00000001090b7819 */ /* 0x040fe40000010208 */
[----:B0-----:R-:W-:Y:S01]  /*0980*/  SHF.L.U32 R14, R9, 0x1, RZ ;  /* 0x00000001090e7819 */ /* 0x001fe200000006ff */
[----:B------:R-:W4:Y:S01]  /*0990*/  LDG.E.64.CONSTANT R50, desc[UR12][R50.64] ;  /* 0x0000000c32327981 */ /* 0x000f22000c1e9b00 */
[----:B------:R-:W-:-:S02]  /*09a0*/  IADD3 R7, P1, R7, R6, RZ ;  /* 0x0000000607077210 */ /* 0x000fc40007f3e0ff */
[----:B------:R-:W-:Y:S01]  /*09b0*/  IADD3 R8, P0, R14, UR18, RZ ;  /* 0x000000120e087c10 */ /* 0x000fe2000ff1e0ff */
[----:B------:R0:W-:Y:S03]  /*09c0*/  STL [R1+0xa8], R10 ;  /* 0x0000a80a01007387 */ /* 0x0001e60000100800 */
[----:B------:R-:W-:Y:S01]  /*09d0*/  IADD3.X R9, R11, UR19, RZ, P0, !PT ;  /* 0x000000130b097c10 */ /* 0x000fe200087fe4ff */
[----:B------:R-:W-:Y:S01]  /*09e0*/  STL [R1+0xb0], R11 ;  /* 0x0000b00b01007387 */ /* 0x000fe20000100800 */
[----:B0-----:R-:W-:-:S04]  /*09f0*/  IADD3.X R10, RZ, R5, RZ, P1, !PT ;  /* 0x00000005ff0a7210 */ /* 0x001fc80000ffe4ff */
[----:B------:R-:W4:Y:S01]  /*0a00*/  LDG.E.64.CONSTANT R8, desc[UR12][R8.64] ;  /* 0x0000000c08087981 */ /* 0x000f22000c1e9b00 */
[----:B------:R-:W-:-:S03]  /*0a10*/  IADD3 R42, P1, R14, UR20, RZ ;  /* 0x000000140e2a7c10 */ /* 0x000fc6000ff3e0ff */
[----:B------:R0:W-:Y:S01]  /*0a20*/  STL [R1+0xa4], R14 ;  /* 0x0000a40e01007387 */ /* 0x0001e20000100800 */
[----:B------:R-:W-:Y:S02]  /*0a30*/  IADD3.X R43, R11, UR21, RZ, P1, !PT ;  /* 0x000000150b2b7c10 */ /* 0x000fe40008ffe4ff */
[C---:B------:R-:W-:Y:S02]  /*0a40*/  SHF.L.U64.HI R16, R7.reuse, 0x1, R10 ;  /* 0x0000000107107819 */ /* 0x040fe4000001020a */
[----:B------:R-:W-:Y:S02]  /*0a50*/  IADD3 R15, R20, 0x1e00, RZ ;  /* 0x00001e00140f7810 */ /* 0x000fe40007ffe0ff */
[----:B------:R-:W4:Y:S01]  /*0a60*/  LDG.E.64.CONSTANT R42, desc[UR12][R42.64] ;  /* 0x0000000c2a2a7981 */ /* 0x000f22000c1e9b00 */
[----:B0-----:R-:W-:-:S04]  /*0a70*/  SHF.L.U32 R14, R7, 0x1, RZ ;  /* 0x00000001070e7819 */ /* 0x001fc800000006ff */
[C---:B------:R-:W-:Y:S02]  /*0a80*/  IADD3 R10, P3, R14.reuse, UR18, RZ ;  /* 0x000000120e0a7c10 */ /* 0x040fe4000ff7e0ff */
[----:B------:R-:W-:Y:S02]  /*0a90*/  IADD3 R40, P1, R14, UR20, RZ ;  /* 0x000000140e287c10 */ /* 0x000fe4000ff3e0ff */
[C---:B------:R-:W-:Y:S02]  /*0aa0*/  IADD3.X R11, R16.reuse, UR19, RZ, P3, !PT ;  /* 0x00000013100b7c10 */ /* 0x040fe40009ffe4ff */
[----:B------:R-:W-:Y:S01]  /*0ab0*/  IADD3 R15, P0, R15, R6, RZ ;  /* 0x000000060f0f7210 */ /* 0x000fe20007f1e0ff */
[----:B------:R0:W-:Y:S01]  /*0ac0*/  STL [R1+0xbc], R16 ;  /* 0x0000bc1001007387 */ /* 0x0001e20000100800 */
[----:B------:R-:W-:Y:S02]  /*0ad0*/  IADD3.X R41, R16, UR21, RZ, P1, !PT ;  /* 0x0000001510297c10 */ /* 0x000fe40008ffe4ff */
[----:B---3--:R-:W-:Y:S01]  /*0ae0*/  IADD3 R7, P2, R17, UR10, RZ ;  /* 0x0000000a11077c10 */ /* 0x008fe2000ff5e0ff */
[----:B------:R-:W3:Y:S01]  /*0af0*/  LDG.E.64.CONSTANT R10, desc[UR12][R10.64] ;  /* 0x0000000c0a0a7981 */ /* 0x000ee2000c1e9b00 */
[----:B------:R-:W-:-:S03]  /*0b00*/  SHF.L.U32 R18, R15, 0x1, RZ ;  /* 0x000000010f127819 */ /* 0x000fc600000006ff */
[----:B------:R1:W-:Y:S01]  /*0b10*/  STL [R1+0xac], R14 ;  /* 0x0000ac0e01007387 */ /* 0x0003e20000100800 */
[----:B0-----:R-:W-:Y:S02]  /*0b20*/  IADD3.X R16, RZ, R5, RZ, P0, !PT ;  /* 0x00000005ff107210 */ /* 0x001fe400007fe4ff */
[C---:B------:R-:W-:Y:S01]  /*0b30*/  IADD3 R38, P0, R18.reuse, UR18, RZ ;  /* 0x0000001212267c10 */ /* 0x040fe2000ff1e0ff */
[----:B------:R-:W3:Y:S01]  /*0b40*/  LDG.E.64.CONSTANT R40, desc[UR12][R40.64] ;  /* 0x0000000c28287981 */ /* 0x000ee2000c1e9b00 */
[----:B------:R-:W-:Y:S02]  /*0b50*/  SHF.L.U64.HI R17, R15, 0x1, R16 ;  /* 0x000000010f117819 */ /* 0x000fe40000010210 */
[----:B-1----:R-:W-:Y:S02]  /*0b60*/  IADD3.X R14, RZ, UR14, RZ, P2, !PT ;  /* 0x0000000eff0e7c10 */ /* 0x002fe400097fe4ff */
[----:B------:R-:W-:Y:S01]  /*0b70*/  IADD3 R36, P1, R18, UR20, RZ ;  /* 0x0000001412247c10 */ /* 0x000fe2000ff3e0ff */
[----:B------:R-:W-:Y:S01]  /*0b80*/  STL [R1+0xb4], R18 ;  /* 0x0000b41201007387 */ /* 0x000fe20000100800 */
[----:B------:R-:W-:Y:S01]  /*0b90*/  LEA R22, P2, R7, UR16, 0x3 ;  /* 0x0000001007167c11 */ /* 0x000fe2000f8418ff */
[----:B------:R-:W-:Y:S01]  /*0ba0*/  UIADD3 UR9, UP0, UR9, 0x1, URZ ;  /* 0x0000000109097890 */ /* 0x000fe2000ff1e03f */
[----:B------:R-:W-:Y:S01]  /*0bb0*/  IADD3.X R39, R17, UR19, RZ, P0, !PT ;  /* 0x0000001311277c10 */ /* 0x000fe200087fe4ff */
[----:B------:R-:W-:Y:S01]  /*0bc0*/  ULDC.64 UR14, c[0x0][0x258] ;  /* 0x00009600000e7ab9 */ /* 0x000fe20000000a00 */
[----:B------:R-:W-:-:S02]  /*0bd0*/  LEA.HI.X R23, R7, UR17, R14, 0x3, P2 ;  /* 0x0000001107177c11 */ /* 0x000fc400090f1c0e */
[----:B------:R-:W-:Y:S02]  /*0be0*/  IADD3.X R37, R17, UR21, RZ, P1, !PT ;  /* 0x0000001511257c10 */ /* 0x000fe40008ffe4ff */
[----:B------:R-:W3:Y:S04]  /*0bf0*/  LDG.E.64.CONSTANT R38, desc[UR12][R38.64] ;  /* 0x0000000c26267981 */ /* 0x000ee8000c1e9b00 */
[----:B------:R-:W3:Y:S01]  /*0c00*/  LDG.E.64.CONSTANT R22, desc[UR12][R22.64] ;  /* 0x0000000c16167981 */ /* 0x000ee2000c1e9b00 */
[----:B------:R-:W-:-:S03]  /*0c10*/  IADD3 R7, R20, 0x2580, RZ ;  /* 0x0000258014077810 */ /* 0x000fc60007ffe0ff */
[----:B------:R-:W3:Y:S01]  /*0c20*/  LDG.E.64.CONSTANT R36, desc[UR12][R36.64] ;  /* 0x0000000c24247981 */ /* 0x000ee2000c1e9b00 */
[----:B------:R-:W-:-:S03]  /*0c30*/  IADD3 R7, P0, R7, R6, RZ ;  /* 0x0000000607077210 */ /* 0x000fc60007f1e0ff */
[----:B------:R0:W-:Y:S01]  /*0c40*/  STL [R1+0xb8], R17 ;  /* 0x0000b81101007387 */ /* 0x0001e20000100800 */
[----:B------:R-:W-:-:S04]  /*0c50*/  IADD3.X R14, RZ, R5, RZ, P0, !PT ;  /* 0x00000005ff0e7210 */ /* 0x000fc800007fe4ff */
[C---:B------:R-:W-:Y:S02]  /*0c60*/  SHF.L.U64.HI R16, R7.reuse, 0x1, R14 ;  /* 0x0000000107107819 */ /* 0x040fe4000001020e */
[----:B0-----:R-:W-:-:S04]  /*0c70*/  SHF.L.U32 R17, R7, 0x1, RZ ;  /* 0x0000000107117819 */ /* 0x001fc800000006ff */
[----:B------:R-:W-:-:S04]  /*0c80*/  IADD3 R14, P0, R17, UR18, RZ ;  /* 0x00000012110e7c10 */ /* 0x000fc8000ff1e0ff */
[----:B------:R-:W-:Y:S02]  /*0c90*/  IADD3.X R15, R16, UR19, RZ, P0, !PT ;  /* 0x00000013100f7c10 */ /* 0x000fe400087fe4ff */
[----:B------:R-:W-:-:S04]  /*0ca0*/  IADD3 R34, P1, R17, UR20, RZ ;  /* 0x0000001411227c10 */ /* 0x000fc8000ff3e0ff */
[----:B------:R-:W3:Y:S01]  /*0cb0*/  LDG.E.64.CONSTANT R14, desc[UR12][R14.64] ;  /* 0x0000000c0e0e7981 */ /* 0x000ee2000c1e9b00 */
[----:B------:R-:W-:Y:S02]  /*0cc0*/  IADD3.X R35, R16, UR21, RZ, P1, !PT ;  /* 0x0000001510237c10 */ /* 0x000fe40008ffe4ff */
[----:B------:R-:W-:-:S04]  /*0cd0*/  IADD3 R7, R20, 0x2d00, RZ ;  /* 0x00002d0014077810 */ /* 0x000fc80007ffe0ff */
[----:B------:R-:W3:Y:S01]  /*0ce0*/  LDG.E.64.CONSTANT R34, desc[UR12][R34.64] ;  /* 0x0000000c22227981 */ /* 0x000ee2000c1e9b00 */
[----:B------:R-:W-:-:S03]  /*0cf0*/  IADD3 R7, P0, R7, R6, RZ ;  /* 0x0000000607077210 */ /* 0x000fc60007f1e0ff */
[----:B------:R-:W-:Y:S01]  /*0d00*/  STL [R1+0x98], R17 ;  /* 0x0000981101007387 */ /* 0x000fe20000100800 */
[----:B------:R-:W-:-:S03]  /*0d10*/  SHF.L.U32 R18, R7, 0x1, RZ ;  /* 0x0000000107127819 */ /* 0x000fc600000006ff */
[----:B------:R0:W-:Y:S02]  /*0d20*/  STL [R1+0x9c], R16 ;  /* 0x00009c1001007387 */ /* 0x0001e40000100800 */
[----:B0-----:R-:W-:-:S04]  /*0d30*/  IADD3.X R16, RZ, R5, RZ, P0, !PT ;  /* 0x00000005ff107210 */ /* 0x001fc800007fe4ff */
[----:B------:R-:W-:Y:S02]  /*0d40*/  SHF.L.U64.HI R21, R7, 0x1, R16 ;  /* 0x0000000107157819 */ /* 0x000fe40000010210 */
[----:B------:R-:W-:Y:S01]  /*0d50*/  IADD3 R16, P0, R18, UR18, RZ ;  /* 0x0000001212107c10 */ /* 0x000fe2000ff1e0ff */
[----:B------:R0:W-:Y:S03]  /*0d60*/  STL [R1+0x90], R18 ;  /* 0x0000901201007387 */ /* 0x0001e60000100800 */
[----:B------:R-:W-:-:S06]  /*0d70*/  IADD3.X R17, R21, UR19, RZ, P0, !PT ;  /* 0x0000001315117c10 */ /* 0x000fcc00087fe4ff */
[----:B------:R-:W3:Y:S01]  /*0d80*/  LDG.E.64.CONSTANT R16, desc[UR12][R16.64] ;  /* 0x0000000c10107981 */ /* 0x000ee2000c1e9b00 */
[----:B0-----:R-:W-:-:S04]  /*0d90*/  IADD3 R18, P1, R18, UR20, RZ ;  /* 0x0000001412127c10 */ /* 0x001fc8000ff3e0ff */
[----:B------:R-:W-:-:S06]  /*0da0*/  IADD3.X R19, R21, UR21, RZ, P1, !PT ;  /* 0x0000001515137c10 */ /* 0x000fcc0008ffe4ff */
[----:B------:R-:W3:Y:S01]  /*0db0*/  LDG.E.64.CONSTANT R18, desc[UR12][R18.64] ;  /* 0x0000000c12127981 */ /* 0x000ee2000c1e9b00 */
[----:B------:R-:W-:-:S04]  /*0dc0*/  IADD3 R20, R20, 0x3480, RZ ;  /* 0x0000348014147810 */ /* 0x000fc80007ffe0ff */
[----:B------:R-:W-:Y:S01]  /*0dd0*/  IADD3 R20, P0, R20, R6, RZ ;  /* 0x0000000614147210 */ /* 0x000fe20007f1e0ff */
[----:B------:R0:W-:Y:S03]  /*0de0*/  STL [R1+0x94], R21 ;  /* 0x0000941501007387 */ /* 0x0001e60000100800 */
[----:B------:R-:W-:Y:S02]  /*0df0*/  IADD3.X R5, RZ, R5, RZ, P0, !PT ;  /* 0x00000005ff057210 */ /* 0x000fe400007fe4ff */
[C---:B0-----:R-:W-:Y:S02]  /*0e00*/  SHF.L.U32 R21, R20.reuse, 0x1, RZ ;  /* 0x0000000114157819 */ /* 0x041fe400000006ff */
[----:B------:R-:W-:Y:S02]  /*0e10*/  SHF.L.U64.HI R53, R20, 0x1, R5 ;  /* 0x0000000114357819 */ /* 0x000fe40000010205 */
[----:B------:R-:W-:-:S02]  /*0e20*/  IADD3 R32, P0, R21, UR18, RZ ;  /* 0x0000001215207c10 */ /* 0x000fc4000ff1e0ff */
[----:B------:R-:W-:Y:S02]  /*0e30*/  IADD3 R20, P1, R21, UR20, RZ ;  /* 0x0000001415147c10 */ /* 0x000fe4000ff3e0ff */
[C---:B------:R-:W-:Y:S01]  /*0e40*/  IADD3.X R33, R53.reuse, UR19, RZ, P0, !PT ;  /* 0x0000001335217c10 */ /* 0x040fe200087fe4ff */
[----:B------:R0:W-:Y:S05]  /*0e50*/  STL [R1+0x88], R21 ;  /* 0x0000881501007387 */ /* 0x0001ea0000100800 */
[----:B------:R-:W3:Y:S01]  /*0e60*/  LDG.E.64.CONSTANT R32, desc[UR12][R32.64] ;  /* 0x0000000c20207981 */ /* 0x000ee2000c1e9b00 */
[----:B0-----:R-:W-:-:S06]  /*0e70*/  IADD3.X R21, R53, UR21, RZ, P1, !PT ;  /* 0x0000001535157c10 */ /* 0x001fcc0008ffe4ff */
[----:B------:R-:W3:Y:S04]  /*0e80*/  LDG.E.64.CONSTANT R20, desc[UR12][R20.64] ;  /* 0x0000000c14147981 */ /* 0x000ee8000c1e9b00 */
[----:B------:R0:W-:Y:S01]  /*0e90*/  STL [R1+0x8c], R53 ;  /* 0x00008c3501007387 */ /* 0x0001e20000100800 */
[----:B--2---:R-:W-:-:S06]  /*0ea0*/  FADD.FTZ R5, R13, UR7 ;  /* 0x000000070d057e21 */ /* 0x004fcc0008010000 */
[----:B------:R-:W1:Y:S01]  /*0eb0*/  MUFU.RSQ R5, R5 ;  /* 0x0000000500057308 */ /* 0x000e620000001400 */
[--C-:B----4-:R-:W-:Y:S02]  /*0ec0*/  HADD2.F32 R6, -RZ, R46.reuse.H0_H0 ;  /* 0x2000002eff067230 */ /* 0x110fe40000004100 */
[----:B------:R-:W-:Y:S02]  /*0ed0*/  HADD2.F32 R46, -RZ, R46.H1_H1 ;  /* 0x3000002eff2e7230 */ /* 0x000fe40000004100 */
[--C-:B------:R-:W-:Y:S02]  /*0ee0*/  HADD2.F32 R56, -RZ, R48.reuse.H0_H0 ;  /* 0x20000030ff387230 */ /* 0x100fe40000004100 */
[C---:B------:R-:W-:Y:S01]  /*0ef0*/  FADD.FTZ R6, -R12.reuse, R6 ;  /* 0x000000060c067221 */ /* 0x040fe20000010100 */
[----:B------:R-:W-:Y:S02]  /*0f00*/  HADD2.F32 R60, -RZ, R48.H1_H1 ;  /* 0x30000030ff3c7230 */ /* 0x000fe40000004100 */
[----:B------:R-:W-:Y:S01]  /*0f10*/  FADD.FTZ R46, -R12, R46 ;  /* 0x0000002e0c2e7221 */ /* 0x000fe20000010100 */
[----:B------:R-:W-:Y:S01]  /*0f20*/  FMUL.FTZ R7, R0, R56 ;  /* 0x0000003800077220 */ /* 0x000fe20000410000 */
[----:B-1----:R-:W-:Y:S01]  /*0f30*/  FMUL.FTZ R54, R5, R6 ;  /* 0x0000000605367220 */ /* 0x002fe20000410000 */
[----:B------:R-:W-:Y:S01]  /*0f40*/  FMUL.FTZ R6, R3, R60 ;  /* 0x0000003c03067220 */ /* 0x000fe20000410000 */
[----:B0-----:R-:W-:Y:S01]  /*0f50*/  FMUL.FTZ R53, R5, R46 ;  /* 0x0000002e05357220 */ /* 0x001fe20000410000 */
[----:B------:R-:W-:-:S02]  /*0f60*/  HADD2.F32 R13, -RZ, R44.H0_H0 ;  /* 0x2000002cff0d7230 */ /* 0x000fc40000004100 */
[----:B------:R-:W-:Y:S01]  /*0f70*/  FFMA.FTZ R7, R54, R7, RZ ;  /* 0x0000000736077223 */ /* 0x000fe200000100ff */
[----:B------:R-:W-:Y:S02]  /*0f80*/  HADD2.F32 R61, -RZ, R50.H0_H0 ;  /* 0x20000032ff3d7230 */ /* 0x000fe40000004100 */
[----:B------:R-:W-:Y:S01]  /*0f90*/  FADD.FTZ R13, -R12, R13 ;  /* 0x0000000d0c0d7221 */ /* 0x000fe20000010100 */
[----:B------:R-:W-:Y:S01]  /*0fa0*/  FFMA.FTZ R6, R53, R6, R7 ;  /* 0x0000000635067223 */ /* 0x000fe20000010007 */
[----:B------:R-:W-:Y:S02]  /*0fb0*/  HADD2.F32 R44, -RZ, R44.H1_H1 ;  /* 0x3000002cff2c7230 */ /* 0x000fe40000004100 */
[----:B------:R-:W-:Y:S01]  /*0fc0*/  FMUL.FTZ R7, R0, R61 ;  /* 0x0000003d00077220 */ /* 0x000fe20000410000 */
[----:B------:R-:W-:Y:S01]  /*0fd0*/  FMUL.FTZ R13, R5, R13 ;  /* 0x0000000d050d7220 */ /* 0x000fe20000410000 */
[----:B------:R-:W-:Y:S02]  /*0fe0*/  HADD2.F32 R59, -RZ, R50.H1_H1 ;  /* 0x30000032ff3b7230 */ /* 0x000fe40000004100 */
[----:B------:R-:W-:Y:S01]  /*0ff0*/  FADD.FTZ R44, -R12, R44 ;  /* 0x0000002c0c2c7221 */ /* 0x000fe20000010100 */
[----:B------:R-:W-:Y:S01]  /*1000*/  FFMA.FTZ R6, R13, R7, R6 ;  /* 0x000000070d067223 */ /* 0x000fe20000010006 */
[----:B------:R-:W-:Y:S01]  /*1010*/  STL [R1+0x34], R54 ;  /* 0x0000343601007387 */ /* 0x000fe20000100800 */
[----:B------:R-:W-:-:S03]  /*1020*/  HADD2.F32 R7, -RZ, R8.H0_H0 ;  /* 0x20000008ff077230 */ /* 0x000fc60000004100 */
[----:B------:R-:W-:Y:S01]  /*1030*/  STL [R1+0x38], R53 ;  /* 0x0000383501007387 */ /* 0x000fe20000100800 */
[----:B------:R-:W-:-:S03]  /*1040*/  FMUL.FTZ R44, R5, R44 ;  /* 0x0000002c052c7220 */ /* 0x000fc60000410000 */
[----:B------:R0:W-:Y:S01]  /*1050*/  STL [R1+0x7c], R13 ;  /* 0x00007c0d01007387 */ /* 0x0001e20000100800 */
[----:B------:R-:W-:Y:S01]  /*1060*/  FADD.FTZ R7, -R12, R7 ;  /* 0x000000070c077221 */ /* 0x000fe20000010100 */
[----:B------:R-:W-:Y:S02]  /*1070*/  HADD2.F32 R58, -RZ, R42.H0_H0 ;  /* 0x2000002aff3a7230 */ /* 0x000fe40000004100 */
[----:B0-----:R-:W-:Y:S01]  /*1080*/  FMUL.FTZ R13, R3, R59 ;  /* 0x0000003b030d7220 */ /* 0x001fe20000410000 */
[----:B------:R-:W-:-:S03]  /*1090*/  FMUL.FTZ R7, R5, R7 ;  /* 0x0000000705077220 */ /* 0x000fc60000410000 */
[----:B------:R-:W-:Y:S01]  /*10a0*/  FFMA.FTZ R6, R44, R13, R6 ;  /* 0x0000000d2c067223 */ /* 0x000fe20000010006 */
[----:B------:R-:W-:Y:S02]  /*10b0*/  HADD2.F32 R13, -RZ, R8.H1_H1 ;  /* 0x30000008ff0d7230 */ /* 0x000fe40000004100 */
[----:B------:R-:W-:Y:S01]  /*10c0*/  FMUL.FTZ R8, R0, R58 ;  /* 0x0000003a00087220 */ /* 0x000fe20000410000 */
[----:B------:R-:W-:Y:S01]  /*10d0*/  STL [R1+0x74], R44 ;  /* 0x0000742c01007387 */ /* 0x000fe20000100800 */
[----:B------:R-:W-:Y:S02]  /*10e0*/  HADD2.F32 R57, -RZ, R42.H1_H1 ;  /* 0x3000002aff397230 */ /* 0x000fe40000004100 */
[----:B------:R-:W-:Y:S01]  /*10f0*/  FADD.FTZ R13, -R12, R13 ;  /* 0x0000000d0c0d7221 */ /* 0x000fe20000010100 */
[----:B------:R3:W-:Y:S01]  /*1100*/  STL [R1+0x70], R7 ;  /* 0x0000700701007387 */ /* 0x0007e20000100800 */
[----:B------:R-:W-:Y:S01]  /*1110*/  FFMA.FTZ R8, R7, R8, R6 ;  /* 0x0000000807087223 */ /* 0x000fe20000010006 */
[----:B------:R-:W-:Y:S01]  /*1120*/  FMUL.FTZ R6, R3, R57 ;  /* 0x0000003903067220 */ /* 0x000fe20000410000 */
[----:B------:R-:W-:Y:S01]  /*1130*/  FMUL.FTZ R13, R5, R13 ;  /* 0x0000000d050d7220 */ /* 0x000fe20000410000 */
[----:B---3--:R-:W-:-:S02]  /*1140*/  HADD2.F32 R7, -RZ, R10.H0_H0 ;  /* 0x2000000aff077230 */ /* 0x008fc40000004100 */
[----:B------:R-:W-:-:S03]  /*1150*/  HADD2.F32 R55, -RZ, R40.H0_H0 ;  /* 0x20000028ff377230 */ /* 0x000fc60000004100 */
[----:B------:R-:W-:Y:S01]  /*1160*/  FADD.FTZ R7, -R12, R7 ;  /* 0x000000070c077221 */ /* 0x000fe20000010100 */
[----:B------:R0:W-:Y:S01]  /*1170*/  STL [R1+0x6c], R13 ;  /* 0x00006c0d01007387 */ /* 0x0001e20000100800 */
[----:B------:R-:W-:Y:S01]  /*1180*/  FFMA.FTZ R8, R13, R6, R8 ;  /* 0x000000060d087223 */ /* 0x000fe20000010008 */
[----:B------:R-:W-:Y:S01]  /*1190*/  FMUL.FTZ R6, R0, R55 ;  /* 0x0000003700067220 */ /* 0x000fe20000410000 */
[----:B------:R-:W-:Y:S01]  /*11a0*/  FMUL.FTZ R7, R5, R7 ;  /* 0x0000000705077220 */ /* 0x000fe20000410000 */
[----:B------:R-:W-:Y:S02]  /*11b0*/  HADD2.F32 R54, -RZ, R40.H1_H1 ;  /* 0x30000028ff367230 */ /* 0x000fe40000004100 */
[----:B0-----:R-:W-:Y:S02]  /*11c0*/  HADD2.F32 R13, -RZ, R10.H1_H1 ;  /* 0x3000000aff0d7230 */ /* 0x001fe40000004100 */
[----:B------:R-:W-:Y:S01]  /*11d0*/  FFMA.FTZ R8, R7, R6, R8 ;  /* 0x0000000607087223 */ /* 0x000fe20000010008 */
[----:B------:R-:W-:-:S02]  /*11e0*/  HADD2.F32 R10, -RZ, R38.H0_H0 ;  /* 0x20000026ff0a7230 */ /* 0x000fc40000004100 */
[C---:B------:R-:W-:Y:S01]  /*11f0*/  FADD.FTZ R13, -R12.reuse, R13 ;  /* 0x0000000d0c0d7221 */ /* 0x040fe20000010100 */
[----:B------:R-:W-:Y:S01]  /*1200*/  FADD.FTZ R6, R23, UR7 ;  /* 0x0000000717067e21 */ /* 0x000fe20008010000 */
[----:B------:R0:W-:Y:S02]  /*1210*/  STL [R1+0x68], R7 ;  /* 0x0000680701007387 */ /* 0x0001e40000100800 */
[C---:B------:R-:W-:Y:S01]  /*1220*/  FMUL.FTZ R40, R5.reuse, R13 ;  /* 0x0000000d05287220 */ /* 0x040fe20000410000 */
[----:B------:R-:W-:Y:S01]  /*1230*/  FADD.FTZ R10, -R12, R10 ;  /* 0x0000000a0c0a7221 */ /* 0x000fe20000010100 */
[----:B------:R-:W-:Y:S01]  /*1240*/  HADD2.F32 R53, -RZ, R36.H0_H0 ;  /* 0x20000024ff357230 */ /* 0x000fe20000004100 */
[----:B------:R-:W1:Y:S02]  /*1250*/  MUFU.RSQ R6, R6 ;  /* 0x0000000600067308 */ /* 0x000e640000001400 */
[----:B------:R-:W-:Y:S01]  /*1260*/  FMUL.FTZ R10, R5, R10 ;  /* 0x0000000a050a7220 */ /* 0x000fe20000410000 */
[----:B0-----:R-:W-:-:S04]  /*1270*/  FMUL.FTZ R7, R3, R54 ;  /* 0x0000003603077220 */ /* 0x001fc80000410000 */
[----:B------:R-:W-:Y:S01]  /*1280*/  FFMA.FTZ R8, R40, R7, R8 ;  /* 0x0000000728087223 */ /* 0x000fe20000010008 */
[----:B------:R-:W-:Y:S01]  /*1290*/  FMUL.FTZ R7, R0, R53 ;  /* 0x0000003500077220 */ /* 0x000fe20000410000 */
[----:B------:R-:W-:Y:S01]  /*12a0*/  STL [R1+0x58], R40 ;  /* 0x0000582801007387 */ /* 0x000fe20000100800 */
[----:B------:R-:W-:Y:S02]  /*12b0*/  HADD2.F32 R38, -RZ, R38.H1_H1 ;  /* 0x30000026ff267230 */ /* 0x000fe40000004100 */
[----:B------:R-:W-:Y:S01]  /*12c0*/  FFMA.FTZ R8, R10, R7, R8 ;  /* 0x000000070a087223 */ /* 0x000fe20000010008 */
[----:B------:R0:W-:Y:S01]  /*12d0*/  STL [R1+0x64], R10 ;  /* 0x0000640a01007387 */ /* 0x0001e20000100800 */
[--C-:B------:R-:W-:Y:S02]  /*12e0*/  HADD2.F32 R7, -RZ, R49.reuse.H0_H0 ;  /* 0x20000031ff077230 */ /* 0x100fe40000004100 */
[----:B------:R-:W-:Y:S02]  /*12f0*/  HADD2.F32 R50, -RZ, R49.H1_H1 ;  /* 0x30000031ff327230 */ /* 0x000fe40000004100 */
[----:B------:R-:W-:-:S02]  /*1300*/  HADD2.F32 R49, -RZ, R36.H1_H1 ;  /* 0x30000024ff317230 */ /* 0x000fc40000004100 */
[----:B0-----:R-:W-:Y:S02]  /*1310*/  HADD2.F32 R10, -RZ, R47.H0_H0 ;  /* 0x2000002fff0a7230 */ /* 0x001fe40000004100 */
[----:B------:R-:W-:-:S03]  /*1320*/  FADD.FTZ R36, -R12, R38 ;  /* 0x000000260c247221 */ /* 0x000fc60000010100 */
[----:B------:R-:W-:Y:S01]  /*1330*/  FADD.FTZ R23, -R22, R10 ;  /* 0x0000000a16177221 */ /* 0x000fe20000010100 */
[----:B------:R-:W-:Y:S02]  /*1340*/  HADD2.F32 R47, -RZ, R47.H1_H1 ;  /* 0x3000002fff2f7230 */ /* 0x000fe40000004100 */
[----:B------:R-:W-:Y:S01]  /*1350*/  FMUL.FTZ R42, R5, R36 ;  /* 0x00000024052a7220 */ /* 0x000fe20000410000 */
[----:B-1----:R-:W-:Y:S01]  /*1360*/  FMUL.FTZ R44, R6, R23 ;  /* 0x00000017062c7220 */ /* 0x002fe20000410000 */
[----:B------:R-:W-:Y:S01]  /*1370*/  FMUL.FTZ R23, R3, R49 ;  /* 0x0000003103177220 */ /* 0x000fe20000410000 */
[----:B------:R-:W-:Y:S01]  /*1380*/  FADD.FTZ R47, -R22, R47 ;  /* 0x0000002f162f7221 */ /* 0x000fe20000010100 */
[----:B------:R-:W-:Y:S02]  /*1390*/  FMUL.FTZ R13, R2, R7 ;  /* 0x00000007020d7220 */ /* 0x000fe40000410000 */
[----:B------:R-:W-:Y:S01]  /*13a0*/  FFMA.FTZ R8, R42, R23, R8 ;  /* 0x000000172a087223 */ /* 0x000fe20000010008 */
[----:B------:R-:W-:-:S02]  /*13b0*/  HADD2.F32 R23, -RZ, R14.H0_H0 ;  /* 0x2000000eff177230 */ /* 0x000fc40000004100 */
[----:B------:R-:W-:Y:S02]  /*13c0*/  HADD2.F32 R36, -RZ, R45.H0_H0 ;  /* 0x2000002dff247230 */ /* 0x000fe40000004100 */
[----:B------:R-:W-:Y:S01]  /*13d0*/  FMUL.FTZ R40, R6, R47 ;  /* 0x0000002f06287220 */ /* 0x000fe20000410000 */
[----:B------:R-:W-:Y:S01]  /*13e0*/  STL [R1+0x28], R44 ;  /* 0x0000282c01007387 */ /* 0x000fe20000100800 */
[----:B------:R-:W-:Y:S01]  /*13f0*/  FMUL.FTZ R10, R4, R50 ;  /* 0x00000032040a7220 */ /* 0x000fe20000410000 */
[----:B------:R-:W-:Y:S01]  /*1400*/  FFMA.FTZ R13, R44, R13, RZ ;  /* 0x0000000d2c0d7223 */ /* 0x000fe200000100ff */
[----:B------:R-:W-:Y:S01]  /*1410*/  FADD.FTZ R23, -R12, R23 ;  /* 0x000000170c177221 */ /* 0x000fe20000010100 */
[----:B------:R0:W-:Y:S01]  /*1420*/  STL [R1+0x54], R42 ;  /* 0x0000542a01007387 */ /* 0x0001e20000100800 */
[----:B------:R-:W-:Y:S02]  /*1430*/  HADD2.F32 R47, -RZ, R51.H0_H0 ;  /* 0x20000033ff2f7230 */ /* 0x000fe40000004100 */
[----:B------:R-:W-:Y:S01]  /*1440*/  FADD.FTZ R36, -R22, R36 ;  /* 0x0000002416247221 */ /* 0x000fe20000010100 */
[----:B------:R-:W-:Y:S01]  /*1450*/  HADD2.F32 R45, -RZ, R45.H1_H1 ;  /* 0x3000002dff2d7230 */ /* 0x000fe20000004100 */
[----:B------:R1:W-:Y:S01]  /*1460*/  STL [R1+0x2c], R40 ;  /* 0x00002c2801007387 */ /* 0x0003e20000100800 */
[----:B------:R-:W-:Y:S01]  /*1470*/  FFMA.FTZ R10, R40, R10, R13 ;  /* 0x0000000a280a7223 */ /* 0x000fe2000001000d */
[----:B------:R-:W-:Y:S01]  /*1480*/  HADD2.F32 R48, -RZ, R34.H0_H0 ;  /* 0x20000022ff307230 */ /* 0x000fe20000004100 */
[----:B0-----:R-:W0:Y:S01]  /*1490*/  S2R R42, SR_TID.X ;  /* 0x00000000002a7919 */ /* 0x001e220000002100 */
[----:B------:R-:W-:Y:S01]  /*14a0*/  FMUL.FTZ R38, R6, R36 ;  /* 0x0000002406267220 */ /* 0x000fe20000410000 */
[----:B-1----:R-:W-:Y:S01]  /*14b0*/  FMUL.FTZ R40, R5, R23 ;  /* 0x0000001705287220 */ /* 0x002fe20000410000 */
[----:B------:R-:W-:Y:S01]  /*14c0*/  FMUL.FTZ R23, R2, R47 ;  /* 0x0000002f02177220 */ /* 0x000fe20000410000 */
[----:B------:R-:W-:Y:S01]  /*14d0*/  FADD.FTZ R45, -R22, R45 ;  /* 0x0000002d162d7221 */ /* 0x000fe20000010100 */
[----:B------:R-:W-:Y:S01]  /*14e0*/  FMUL.FTZ R13, R0, R48 ;  /* 0x00000030000d7220 */ /* 0x000fe20000410000 */
[----:B------:R-:W-:Y:S01]  /*14f0*/  HADD2.F32 R46, -RZ, R51.H1_H1 ;  /* 0x30000033ff2e7230 */ /* 0x000fe20000004100 */
[----:B------:R-:W-:Y:S01]  /*1500*/  STL [R1+0x50], R40 ;  /* 0x0000502801007387 */ /* 0x000fe20000100800 */
[----:B------:R-:W-:-:S02]  /*1510*/  HADD2.F32 R14, -RZ, R14.H1_H1 ;  /* 0x3000000eff0e7230 */ /* 0x000fc40000004100 */
[----:B------:R-:W-:Y:S01]  /*1520*/  FFMA.FTZ R10, R38, R23, R10 ;  /* 0x00000017260a7223 */ /* 0x000fe2000001000a */
[----:B------:R-:W-:Y:S01]  /*1530*/  HADD2.F32 R36, -RZ, R9.H0_H0 ;  /* 0x20000009ff247230 */ /* 0x000fe20000004100 */
[----:B------:R1:W-:Y:S01]  /*1540*/  STL [R1+0x78], R38 ;  /* 0x0000782601007387 */ /* 0x0003e20000100800 */
[----:B------:R-:W-:Y:S01]  /*1550*/  FFMA.FTZ R13, R40, R13, R8 ;  /* 0x0000000d280d7223 */ /* 0x000fe20000010008 */
[----:B------:R-:W-:Y:S01]  /*1560*/  FMUL.FTZ R23, R4, R46 ;  /* 0x0000002e04177220 */ /* 0x000fe20000410000 */
[----:B------:R-:W-:Y:S02]  /*1570*/  HADD2.F32 R8, -RZ, R43.H0_H0 ;  /* 0x2000002bff087230 */ /* 0x000fe40000004100 */
[----:B------:R-:W-:Y:S01]  /*1580*/  FADD.FTZ R14, -R12, R14 ;  /* 0x0000000e0c0e7221 */ /* 0x000fe20000010100 */
[----:B------:R-:W-:Y:S01]  /*1590*/  FADD.FTZ R36, -R22, R36 ;  /* 0x0000002416247221 */ /* 0x000fe20000010100 */
[----:B-1----:R-:W-:Y:S01]  /*15a0*/  FMUL.FTZ R38, R6, R45 ;  /* 0x0000002d06267220 */ /* 0x002fe20000410000 */
[----:B------:R-:W-:-:S02]  /*15b0*/  HADD2.F32 R45, -RZ, R34.H1_H1 ;  /* 0x30000022ff2d7230 */ /* 0x000fc40000004100 */
[----:B------:R-:W-:Y:S01]  /*15c0*/  FMUL.FTZ R40, R5, R14 ;  /* 0x0000000e05287220 */ /* 0x000fe20000410000 */
[----:B------:R-:W-:Y:S01]  /*15d0*/  FFMA.FTZ R10, R38, R23, R10 ;  /* 0x00000017260a7223 */ /* 0x000fe2000001000a */
[----:B------:R1:W-:Y:S01]  /*15e0*/  STL [R1+0x60], R38 ;  /* 0x0000602601007387 */ /* 0x0003e20000100800 */
[----:B------:R-:W-:Y:S01]  /*15f0*/  FMUL.FTZ R34, R3, R45 ;  /* 0x0000002d03227220 */ /* 0x000fe20000410000 */
[----:B------:R-:W-:-:S03]  /*1600*/  FMUL.FTZ R23, R2, R8 ;  /* 0x0000000802177220 */ /* 0x000fc60000410000 */
[----:B------:R-:W-:Y:S01]  /*1610*/  FFMA.FTZ R14, R40, R34, R13 ;  /* 0x00000022280e7223 */ /* 0x000fe2000001000d */
[----:B-1----:R-:W-:-:S04]  /*1620*/  FMUL.FTZ R38, R6, R36 ;  /* 0x0000002406267220 */ /* 0x002fc80000410000 */
[----:B------:R-:W-:Y:S01]  /*1630*/  FFMA.FTZ R13, R38, R23, R10 ;  /* 0x00000017260d7223 */ /* 0x000fe2000001000a */
[----:B------:R-:W-:Y:S02]  /*1640*/  HADD2.F32 R10, -RZ, R9.H1_H1 ;  /* 0x30000009ff0a7230 */ /* 0x000fe40000004100 */
[----:B------:R-:W-:Y:S01]  /*1650*/  HADD2.F32 R23, -RZ, R16.H0_H0 ;  /* 0x20000010ff177230 */ /* 0x000fe20000004100 */
[----:B------:R1:W-:Y:S01]  /*1660*/  STL [R1+0x4c], R40 ;  /* 0x00004c2801007387 */ /* 0x0003e20000100800 */
[----:B------:R-:W-:Y:S02]  /*1670*/  HADD2.F32 R9, -RZ, R43.H1_H1 ;  /* 0x3000002bff097230 */ /* 0x000fe40000004100 */
[----:B------:R-:W-:Y:S01]  /*1680*/  FADD.FTZ R10, -R22, R10 ;  /* 0x0000000a160a7221 */ /* 0x000fe20000010100 */
[----:B------:R2:W-:Y:S01]  /*1690*/  STL [R1+0x5c], R38 ;  /* 0x00005c2601007387 */ /* 0x0005e20000100800 */
[----:B------:R-:W-:Y:S01]  /*16a0*/  FADD.FTZ R23, -R12, R23 ;  /* 0x000000170c177221 */ /* 0x000fe20000010100 */
[----:B0-----:R-:W-:-:S02]  /*16b0*/  IMAD R51, R52, -0xf0, R42 ;  /* 0xffffff1034337824 */ /* 0x001fc400078e022a */
[----:B------:R-:W-:Y:S01]  /*16c0*/  FMUL.FTZ R34, R4, R9 ;  /* 0x0000000904227220 */ /* 0x000fe20000410000 */
[----:B------:R-:W-:Y:S02]  /*16d0*/  HADD2.F32 R44, -RZ, R18.H0_H0 ;  /* 0x20000012ff2c7230 */ /* 0x000fe40000004100 */
[----:B-1----:R-:W-:Y:S01]  /*16e0*/  FMUL.FTZ R40, R6, R10 ;  /* 0x0000000a06287220 */ /* 0x002fe20000410000 */
[C---:B------:R-:W-:Y:S01]  /*16f0*/  FFMA.FTZ R10, R0.reuse, R56, RZ ;  /* 0x00000038000a7223 */ /* 0x040fe200000100ff */
[----:B--2---:R-:W-:Y:S01]  /*1700*/  MOV R38, 0x18 ;  /* 0x0000001800267802 */ /* 0x004fe20000000f00 */
[----:B------:R-:W-:Y:S01]  /*1710*/  FMUL.FTZ R42, R5, R23 ;  /* 0x00000017052a7220 */ /* 0x000fe20000410000 */
[----:B------:R-:W-:Y:S01]  /*1720*/  FMUL.FTZ R36, R0, R44 ;  /* 0x0000002c00247220 */ /* 0x000fe20000410000 */
[----:B------:R-:W-:Y:S02]  /*1730*/  FFMA.FTZ R13, R40, R34, R13 ;  /* 0x00000022280d7223 */ /* 0x000fe4000001000d */
[----:B------:R-:W-:-:S02]  /*1740*/  IMAD R23, R51, R38, UR6 ;  /* 0x0000000633177e24 */ /* 0x000fc4000f8e0226 */
[C---:B------:R-:W-:Y:S01]  /*1750*/  FFMA.FTZ R38, R3.reuse, R60, R10 ;  /* 0x0000003c03267223 */ /* 0x040fe2000001000a */
[----:B------:R-:W-:Y:S02]  /*1760*/  HADD2.F32 R34, -RZ, R16.H1_H1 ;  /* 0x30000010ff227230 */ /* 0x000fe40000004100 */
[----:B------:R-:W-:Y:S01]  /*1770*/  FFMA.FTZ R14, R42, R36, R14 ;  /* 0x000000242a0e7223 */ /* 0x000fe2000001000e */
[----:B------:R-:W-:Y:S01]  /*1780*/  FFMA.FTZ R38, R0, R61, R38 ;  /* 0x0000003d00267223 */ /* 0x000fe20000010026 */
[----:B------:R-:W-:Y:S02]  /*1790*/  HADD2.F32 R36, -RZ, R11.H0_H0 ;  /* 0x2000000bff247230 */ /* 0x000fe40000004100 */
[----:B------:R-:W-:Y:S01]  /*17a0*/  FADD.FTZ R34, -R12, R34 ;  /* 0x000000220c227221 */ /* 0x000fe20000010100 */
[----:B------:R-:W-:Y:S02]  /*17b0*/  HADD2.F32 R43, -RZ, R18.H1_H1 ;  /* 0x30000012ff2b7230 */ /* 0x000fe40000004100 */
[----:B------:R-:W-:Y:S01]  /*17c0*/  FFMA.FTZ R38, R3, R59, R38 ;  /* 0x0000003b03267223 */ /* 0x000fe20000010026 */
[----:B------:R0:W-:Y:S01]  /*17d0*/  STL [R1+0x44], R42 ;  /* 0x0000442a01007387 */ /* 0x0001e20000100800 */
[----:B------:R-:W-:-:S02]  /*17e0*/  HADD2.F32 R10, -RZ, R41.H0_H0 ;  /* 0x20000029ff0a7230 */ /* 0x000fc40000004100 */
[----:B------:R-:W-:Y:S01]  /*17f0*/  FADD.FTZ R36, -R22, R36 ;  /* 0x0000002416247221 */ /* 0x000fe20000010100 */
[----:B------:R-:W-:Y:S01]  /*1800*/  FMUL.FTZ R16, R3, R43 ;  /* 0x0000002b03107220 */ /* 0x000fe20000410000 */
[----:B------:R1:W-:Y:S01]  /*1810*/  STL [R1+0x48], R40 ;  /* 0x0000482801007387 */ /* 0x0003e20000100800 */
[----:B------:R-:W-:Y:S01]  /*1820*/  FMUL.FTZ R18, R2, R10 ;  /* 0x0000000a02127220 */ /* 0x000fe20000410000 */
[----:B0-----:R-:W-:Y:S01]  /*1830*/  FMUL.FTZ R42, R5, R34 ;  /* 0x00000022052a7220 */ /* 0x001fe20000410000 */
[----:B------:R-:W-:Y:S01]  /*1840*/  FFMA.FTZ R34, R0, R58, R38 ;  /* 0x0000003a00227223 */ /* 0x000fe20000010026 */
[----:B-1----:R-:W-:Y:S02]  /*1850*/  FMUL.FTZ R40, R6, R36 ;  /* 0x0000002406287220 */ /* 0x002fe40000410000 */
[----:B------:R-:W-:Y:S01]  /*1860*/  FFMA.FTZ R16, R42, R16, R14 ;  /* 0x000000102a107223 */ /* 0x000fe2000001000e */
[----:B------:R-:W-:Y:S01]  /*1870*/  FFMA.FTZ R14, R3, R57, R34 ;  /* 0x00000039030e7223 */ /* 0x000fe20000010022 */
[----:B------:R-:W-:-:S03]  /*1880*/  FFMA.FTZ R18, R40, R18, R13 ;  /* 0x0000001228127223 */ /* 0x000fc6000001000d */
[----:B------:R-:W-:Y:S01]  /*1890*/  FFMA.FTZ R13, R0, R55, R14 ;  /* 0x00000037000d7223 */ /* 0x000fe2000001000e */
[----:B------:R-:W-:-:S03]  /*18a0*/  HADD2.F32 R34, -RZ, R11.H1_H1 ;  /* 0x3000000bff227230 */ /* 0x000fc60000004100 */
[C---:B------:R-:W-:Y:S01]  /*18b0*/  FFMA.FTZ R13, R3.reuse, R54, R13 ;  /* 0x00000036030d7223 */ /* 0x040fe2000001000d */
[----:B------:R-:W-:Y:S01]  /*18c0*/  HADD2.F32 R36, -RZ, R32.H0_H0 ;  /* 0x20000020ff247230 */ /* 0x000fe20000004100 */
[----:B------:R0:W-:Y:S01]  /*18d0*/  STL [R1+0x40], R42 ;  /* 0x0000402a01007387 */ /* 0x0001e20000100800 */
[----:B------:R-:W-:Y:S01]  /*18e0*/  FADD.FTZ R34, -R22, R34 ;  /* 0x0000002216227221 */ /* 0x000fe20000010100 */
[----:B------:R-:W-:Y:S02]  /*18f0*/  FFMA.FTZ R13, R0, R53, R13 ;  /* 0x00000035000d7223 */ /* 0x000fe4000001000d */
[----:B------:R-:W-:Y:S01]  /*1900*/  FADD.FTZ R36, -R12, R36 ;  /* 0x000000240c247221 */ /* 0x000fe20000010100 */
[----:B------:R-:W-:Y:S01]  /*1910*/  LEA R52, R52, R23, 0x3 ;  /* 0x0000001734347211 */ /* 0x000fe200078e18ff */
[----:B------:R-:W-:Y:S01]  /*1920*/  FFMA.FTZ R13, R3, R49, R13 ;  /* 0x00000031030d7223 */ /* 0x000fe2000001000d */
[----:B------:R-:W-:Y:S01]  /*1930*/  FMUL.FTZ R38, R6, R34 ;  /* 0x0000002206267220 */ /* 0x000fe20000410000 */
[----:B0-----:R-:W-:Y:S01]  /*1940*/  HADD2.F32 R42, -RZ, R20.H0_H0 ;  /* 0x20000014ff2a7230 */ /* 0x001fe20000004100 */
[----:B------:R0:W-:Y:S01]  /*1950*/  STL [R1+0x3c], R40 ;  /* 0x00003c2801007387 */ /* 0x0001e20000100800 */
[----:B------:R-:W-:-:S02]  /*1960*/  HADD2.F32 R23, -RZ, R32.H1_H1 ;  /* 0x30000020ff177230 */ /* 0x000fc40000004100 */
[----:B------:R-:W-:Y:S02]  /*1970*/  HADD2.F32 R34, -RZ, R39.H0_H0 ;  /* 0x20000027ff227230 */ /* 0x000fe40000004100 */
[C---:B------:R-:W-:Y:S01]  /*1980*/  FMUL.FTZ R32, R0.reuse, R42 ;  /* 0x0000002a00207220 */ /* 0x040fe20000410000 */
[----:B------:R-:W-:Y:S01]  /*1990*/  FFMA.FTZ R13, R0, R48, R13 ;  /* 0x00000030000d7223 */ /* 0x000fe2000001000d */
[----:B0-----:R-:W-:Y:S01]  /*19a0*/  FMUL.FTZ R40, R5, R36 ;  /* 0x0000002405287220 */ /* 0x001fe20000410000 */
[----:B------:R-:W-:Y:S01]  /*19b0*/  FADD.FTZ R34, -R22, R34 ;  /* 0x0000002216227221 */ /* 0x000fe20000010100 */
[----:B------:R-:W-:Y:S02]  /*19c0*/  FADD.FTZ R23, -R12, R23 ;  /* 0x000000170c177221 */ /* 0x000fe40000010100 */
[----:B------:R-:W-:Y:S01]  /*19d0*/  FFMA.FTZ R16, R40, R32, R16 ;  /* 0x0000002028107223 */ /* 0x000fe20000010010 */
[----:B------:R-:W-:Y:S01]  /*19e0*/  FFMA.FTZ R32, R3, R45, R13 ;  /* 0x0000002d03207223 */ /* 0x000fe2000001000d */
[----:B------:R-:W-:Y:S01]  /*19f0*/  STL [R1+0x30], R40 ;  /* 0x0000302801007387 */ /* 0x000fe20000100800 */
[----:B------:R-:W-:-:S02]  /*1a00*/  HADD2.F32 R13, -RZ, R20.H1_H1 ;  /* 0x30000014ff0d7230 */ /* 0x000fc40000004100 */
[----:B------:R-:W-:Y:S01]  /*1a10*/  FMUL.FTZ R36, R6, R34 ;  /* 0x0000002206247220 */ /* 0x000fe20000410000 */
[----:B------:R-:W-:Y:S01]  /*1a20*/  HADD2.F32 R39, -RZ, R39.H1_H1 ;  /* 0x30000027ff277230 */ /* 0x000fe20000004100 */
[----:B------:R-:W-:Y:S01]  /*1a30*/  STL [R1+0x24], R38 ;  /* 0x0000242601007387 */ /* 0x000fe20000100800 */
[----:B------:R-:W-:Y:S01]  /*1a40*/  FFMA.FTZ R20, R0, R44, R32 ;  /* 0x0000002c00147223 */ /* 0x000fe20000010020 */
[----:B------:R-:W-:Y:S02]  /*1a50*/  FMUL.FTZ R23, R5, R23 ;  /* 0x0000001705177220 */ /* 0x000fe40000410000 */
[----:B------:R-:W-:Y:S01]  /*1a60*/  STL [R1+0xec], R48 ;  /* 0x0000ec3001007387 */ /* 0x000fe20000100800 */
[----:B------:R-:W-:-:S03]  /*1a70*/  FFMA.FTZ R20, R3, R43, R20 ;  /* 0x0000002b03147223 */ /* 0x000fc60000010014 */
[----:B------:R-:W-:Y:S01]  /*1a80*/  STL [R1+0xf0], R45 ;  /* 0x0000f02d01007387 */ /* 0x000fe20000100800 */
[----:B------:R-:W-:-:S03]  /*1a90*/  FADD.FTZ R39, -R22, R39 ;  /* 0x0000002716277221 */ /* 0x000fc60000010100 */
[----:B------:R-:W-:Y:S04]  /*1aa0*/  STL [R1+0xe4], R44 ;  /* 0x0000e42c01007387 */ /* 0x000fe80000100800 */
[----:B------:R-:W-:Y:S04]  /*1ab0*/  STL [R1+0xe8], R43 ;  /* 0x0000e82b01007387 */ /* 0x000fe80000100800 */
[----:B------:R-:W-:Y:S01]  /*1ac0*/  STL [R1+0x1c], R36 ;  /* 0x00001c2401007387 */ /* 0x000fe20000100800 */
[----:B------:R-:W-:-:S03]  /*1ad0*/  FFMA.FTZ R20, R0, R42, R20 ;  /* 0x0000002a00147223 */ /* 0x000fc60000010014 */
[----:B------:R-:W-:Y:S04]  /*1ae0*/  STL [R1+0xd8], R5 ;  /* 0x0000d80501007387 */ /* 0x000fe80000100800 */
[----:B------:R-:W-:Y:S04]  /*1af0*/  STL [R1+0x20], R23 ;  /* 0x0000201701007387 */ /* 0x000fe80000100800 */
[----:B------:R-:W-:Y:S04]  /*1b00*/  STL [R1+0xf4], R42 ;  /* 0x0000f42a01007387 */ /* 0x000fe80000100800 */
[----:B------:R0:W-:Y:S02]  /*1b10*/  STL [R1+0xe0], R0 ;  /* 0x0000e00001007387 */ /* 0x0001e40000100800 */
[----:B0-----:R-:W-:-:S05]  /*1b20*/  FMUL.FTZ R0, R6, R39 ;  /* 0x0000002706007220 */ /* 0x001fca0000410000 */
[----:B------:R-:W-:Y:S04]  /*1b30*/  STL [R1+0x18], R0 ;  /* 0x0000180001007387 */ /* 0x000fe80000100800 */
[----:B------:R-:W2:Y:S04]  /*1b40*/  LDL R42, [R1+0x34] ;  /* 0x00003400012a7983 */ /* 0x000ea80000100800 */
[----:B------:R-:W3:Y:S04]  /*1b50*/  LDL R45, [R1+0x28] ;  /* 0x00002800012d7983 */ /* 0x000ee80000100800 */
[----:B------:R-:W4:Y:S01]  /*1b60*/  LDL R48, [R1+0x2c] ;  /* 0x00002c0001307983 */ /* 0x000f220000100800 */
[----:B------:R-:W-:-:S02]  /*1b70*/  HADD2.F32 R11, -RZ, R41.H1_H1 ;  /* 0x30000029ff0b7230 */ /* 0x000fc40000004100 */
[----:B------:R-:W-:Y:S01]  /*1b80*/  HADD2.F32 R12, -RZ, R37.H0_H0 ;  /* 0x20000025ff0c7230 */ /* 0x000fe20000004100 */
[----:B------:R-:W4:Y:S02]  /*1b90*/  LDL R40, [R1+0x38] ;  /* 0x0000380001287983 */ /* 0x000f240000100800 */
[----:B------:R-:W-:Y:S01]  /*1ba0*/  FMUL.FTZ R14, R4, R11 ;  /* 0x0000000b040e7220 */ /* 0x000fe20000410000 */
[----:B------:R-:W-:Y:S01]  /*1bb0*/  HADD2.F32 R34, -RZ, R33.H1_H1 ;  /* 0x30000021ff227230 */ /* 0x000fe20000004100 */
[----:B------:R-:W4:Y:S02]  /*1bc0*/  LDL R43, [R1+0x7c] ;  /* 0x00007c00012b7983 */ /* 0x000f240000100800 */
[----:B------:R-:W-:Y:S01]  /*1bd0*/  FFMA.FTZ R18, R38, R14, R18 ;  /* 0x0000000e26127223 */ /* 0x000fe20000010012 */
[----:B------:R-:W-:Y:S02]  /*1be0*/  HADD2.F32 R14, -RZ, R37.H1_H1 ;  /* 0x30000025ff0e7230 */ /* 0x000fe40000004100 */
[----:B------:R-:W-:Y:S01]  /*1bf0*/  FMUL.FTZ R37, R3, R13 ;  /* 0x0000000d03257220 */ /* 0x000fe20000410000 */
[----:B------:R-:W-:Y:S01]  /*1c00*/  FMUL.FTZ R32, R2, R12 ;  /* 0x0000000c02207220 */ /* 0x000fe20000410000 */
[----:B------:R-:W4:Y:S02]  /*1c10*/  LDL R44, [R1+0x74] ;  /* 0x00007400012c7983 */ /* 0x000f240000100800 */
[----:B------:R-:W-:Y:S01]  /*1c20*/  FFMA.FTZ R37, R23, R37, R16 ;  /* 0x0000002517257223 */ /* 0x000fe20000010010 */
[----:B------:R-:W-:Y:S01]  /*1c30*/  FFMA.FTZ R18, R36, R32, R18 ;  /* 0x0000002024127223 */ /* 0x000fe20000010012 */
[----:B------:R-:W-:-:S04]  /*1c40*/  FMUL.FTZ R16, R4, R14 ;  /* 0x0000000e04107220 */ /* 0x000fc80000410000 */
[----:B------:R-:W-:Y:S01]  /*1c50*/  FFMA.FTZ R18, R0, R16, R18 ;  /* 0x0000001000127223 */ /* 0x000fe20000010012 */
[----:B------:R-:W-:Y:S01]  /*1c60*/  FFMA.FTZ R16, R2, R7, RZ ;  /* 0x0000000702107223 */ /* 0x000fe200000100ff */
[----:B------:R-:W-:-:S03]  /*1c70*/  FFMA.FTZ R36, R3, R13, R20 ;  /* 0x0000000d03247223 */ /* 0x000fc60000010014 */
[----:B------:R-:W-:Y:S02]  /*1c80*/  FFMA.FTZ R38, R4, R50, R16 ;  /* 0x0000003204267223 */ /* 0x000fe40000010010 */
[----:B------:R0:W-:Y:S02]  /*1c90*/  STS.64 [R52], R36 ;  /* 0x0000002434007388 */ /* 0x0001e40000000a00 */
[----:B------:R-:W-:Y:S01]  /*1ca0*/  FFMA.FTZ R38, R2, R47, R38 ;  /* 0x0000002f02267223 */ /* 0x000fe20000010026 */
[----:B------:R-:W-:-:S03]  /*1cb0*/  HADD2.F32 R20, -RZ, R33.H0_H0 ;  /* 0x20000021ff147230 */ /* 0x000fc60000004100 */
[----:B------:R-:W-:Y:S01]  /*1cc0*/  FFMA.FTZ R38, R4, R46, R38 ;  /* 0x0000002e04267223 */ /* 0x000fe20000010026 */
[----:B0-----:R-:W-:-:S05]  /*1cd0*/  HADD2.F32 R36, -RZ, R15.H1_H1 ;  /* 0x3000000fff247230 */ /* 0x001fca0000004100 */
[----:B------:R-:W-:Y:S01]  /*1ce0*/  FADD.FTZ R33, -R22, R36 ;  /* 0x0000002416217221 */ /* 0x000fe20000010100 */
[----:B------:R-:W-:Y:S01]  /*1cf0*/  FFMA.FTZ R36, R2, R8, R38 ;  /* 0x0000000802247223 */ /* 0x000fe20000010026 */
[----:B------:R-:W-:-:S03]  /*1d00*/  HADD2.F32 R23, -RZ, R15.H0_H0 ;  /* 0x2000000fff177230 */ /* 0x000fc60000004100 */
[----:B------:R-:W-:Y:S01]  /*1d10*/  FFMA.FTZ R36, R4, R9, R36 ;  /* 0x0000000904247223 */ /* 0x000fe20000010024 */
[----:B------:R-:W-:-:S03]  /*1d20*/  HADD2.F32 R32, -RZ, R17.H0_H0 ;  /* 0x20000011ff207230 */ /* 0x000fc60000004100 */
[----:B------:R-:W-:Y:S01]  /*1d30*/  FFMA.FTZ R36, R2, R10, R36 ;  /* 0x0000000a02247223 */ /* 0x000fe20000010024 */
[--C-:B------:R-:W-:Y:S02]  /*1d40*/  HADD2.F32 R15, -RZ, R35.reuse.H0_H0 ;  /* 0x20000023ff0f7230 */ /* 0x100fe40000004100 */
[----:B------:R-:W-:Y:S01]  /*1d50*/  FMUL.FTZ R5, R6, R33 ;  /* 0x0000002106057220 */ /* 0x000fe20000410000 */
[----:B------:R-:W-:Y:S02]  /*1d60*/  HADD2.F32 R16, -RZ, R35.H1_H1 ;  /* 0x30000023ff107230 */ /* 0x000fe40000004100 */
[----:B------:R-:W-:Y:S01]  /*1d70*/  FADD.FTZ R37, -R22, R23 ;  /* 0x0000001716257221 */ /* 0x000fe20000010100 */
[----:B------:R-:W-:Y:S01]  /*1d80*/  FFMA.FTZ R33, R4, R11, R36 ;  /* 0x0000000b04217223 */ /* 0x000fe20000010024 */
[----:B------:R-:W-:Y:S02]  /*1d90*/  HADD2.F32 R35, -RZ, R17.H1_H1 ;  /* 0x30000011ff237230 */ /* 0x000fe40000004100 */
[----:B------:R-:W-:Y:S01]  /*1da0*/  FADD.FTZ R32, -R22, R32 ;  /* 0x0000002016207221 */ /* 0x000fe20000010100 */
[----:B------:R-:W-:Y:S01]  /*1db0*/  FMUL.FTZ R17, R2, R15 ;  /* 0x0000000f02117220 */ /* 0x000fe20000410000 */
[----:B------:R-:W-:Y:S01]  /*1dc0*/  FMUL.FTZ R0, R6, R37 ;  /* 0x0000002506007220 */ /* 0x000fe20000410000 */
[----:B------:R-:W-:Y:S01]  /*1dd0*/  FFMA.FTZ R33, R2, R12, R33 ;  /* 0x0000000c02217223 */ /* 0x000fe20000010021 */
[C---:B------:R-:W-:Y:S01]  /*1de0*/  FADD.FTZ R23, -R22.reuse, R35 ;  /* 0x0000002316177221 */ /* 0x040fe20000010100 */
[C---:B------:R-:W-:Y:S01]  /*1df0*/  FADD.FTZ R20, -R22.reuse, R20 ;  /* 0x0000001416147221 */ /* 0x040fe20000010100 */
[----:B------:R-:W-:Y:S01]  /*1e00*/  FADD.FTZ R22, -R22, R34 ;  /* 0x0000002216167221 */ /* 0x000fe20000010100 */
[----:B------:R-:W-:Y:S01]  /*1e10*/  FMUL.FTZ R37, R6, R32 ;  /* 0x0000002006257220 */ /* 0x000fe20000410000 */
[----:B------:R-:W-:Y:S01]  /*1e20*/  FFMA.FTZ R18, R0, R17, R18 ;  /* 0x0000001100127223 */ /* 0x000fe20000010012 */
[C---:B------:R-:W-:Y:S01]  /*1e30*/  FMUL.FTZ R34, R4.reuse, R16 ;  /* 0x0000001004227220 */ /* 0x040fe20000410000 */
[----:B------:R-:W-:Y:S01]  /*1e40*/  FFMA.FTZ R32, R4, R14, R33 ;  /* 0x0000000e04207223 */ /* 0x000fe20000010021 */
[----:B------:R-:W-:-:S02]  /*1e50*/  HADD2.F32 R17, -RZ, R19.H0_H0 ;  /* 0x20000013ff117230 */ /* 0x000fc40000004100 */
[----:B------:R-:W-:Y:S01]  /*1e60*/  FFMA.FTZ R34, R5, R34, R18 ;  /* 0x0000002205227223 */ /* 0x000fe20000010012 */
[C---:B------:R-:W-:Y:S01]  /*1e70*/  FFMA.FTZ R32, R2.reuse, R15, R32 ;  /* 0x0000000f02207223 */ /* 0x040fe20000010020 */
[----:B------:R-:W-:Y:S02]  /*1e80*/  HADD2.F32 R18, -RZ, R19.H1_H1 ;  /* 0x30000013ff127230 */ /* 0x000fe40000004100 */
[----:B------:R-:W-:Y:S01]  /*1e90*/  FMUL.FTZ R19, R2, R17 ;  /* 0x0000001102137220 */ /* 0x000fe20000410000 */
[----:B------:R-:W-:Y:S01]  /*1ea0*/  FFMA.FTZ R32, R4, R16, R32 ;  /* 0x0000001004207223 */ /* 0x000fe20000010020 */
[----:B------:R-:W-:Y:S02]  /*1eb0*/  FMUL.FTZ R35, R6, R23 ;  /* 0x0000001706237220 */ /* 0x000fe40000410000 */
[----:B------:R-:W-:Y:S01]  /*1ec0*/  FFMA.FTZ R34, R37, R19, R34 ;  /* 0x0000001325227223 */ /* 0x000fe20000010022 */
[----:B------:R-:W-:Y:S01]  /*1ed0*/  FMUL.FTZ R33, R4, R18 ;  /* 0x0000001204217220 */ /* 0x000fe20000410000 */
[----:B------:R-:W-:-:S02]  /*1ee0*/  HADD2.F32 R19, -RZ, R21.H0_H0 ;  /* 0x20000015ff137230 */ /* 0x000fc40000004100 */
[----:B------:R-:W-:Y:S01]  /*1ef0*/  FFMA.FTZ R32, R2, R17, R32 ;  /* 0x0000001102207223 */ /* 0x000fe20000010020 */
[----:B------:R-:W-:Y:S01]  /*1f00*/  FMUL.FTZ R41, R6, R20 ;  /* 0x0000001406297220 */ /* 0x000fe20000410000 */
[----:B------:R-:W-:Y:S01]  /*1f10*/  FFMA.FTZ R23, R35, R33, R34 ;  /* 0x0000002123177223 */ /* 0x000fe20000010022 */
[----:B------:R-:W-:Y:S02]  /*1f20*/  HADD2.F32 R20, -RZ, R21.H1_H1 ;  /* 0x30000015ff147230 */ /* 0x000fe40000004100 */
[----:B------:R-:W-:Y:S01]  /*1f30*/  FMUL.FTZ R33, R2, R19 ;  /* 0x0000001302217220 */ /* 0x000fe20000410000 */
[----:B------:R-:W-:Y:S01]  /*1f40*/  FFMA.FTZ R32, R4, R18, R32 ;  /* 0x0000001204207223 */ /* 0x000fe20000010020 */
[----:B------:R-:W-:Y:S01]  /*1f50*/  STL [R1+0x14], R0 ;  /* 0x0000140001007387 */ /* 0x000fe20000100800 */
[----:B------:R-:W-:Y:S01]  /*1f60*/  FMUL.FTZ R51, R6, R22 ;  /* 0x0000001606337220 */ /* 0x000fe20000410000 */
[----:B------:R-:W-:Y:S01]  /*1f70*/  FFMA.FTZ R23, R41, R33, R23 ;  /* 0x0000002129177223 */ /* 0x000fe20000010017 */
[----:B------:R-:W-:Y:S01]  /*1f80*/  FMUL.FTZ R21, R4, R20 ;  /* 0x0000001404157220 */ /* 0x000fe20000410000 */
[----:B------:R-:W-:Y:S01]  /*1f90*/  STL [R1+0x10], R5 ;  /* 0x0000100501007387 */ /* 0x000fe20000100800 */
[----:B------:R-:W-:-:S03]  /*1fa0*/  FFMA.FTZ R22, R2, R19, R32 ;  /* 0x0000001302167223 */ /* 0x000fc60000010020 */
[----:B------:R-:W-:Y:S01]  /*1fb0*/  STL [R1+0xc], R37 ;  /* 0x00000c2501007387 */ /* 0x000fe20000100800 */
[----:B------:R-:W-:-:S03]  /*1fc0*/  FFMA.FTZ R23, R51, R21, R23 ;  /* 0x0000001533177223 */ /* 0x000fc60000010017 */
[----:B------:R-:W-:Y:S01]  /*1fd0*/  STL [R1+0x8], R35 ;  /* 0x0000082301007387 */ /* 0x000fe20000100800 */
[----:B------:R-:W-:-:S03]  /*1fe0*/  FFMA.FTZ R22, R4, R20, R22 ;  /* 0x0000001404167223 */ /* 0x000fc60000010016 */
[----:B------:R-:W-:Y:S04]  /*1ff0*/  STL [R1+0x4], R41 ;  /* 0x0000042901007387 */ /* 0x000fe80000100800 */
[----:B------:R-:W-:Y:S04]  /*2000*/  STL [R1], R51 ;  /* 0x0000003301007387 */ /* 0x000fe80000100800 */
[----:B------:R-:W4:Y:S04]  /*2010*/  LDL R33, [R1+0x78] ;  /* 0x0000780001217983 */ /* 0x000f280000100800 */
[----:B------:R-:W4:Y:S04]  /*2020*/  LDL R34, [R1+0x60] ;  /* 0x0000600001227983 */ /* 0x000f280000100800 */
[----:B------:R-:W4:Y:S04]  /*2030*/  LDL R36, [R1+0x70] ;  /* 0x0000700001247983 */ /* 0x000f280000100800 */
[----:B------:R-:W4:Y:S04]  /*2040*/  LDL R38, [R1+0x6c] ;  /* 0x00006c0001267983 */ /* 0x000f280000100800 */
[----:B------:R-:W4:Y:S04]  /*2050*/  LDL R39, [R1+0x5c] ;  /* 0x00005c0001277983 */ /* 0x000f280000100800 */
[----:B------:R0:W-:Y:S04]  /*2060*/  STS.64 [R52+0x1680], R22 ;  /* 0x0016801634007388 */ /* 0x0001e80000000a00 */
[----:B------:R-:W4:Y:S04]  /*2070*/  LDL R32, [R1+0x50] ;  /* 0x0000500001207983 */ /* 0x000f280000100800 */
[----:B0-----:R-:W4:Y:S01]  /*2080*/  LDL R52, [R1+0x18] ;  /* 0x0000180001347983 */ /* 0x001f220000100800 */
[----:B--2--5:R-:W-:-:S03]  /*2090*/  FFMA.FTZ R24, R42, R56, R24 ;  /* 0x000000382a187223 */ /* 0x024fc60000010018 */
[----:B------:R-:W2:Y:S01]  /*20a0*/  LDL R42, [R1+0x48] ;  /* 0x00004800012a7983 */ /* 0x000ea20000100800 */
[----:B---3--:R-:W-:-:S03]  /*20b0*/  FFMA.FTZ R21, R45, R7, R28 ;  /* 0x000000072d157223 */ /* 0x008fc6000001001c */
[----:B------:R-:W3:Y:S01]  /*20c0*/  LDL R45, [R1+0x68] ;  /* 0x00006800012d7983 */ /* 0x000ee20000100800 */
[----:B----4-:R-:W-:-:S03]  /*20d0*/  FFMA.FTZ R23, R48, R50, R30 ;  /* 0x0000003230177223 */ /* 0x010fc6000001001e */
[----:B------:R-:W4:Y:S01]  /*20e0*/  LDL R48, [R1+0x58] ;  /* 0x0000580001307983 */ /* 0x000f220000100800 */
[----:B------:R-:W-:-:S03]  /*20f0*/  FFMA.FTZ R22, R40, R60, R26 ;  /* 0x0000003c28167223 */ /* 0x000fc6000001001a */
[----:B------:R-:W4:Y:S01]  /*2100*/  LDL R30, [R1+0x64] ;  /* 0x00006400011e7983 */ /* 0x000f220000100800 */
[----:B------:R-:W-:-:S03]  /*2110*/  FFMA.FTZ R24, R43, R61, R24 ;  /* 0x0000003d2b187223 */ /* 0x000fc60000010018 */
[----:B------:R-:W4:Y:S01]  /*2120*/  LDL R43, [R1+0x3c] ;  /* 0x00003c00012b7983 */ /* 0x000f220000100800 */
[----:B------:R-:W-:-:S03]  /*2130*/  FFMA.FTZ R22, R44, R59, R22 ;  /* 0x0000003b2c167223 */ /* 0x000fc60000010016 */
[----:B------:R-:W4:Y:S04]  /*2140*/  LDL R28, [R1+0x54] ;  /* 0x00005400011c7983 */ /* 0x000f280000100800 */
[----:B------:R-:W4:Y:S04]  /*2150*/  LDL R44, [R1+0x24] ;  /* 0x00002400012c7983 */ /* 0x000f280000100800 */
[----:B------:R-:W4:Y:S01]  /*2160*/  LDL R26, [R1+0x1c] ;  /* 0x00001c00011a7983 */ /* 0x000f220000100800 */
[----:B------:R-:W-:-:S03]  /*2170*/  FFMA.FTZ R21, R33, R47, R21 ;  /* 0x0000002f21157223 */ /* 0x000fc60000010015 */
        /* <DEDUP_REMOVED lines=9> */
[----:B--2---:R-:W-:-:S03]  /*2210*/  FFMA.FTZ R23, R42, R9, R23 ;  /* 0x000000092a177223 */ /* 0x004fc60000010017 */
[----:B------:R-:W2:Y:S01]  /*2220*/  LDL.LU R42, [R1+0xf4] ;  /* 0x0000f400012a7983 */ /* 0x000ea20000300800 */
[----:B---3--:R-:W-:-:S03]  /*2230*/  FFMA.FTZ R24, R45, R55, R24 ;  /* 0x000000372d187223 */ /* 0x008fc60000010018 */
[----:B------:R-:W3:Y:S01]  /*2240*/  LDL.LU R45, [R1+0xf0] ;  /* 0x0000f000012d7983 */ /* 0x000ee20000300800 */
[----:B----4-:R-:W-:-:S03]  /*2250*/  FFMA.FTZ R22, R48, R54, R22 ;  /* 0x0000003630167223 */ /* 0x010fc60000010016 */
[----:B------:R-:W4:Y:S01]  /*2260*/  LDL.LU R48, [R1+0xec] ;  /* 0x0000ec0001307983 */ /* 0x000f220000300800 */
[----:B------:R-:W-:Y:S01]  /*2270*/  FFMA.FTZ R24, R30, R53, R24 ;  /* 0x000000351e187223 */ /* 0x000fe20000010018 */
[----:B------:R-:W-:Y:S02]  /*2280*/  FFMA.FTZ R21, R43, R10, R21 ;  /* 0x0000000a2b157223 */ /* 0x000fe40000010015 */
[----:B------:R-:W2:Y:S01]  /*2290*/  LDL.LU R43, [R1+0xe8] ;  /* 0x0000e800012b7983 */ /* 0x000ea20000300800 */
[----:B------:R-:W-:Y:S01]  /*22a0*/  FFMA.FTZ R22, R28, R49, R22 ;  /* 0x000000311c167223 */ /* 0x000fe20000010016 */
[----:B------:R-:W-:Y:S02]  /*22b0*/  FFMA.FTZ R23, R44, R11, R23 ;  /* 0x0000000b2c177223 */ /* 0x000fe40000010017 */
[----:B------:R-:W2:Y:S01]  /*22c0*/  LDL.LU R44, [R1+0xe4] ;  /* 0x0000e400012c7983 */ /* 0x000ea20000300800 */
[----:B------:R-:W-:Y:S01]  /*22d0*/  FFMA.FTZ R26, R26, R12, R21 ;  /* 0x0000000c1a1a7223 */ /* 0x000fe20000010015 */
[----:B------:R-:W-:-:S03]  /*22e0*/  FFMA.FTZ R28, R52, R14, R23 ;  /* 0x0000000e341c7223 */ /* 0x000fc60000010017 */
[----:B------:R-:W-:Y:S02]  /*22f0*/  FFMA.FTZ R23, R0, R15, R26 ;  /* 0x0000000f00177223 */ /* 0x000fe4000001001a */
[----:B------:R0:W5:Y:S01]  /*2300*/  LDL.LU R0, [R1+0xe0] ;  /* 0x0000e00001007983 */ /* 0x0001620000300800 */
[----:B------:R-:W1:Y:S01]  /*2310*/  S2R R40, SR_TID.X ;  /* 0x0000000000287919 */ /* 0x000e620000002100 */
[----:B------:R-:W-:Y:S01]  /*2320*/  FADD.FTZ R25, R56, R25 ;  /* 0x0000001938197221 */ /* 0x000fe20000010000 */
[----:B------:R-:W-:Y:S01]  /*2330*/  FADD.FTZ R27, R60, R27 ;  /* 0x0000001b3c1b7221 */ /* 0x000fe20000010000 */
[----:B------:R-:W-:Y:S01]  /*2340*/  FADD.FTZ R29, R7, R29 ;  /* 0x0000001d071d7221 */ /* 0x000fe20000010000 */
[----:B------:R-:W-:Y:S01]  /*2350*/  FADD.FTZ R31, R50, R31 ;  /* 0x0000001f321f7221 */ /* 0x000fe20000010000 */
[----:B------:R-:W-:Y:S01]  /*2360*/  UIADD3.X UR10, URZ, UR5, URZ, UP0, !UPT ;  /* 0x000000053f0a7290 */ /* 0x000fe200087fe43f */
[----:B------:R-:W-:Y:S01]  /*2370*/  BAR.SYNC.DEFER_BLOCKING 0x0 ;  /* 0x0000000000007b1d */ /* 0x000fe20000010000 */
[----:B----4-:R-:W-:Y:S01]  /*2380*/  FFMA.FTZ R21, R32, R48, R24 ;  /* 0x0000003020157223 */ /* 0x010fe20000010018 */
[----:B------:R-:W-:-:S04]  /*2390*/  FFMA.FTZ R24, R5, R16, R28 ;  /* 0x0000001005187223 */ /* 0x000fc8000001001c */
[----:B------:R0:W5:Y:S01]  /*23a0*/  LDL.LU R5, [R1+0xd8] ;  /* 0x0000d80001057983 */ /* 0x0001620000300800 */
[----:B------:R-:W-:Y:S01]  /*23b0*/  UISETP.GE.U32.AND UP0, UPT, UR9, UR14, UPT ;  /* 0x0000000e0900728c */ /* 0x000fe2000bf06070 */
[----:B------:R-:W-:Y:S01]  /*23c0*/  FADD.FTZ R25, R25, R61 ;  /* 0x0000003d19197221 */ /* 0x000fe20000010000 */
[----:B------:R-:W-:Y:S01]  /*23d0*/  FADD.FTZ R27, R27, R59 ;  /* 0x0000003b1b1b7221 */ /* 0x000fe20000010000 */
[----:B------:R-:W-:Y:S01]  /*23e0*/  FADD.FTZ R29, R29, R47 ;  /* 0x0000002f1d1d7221 */ /* 0x000fe20000010000 */
[----:B------:R-:W-:Y:S01]  /*23f0*/  FADD.FTZ R31, R31, R46 ;  /* 0x0000002e1f1f7221 */ /* 0x000fe20000010000 */
[----:B------:R-:W-:Y:S01]  /*2400*/  UISETP.GE.AND.EX UP0, UPT, UR10, UR15, UPT, UP0 ;  /* 0x0000000f0a00728c */ /* 0x000fe2000bf06300 */
        /* <DEDUP_REMOVED lines=8> */
[----:B------:R-:W-:Y:S01]  /*2490*/  PLOP3.LUT P0, PT, PT, PT, UP0, 0x80, 0x0 ;  /* 0x000000000000781c */ /* 0x000fe20003f0f008 */
[----:B------:R-:W-:Y:S01]  /*24a0*/  FADD.FTZ R25, R25, R53 ;  /* 0x0000003519197221 */ /* 0x000fe20000010000 */
[----:B------:R-:W-:Y:S01]  /*24b0*/  FADD.FTZ R27, R27, R49 ;  /* 0x000000311b1b7221 */ /* 0x000fe20000010000 */
[----:B------:R-:W-:Y:S01]  /*24c0*/  FADD.FTZ R29, R29, R12 ;  /* 0x0000000c1d1d7221 */ /* 0x000fe20000010000 */
[----:B------:R-:W-:Y:S01]  /*24d0*/  FADD.FTZ R31, R31, R14 ;  /* 0x0000000e1f1f7221 */ /* 0x000fe20000010000 */
[----:B------:R-:W-:Y:S01]  /*24e0*/  FADD.FTZ R25, R25, R48 ;  /* 0x0000003019197221 */ /* 0x000fe20000010000 */
[----:B---3--:R-:W-:Y:S01]  /*24f0*/  FADD.FTZ R27, R27, R45 ;  /* 0x0000002d1b1b7221 */ /* 0x008fe20000010000 */
[----:B------:R-:W-:Y:S01]  /*2500*/  FADD.FTZ R29, R29, R15 ;  /* 0x0000000f1d1d7221 */ /* 0x000fe20000010000 */
[----:B------:R-:W-:Y:S01]  /*2510*/  FADD.FTZ R31, R31, R16 ;  /* 0x000000101f1f7221 */ /* 0x000fe20000010000 */
[----:B------:R-:W-:Y:S01]  /*2520*/  FFMA.FTZ R22, R33, R45, R22 ;  /* 0x0000002d21167223 */ /* 0x000fe20000010016 */
[----:B--2---:R-:W-:Y:S01]  /*2530*/  FADD.FTZ R25, R25, R44 ;  /* 0x0000002c19197221 */ /* 0x004fe20000010000 */
[----:B------:R-:W-:Y:S01]  /*2540*/  FADD.FTZ R27, R27, R43 ;  /* 0x0000002b1b1b7221 */ /* 0x000fe20000010000 */
[----:B------:R-:W-:Y:S01]  /*2550*/  FADD.FTZ R29, R29, R17 ;  /* 0x000000111d1d7221 */ /* 0x000fe20000010000 */
[----:B------:R-:W-:Y:S01]  /*2560*/  FADD.FTZ R31, R31, R18 ;  /* 0x000000121f1f7221 */ /* 0x000fe20000010000 */
[----:B------:R-:W-:Y:S01]  /*2570*/  FFMA.FTZ R21, R34, R44, R21 ;  /* 0x0000002c22157223 */ /* 0x000fe20000010015 */
[----:B------:R-:W-:Y:S01]  /*2580*/  FFMA.FTZ R22, R36, R43, R22 ;  /* 0x0000002b24167223 */ /* 0x000fe20000010016 */
[----:B------:R-:W-:Y:S01]  /*2590*/  FFMA.FTZ R23, R37, R17, R23 ;  /* 0x0000001125177223 */ /* 0x000fe20000010017 */
[----:B------:R-:W-:Y:S01]  /*25a0*/  FFMA.FTZ R30, R35, R18, R24 ;  /* 0x00000012231e7223 */ /* 0x000fe20000010018 */
[----:B-1----:R-:W-:Y:S01]  /*25b0*/  ISETP.GT.U32.AND P1, PT, R40, 0x3f, PT ;  /* 0x0000003f2800780c */ /* 0x002fe20003f24070 */
        /* <DEDUP_REMOVED lines=8> */
[----:B0-----:R-:W-:Y:S06]  /*2640*/  @!P0 BRA `(.L_x_2117) ;  /* 0x0000000000f08947 */ /* 0x001fec0003800000 */
[----:B------:R-:W2:Y:S04]  /*2650*/  LDL R34, [R1+0xd4] ;  /* 0x0000d40001227983 */ /* 0x000ea80000100800 */
[----:B------:R-:W3:Y:S04]  /*2660*/  LDL R33, [R1+0xd0] ;  /* 0x0000d00001217983 */ /* 0x000ee80000100800 */
[----:B------:R-:W4:Y:S04]  /*2670*/  LDL R37, [R1+0xcc] ;  /* 0x0000cc0001257983 */ /* 0x000f280000100800 */
[----:B------:R-:W4:Y:S01]  /*2680*/  LDL R36, [R1+0xc8] ;  /* 0x0000c80001247983 */ /* 0x000f220000100800 */
[----:B------:R-:W0:Y:S01]  /*2690*/  S2UR UR7, SR_CgaCtaId ;  /* 0x00000000000779c3 */ /* 0x000e220000008800 */
[----:B------:R-:W-:Y:S01]  /*26a0*/  UMOV UR5, 0x400 ;  /* 0x0000040000057882 */ /* 0x000fe20000000000 */
[----:B------:R-:W-:Y:S01]  /*26b0*/  SHF.L.U32 R21, R40, 0x1, RZ ;  /* 0x0000000128157819 */ /* 0x000fe200000006ff */
[----:B------:R-:W1:Y:S03]  /*26c0*/  S2R R51, SR_TID.X ;  /* 0x0000000000337919 */ /* 0x000e660000002100 */
[----:B------:R-:W-:-:S04]  /*26d0*/  LOP3.LUT R21, R21, 0x18, RZ, 0xc0, !PT ;  /* 0x0000001815157812 */ /* 0x000fc800078ec0ff */
[----:B------:R-:W-:Y:S01]  /*26e0*/  LOP3.LUT R32, R21, 0x8, RZ, 0x3c, !PT ;  /* 0x0000000815207812 */ /* 0x000fe200078e3cff */
[----:B0-----:R-:W-:Y:S02]  /*26f0*/  ULEA UR5, UR7, UR5, 0x18 ;  /* 0x0000000507057291 */ /* 0x001fe4000f8ec03f */
[----:B------:R-:W-:-:S04]  /*2700*/  ULOP3.LUT UR7, UR11, 0xff, URZ, 0xc0, !UPT ;  /* 0x000000ff0b077892 */ /* 0x000fc8000f8ec03f */
[----:B------:R-:W-:Y:S01]  /*2710*/  LEA R22, R40, UR5, 0x5 ;  /* 0x0000000528167c11 */ /* 0x000fe2000f8e28ff */
[----:B------:R-:W-:-:S03]  /*2720*/  UPRMT UR7, UR8, 0x2104, UR7 ;  /* 0x0000210408077896 */ /* 0x000fc60008000007 */
[C---:B------:R-:W-:Y:S02]  /*2730*/  IADD3 R23, R22.reuse, R21, RZ ;  /* 0x0000001516177210 */ /* 0x040fe40007ffe0ff */
[----:B------:R-:W-:Y:S02]  /*2740*/  IADD3 R32, R22, R32, RZ ;  /* 0x0000002016207210 */ /* 0x000fe40007ffe0ff */
[----:B-1----:R-:W-:Y:S01]  /*2750*/  SHF.R.S32.HI R35, RZ, 0x1f, R51 ;  /* 0x0000001fff237819 */ /* 0x002fe20000011433 */
[----:B------:R0:W-:Y:S01]  /*2760*/  STS.64 [R23], R24 ;  /* 0x0000001817007388 */ /* 0x0001e20000000a00 */
[----:B------:R-:W-:Y:S02]  /*2770*/  IADD3 R38, R51, 0x1e0, RZ ;  /* 0x000001e033267810 */ /* 0x000fe40007ffe0ff */
[----:B------:R-:W-:Y:S01]  /*2780*/  LEA.HI R35, R35, R51, RZ, 0x2 ;  /* 0x0000003323237211 */ /* 0x000fe200078f10ff */
[----:B------:R1:W-:Y:S01]  /*2790*/  STS.64 [R32], R26 ;  /* 0x0000001a20007388 */ /* 0x0003e20000000a00 */
[----:B------:R-:W-:-:S02]  /*27a0*/  IADD3 R39, R51, 0x1e0, RZ ;  /* 0x000001e033277810 */ /* 0x000fc40007ffe0ff */
[----:B------:R-:W-:Y:S02]  /*27b0*/  SHF.R.S32.HI R35, RZ, 0x2, R35 ;  /* 0x00000002ff237819 */ /* 0x000fe40000011423 */
[----:B------:R-:W-:Y:S02]  /*27c0*/  SHF.R.S32.HI R38, RZ, 0x1f, R38 ;  /* 0x0000001fff267819 */ /* 0x000fe40000011426 */
[C---:B0-----:R-:W-:Y:S02]  /*27d0*/  LOP3.LUT R23, R21.reuse, 0x10, RZ, 0x3c, !PT ;  /* 0x0000001015177812 */ /* 0x041fe400078e3cff */
[----:B------:R-:W-:Y:S02]  /*27e0*/  LOP3.LUT R21, R21, 0x18, RZ, 0x3c, !PT ;  /* 0x0000001815157812 */ /* 0x000fe400078e3cff */
[C---:B------:R-:W-:Y:S02]  /*27f0*/  IADD3 R23, R22.reuse, R23, RZ ;  /* 0x0000001716177210 */ /* 0x040fe40007ffe0ff */
[----:B------:R-:W-:-:S02]  /*2800*/  IADD3 R21, R22, R21, RZ ;  /* 0x0000001516157210 */ /* 0x000fc40007ffe0ff */
[----:B-1----:R-:W-:Y:S01]  /*2810*/  LEA R32, R35, UR5, 0x5 ;  /* 0x0000000523207c11 */ /* 0x002fe2000f8e28ff */
[----:B------:R-:W-:Y:S01]  /*2820*/  STS.64 [R23], R28 ;  /* 0x0000001c17007388 */ /* 0x000fe20000000a00 */
[----:B------:R-:W-:-:S03]  /*2830*/  LEA.HI R38, R38, R39, RZ, 0x2 ;  /* 0x0000002726267211 */ /* 0x000fc600078f10ff */
[----:B------:R0:W-:Y:S01]  /*2840*/  STS.64 [R21], R30 ;  /* 0x0000001e15007388 */ /* 0x0001e20000000a00 */
[----:B------:R-:W-:Y:S02]  /*2850*/  SHF.R.S32.HI R38, RZ, 0x2, R38 ;  /* 0x00000002ff267819 */ /* 0x000fe40000011426 */
[----:B0-----:R-:W-:-:S05]  /*2860*/  MOV R21, UR7 ;  /* 0x0000000700157c02 */ /* 0x001fca0008000f00 */
[----:B------:R-:W-:-:S05]  /*2870*/  IMAD R21, R21, 0x3c0, R40 ;  /* 0x000003c015157824 */ /* 0x000fca00078e0228 */
[----:B------:R-:W-:Y:S01]  /*2880*/  SHF.L.U32 R21, R21, 0x1, RZ ;  /* 0x0000000115157819 */ /* 0x000fe200000006ff */
[----:B------:R-:W-:Y:S01]  /*2890*/  BAR.SYNC.DEFER_BLOCKING 0x0 ;  /* 0x0000000000007b1d */ /* 0x000fe20000010000 */
[----:B--2---:R-:W-:-:S07]  /*28a0*/  LEA R22, R34, R32, 0x3 ;  /* 0x0000002022167211 */ /* 0x004fce00078e18ff */
[----:B------:R-:W0:Y:S01]  /*28b0*/  LDC.64 R34, c[0x0][0x260] ;  /* 0x00009800ff227b82 */ /* 0x000e220000000a00 */
[----:B---3--:R-:W-:Y:S01]  /*28c0*/  LEA R32, R33, R32, 0x3 ;  /* 0x0000002021207211 */ /* 0x008fe200078e18ff */
[----:B------:R-:W1:Y:S05]  /*28d0*/  LDS.64 R22, [R22] ;  /* 0x0000000016167984 */ /* 0x000e6a0000000a00 */
[----:B------:R-:W2:Y:S01]  /*28e0*/  LDS.64 R32, [R32+0x1e00] ;  /* 0x001e000020207984 */ /* 0x000ea20000000a00 */
[----:B-1----:R-:W-:Y:S01]  /*28f0*/  FADD.FTZ R23, RZ, R23 ;  /* 0x00000017ff177221 */ /* 0x002fe20000010000 */
[----:B------:R-:W-:-:S03]  /*2900*/  FADD.FTZ R22, RZ, R22 ;  /* 0x00000016ff167221 */ /* 0x000fc60000010000 */
[----:B--2---:R-:W-:Y:S01]  /*2910*/  FADD.FTZ R33, R23, R33 ;  /* 0x0000002117217221 */ /* 0x004fe20000010000 */
[----:B------:R-:W-:Y:S01]  /*2920*/  FADD.FTZ R32, R22, R32 ;  /* 0x0000002016207221 */ /* 0x000fe20000010000 */
[----:B0-----:R-:W-:-:S05]  /*2930*/  IMAD.WIDE.U32 R22, R21, 0x4, R34 ;  /* 0x0000000415167825 */ /* 0x001fca00078e0022 */
[----:B------:R0:W-:Y:S02]  /*2940*/  STG.E.64 desc[UR12][R22.64+0x20000], R32 ;  /* 0x0200002016007986 */ /* 0x0001e4000c101b0c */
[----:B0-----:R-:W-:-:S05]  /*2950*/  IADD3 R22, R21, 0x3c0, RZ ;  /* 0x000003c015167810 */ /* 0x001fca0007ffe0ff */
[----:B------:R-:W-:Y:S01]  /*2960*/  IMAD.WIDE.U32 R22, R22, 0x4, R34 ;  /* 0x0000000416167825 */ /* 0x000fe200078e0022 */
[----:B------:R-:W-:-:S04]  /*2970*/  LEA R34, R38, UR5, 0x5 ;  /* 0x0000000526227c11 */ /* 0x000fc8000f8e28ff */
[-C--:B----4-:R-:W-:Y:S02]  /*2980*/  LEA R32, R37, R34.reuse, 0x3 ;  /* 0x0000002225207211 */ /* 0x090fe400078e18ff */
        /* <DEDUP_REMOVED lines=8> */
.L_x_2117:
[----:B------:R-:W-:Y:S01]  /*2a10*/  BSSY B0, `(.L_x_2118) ;  /* 0x00000ab000007945 */ /* 0x000fe20003800000 */
[----:B0-----:R-:W-:-:S03]  /*2a20*/  CS2R R22, SRZ ;  /* 0x0000000000167805 */ /* 0x001fc6000001ff00 */
[----:B------:R-:W-:Y:S05]  /*2a30*/  @P1 BRA `(.L_x_2119) ;  /* 0x0000000800a01947 */ /* 0x000fea0003800000 */
[----:B------:R-:W-:Y:S02]  /*2a40*/  SHF.R.U32.HI R21, RZ, 0x1, R40 ;  /* 0x00000001ff157819 */ /* 0x000fe40000011628 */
        /* <DEDUP_REMOVED lines=8> */
[----:B------:R-:W-:-:S10]  /*2ad0*/  HFMA2.MMA R23, -RZ, RZ, 0, 1.430511474609375e-06 ;  /* 0x00000018ff177435 */ /* 0x000fd400000001ff */
[----:B------:R-:W-:Y:S01]  /*2ae0*/  IMAD R22, R22, R23, UR6 ;  /* 0x0000000616167e24 */ /* 0x000fe2000f8e0217 */
[--C-:B------:R-:W-:Y:S02]  /*2af0*/  SHF.R.U32.HI R23, RZ, 0x1, R32.reuse ;  /* 0x00000001ff177819 */ /* 0x100fe40000011620 */
[----:B------:R-:W-:Y:S02]  /*2b00*/  SHF.R.U32.HI R32, RZ, 0x2, R32 ;  /* 0x00000002ff207819 */ /* 0x000fe40000011620 */
[----:B------:R-:W-:Y:S02]  /*2b10*/  LOP3.LUT R23, R23, 0x1, RZ, 0xc0, !PT ;  /* 0x0000000117177812 */ /* 0x000fe400078ec0ff */
[----:B------:R-:W-:-:S03]  /*2b20*/  IADD3 R22, R22, R34, RZ ;  /* 0x0000002216167210 */ /* 0x000fc60007ffe0ff */
[----:B------:R-:W-:Y:S01]  /*2b30*/  IMAD R32, R23, 0xf0, R32 ;  /* 0x000000f017207824 */ /* 0x000fe200078e0220 */
[----:B------:R-:W-:-:S05]  /*2b40*/  MOV R23, 0x18 ;  /* 0x0000001800177802 */ /* 0x000fca0000000f00 */
        /* <DEDUP_REMOVED lines=150> */
[----:B------:R-:W-:-:S07]  /*34b0*/  FADD.FTZ R23, R33, R23 ;  /* 0x0000001721177221 */ /* 0x000fce0000010000 */
.L_x_2119:
[----:B------:R-:W-:Y:S05]  /*34c0*/  BSYNC B0 ;  /* 0x0000000000007941 */ /* 0x000fea0003800000 */
.L_x_2118:
        /* <DEDUP_REMOVED lines=13> */
[----:B------:R-:W-:-:S04]  /*35a0*/  MOV R32, UR5 ;  /* 0x0000000500207c02 */ /* 0x000fc80008000f00 */
[----:B------:R-:W-:Y:S02]  /*35b0*/  LEA R21, R32, R21, 0xd ;  /* 0x0000001520157211 */ /* 0x000fe400078e68ff */
[----:B------:R-:W0:Y:S02]  /*35c0*/  LDC.64 R32, c[0x0][0x260] ;  /* 0x00009800ff207b82 */ /* 0x000e240000000a00 */
[----:B------:R-:W-:-:S05]  /*35d0*/  SHF.L.U32 R21, R21, 0x1, RZ ;  /* 0x0000000115157819 */ /* 0x000fca00000006ff */
[----:B0-----:R-:W-:-:S05]  /*35e0*/  IMAD.WIDE.U32 R32, R21, 0x4, R32 ;  /* 0x0000000415207825 */ /* 0x001fca00078e0020 */
[----:B------:R0:W-:Y:S02]  /*35f0*/  STG.E.64 desc[UR12][R32.64], R22 ;  /* 0x0000001620007986 */ /* 0x0001e4000c101b0c */
.L_x_2121:
[----:B------:R-:W-:Y:S05]  /*3600*/  BSYNC B0 ;  /* 0x0000000000007941 */ /* 0x000fea0003800000 */
.L_x_2120:
        /* <DEDUP_REMOVED lines=17> */
.L_x_2124:
[----:B------:R-:W2:Y:S04]  /*3720*/  LD.E.STRONG.GPU R32, desc[UR12][R22.64] ;  /* 0x0000000c16207980 */ /* 0x000ea8000c10f900 */
[----:B--2---:R-:W-:Y:S01]  /*3730*/  CCTL.IVALL ;  /* 0x00000000ff00798f */ /* 0x004fe20002000000 */
[----:B------:R-:W-:Y:S05]  /*3740*/  YIELD ;  /* 0x0000000000007946 */ /* 0x000fea0003800000 */
[----:B-----5:R-:W-:-:S04]  /*3750*/  LOP3.LUT R32, R32, R21, RZ, 0x3c, !PT ;  /* 0x0000001520207212 */ /* 0x020fc800078e3cff */
[----:B------:R-:W-:-:S13]  /*3760*/  ISETP.GT.AND P1, PT, R32, -0x1, PT ;  /* 0xffffffff2000780c */ /* 0x000fda0003f24270 */
[----:B------:R-:W-:Y:S05]  /*3770*/  @P1 BRA `(.L_x_2124) ;  /* 0xfffffffc00e81947 */ /* 0x000fea000383ffff */
.L_x_2123:
[----:B------:R-:W-:Y:S05]  /*3780*/  WARPSYNC.ALL ;  /* 0x0000000000007948 */ /* 0x000fea0003800000 */
[----:B------:R-:W-:Y:S06]  /*3790*/  BAR.SYNC.DEFER_BLOCKING 0x0 ;  /* 0x0000000000007b1d */ /* 0x000fec0000010000 */
[----:B------:R-:W-:Y:S05]  /*37a0*/  BRA `(.L_x_2125) ;  /* 0x0000000000647947 */ /* 0x000fea0003800000 */
.L_x_2122:
        /* <DEDUP_REMOVED lines=17> */
.L_x_2127:
[----:B------:R-:W2:Y:S04]  /*38c0*/  LD.E.STRONG.GPU R32, desc[UR12][R22.64] ;  /* 0x0000000c16207980 */ /* 0x000ea8000c10f900 */
[----:B--2---:R-:W-:Y:S01]  /*38d0*/  CCTL.IVALL ;  /* 0x00000000ff00798f */ /* 0x004fe20002000000 */
[----:B------:R-:W-:Y:S05]  /*38e0*/  YIELD ;  /* 0x0000000000007946 */ /* 0x000fea0003800000 */
[----:B-----5:R-:W-:-:S04]  /*38f0*/  LOP3.LUT R32, R32, R21, RZ, 0x3c, !PT ;  /* 0x0000001520207212 */ /* 0x020fc800078e3cff */
[----:B------:R-:W-:-:S13]  /*3900*/  ISETP.GT.AND P1, PT, R32, -0x1, PT ;  /* 0xffffffff2000780c */ /* 0x000fda0003f24270 */
[----:B------:R-:W-:Y:S05]  /*3910*/  @P1 BRA `(.L_x_2127) ;  /* 0xfffffffc00e81947 */ /* 0x000fea000383ffff */
.L_x_2126:
[----:B------:R-:W-:Y:S05]  /*3920*/  WARPSYNC.ALL ;  /* 0x0000000000007948 */ /* 0x000fea0003800000 */
[----:B------:R-:W-:Y:S06]  /*3930*/  BAR.SYNC.DEFER_BLOCKING 0x0 ;  /* 0x0000000000007b1d */ /* 0x000fec0000010000 */
.L_x_2125:
        /* <DEDUP_REMOVED lines=176> */
.L_x_2129:
[----:B------:R-:W-:Y:S05]  /*4440*/  BSYNC B0 ;  /* 0x0000000000007941 */ /* 0x000fea0003800000 */
.L_x_2128:
        /* <DEDUP_REMOVED lines=23> */
.L_x_2131:
[----:B------:R-:W-:Y:S05]  /*45c0*/  BSYNC B0 ;  /* 0x0000000000007941 */ /* 0x000fea0003800000 */
.L_x_2130:
        /* <DEDUP_REMOVED lines=9> */
[----:B------:R-:W4:Y:S04]  /*4660*/  LDL.LU R36, [R1+0x2c] ;  /* 0x00002c0001247983 */ /* 0x000f280000300800 */
[----:B------:R1:W-:Y:S01]  /*4670*/  STL [R1+0xe8], R27 ;  /* 0x0000e81b01007387 */ /* 0x0003e20000100800 */
[----:B0-----:R-:W-:-:S03]  /*4680*/  ULEA UR5, UR7, UR5, 0x18 ;  /* 0x0000000507057291 */ /* 0x001fc6000f8ec03f */
[----:B------:R0:W-:Y:S04]  /*4690*/  STL [R1+0xe4], R26 ;  /* 0x0000e41a01007387 */ /* 0x0001e80000100800 */
[----:B------:R0:W-:Y:S04]  /*46a0*/  STL [R1+0xe0], R25 ;  /* 0x0000e01901007387 */ /* 0x0001e80000100800 */
[----:B------:R0:W-:Y:S04]  /*46b0*/  STL [R1+0xd8], R24 ;  /* 0x0000d81801007387 */ /* 0x0001e80000100800 */
[----:B-1----:R-:W4:Y:S04]  /*46c0*/  LDL.LU R27, [R1+0x7c] ;  /* 0x00007c00011b7983 */ /* 0x002f280000300800 */
[----:B0-----:R-:W4:Y:S04]  /*46d0*/  LDL.LU R26, [R1+0x74] ;  /* 0x00007400011a7983 */ /* 0x001f280000300800 */
        /* <DEDUP_REMOVED lines=8> */
[-C--:B------:R-:W-:Y:S01]  /*4760*/  FFMA.FTZ R56, -R33, R23.reuse, R56 ;  /* 0x0000001721387223 */ /* 0x080fe20000010138 */
[----:B----4-:R-:W-:Y:S01]  /*4770*/  FFMA.FTZ R60, -R21, R23, R60 ;  /* 0x00000017153c7223 */ /* 0x010fe2000001013c */
[----:B------:R-:W0:Y:S02]  /*4780*/  LDS.64 R32, [R32] ;  /* 0x0000000020207984 */ /* 0x000e240000000a00 */
[C---:B------:R-:W-:Y:S01]  /*4790*/  FMUL.FTZ R21, R5.reuse, R56 ;  /* 0x0000003805157220 */ /* 0x040fe20000410000 */
[----:B------:R-:W-:-:S05]  /*47a0*/  FMUL.FTZ R60, R5, R60 ;  /* 0x0000003c053c7220 */ /* 0x000fca0000410000 */
[----:B------:R-:W-:Y:S02]  /*47b0*/  F2FP.F16.F32.PACK_AB R21, R60, R21 ;  /* 0x000000153c15723e */ /* 0x000fe400000000ff */
[----:B------:R-:W2:Y:S04]  /*47c0*/  LDL.LU R60, [R1+0x58] ;  /* 0x00005800013c7983 */ /* 0x000ea80000300800 */
[----:B------:R-:W3:Y:S04]  /*47d0*/  LDL.LU R56, [R1+0x64] ;  /* 0x0000640001387983 */ /* 0x000ee80000300800 */
[----:B------:R-:W4:Y:S04]  /*47e0*/  LDL.LU R52, [R1+0x54] ;  /* 0x0000540001347983 */ /* 0x000f280000300800 */
[----:B------:R-:W2:Y:S01]  /*47f0*/  LDL.LU R51, [R1+0x50] ;  /* 0x0000500001337983 */ /* 0x000ea20000300800 */
[----:B0-----:R-:W-:-:S04]  /*4800*/  FFMA.FTZ R7, R2, R7, -R32 ;  /* 0x0000000702077223 */ /* 0x001fc80000010820 */
[----:B------:R-:W-:Y:S01]  /*4810*/  FFMA.FTZ R7, -R34, R33, R7 ;  /* 0x0000002122077223 */ /* 0x000fe20000010107 */
[----:B------:R-:W-:Y:S02]  /*4820*/  FFMA.FTZ R34, R4, R50, -R32 ;  /* 0x0000003204227223 */ /* 0x000fe40000010820 */
[----:B------:R-:W2:Y:S01]  /*4830*/  LDL.LU R50, [R1+0x4c] ;  /* 0x00004c0001327983 */ /* 0x000ea20000300800 */
[----:B------:R-:W-:Y:S01]  /*4840*/  FFMA.FTZ R61, R0, R61, -R22 ;  /* 0x0000003d003d7223 */ /* 0x000fe20000010816 */
[----:B------:R-:W-:Y:S02]  /*4850*/  FFMA.FTZ R34, -R36, R33, R34 ;  /* 0x0000002124227223 */ /* 0x000fe40000010122 */
[----:B------:R-:W2:Y:S04]  /*4860*/  LDL.LU R41, [R1+0x44] ;  /* 0x0000440001297983 */ /* 0x000ea80000300800 */
[----:B------:R-:W2:Y:S04]  /*4870*/  LDL.LU R40, [R1+0x80] ;  /* 0x0000800001287983 */ /* 0x000ea80000300800 */
[----:B------:R-:W2:Y:S04]  /*4880*/  LDL.LU R39, [R1+0x40] ;  /* 0x0000400001277983 */ /* 0x000ea80000300800 */
[----:B------:R-:W2:Y:S04]  /*4890*/  LDL.LU R38, [R1+0x30] ;  /* 0x0000300001267983 */ /* 0x000ea80000300800 */
[----:B------:R-:W3:Y:S01]  /*48a0*/  LDL.LU R37, [R1+0x20] ;  /* 0x0000200001257983 */ /* 0x000ee20000300800 */
[C-C-:B------:R-:W-:Y:S01]  /*48b0*/  FFMA.FTZ R59, R3.reuse, R59, -R22.reuse ;  /* 0x0000003b033b7223 */ /* 0x140fe20000010816 */
[C-C-:B------:R-:W-:Y:S01]  /*48c0*/  FFMA.FTZ R58, R0.reuse, R58, -R22.reuse ;  /* 0x0000003a003a7223 */ /* 0x140fe20000010816 */
[C-C-:B------:R-:W-:Y:S01]  /*48d0*/  FFMA.FTZ R57, R3.reuse, R57, -R22.reuse ;  /* 0x0000003903397223 */ /* 0x140fe20000010816 */
[----:B------:R-:W2:Y:S01]  /*48e0*/  LDL.LU R36, [R1+0x84] ;  /* 0x0000840001247983 */ /* 0x000ea20000300800 */
        /* <DEDUP_REMOVED lines=9> */
[----:B------:R-:W-:-:S02]  /*4980*/  FFMA.FTZ R13, R3, R13, -R22 ;  /* 0x0000000d030d7223 */ /* 0x000fc40000010816 */
[----:B------:R-:W2:Y:S01]  /*4990*/  LDL.LU R22, [R1+0x68] ;  /* 0x0000680001167983 */ /* 0x000ea20000300800 */
[-C--:B------:R-:W-:Y:S01]  /*49a0*/  FFMA.FTZ R61, -R27, R23.reuse, R61 ;  /* 0x000000171b3d7223 */ /* 0x080fe2000001013d */
[-C--:B------:R-:W-:Y:S01]  /*49b0*/  FFMA.FTZ R59, -R26, R23.reuse, R59 ;  /* 0x000000171a3b7223 */ /* 0x080fe2000001013b */
[-C--:B------:R-:W-:Y:S01]  /*49c0*/  FFMA.FTZ R58, -R25, R23.reuse, R58 ;  /* 0x00000017193a7223 */ /* 0x080fe2000001013a */
[----:B------:R1:W5:Y:S01]  /*49d0*/  LDL.LU R27, [R1+0xe8] ;  /* 0x0000e800011b7983 */ /* 0x0003620000300800 */
[----:B------:R-:W-:-:S03]  /*49e0*/  FFMA.FTZ R57, -R24, R23, R57 ;  /* 0x0000001718397223 */ /* 0x000fc60000010139 */
[----:B------:R1:W5:Y:S04]  /*49f0*/  LDL.LU R26, [R1+0xe4] ;  /* 0x0000e400011a7983 */ /* 0x0003680000300800 */
[----:B------:R1:W5:Y:S04]  /*4a00*/  LDL.LU R25, [R1+0xe0] ;  /* 0x0000e00001197983 */ /* 0x0003680000300800 */
[----:B------:R1:W5:Y:S01]  /*4a10*/  LDL.LU R24, [R1+0xd8] ;  /* 0x0000d80001187983 */ /* 0x0003620000300800 */
[----:B---3--:R-:W-:-:S03]  /*4a20*/  FFMA.FTZ R13, -R37, R23, R13 ;  /* 0x00000017250d7223 */ /* 0x008fc6000001010d */
[----:B------:R-:W3:Y:S01]  /*4a30*/  LDL.LU R37, [R1+0x78] ;  /* 0x0000780001257983 */ /* 0x000ee20000300800 */
[-C--:B------:R-:W-:Y:S01]  /*4a40*/  FFMA.FTZ R53, -R56, R23.reuse, R53 ;  /* 0x0000001738357223 */ /* 0x080fe20000010135 */
[-C--:B----4-:R-:W-:Y:S01]  /*4a50*/  FFMA.FTZ R49, -R52, R23.reuse, R49 ;  /* 0x0000001734317223 */ /* 0x090fe20000010131 */
[-C--:B--2---:R-:W-:Y:S01]  /*4a60*/  FFMA.FTZ R48, -R51, R23.reuse, R48 ;  /* 0x0000001733307223 */ /* 0x084fe20000010130 */
[----:B------:R-:W2:Y:S01]  /*4a70*/  LDL.LU R56, [R1+0x60] ;  /* 0x0000600001387983 */ /* 0x000ea20000300800 */
[-C--:B------:R-:W-:Y:S01]  /*4a80*/  FFMA.FTZ R45, -R50, R23.reuse, R45 ;  /* 0x00000017322d7223 */ /* 0x080fe2000001012d */
[-C--:B------:R-:W-:Y:S02]  /*4a90*/  FFMA.FTZ R44, -R41, R23.reuse, R44 ;  /* 0x00000017292c7223 */ /* 0x080fe4000001012c */
[----:B------:R-:W4:Y:S01]  /*4aa0*/  LDL.LU R52, [R1+0x5c] ;  /* 0x00005c0001347983 */ /* 0x000f220000300800 */
[-C--:B------:R-:W-:Y:S01]  /*4ab0*/  FFMA.FTZ R54, -R60, R23.reuse, R54 ;  /* 0x000000173c367223 */ /* 0x080fe20000010136 */
[----:B------:R-:W-:-:S02]  /*4ac0*/  FFMA.FTZ R43, -R39, R23, R43 ;  /* 0x00000017272b7223 */ /* 0x000fc4000001012b */
[----:B------:R-:W4:Y:S01]  /*4ad0*/  LDL.LU R51, [R1+0x48] ;  /* 0x0000480001337983 */ /* 0x000f220000300800 */
[-C--:B------:R-:W-:Y:S01]  /*4ae0*/  FFMA.FTZ R55, -R22, R23.reuse, R55 ;  /* 0x0000001716377223 */ /* 0x080fe20000010137 */
[----:B------:R-:W-:Y:S02]  /*4af0*/  IADD3 R22, P1, R40, UR16, RZ ;  /* 0x0000001028167c10 */ /* 0x000fe4000ff3e0ff */
[----:B------:R-:W4:Y:S01]  /*4b00*/  LDL.LU R50, [R1+0x3c] ;  /* 0x00003c0001327983 */ /* 0x000f220000300800 */
[----:B------:R-:W-:Y:S01]  /*4b10*/  FFMA.FTZ R42, -R38, R23, R42 ;  /* 0x00000017262a7223 */ /* 0x000fe2000001012a */
[----:B------:R-:W-:Y:S01]  /*4b20*/  PRMT R35, R21, 0x7632, R35 ;  /* 0x0000763215237816 */ /* 0x000fe20000000023 */
[----:B------:R-:W-:Y:S01]  /*4b30*/  FFMA.FTZ R47, R2, R47, -R32 ;  /* 0x0000002f022f7223 */ /* 0x000fe20000010820 */
[----:B------:R-:W4:Y:S01]  /*4b40*/  LDL.LU R41, [R1+0x24] ;  /* 0x0000240001297983 */ /* 0x000f220000300800 */
[----:B------:R-:W-:-:S03]  /*4b50*/  IADD3.X R23, R36, UR17, RZ, P1, !PT ;  /* 0x0000001124177c10 */ /* 0x000fc60008ffe4ff */
[----:B------:R-:W4:Y:S04]  /*4b60*/  LDL.LU R40, [R1+0x1c] ;  /* 0x00001c0001287983 */ /* 0x000f280000300800 */
[----:B------:R-:W4:Y:S04]  /*4b70*/  LDL.LU R39, [R1+0x18] ;  /* 0x0000180001277983 */ /* 0x000f280000300800 */
[----:B------:R-:W4:Y:S04]  /*4b80*/  LDL.LU R38, [R1+0x14] ;  /* 0x0000140001267983 */ /* 0x000f280000300800 */
[----:B------:R-:W4:Y:S04]  /*4b90*/  LDL.LU R36, [R1+0x10] ;  /* 0x0000100001247983 */ /* 0x000f280000300800 */
[----:B------:R0:W-:Y:S01]  /*4ba0*/  STG.E.U16 desc[UR12][R22.64+0x2], R35 ;  /* 0x0000022316007986 */ /* 0x0001e2000c10150c */
        /* <DEDUP_REMOVED lines=28> */
[----:B---3--:R-:W-:-:S02]  /*4d70*/  FFMA.FTZ R47, -R37, R33, R47 ;  /* 0x00000021252f7223 */ /* 0x008fc4000001012f */
[----:B------:R-:W3:Y:S04]  /*4d80*/  LDL.LU R37, [R1+0xc] ;  /* 0x00000c0001257983 */ /* 0x000ee80000300800 */
[----:B0-----:R-:W3:Y:S04]  /*4d90*/  LDL.LU R35, [R1+0x8] ;  /* 0x0000080001237983 */ /* 0x001ee80000300800 */
[----:B-1----:R-:W3:Y:S04]  /*4da0*/  LDL.LU R21, [R1+0x4] ;  /* 0x0000040001157983 */ /* 0x002ee80000300800 */
[----:B------:R-:W3:Y:S04]  /*4db0*/  LDL.LU R5, [R1] ;  /* 0x0000000001057983 */ /* 0x000ee80000300800 */
[----:B------:R-:W3:Y:S01]  /*4dc0*/  LDL.LU R32, [R1+0xa0] ;  /* 0x0000a00001207983 */ /* 0x000ee20000300800 */
[-C--:B--2---:R-:W-:Y:S01]  /*4dd0*/  FFMA.FTZ R46, -R56, R33.reuse, R46 ;  /* 0x00000021382e7223 */ /* 0x084fe2000001012e */
[-C--:B----4-:R-:W-:Y:S01]  /*4de0*/  FFMA.FTZ R8, -R52, R33.reuse, R8 ;  /* 0x0000002134087223 */ /* 0x090fe20000010108 */
[-C--:B------:R-:W-:Y:S01]  /*4df0*/  FFMA.FTZ R9, -R51, R33.reuse, R9 ;  /* 0x0000002133097223 */ /* 0x080fe20000010109 */
[-C--:B------:R-:W-:Y:S01]  /*4e00*/  FFMA.FTZ R10, -R50, R33.reuse, R10 ;  /* 0x00000021320a7223 */ /* 0x080fe2000001010a */
[-C--:B------:R-:W-:Y:S01]  /*4e10*/  FFMA.FTZ R11, -R41, R33.reuse, R11 ;  /* 0x00000021290b7223 */ /* 0x080fe2000001010b */
[-C--:B------:R-:W-:Y:S01]  /*4e20*/  FFMA.FTZ R12, -R40, R33.reuse, R12 ;  /* 0x00000021280c7223 */ /* 0x080fe2000001010c */
[-C--:B------:R-:W-:Y:S01]  /*4e30*/  FFMA.FTZ R14, -R39, R33.reuse, R14 ;  /* 0x00000021270e7223 */ /* 0x080fe2000001010e */
[----:B------:R-:W-:-:S02]  /*4e40*/  FFMA.FTZ R16, -R36, R33, R16 ;  /* 0x0000002124107223 */ /* 0x000fc40000010110 */
[----:B------:R-:W2:Y:S01]  /*4e50*/  LDL.LU R36, [R1+0xa8] ;  /* 0x0000a80001247983 */ /* 0x000ea20000300800 */
        /* <DEDUP_REMOVED lines=11> */
[-C--:B---3--:R-:W-:Y:S01]  /*4f10*/  FFMA.FTZ R17, -R37, R33.reuse, R17 ;  /* 0x0000002125117223 */ /* 0x088fe20000010111 */
[----:B------:R-:W-:-:S02]  /*4f20*/  FFMA.FTZ R18, -R35, R33, R18 ;  /* 0x0000002123127223 */ /* 0x000fc40000010112 */
[----:B------:R-:W3:Y:S01]  /*4f30*/  LDL.LU R35, [R1+0xa4] ;  /* 0x0000a40001237983 */ /* 0x000ee20000300800 */
[----:B------:R-:W-:-:S03]  /*4f40*/  FFMA.FTZ R19, -R21, R33, R19 ;  /* 0x0000002115137223 */ /* 0x000fc60000010113 */
[----:B------:R-:W4:Y:S01]  /*4f50*/  LDL.LU R38, [R1+0xb0] ;  /* 0x0000b00001267983 */ /* 0x000f220000300800 */
[----:B------:R-:W-:-:S03]  /*4f60*/  FFMA.FTZ R20, -R5, R33, R20 ;  /* 0x0000002105147223 */ /* 0x000fc60000010114 */
[----:B------:R-:W4:Y:S01]  /*4f70*/  LDL.LU R37, [R1+0xac] ;  /* 0x0000ac0001257983 */ /* 0x000f220000300800 */
[C---:B------:R-:W-:Y:S01]  /*4f80*/  FMUL.FTZ R5, R6.reuse, R10 ;  /* 0x0000000a06057220 */ /* 0x040fe20000410000 */
[C---:B------:R-:W-:Y:S01]  /*4f90*/  FMUL.FTZ R21, R6.reuse, R11 ;  /* 0x0000000b06157220 */ /* 0x040fe20000410000 */
[C---:B------:R-:W-:Y:S01]  /*4fa0*/  FMUL.FTZ R17, R6.reuse, R17 ;  /* 0x0000001106117220 */ /* 0x040fe20000410000 */
[C---:B------:R-:W-:Y:S01]  /*4fb0*/  FMUL.FTZ R18, R6.reuse, R18 ;  /* 0x0000001206127220 */ /* 0x040fe20000410000 */
[C---:B------:R-:W-:Y:S01]  /*4fc0*/  FMUL.FTZ R19, R6.reuse, R19 ;  /* 0x0000001306137220 */ /* 0x040fe20000410000 */
[----:B------:R-:W-:Y:S01]  /*4fd0*/  FMUL.FTZ R20, R6, R20 ;  /* 0x0000001406147220 */ /* 0x000fe20000410000 */
[----:B------:R-:W-:Y:S02]  /*4fe0*/  IADD3 R6, P1, R32, UR16, RZ ;  /* 0x0000001020067c10 */ /* 0x000fe4000ff3e0ff */
[----:B------:R-:W4:Y:S01]  /*4ff0*/  LDL.LU R32, [R1+0xbc] ;  /* 0x0000bc0001207983 */ /* 0x000f220000300800 */
[----:B------:R-:W-:-:S02]  /*5000*/  F2FP.F16.F32.PACK_AB R7, R34, R7 ;  /* 0x000000072207723e */ /* 0x000fc400000000ff */
[----:B------:R-:W-:Y:S02]  /*5010*/  F2FP.F16.F32.PACK_AB R59, R59, R61 ;  /* 0x0000003d3b3b723e */ /* 0x000fe400000000ff */
[----:B------:R-:W-:Y:S01]  /*5020*/  PRMT R10, R7, 0x7632, R10 ;  /* 0x00007632070a7816 */ /* 0x000fe2000000000a */
[----:B------:R2:W-:Y:S01]  /*5030*/  STG.E.U16 desc[UR12][R22.64+0x4], R7 ;  /* 0x0000040716007986 */ /* 0x0005e2000c10150c */
[----:B------:R-:W-:Y:S02]  /*5040*/  F2FP.F16.F32.PACK_AB R46, R46, R47 ;  /* 0x0000002f2e2e723e */ /* 0x000fe400000000ff */
[----:B------:R-:W-:Y:S01]  /*5050*/  PRMT R11, R59, 0x7632, R11 ;  /* 0x000076323b0b7816 */ /* 0x000fe2000000000b */
[----:B------:R0:W-:Y:S01]  /*5060*/  STG.E.U16 desc[UR12][R22.64+0x6], R10 ;  /* 0x0000060a16007986 */ /* 0x0001e2000c10150c */
[----:B------:R-:W-:Y:S02]  /*5070*/  F2FP.F16.F32.PACK_AB R8, R9, R8 ;  /* 0x000000080908723e */ /* 0x000fe400000000ff */
[----:B------:R-:W-:-:S02]  /*5080*/  PRMT R9, R46, 0x7632, R9 ;  /* 0x000076322e097816 */ /* 0x000fc40000000009 */
[----:B--2---:R-:W-:Y:S02]  /*5090*/  IADD3.X R7, R36, UR17, RZ, P1, !PT ;  /* 0x0000001124077c10 */ /* 0x004fe40008ffe4ff */
[----:B------:R-:W2:Y:S01]  /*50a0*/  LDL.LU R36, [R1+0xb4] ;  /* 0x0000b40001247983 */ /* 0x000ea20000300800 */
[----:B------:R-:W-:-:S03]  /*50b0*/  F2FP.F16.F32.PACK_AB R57, R57, R58 ;  /* 0x0000003a3939723e */ /* 0x000fc600000000ff */
[----:B------:R4:W-:Y:S04]  /*50c0*/  STG.E.U16 desc[UR12][R6.64+0x2], R11 ;  /* 0x0000020b06007986 */ /* 0x0009e8000c10150c */
[----:B------:R-:W-:Y:S04]  /*50d0*/  STG.E.U16 desc[UR12][R6.64], R59 ;  /* 0x0000003b06007986 */ /* 0x000fe8000c10150c */
[----:B------:R-:W-:Y:S04]  /*50e0*/  STG.E.U16 desc[UR12][R6.64+0x4], R46 ;  /* 0x0000042e06007986 */ /* 0x000fe8000c10150c */
[----:B------:R1:W-:Y:S01]  /*50f0*/  STG.E.U16 desc[UR12][R6.64+0x6], R9 ;  /* 0x0000060906007986 */ /* 0x0003e2000c10150c */
[----:B0-----:R-:W-:-:S02]  /*5100*/  PRMT R23, R57, 0x7632, R23 ;  /* 0x0000763239177816 */ /* 0x001fc40000000017 */
[----:B------:R-:W-:Y:S02]  /*5110*/  F2FP.F16.F32.PACK_AB R54, R54, R55 ;  /* 0x000000373636723e */ /* 0x000fe400000000ff */
[----:B------:R-:W-:Y:S02]  /*5120*/  PRMT R22, R8, 0x7632, R22 ;  /* 0x0000763208167816 */ /* 0x000fe40000000016 */
[----:B------:R-:W-:Y:S02]  /*5130*/  F2FP.F16.F32.PACK_AB R5, R21, R5 ;  /* 0x000000051505723e */ /* 0x000fe400000000ff */
[----:B------:R-:W-:Y:S02]  /*5140*/  PRMT R21, R54, 0x7632, R21 ;  /* 0x0000763236157816 */ /* 0x000fe40000000015 */
[----:B---3--:R-:W-:Y:S02]  /*5150*/  IADD3 R10, P1, R35, UR16, RZ ;  /* 0x00000010230a7c10 */ /* 0x008fe4000ff3e0ff */
[----:B------:R-:W3:Y:S02]  /*5160*/  LDL.LU R35, [R1+0xb8] ;  /* 0x0000b80001237983 */ /* 0x000ee40000300800 */
[----:B----4-:R-:W-:-:S02]  /*5170*/  IADD3.X R11, R38, UR17, RZ, P1, !PT ;  /* 0x00000011260b7c10 */ /* 0x010fc40008ffe4ff */
[----:B------:R-:W4:Y:S01]  /*5180*/  LDL.LU R34, [R1+0x98] ;  /* 0x0000980001227983 */ /* 0x000f220000300800 */
[----:B-1----:R-:W-:-:S03]  /*5190*/  IADD3 R6, P1, R37, UR16, RZ ;  /* 0x0000001025067c10 */ /* 0x002fc6000ff3e0ff */
[----:B------:R-:W4:Y:S01]  /*51a0*/  LDL.LU R33, [R1+0x9c] ;  /* 0x00009c0001217983 */ /* 0x000f220000300800 */
[----:B------:R-:W-:-:S03]  /*51b0*/  IADD3.X R7, R32, UR17, RZ, P1, !PT ;  /* 0x0000001120077c10 */ /* 0x000fc60008ffe4ff */
[----:B------:R-:W4:Y:S04]  /*51c0*/  LDL.LU R32, [R1+0x90] ;  /* 0x0000900001207983 */ /* 0x000f280000300800 */
[----:B------:R0:W-:Y:S04]  /*51d0*/  STG.E.U16 desc[UR12][R10.64+0x2], R23 ;  /* 0x000002170a007986 */ /* 0x0001e8000c10150c */
[----:B------:R1:W-:Y:S04]  /*51e0*/  STG.E.U16 desc[UR12][R10.64+0x6], R22 ;  /* 0x000006160a007986 */ /* 0x0003e8000c10150c */
[----:B------:R-:W-:Y:S04]  /*51f0*/  STG.E.U16 desc[UR12][R10.64], R57 ;  /* 0x000000390a007986 */ /* 0x000fe8000c10150c */
[----:B0-----:R-:W4:Y:S04]  /*5200*/  LDL.LU R23, [R1+0x94] ;  /* 0x0000940001177983 */ /* 0x001f280000300800 */
[----:B-1----:R-:W4:Y:S04]  /*5210*/  LDL.LU R22, [R1+0x88] ;  /* 0x0000880001167983 */ /* 0x002f280000300800 */
[----:B------:R-:W-:Y:S04]  /*5220*/  STG.E.U16 desc[UR12][R10.64+0x4], R8 ;  /* 0x000004080a007986 */ /* 0x000fe8000c10150c */
[----:B------:R0:W-:Y:S04]  /*5230*/  STG.E.U16 desc[UR12][R6.64+0x2], R21 ;  /* 0x0000021506007986 */ /* 0x0001e8000c10150c */
[----:B0-----:R-:W4:Y:S01]  /*5240*/  LDL.LU R21, [R1+0x8c] ;  /* 0x00008c0001157983 */ /* 0x001f220000300800 */
[----:B--2---:R-:W-:-:S02]  /*5250*/  IADD3 R8, P1, R36, UR16, RZ ;  /* 0x0000001024087c10 */ /* 0x004fc4000ff3e0ff */
[----:B------:R-:W-:Y:S02]  /*5260*/  F2FP.F16.F32.PACK_AB R49, R49, R53 ;  /* 0x000000353131723e */ /* 0x000fe400000000ff */
[----:B------:R-:W-:Y:S02]  /*5270*/  PRMT R11, R5, 0x7632, R11 ;  /* 0x00007632050b7816 */ /* 0x000fe4000000000b */
[----:B------:R-:W-:Y:S01]  /*5280*/  F2FP.F16.F32.PACK_AB R12, R14, R12 ;  /* 0x0000000c0e0c723e */ /* 0x000fe200000000ff */
[----:B------:R0:W-:Y:S01]  /*5290*/  STG.E.U16 desc[UR12][R6.64+0x4], R5 ;  /* 0x0000040506007986 */ /* 0x0001e2000c10150c */
[----:B------:R-:W-:Y:S02]  /*52a0*/  PRMT R10, R49, 0x7632, R10 ;  /* 0x00007632310a7816 */ /* 0x000fe4000000000a */
[----:B------:R-:W-:Y:S01]  /*52b0*/  F2FP.F16.F32.PACK_AB R45, R45, R48 ;  /* 0x000000302d2d723e */ /* 0x000fe200000000ff */
[----:B------:R-:W-:Y:S01]  /*52c0*/  STG.E.U16 desc[UR12][R6.64], R54 ;  /* 0x0000003606007986 */ /* 0x000fe2000c10150c */
[----:B------:R-:W-:-:S03]  /*52d0*/  F2FP.F16.F32.PACK_AB R15, R16, R15 ;  /* 0x0000000f100f723e */ /* 0x000fc600000000ff */
[----:B------:R1:W-:Y:S01]  /*52e0*/  STG.E.U16 desc[UR12][R6.64+0x6], R11 ;  /* 0x0000060b06007986 */ /* 0x0003e2000c10150c */
[----:B0-----:R-:W-:Y:S02]  /*52f0*/  PRMT R5, R12, 0x7632, R5 ;  /* 0x000076320c057816 */ /* 0x001fe40000000005 */
[----:B------:R-:W-:Y:S02]  /*5300*/  F2FP.F16.F32.PACK_AB R43, R43, R44 ;  /* 0x0000002c2b2b723e */ /* 0x000fe400000000ff */
[----:B------:R-:W-:Y:S02]  /*5310*/  F2FP.F16.F32.PACK_AB R17, R18, R17 ;  /* 0x000000111211723e */ /* 0x000fe400000000ff */
[----:B-1----:R-:W-:Y:S02]  /*5320*/  PRMT R11, R45, 0x7632, R11 ;  /* 0x000076322d0b7816 */ /* 0x002fe4000000000b */
[----:B------:R-:W-:Y:S02]  /*5330*/  F2FP.F16.F32.PACK_AB R13, R13, R42 ;  /* 0x0000002a0d0d723e */ /* 0x000fe400000000ff */
[----:B------:R-:W-:Y:S01]  /*5340*/  F2FP.F16.F32.PACK_AB R19, R20, R19 ;  /* 0x000000131413723e */ /* 0x000fe200000000ff */
[----:B------:R-:W-:Y:S01]  /*5350*/  ULOP3.LUT UR4, UR4, 0x1, URZ, 0x3c, !UPT ;  /* 0x0000000104047892 */ /* 0x000fe2000f8e3c3f */
[----:B------:R-:W-:Y:S01]  /*5360*/  UMOV UR5, UR10 ;  /* 0x0000000a00057c82 */ /* 0x000fe20008000000 */
[----:B---3--:R-:W-:-:S02]  /*5370*/  IADD3.X R9, R35, UR17, RZ, P1, !PT ;  /* 0x0000001123097c10 */ /* 0x008fc40008ffe4ff */
[----:B----4-:R-:W-:-:S03]  /*5380*/  IADD3 R6, P1, R34, UR16, RZ ;  /* 0x0000001022067c10 */ /* 0x010fc6000ff3e0ff */
[----:B------:R-:W-:Y:S01]  /*5390*/  STG.E.U16 desc[UR12][R8.64], R49 ;  /* 0x0000003108007986 */ /* 0x000fe2000c10150c */
[----:B------:R-:W-:-:S03]  /*53a0*/  IADD3.X R7, R33, UR17, RZ, P1, !PT ;  /* 0x0000001121077c10 */ /* 0x000fc60008ffe4ff */
[----:B------:R0:W-:Y:S04]  /*53b0*/  STG.E.U16 desc[UR12][R8.64+0x2], R10 ;  /* 0x0000020a08007986 */ /* 0x0001e8000c10150c */
[----:B------:R-:W-:Y:S04]  /*53c0*/  STG.E.U16 desc[UR12][R8.64+0x4], R12 ;  /* 0x0000040c08007986 */ /* 0x000fe8000c10150c */
[----:B------:R1:W-:Y:S01]  /*53d0*/  STG.E.U16 desc[UR12][R8.64+0x6], R5 ;  /* 0x0000060508007986 */ /* 0x0003e2000c10150c */
[----:B0-----:R-:W-:-:S03]  /*53e0*/  IADD3 R10, P1, R32, UR16, RZ ;  /* 0x00000010200a7c10 */ /* 0x001fc6000ff3e0ff */
[----:B------:R-:W-:Y:S01]  /*53f0*/  STG.E.U16 desc[UR12][R6.64], R45 ;  /* 0x0000002d06007986 */ /* 0x000fe2000c10150c */
[----:B-1----:R-:W-:-:S03]  /*5400*/  PRMT R9, R15, 0x7632, R9 ;  /* 0x000076320f097816 */ /* 0x002fc60000000009 */
[----:B------:R0:W-:Y:S01]  /*5410*/  STG.E.U16 desc[UR12][R6.64+0x2], R11 ;  /* 0x0000020b06007986 */ /* 0x0001e2000c10150c */
[----:B------:R-:W-:-:S03]  /*5420*/  PRMT R5, R43, 0x7632, R5 ;  /* 0x000076322b057816 */ /* 0x000fc60000000005 */
[----:B------:R-:W-:Y:S04]  /*5430*/  STG.E.U16 desc[UR12][R6.64+0x4], R15 ;  /* 0x0000040f06007986 */ /* 0x000fe8000c10150c */
[----:B------:R1:W-:Y:S01]  /*5440*/  STG.E.U16 desc[UR12][R6.64+0x6], R9 ;  /* 0x0000060906007986 */ /* 0x0003e2000c10150c */
[----:B0-----:R-:W-:Y:S02]  /*5450*/  IADD3.X R11, R23, UR17, RZ, P1, !PT ;  /* 0x00000011170b7c10 */ /* 0x001fe40008ffe4ff */
[----:B------:R-:W-:Y:S02]  /*5460*/  IADD3 R8, P1, R22, UR16, RZ ;  /* 0x0000001016087c10 */ /* 0x000fe4000ff3e0ff */
[----:B-1----:R-:W-:Y:S01]  /*5470*/  PRMT R7, R17, 0x7632, R7 ;  /* 0x0000763211077816 */ /* 0x002fe20000000007 */
[----:B------:R-:W-:Y:S01]  /*5480*/  STG.E.U16 desc[UR12][R10.64], R43 ;  /* 0x0000002b0a007986 */ /* 0x000fe2000c10150c */
[----:B------:R-:W-:-:S03]  /*5490*/  PRMT R6, R13, 0x7632, R6 ;  /* 0x000076320d067816 */ /* 0x000fc60000000006 */
[----:B------:R-:W-:Y:S01]  /*54a0*/  STG.E.U16 desc[UR12][R10.64+0x2], R5 ;  /* 0x000002050a007986 */ /* 0x000fe2000c10150c */
[----:B------:R-:W-:-:S03]  /*54b0*/  IADD3.X R9, R21, UR17, RZ, P1, !PT ;  /* 0x0000001115097c10 */ /* 0x000fc60008ffe4ff */
[----:B------:R-:W-:Y:S04]  /*54c0*/  STG.E.U16 desc[UR12][R10.64+0x4], R17 ;  /* 0x000004110a007986 */ /* 0x000fe8000c10150c */
[----:B------:R0:W-:Y:S04]  /*54d0*/  STG.E.U16 desc[UR12][R10.64+0x6], R7 ;  /* 0x000006070a007986 */ /* 0x0001e8000c10150c */
[----:B------:R1:W-:Y:S01]  /*54e0*/  STG.E.U16 desc[UR12][R8.64], R13 ;  /* 0x0000000d08007986 */ /* 0x0003e2000c10150c */
[----:B0-----:R-:W-:-:S03]  /*54f0*/  PRMT R11, R19, 0x7632, R11 ;  /* 0x00007632130b7816 */ /* 0x001fc6000000000b */
[----:B------:R1:W-:Y:S04]  /*5500*/  STG.E.U16 desc[UR12][R8.64+0x2], R6 ;  /* 0x0000020608007986 */ /* 0x0003e8000c10150c */
[----:B------:R1:W-:Y:S04]  /*5510*/  STG.E.U16 desc[UR12][R8.64+0x4], R19 ;  /* 0x0000041308007986 */ /* 0x0003e8000c10150c */
[----:B------:R1:W-:Y:S01]  /*5520*/  STG.E.U16 desc[UR12][R8.64+0x6], R11 ;  /* 0x0000060b08007986 */ /* 0x0003e2000c10150c */
[----:B------:R-:W-:Y:S05]  /*5530*/  @!P0 BRA `(.L_x_2132) ;  /* 0xffffffb000348947 */ /* 0x000fea000383ffff */
.L_x_2116:
        /* <DEDUP_REMOVED lines=27> */
[----:B-1----:R-:W-:Y:S02]  /*56f0*/  SHF.L.U32 R6, R49, 0x1, RZ ;  /* 0x0000000131067819 */ /* 0x002fe400000006ff */
[----:B------:R-:W-:-:S02]  /*5700*/  IADD3.X R2, ~R2, -0x1, R3, P0, P1 ;  /* 0xffffffff02027810 */ /* 0x000fc400007e2503 */
[----:B------:R-:W-:Y:S02]  /*5710*/  IADD3 R51, R50, 0x1e, RZ ;  /* 0x0000001e32337810 */ /* 0x000fe40007ffe0ff */
[----:B------:R-:W-:Y:S01]  /*5720*/  LOP3.LUT R3, R6, 0x1f, R57, 0x78, !PT ;  /* 0x0000001f06037812 */ /* 0x000fe200078e7839 */
[----:B------:R-:W-:Y:S01]  /*5730*/  IMAD.WIDE.U32 R4, R2, -0x77777777, RZ ;  /* 0x8888888902047825 */ /* 0x000fe200078e00ff */
[----:B------:R-:W-:Y:S02]  /*5740*/  LEA R8, R49, UR8, 0x7 ;  /* 0x0000000831087c11 */ /* 0x000fe4000f8e38ff */
        /* <DEDUP_REMOVED lines=41> */
.L_x_2149:
        /* <DEDUP_REMOVED lines=41> */
.L_x_2136:
[----:B------:R-:W-:Y:S05]  /*5c70*/  BSYNC B1 ;  /* 0x0000000000017941 */ /* 0x000fea0003800000 */
.L_x_2135:
        /* <DEDUP_REMOVED lines=20> */
.L_x_2139:
[----:B------:R-:W2:Y:S04]  /*5dc0*/  LDG.E.64 R36, desc[UR12][R18.64+-0x1c200] ;  /* 0xfe3e000c12247981 */ /* 0x000ea8000c1e1b00 */
[----:B------:R-:W3:Y:S04]  /*5dd0*/  LDG.E.64 R38, desc[UR12][R18.64] ;  /* 0x0000000c12267981 */ /* 0x000ee8000c1e1b00 */
[----:B------:R-:W4:Y:S04]  /*5de0*/  LDG.E.64 R40, desc[UR12][R18.64+0x1c200] ;  /* 0x01c2000c12287981 */ /* 0x000f28000c1e1b00 */
[----:B------:R-:W4:Y:S04]  /*5df0*/  LDG.E.64 R20, desc[UR12][R18.64+0x38400] ;  /* 0x0384000c12147981 */ /* 0x000f28000c1e1b00 */
[----:B------:R-:W4:Y:S04]  /*5e00*/  LDG.E.64 R22, desc[UR12][R18.64+0x54600] ;  /* 0x0546000c12167981 */ /* 0x000f28000c1e1b00 */
[----:B-----5:R-:W4:Y:S04]  /*5e10*/  LDG.E.64 R24, desc[UR12][R18.64+0x70800] ;  /* 0x0708000c12187981 */ /* 0x020f28000c1e1b00 */
[----:B------:R-:W4:Y:S04]  /*5e20*/  LDG.E.64 R26, desc[UR12][R18.64+0x8ca00] ;  /* 0x08ca000c121a7981 */ /* 0x000f28000c1e1b00 */
[----:B------:R-:W4:Y:S04]  /*5e30*/  LDG.E.64 R28, desc[UR12][R18.64+0xa8c00] ;  /* 0x0a8c000c121c7981 */ /* 0x000f28000c1e1b00 */
[----:B------:R-:W4:Y:S04]  /*5e40*/  LDG.E.64 R30, desc[UR12][R18.64+0xc4e00] ;  /* 0x0c4e000c121e7981 */ /* 0x000f28000c1e1b00 */
[----:B------:R-:W4:Y:S04]  /*5e50*/  LDG.E.64 R32, desc[UR12][R18.64+0xe1000] ;  /* 0x0e10000c12207981 */ /* 0x000f28000c1e1b00 */
[----:B------:R-:W4:Y:S01]  /*5e60*/  LDG.E.64 R34, desc[UR12][R18.64+0xfd200] ;  /* 0x0fd2000c12227981 */ /* 0x000f22000c1e1b00 */
        /* <DEDUP_REMOVED lines=9> */
[----:B------:R-:W-:-:S03]  /*5f00*/  FADD.FTZ R59, R43, R20 ;  /* 0x000000142b3b7221 */ /* 0x000fc60000010000 */
[----:B------:R-:W4:Y:S04]  /*5f10*/  LDG.E.64 R42, desc[UR12][R18.64+0x16da00] ;  /* 0x16da000c122a7981 */ /* 0x000f28000c1e1b00 */
[----:B------:R0:W4:Y:S01]  /*5f20*/  LDG.E.64 R44, desc[UR12][R18.64+0x189c00] ;  /* 0x189c000c122c7981 */ /* 0x000122000c1e1b00 */
        /* <DEDUP_REMOVED lines=30> */
[----:B------:R-:W-:Y:S01]  /*6110*/  FADD.FTZ R45, R58, R45 ;  /* 0x0000002d3a2d7221 */ /* 0x000fe20000010000 */
[----:B------:R-:W-:Y:S06]  /*6120*/  @!P1 BRA `(.L_x_2139) ;  /* 0xfffffffc00249947 */ /* 0x000fec000383ffff */
.L_x_2138:
[----:B------:R-:W-:Y:S05]  /*6130*/  BSYNC B1 ;  /* 0x0000000000017941 */ /* 0x000fea0003800000 */
.L_x_2137:
        /* <DEDUP_REMOVED lines=8> */
[----:B-----5:R-:W4:Y:S04]  /*61c0*/  LDG.E.64 R24, desc[UR12][R18.64+0x1c200] ;  /* 0x01c2000c12187981 */ /* 0x020f28000c1e1b00 */
[----:B------:R-:W4:Y:S04]  /*61d0*/  LDG.E.64 R26, desc[UR12][R18.64+0x38400] ;  /* 0x0384000c121a7981 */ /* 0x000f28000c1e1b00 */
[----:B------:R-:W4:Y:S04]  /*61e0*/  LDG.E.64 R28, desc[UR12][R18.64+0x54600] ;  /* 0x0546000c121c7981 */ /* 0x000f28000c1e1b00 */
[----:B------:R-:W4:Y:S04]  /*61f0*/  LDG.E.64 R30, desc[UR12][R18.64+0x70800] ;  /* 0x0708000c121e7981 */ /* 0x000f28000c1e1b00 */
[----:B------:R-:W4:Y:S04]  /*6200*/  LDG.E.64 R32, desc[UR12][R18.64+0x8ca00] ;  /* 0x08ca000c12207981 */ /* 0x000f28000c1e1b00 */
[----:B------:R0:W4:Y:S01]  /*6210*/  LDG.E.64 R34, desc[UR12][R18.64+0xa8c00] ;  /* 0x0a8c000c12227981 */ /* 0x000122000c1e1b00 */
        /* <DEDUP_REMOVED lines=21> */
.L_x_2141:
[----:B------:R-:W-:Y:S05]  /*6370*/  BSYNC B1 ;  /* 0x0000000000017941 */ /* 0x000fea0003800000 */
.L_x_2140:
[----:B------:R-:W-:-:S04]  /*6380*/  ISETP.LT.U32.AND P1, PT, R47, UR6, PT ;  /* 0x000000062f007c0c */ /* 0x000fc8000bf21070 */
[----:B------:R-:W-:-:S13]  /*6390*/  ISETP.LT.OR.EX P0, PT, R46, UR7, P0, P1 ;  /* 0x000000072e007c0c */ /* 0x000fda0008701710 */
[----:B------:R-:W-:Y:S05]  /*63a0*/  @!P0 BRA `(.L_x_2134) ;  /* 0x0000000000308947 */ /* 0x000fea0003800000 */
[----:B-----5:R-:W2:Y:S04]  /*63b0*/  LDG.E.64 R24, desc[UR12][R18.64+-0x1c200] ;  /* 0xfe3e000c12187981 */ /* 0x020ea8000c1e1b00 */
[----:B------:R-:W3:Y:S04]  /*63c0*/  LDG.E.64 R22, desc[UR12][R18.64] ;  /* 0x0000000c12167981 */ /* 0x000ee8000c1e1b00 */
[----:B------:R-:W4:Y:S04]  /*63d0*/  LDG.E.64 R20, desc[UR12][R18.64+0x1c200] ;  /* 0x01c2000c12147981 */ /* 0x000f28000c1e1b00 */
[----:B------:R-:W4:Y:S01]  /*63e0*/  LDG.E.64 R18, desc[UR12][R18.64+0x38400] ;  /* 0x0384000c12127981 */ /* 0x000f22000c1e1b00 */
[----:B--2---:R-:W-:Y:S01]  /*63f0*/  FADD.FTZ R27, R44, R24 ;  /* 0x000000182c1b7221 */ /* 0x004fe20000010000 */
[----:B------:R-:W-:-:S03]  /*6400*/  FADD.FTZ R24, R45, R25 ;  /* 0x000000192d187221 */ /* 0x000fc60000010000 */
[----:B---3--:R-:W-:Y:S01]  /*6410*/  FADD.FTZ R27, R27, R22 ;  /* 0x000000161b1b7221 */ /* 0x008fe20000010000 */
[----:B------:R-:W-:-:S03]  /*6420*/  FADD.FTZ R24, R24, R23 ;  /* 0x0000001718187221 */ /* 0x000fc60000010000 */
[----:B----4-:R-:W-:Y:S01]  /*6430*/  FADD.FTZ R27, R27, R20 ;  /* 0x000000141b1b7221 */ /* 0x010fe20000010000 */
[----:B------:R-:W-:-:S03]  /*6440*/  FADD.FTZ R24, R24, R21 ;  /* 0x0000001518187221 */ /* 0x000fc60000010000 */
[----:B------:R-:W-:Y:S01]  /*6450*/  FADD.FTZ R44, R27, R18 ;  /* 0x000000121b2c7221 */ /* 0x000fe20000010000 */
[----:B------:R-:W-:-:S07]  /*6460*/  FADD.FTZ R45, R24, R19 ;  /* 0x00000013182d7221 */ /* 0x000fce0000010000 */
.L_x_2134:
[----:B------:R-:W-:Y:S05]  /*6470*/  BSYNC B0 ;  /* 0x0000000000007941 */ /* 0x000fea0003800000 */
.L_x_2133:
        /* <DEDUP_REMOVED lines=15> */
[----:B-----5:R-:W-:Y:S01]  /*6570*/  MOV R25, 0xffff ;  /* 0x0000ffff00197802 */ /* 0x020fe20000000f00 */
        /* <DEDUP_REMOVED lines=22> */
.L_x_2158:
        /* <DEDUP_REMOVED lines=42> */
.L_x_2168:
[----:B0-----:R-:W-:Y:S01]  /*6980*/  FADD.FTZ R23, R22, R38 ;  /* 0x0000002616177221 */ /* 0x001fe20000010000 */
[----:B------:R-:W-:Y:S02]  /*6990*/  @!P1 F2FP.F16.F32.PACK_AB R22, RZ, R28 ;  /* 0x0000001cff16923e */ /* 0x000fe400000000ff */
[----:B------:R-:W-:Y:S02]  /*69a0*/  ISETP.NE.AND P2, PT, R16, 0x2, PT ;  /* 0x000000021000780c */ /* 0x000fe40003f45270 */
[----:B------:R-:W-:Y:S01]  /*69b0*/  @!P1 F2FP.F16.F32.PACK_AB R23, RZ, R23 ;  /* 0x00000017ff17923e */ /* 0x000fe200000000ff */
        /* <DEDUP_REMOVED lines=32> */
.L_x_2178:
[----:B0-----:R-:W-:Y:S01]  /*6bc0*/  FADD.FTZ R23, R22, R38 ;  /* 0x0000002616177221 */ /* 0x001fe20000010000 */
[----:B------:R-:W-:Y:S02]  /*6bd0*/  @!P1 F2FP.F16.F32.PACK_AB R22, RZ, R28 ;  /* 0x0000001cff16923e */ /* 0x000fe400000000ff */
[----:B------:R-:W-:Y:S02]  /*6be0*/  MOV R29, R55 ;  /* 0x00000037001d7202 */ /* 0x000fe40000000f00 */
[----:B------:R-:W-:Y:S01]  /*6bf0*/  @!P1 F2FP.F16.F32.PACK_AB R23, RZ, R23 ;  /* 0x00000017ff17923e */ /* 0x000fe200000000ff */
[----:B------:R4:W-:Y:S04]  /*6c00*/  @!P1 STG.E.U16 desc[UR12][R18.64+0x78], R22 ;  /* 0x0000781612009986 */ /* 0x0009e8000c10150c */
[----:B------:R4:W-:Y:S02]  /*6c10*/  @!P1 STG.E.U16 desc[UR12][R20.64+0x78], R23 ;  /* 0x0000781714009986 */ /* 0x0009e4000c10150c */
.L_x_2144:
[----:B------:R-:W-:Y:S05]  /*6c20*/  BSYNC B0 ;  /* 0x0000000000007941 */ /* 0x000fea0003800000 */
.L_x_2143:
[----:B------:R-:W-:-:S13]  /*6c30*/  ISETP.GE.U32.AND P0, PT, R4, 0x5a, PT ;  /* 0x0000005a0400780c */ /* 0x000fda0003f06070 */
[----:B------:R-:W-:Y:S05]  /*6c40*/  @!P0 BRA `(.L_x_2142) ;  /* 0x0000000800688947 */ /* 0x000fea0003800000 */
[----:B------:R-:W-:Y:S01]  /*6c50*/  ISETP.NE.AND P0, PT, R9, 0xf, PT ;  /* 0x0000000f0900780c */ /* 0x000fe20003f05270 */
[----:B--234-:R-:W-:Y:S01]  /*6c60*/  HFMA2.MMA R19, -RZ, RZ, 0, 0 ;  /* 0x00000000ff137435 */ /* 0x01cfe200000001ff */
[----:B-----5:R-:W-:Y:S01]  /*6c70*/  MOV R25, RZ ;  /* 0x000000ff00197202 */ /* 0x020fe20000000f00 */
        /* <DEDUP_REMOVED lines=87> */
[----:B------:R-:W-:Y:S01]  /*71f0*/  IMAD.MOV.U32 R28, RZ, RZ, 0xffff ;  /* 0x0000ffffff1c7424 */ /* 0x000fe200078e00ff */
        /* <DEDUP_REMOVED lines=34> */
[----:B------:R-:W-:Y:S01]  /*7420*/  @!P0 F2FP.F16.F32.PACK_AB R34, RZ, R36 ;  /* 0x00000024ff22823e */ /* 0x000fe200000000ff */
[----:B-1----:R-:W-:-:S04]  /*7430*/  IMAD.WIDE R18, R29, 0x2, R18 ;  /* 0x000000021d127825 */ /* 0x002fc800078e0212 */
[----:B------:R-:W-:Y:S01]  /*7440*/  FADD.FTZ R31, R22, R31 ;  /* 0x0000001f161f7221 */ /* 0x000fe20000010000 */
[----:B------:R-:W-:Y:S02]  /*7450*/  @!P0 F2FP.F16.F32.PACK_AB R22, RZ, R25 ;  /* 0x00000019ff16823e */ /* 0x000fe400000000ff */
[----:B------:R-:W-:Y:S01]  /*7460*/  @!P0 F2FP.F16.F32.PACK_AB R36, RZ, R37 ;  /* 0x00000025ff24823e */ /* 0x000fe200000000ff */
[----:B0-----:R-:W-:Y:S01]  /*7470*/  FADD.FTZ R28, R23, R28 ;  /* 0x0000001c171c7221 */ /* 0x001fe20000010000 */
[----:B------:R-:W-:Y:S01]  /*7480*/  @!P0 F2FP.F16.F32.PACK_AB R23, RZ, R24 ;  /* 0x00000018ff17823e */ /* 0x000fe200000000ff */
[----:B------:R-:W-:Y:S01]  /*7490*/  @!P0 STG.E.U16 desc[UR12][R18.64], R34 ;  /* 0x0000002212008986 */ /* 0x000fe2000c10150c */
[----:B--2---:R-:W-:-:S04]  /*74a0*/  IMAD.WIDE R20, R29, 0x2, R20 ;  /* 0x000000021d147825 */ /* 0x004fc800078e0214 */
[----:B------:R-:W-:Y:S01]  /*74b0*/  FADD.FTZ R42, R43, R42 ;  /* 0x0000002a2b2a7221 */ /* 0x000fe20000010000 */
[----:B------:R-:W-:Y:S02]  /*74c0*/  @!P0 F2FP.F16.F32.PACK_AB R24, RZ, R28 ;  /* 0x0000001cff18823e */ /* 0x000fe400000000ff */
[----:B------:R-:W-:Y:S01]  /*74d0*/  PRMT R26, R22, 0x7610, R26 ;  /* 0x00007610161a7816 */ /* 0x000fe2000000001a */
[----:B---3--:R-:W-:Y:S01]  /*74e0*/  FADD.FTZ R40, R41, R40 ;  /* 0x0000002829287221 */ /* 0x008fe20000010000 */
[----:B------:R-:W-:Y:S01]  /*74f0*/  PRMT R28, R23, 0x7610, R28 ;  /* 0x00007610171c7816 */ /* 0x000fe2000000001c */
[----:B------:R-:W-:Y:S01]  /*7500*/  @!P0 STG.E.U16 desc[UR12][R20.64], R36 ;  /* 0x0000002414008986 */ /* 0x000fe2000c10150c */
[----:B------:R-:W-:Y:S02]  /*7510*/  @!P0 F2FP.F16.F32.PACK_AB R25, RZ, R31 ;  /* 0x0000001fff19823e */ /* 0x000fe400000000ff */
        /* <DEDUP_REMOVED lines=8> */
.L_x_2212:
[----:B--2---:R-:W-:Y:S01]  /*75a0*/  FADD.FTZ R23, R40, R38 ;  /* 0x0000002628177221 */ /* 0x004fe20000010000 */
[----:B------:R-:W-:-:S04]  /*75b0*/  @!P0 F2FP.F16.F32.PACK_AB R22, RZ, R22 ;  /* 0x00000016ff16823e */ /* 0x000fc800000000ff */
[----:B------:R-:W-:Y:S01]  /*75c0*/  @!P0 F2FP.F16.F32.PACK_AB R23, RZ, R23 ;  /* 0x00000017ff17823e */ /* 0x000fe200000000ff */
[----:B------:R0:W-:Y:S04]  /*75d0*/  @!P0 STG.E.U16 desc[UR12][R18.64+0xb4], R22 ;  /* 0x0000b41612008986 */ /* 0x0001e8000c10150c */
[----:B------:R0:W-:Y:S02]  /*75e0*/  @!P0 STG.E.U16 desc[UR12][R20.64+0xb4], R23 ;  /* 0x0000b41714008986 */ /* 0x0001e4000c10150c */
.L_x_2142:
[----:B------:R-:W-:Y:S05]  /*75f0*/  WARPSYNC.ALL ;  /* 0x0000000000007948 */ /* 0x000fea0003800000 */
[----:B------:R-:W-:Y:S01]  /*7600*/  BAR.SYNC.DEFER_BLOCKING 0x0 ;  /* 0x0000000000007b1d */ /* 0x000fe20000010000 */
[C---:B------:R-:W-:Y:S02]  /*7610*/  ISETP.GE.AND P0, PT, R8.reuse, -0x1c40, PT ;  /* 0xffffe3c00800780c */ /* 0x040fe40003f06270 */
[----:B------:R-:W-:-:S11]  /*7620*/  IADD3 R8, R8, 0x2000, RZ ;  /* 0x0000200008087810 */ /* 0x000fd60007ffe0ff */
[----:B------:R-:W-:Y:S05]  /*7630*/  @!P0 BRA `(.L_x_2149) ;  /* 0xffffffe000e88947 */ /* 0x000fea000383ffff */
[----:B------:R-:W-:Y:S05]  /*7640*/  EXIT ;  /* 0x000000000000794d */ /* 0x000fea0003800000 */
.L_x_2145:
[----:B------:R-:W-:Y:S01]  /*7650*/  HFMA2.MMA R32, -RZ, RZ, 0, 4.76837158203125e-07 ;  /* 0x00000008ff207435 */ /* 0x000fe200000001ff */
[----:B--2---:R-:W-:Y:S02]  /*7660*/  MOV R35, R18 ;  /* 0x0000001200237202 */ /* 0x004fe40000000f00 */
[----:B------:R-:W-:Y:S02]  /*7670*/  MOV R33, 0x101f ;  /* 0x0000101f00217802 */ /* 0x000fe40000000f00 */
[----:B------:R-:W-:-:S07]  /*7680*/  MOV R30, 0xffff ;  /* 0x0000ffff001e7802 */ /* 0x000fce0000000f00 */
[----:B01-3-5:R-:W-:Y:S05]  /*7690*/  WARPSYNC.COLLECTIVE R30, `(.L_x_2150) ;  /* 0x000000001e087348 */ /* 0x02bfea0003c00000 */
[----:B------:R2:W4:Y:S02]  /*76a0*/  SHFL.BFLY P2, R38, R35, R32, R33 ;  /* 0x0c00002023267389 */ /* 0x0005240000040021 */
[----:B012345:R-:W-:Y:S01]  /*76b0*/  ENDCOLLECTIVE ;  /* 0x000000000000791b */ /* 0x03ffe20003800000 */
.L_x_2150:
[----:B------:R-:W-:Y:S02]  /*76c0*/  MOV R35, R19 ;  /* 0x0000001300237202 */ /* 0x000fe40000000f00 */
[----:B------:R-:W-:-:S07]  /*76d0*/  MOV R21, R38 ;  /* 0x0000002600157202 */ /* 0x000fce0000000f00 */
[----:B------:R-:W-:Y:S05]  /*76e0*/  WARPSYNC.COLLECTIVE R30, `(.L_x_2151) ;  /* 0x000000001e087348 */ /* 0x000fea0003c00000 */
[----:B------:R0:W1:Y:S02]  /*76f0*/  SHFL.BFLY P2, R38, R35, R32, R33 ;  /* 0x0c00002023267389 */ /* 0x0000640000040021 */
[----:B01----:R-:W-:Y:S01]  /*7700*/  ENDCOLLECTIVE ;  /* 0x000000000000791b */ /* 0x003fe20003800000 */
.L_x_2151:
[----:B------:R-:W-:Y:S01]  /*7710*/  FADD.FTZ R21, R21, R18 ;  /* 0x0000001215157221 */ /* 0x000fe20000010000 */
[----:B------:R-:W-:-:S04]  /*7720*/  HFMA2.MMA R32, -RZ, RZ, 0, 2.384185791015625e-07 ;  /* 0x00000004ff207435 */ /* 0x000fc800000001ff */
[----:B------:R-:W-:Y:S02]  /*7730*/  MOV R35, R21 ;  /* 0x0000001500237202 */ /* 0x000fe40000000f00 */
[----:B------:R-:W-:-:S07]  /*7740*/  MOV R20, R38 ;  /* 0x0000002600147202 */ /* 0x000fce0000000f00 */
[----:B------:R-:W-:Y:S05]  /*7750*/  WARPSYNC.COLLECTIVE R30, `(.L_x_2152) ;  /* 0x000000001e087348 */ /* 0x000fea0003c00000 */
[----:B------:R0:W1:Y:S02]  /*7760*/  SHFL.BFLY P2, R38, R35, R32, R33 ;  /* 0x0c00002023267389 */ /* 0x0000640000040021 */
[----:B01----:R-:W-:Y:S01]  /*7770*/  ENDCOLLECTIVE ;  /* 0x000000000000791b */ /* 0x003fe20003800000 */
.L_x_2152:
[----:B------:R-:W-:-:S05]  /*7780*/  FADD.FTZ R20, R20, R19 ;  /* 0x0000001314147221 */ /* 0x000fca0000010000 */
[----:B------:R-:W-:Y:S02]  /*7790*/  MOV R35, R20 ;  /* 0x0000001400237202 */ /* 0x000fe40000000f00 */
[----:B------:R-:W-:-:S07]  /*77a0*/  MOV R22, R38 ;  /* 0x0000002600167202 */ /* 0x000fce0000000f00 */
[----:B------:R-:W-:Y:S05]  /*77b0*/  WARPSYNC.COLLECTIVE R30, `(.L_x_2153) ;  /* 0x000000001e087348 */ /* 0x000fea0003c00000 */
[----:B------:R0:W1:Y:S02]  /*77c0*/  SHFL.BFLY P2, R38, R35, R32, R33 ;  /* 0x0c00002023267389 */ /* 0x0000640000040021 */
[----:B01----:R-:W-:Y:S01]  /*77d0*/  ENDCOLLECTIVE ;  /* 0x000000000000791b */ /* 0x003fe20003800000 */
.L_x_2153:
[----:B------:R-:W-:Y:S01]  /*77e0*/  FADD.FTZ R22, R21, R22 ;  /* 0x0000001615167221 */ /* 0x000fe20000010000 */
[----:B------:R-:W-:-:S04]  /*77f0*/  HFMA2.MMA R32, -RZ, RZ, 0, 1.1920928955078125e-07 ;  /* 0x00000002ff207435 */ /* 0x000fc800000001ff */
[----:B------:R-:W-:Y:S02]  /*7800*/  MOV R35, R22 ;  /* 0x0000001600237202 */ /* 0x000fe40000000f00 */
[----:B------:R-:W-:-:S07]  /*7810*/  MOV R23, R38 ;  /* 0x0000002600177202 */ /* 0x000fce0000000f00 */
[----:B------:R-:W-:Y:S05]  /*7820*/  WARPSYNC.COLLECTIVE R30, `(.L_x_2154) ;  /* 0x000000001e087348 */ /* 0x000fea0003c00000 */
[----:B------:R0:W1:Y:S02]  /*7830*/  SHFL.BFLY P2, R38, R35, R32, R33 ;  /* 0x0c00002023267389 */ /* 0x0000640000040021 */
[----:B01----:R-:W-:Y:S01]  /*7840*/  ENDCOLLECTIVE ;  /* 0x000000000000791b */ /* 0x003fe20003800000 */
.L_x_2154:
[----:B------:R-:W-:-:S05]  /*7850*/  FADD.FTZ R23, R20, R23 ;  /* 0x0000001714177221 */ /* 0x000fca0000010000 */
[----:B------:R-:W-:Y:S02]  /*7860*/  MOV R35, R23 ;  /* 0x0000001700237202 */ /* 0x000fe40000000f00 */
[----:B------:R-:W-:-:S07]  /*7870*/  MOV R25, R38 ;  /* 0x0000002600197202 */ /* 0x000fce0000000f00 */
[----:B------:R-:W-:Y:S05]  /*7880*/  WARPSYNC.COLLECTIVE R30, `(.L_x_2155) ;  /* 0x000000001e087348 */ /* 0x000fea0003c00000 */
[----:B------:R0:W1:Y:S02]  /*7890*/  SHFL.BFLY P2, R38, R35, R32, R33 ;  /* 0x0c00002023267389 */ /* 0x0000640000040021 */
[----:B01----:R-:W-:Y:S01]  /*78a0*/  ENDCOLLECTIVE ;  /* 0x000000000000791b */ /* 0x003fe20003800000 */
.L_x_2155:
[----:B------:R-:W-:Y:S01]  /*78b0*/  FADD.FTZ R25, R22, R25 ;  /* 0x0000001916197221 */ /* 0x000fe20000010000 */
[----:B------:R-:W-:-:S04]  /*78c0*/  HFMA2.MMA R32, -RZ, RZ, 0, 5.9604644775390625e-08 ;  /* 0x00000001ff207435 */ /* 0x000fc800000001ff */
[----:B------:R-:W-:Y:S02]  /*78d0*/  MOV R35, R25 ;  /* 0x0000001900237202 */ /* 0x000fe40000000f00 */
[----:B------:R-:W-:-:S07]  /*78e0*/  MOV R18, R38 ;  /* 0x0000002600127202 */ /* 0x000fce0000000f00 */
[----:B------:R-:W-:Y:S05]  /*78f0*/  WARPSYNC.COLLECTIVE R30, `(.L_x_2156) ;  /* 0x000000001e087348 */ /* 0x000fea0003c00000 */
[----:B------:R0:W1:Y:S02]  /*7900*/  SHFL.BFLY P2, R38, R35, R32, R33 ;  /* 0x0c00002023267389 */ /* 0x0000640000040021 */
[----:B01----:R-:W-:Y:S01]  /*7910*/  ENDCOLLECTIVE ;  /* 0x000000000000791b */ /* 0x003fe20003800000 */
.L_x_2156:
[----:B------:R-:W-:-:S05]  /*7920*/  FADD.FTZ R24, R23, R18 ;  /* 0x0000001217187221 */ /* 0x000fca0000010000 */
[----:B------:R-:W-:Y:S02]  /*7930*/  MOV R35, R24 ;  /* 0x0000001800237202 */ /* 0x000fe40000000f00 */
[----:B------:R-:W-:-:S07]  /*7940*/  MOV R26, R38 ;  /* 0x00000026001a7202 */ /* 0x000fce0000000f00 */
[----:B------:R-:W-:Y:S05]  /*7950*/  WARPSYNC.COLLECTIVE R30, `(.L_x_2157) ;  /* 0x000000001e087348 */ /* 0x000fea0003c00000 */
[----:B------:R0:W1:Y:S02]  /*7960*/  SHFL.BFLY P2, R38, R35, R32, R33 ;  /* 0x0c00002023267389 */ /* 0x0000640000040021 */
[----:B01----:R-:W-:Y:S01]  /*7970*/  ENDCOLLECTIVE ;  /* 0x000000000000791b */ /* 0x003fe20003800000 */
.L_x_2157:
[----:B------:R-:W-:Y:S01]  /*7980*/  FADD.FTZ R26, R25, R26 ;  /* 0x0000001a191a7221 */ /* 0x000fe20000010000 */
[----:B------:R-:W-:Y:S06]  /*7990*/  BRA `(.L_x_2158) ;  /* 0xffffffec00507947 */ /* 0x000fec000383ffff */
.L_x_2146:
        /* <DEDUP_REMOVED lines=8> */
.L_x_2160:
[----:B------:R-:W-:Y:S05]  /*7a20*/  BSYNC B1 ;  /* 0x0000000000017941 */ /* 0x000fea0003800000 */
.L_x_2159:
        /* <DEDUP_REMOVED lines=8> */
.L_x_2161:
[----:B------:R-:W-:Y:S01]  /*7ab0*/  FADD.FTZ R25, R25, R22 ;  /* 0x0000001619197221 */ /* 0x000fe20000010000 */
[----:B------:R-:W-:-:S04]  /*7ac0*/  HFMA2.MMA R32, -RZ, RZ, 0, 2.384185791015625e-07 ;  /* 0x00000004ff207435 */ /* 0x000fc800000001ff */
[----:B------:R-:W-:Y:S02]  /*7ad0*/  MOV R35, R25 ;  /* 0x0000001900237202 */ /* 0x000fe40000000f00 */
[----:B------:R-:W-:-:S07]  /*7ae0*/  MOV R24, R38 ;  /* 0x0000002600187202 */ /* 0x000fce0000000f00 */
[----:B------:R-:W-:Y:S05]  /*7af0*/  WARPSYNC.COLLECTIVE R30, `(.L_x_2162) ;  /* 0x000000001e087348 */ /* 0x000fea0003c00000 */
[----:B------:R0:W1:Y:S02]  /*7b00*/  SHFL.BFLY P2, R38, R35, R32, R33 ;  /* 0x0c00002023267389 */ /* 0x0000640000040021 */
[----:B01----:R-:W-:Y:S01]  /*7b10*/  ENDCOLLECTIVE ;  /* 0x000000000000791b */ /* 0x003fe20003800000 */
.L_x_2162:
[----:B------:R-:W-:-:S05]  /*7b20*/  FADD.FTZ R24, R24, R23 ;  /* 0x0000001718187221 */ /* 0x000fca0000010000 */
[----:B------:R-:W-:Y:S02]  /*7b30*/  MOV R35, R24 ;  /* 0x0000001800237202 */ /* 0x000fe40000000f00 */
[----:B------:R-:W-:-:S07]  /*7b40*/  MOV R26, R38 ;  /* 0x00000026001a7202 */ /* 0x000fce0000000f00 */
[----:B------:R-:W-:Y:S05]  /*7b50*/  WARPSYNC.COLLECTIVE R30, `(.L_x_2163) ;  /* 0x000000001e087348 */ /* 0x000fea0003c00000 */
[----:B------:R0:W1:Y:S02]  /*7b60*/  SHFL.BFLY P2, R38, R35, R32, R33 ;  /* 0x0c00002023267389 */ /* 0x0000640000040021 */
[----:B01----:R-:W-:Y:S01]  /*7b70*/  ENDCOLLECTIVE ;  /* 0x000000000000791b */ /* 0x003fe20003800000 */
.L_x_2163:
[----:B------:R-:W-:Y:S01]  /*7b80*/  FADD.FTZ R26, R25, R26 ;  /* 0x0000001a191a7221 */ /* 0x000fe20000010000 */
[----:B------:R-:W-:-:S04]  /*7b90*/  HFMA2.MMA R32, -RZ, RZ, 0, 1.1920928955078125e-07 ;  /* 0x00000002ff207435 */ /* 0x000fc800000001ff */
[----:B------:R-:W-:Y:S02]  /*7ba0*/  MOV R35, R26 ;  /* 0x0000001a00237202 */ /* 0x000fe40000000f00 */
[----:B------:R-:W-:-:S07]  /*7bb0*/  MOV R27, R38 ;  /* 0x00000026001b7202 */ /* 0x000fce0000000f00 */
[----:B------:R-:W-:Y:S05]  /*7bc0*/  WARPSYNC.COLLECTIVE R30, `(.L_x_2164) ;  /* 0x000000001e087348 */ /* 0x000fea0003c00000 */
[----:B------:R0:W1:Y:S02]  /*7bd0*/  SHFL.BFLY P2, R38, R35, R32, R33 ;  /* 0x0c00002023267389 */ /* 0x0000640000040021 */
[----:B01----:R-:W-:Y:S01]  /*7be0*/  ENDCOLLECTIVE ;  /* 0x000000000000791b */ /* 0x003fe20003800000 */
.L_x_2164:
[----:B------:R-:W-:-:S05]  /*7bf0*/  FADD.FTZ R27, R24, R27 ;  /* 0x0000001b181b7221 */ /* 0x000fca0000010000 */
[----:B------:R-:W-:Y:S02]  /*7c00*/  MOV R35, R27 ;  /* 0x0000001b00237202 */ /* 0x000fe40000000f00 */
[----:B------:R-:W-:-:S07]  /*7c10*/  MOV R29, R38 ;  /* 0x00000026001d7202 */ /* 0x000fce0000000f00 */
[----:B------:R-:W-:Y:S05]  /*7c20*/  WARPSYNC.COLLECTIVE R30, `(.L_x_2165) ;  /* 0x000000001e087348 */ /* 0x000fea0003c00000 */
[----:B------:R0:W1:Y:S02]  /*7c30*/  SHFL.BFLY P2, R38, R35, R32, R33 ;  /* 0x0c00002023267389 */ /* 0x0000640000040021 */
[----:B01----:R-:W-:Y:S01]  /*7c40*/  ENDCOLLECTIVE ;  /* 0x000000000000791b */ /* 0x003fe20003800000 */
.L_x_2165:
[----:B------:R-:W-:Y:S01]  /*7c50*/  FADD.FTZ R29, R26, R29 ;  /* 0x0000001d1a1d7221 */ /* 0x000fe20000010000 */
[----:B------:R-:W-:-:S04]  /*7c60*/  HFMA2.MMA R32, -RZ, RZ, 0, 5.9604644775390625e-08 ;  /* 0x00000001ff207435 */ /* 0x000fc800000001ff */
[----:B------:R-:W-:Y:S02]  /*7c70*/  MOV R35, R29 ;  /* 0x0000001d00237202 */ /* 0x000fe40000000f00 */
[----:B------:R-:W-:-:S07]  /*7c80*/  MOV R22, R38 ;  /* 0x0000002600167202 */ /* 0x000fce0000000f00 */
[----:B------:R-:W-:Y:S05]  /*7c90*/  WARPSYNC.COLLECTIVE R30, `(.L_x_2166) ;  /* 0x000000001e087348 */ /* 0x000fea0003c00000 */
[----:B------:R0:W1:Y:S02]  /*7ca0*/  SHFL.BFLY P2, R38, R35, R32, R33 ;  /* 0x0c00002023267389 */ /* 0x0000640000040021 */
[----:B01----:R-:W-:Y:S01]  /*7cb0*/  ENDCOLLECTIVE ;  /* 0x000000000000791b */ /* 0x003fe20003800000 */
.L_x_2166:
[----:B------:R-:W-:-:S05]  /*7cc0*/  FADD.FTZ R22, R27, R22 ;  /* 0x000000161b167221 */ /* 0x000fca0000010000 */
[----:B------:R-:W-:Y:S02]  /*7cd0*/  MOV R35, R22 ;  /* 0x0000001600237202 */ /* 0x000fe40000000f00 */
[----:B------:R-:W-:-:S07]  /*7ce0*/  MOV R28, R38 ;  /* 0x00000026001c7202 */ /* 0x000fce0000000f00 */
[----:B------:R-:W-:Y:S05]  /*7cf0*/  WARPSYNC.COLLECTIVE R30, `(.L_x_2167) ;  /* 0x000000001e087348 */ /* 0x000fea0003c00000 */
[----:B------:R0:W1:Y:S02]  /*7d00*/  SHFL.BFLY P2, R38, R35, R32, R33 ;  /* 0x0c00002023267389 */ /* 0x0000640000040021 */
[----:B01----:R-:W-:Y:S01]  /*7d10*/  ENDCOLLECTIVE ;  /* 0x000000000000791b */ /* 0x003fe20003800000 */
.L_x_2167:
[----:B------:R-:W-:Y:S01]  /*7d20*/  FADD.FTZ R28, R29, R28 ;  /* 0x0000001c1d1c7221 */ /* 0x000fe20000010000 */
[----:B------:R-:W-:Y:S06]  /*7d30*/  BRA `(.L_x_2168) ;  /* 0xffffffec00107947 */ /* 0x000fec000383ffff */
.L_x_2147:
        /* <DEDUP_REMOVED lines=8> */
.L_x_2170:
[----:B------:R-:W-:Y:S05]  /*7dc0*/  BSYNC B1 ;  /* 0x0000000000017941 */ /* 0x000fea0003800000 */
.L_x_2169:
        /* <DEDUP_REMOVED lines=8> */
.L_x_2171:
[----:B------:R-:W-:Y:S01]  /*7e50*/  FADD.FTZ R25, R25, R22 ;  /* 0x0000001619197221 */ /* 0x000fe20000010000 */
[----:B------:R-:W-:-:S04]  /*7e60*/  HFMA2.MMA R32, -RZ, RZ, 0, 2.384185791015625e-07 ;  /* 0x00000004ff207435 */ /* 0x000fc800000001ff */
[----:B------:R-:W-:Y:S02]  /*7e70*/  MOV R35, R25 ;  /* 0x0000001900237202 */ /* 0x000fe40000000f00 */
[----:B------:R-:W-:-:S07]  /*7e80*/  MOV R24, R38 ;  /* 0x0000002600187202 */ /* 0x000fce0000000f00 */
[----:B------:R-:W-:Y:S05]  /*7e90*/  WARPSYNC.COLLECTIVE R30, `(.L_x_2172) ;  /* 0x000000001e087348 */ /* 0x000fea0003c00000 */
[----:B------:R0:W1:Y:S02]  /*7ea0*/  SHFL.BFLY P2, R38, R35, R32, R33 ;  /* 0x0c00002023267389 */ /* 0x0000640000040021 */
[----:B01----:R-:W-:Y:S01]  /*7eb0*/  ENDCOLLECTIVE ;  /* 0x000000000000791b */ /* 0x003fe20003800000 */
.L_x_2172:
[----:B------:R-:W-:-:S05]  /*7ec0*/  FADD.FTZ R24, R24, R23 ;  /* 0x0000001718187221 */ /* 0x000fca0000010000 */
[----:B------:R-:W-:Y:S02]  /*7ed0*/  MOV R35, R24 ;  /* 0x0000001800237202 */ /* 0x000fe40000000f00 */
[----:B------:R-:W-:-:S07]  /*7ee0*/  MOV R26, R38 ;  /* 0x00000026001a7202 */ /* 0x000fce0000000f00 */
[----:B------:R-:W-:Y:S05]  /*7ef0*/  WARPSYNC.COLLECTIVE R30, `(.L_x_2173) ;  /* 0x000000001e087348 */ /* 0x000fea0003c00000 */
[----:B------:R0:W1:Y:S02]  /*7f00*/  SHFL.BFLY P2, R38, R35, R32, R33 ;  /* 0x0c00002023267389 */ /* 0x0000640000040021 */
[----:B01----:R-:W-:Y:S01]  /*7f10*/  ENDCOLLECTIVE ;  /* 0x000000000000791b */ /* 0x003fe20003800000 */
.L_x_2173:
[----:B------:R-:W-:Y:S01]  /*7f20*/  FADD.FTZ R26, R25, R26 ;  /* 0x0000001a191a7221 */ /* 0x000fe20000010000 */
[----:B------:R-:W-:-:S04]  /*7f30*/  HFMA2.MMA R32, -RZ, RZ, 0, 1.1920928955078125e-07 ;  /* 0x00000002ff207435 */ /* 0x000fc800000001ff */
[----:B------:R-:W-:Y:S02]  /*7f40*/  MOV R35, R26 ;  /* 0x0000001a00237202 */ /* 0x000fe40000000f00 */
[----:B------:R-:W-:-:S07]  /*7f50*/  MOV R27, R38 ;  /* 0x00000026001b7202 */ /* 0x000fce0000000f00 */
[----:B------:R-:W-:Y:S05]  /*7f60*/  WARPSYNC.COLLECTIVE R30, `(.L_x_2174) ;  /* 0x000000001e087348 */ /* 0x000fea0003c00000 */
[----:B------:R0:W1:Y:S02]  /*7f70*/  SHFL.BFLY P2, R38, R35, R32, R33 ;  /* 0x0c00002023267389 */ /* 0x0000640000040021 */
[----:B01----:R-:W-:Y:S01]  /*7f80*/  ENDCOLLECTIVE ;  /* 0x000000000000791b */ /* 0x003fe20003800000 */
.L_x_2174:
[----:B------:R-:W-:-:S05]  /*7f90*/  FADD.FTZ R27, R24, R27 ;  /* 0x0000001b181b7221 */ /* 0x000fca0000010000 */
[----:B------:R-:W-:Y:S02]  /*7fa0*/  MOV R35, R27 ;  /* 0x0000001b00237202 */ /* 0x000fe40000000f00 */
[----:B------:R-:W-:-:S07]  /*7fb0*/  MOV R29, R38 ;  /* 0x00000026001d7202 */ /* 0x000fce0000000f00 */
[----:B------:R-:W-:Y:S05]  /*7fc0*/  WARPSYNC.COLLECTIVE R30, `(.L_x_2175) ;  /* 0x000000001e087348 */ /* 0x000fea0003c00000 */
[----:B------:R0:W1:Y:S02]  /*7fd0*/  SHFL.BFLY P2, R38, R35, R32, R33 ;  /* 0x0c00002023267389 */ /* 0x0000640000040021 */
[----:B01----:R-:W-:Y:S01]  /*7fe0*/  ENDCOLLECTIVE ;  /* 0x000000000000791b */ /* 0x003fe20003800000 */
.L_x_2175:
[----:B------:R-:W-:Y:S01]  /*7ff0*/  FADD.FTZ R29, R26, R29 ;  /* 0x0000001d1a1d7221 */ /* 0x000fe20000010000 */
[----:B------:R-:W-:-:S04]  /*8000*/  HFMA2.MMA R32, -RZ, RZ, 0, 5.9604644775390625e-08 ;  /* 0x00000001ff207435 */ /* 0x000fc800000001ff */
[----:B------:R-:W-:Y:S02]  /*8010*/  MOV R35, R29 ;  /* 0x0000001d00237202 */ /* 0x000fe40000000f00 */
[----:B------:R-:W-:-:S07]  /*8020*/  MOV R22, R38 ;  /* 0x0000002600167202 */ /* 0x000fce0000000f00 */
[----:B------:R-:W-:Y:S05]  /*8030*/  WARPSYNC.COLLECTIVE R30, `(.L_x_2176) ;  /* 0x000000001e087348 */ /* 0x000fea0003c00000 */
[----:B------:R0:W1:Y:S02]  /*8040*/  SHFL.BFLY P2, R38, R35, R32, R33 ;  /* 0x0c00002023267389 */ /* 0x0000640000040021 */
[----:B01----:R-:W-:Y:S01]  /*8050*/  ENDCOLLECTIVE ;  /* 0x000000000000791b */ /* 0x003fe20003800000 */
.L_x_2176:
[----:B------:R-:W-:-:S05]  /*8060*/  FADD.FTZ R22, R27, R22 ;  /* 0x000000161b167221 */ /* 0x000fca0000010000 */
[----:B------:R-:W-:Y:S02]  /*8070*/  MOV R35, R22 ;  /* 0x0000001600237202 */ /* 0x000fe40000000f00 */
[----:B------:R-:W-:-:S07]  /*8080*/  MOV R28, R38 ;  /* 0x00000026001c7202 */ /* 0x000fce0000000f00 */
[----:B------:R-:W-:Y:S05]  /*8090*/  WARPSYNC.COLLECTIVE R30, `(.L_x_2177) ;  /* 0x000000001e087348 */ /* 0x000fea0003c00000 */
[----:B------:R0:W1:Y:S02]  /*80a0*/  SHFL.BFLY P2, R38, R35, R32, R33 ;  /* 0x0c00002023267389 */ /* 0x0000640000040021 */
[----:B01----:R-:W-:Y:S01]  /*80b0*/  ENDCOLLECTIVE ;  /* 0x000000000000791b */ /* 0x003fe20003800000 */
.L_x_2177:
[----:B------:R-:W-:Y:S01]  /*80c0*/  FADD.FTZ R28, R29, R28 ;  /* 0x0000001c1d1c7221 */ /* 0x000fe20000010000 */
[----:B------:R-:W-:Y:S06]  /*80d0*/  BRA `(.L_x_2178) ;  /* 0xffffffe800b87947 */ /* 0x000fec000383ffff */
.L_x_2148:
        /* <DEDUP_REMOVED lines=8> */
.L_x_2180:
[----:B------:R-:W-:Y:S05]  /*8160*/  BSYNC B0 ;  /* 0x0000000000007941 */ /* 0x000fea0003800000 */
.L_x_2179:
        /* <DEDUP_REMOVED lines=10> */
.L_x_2181:
        /* <DEDUP_REMOVED lines=15> */
.L_x_2182:
[----:B------:R-:W-:Y:S02]  /*8300*/  MOV R35, R34 ;  /* 0x0000002200237202 */ /* 0x000fe40000000f00 */
[----:B------:R-:W-:-:S07]  /*8310*/  MOV R23, R38 ;  /* 0x0000002600177202 */ /* 0x000fce0000000f00 */
[----:B------:R-:W-:Y:S05]  /*8320*/  WARPSYNC.COLLECTIVE R30, `(.L_x_2183) ;  /* 0x000000001e087348 */ /* 0x000fea0003c00000 */
[----:B------:R0:W1:Y:S02]  /*8330*/  SHFL.BFLY P2, R38, R35, R32, R33 ;  /* 0x0c00002023267389 */ /* 0x0000640000040021 */
[----:B01----:R-:W-:Y:S01]  /*8340*/  ENDCOLLECTIVE ;  /* 0x000000000000791b */ /* 0x003fe20003800000 */
.L_x_2183:
        /* <DEDUP_REMOVED lines=10> */
.L_x_2184:
[----:B------:R-:W-:-:S05]  /*83f0*/  FADD.FTZ R23, R34, R37 ;  /* 0x0000002522177221 */ /* 0x000fca0000010000 */
[----:B------:R-:W-:Y:S02]  /*8400*/  MOV R35, R23 ;  /* 0x0000001700237202 */ /* 0x000fe40000000f00 */
[----:B------:R-:W-:-:S07]  /*8410*/  MOV R39, R38 ;  /* 0x0000002600277202 */ /* 0x000fce0000000f00 */
[----:B------:R-:W-:Y:S05]  /*8420*/  WARPSYNC.COLLECTIVE R30, `(.L_x_2185) ;  /* 0x000000001e087348 */ /* 0x000fea0003c00000 */
[----:B------:R0:W1:Y:S02]  /*8430*/  SHFL.BFLY P2, R38, R35, R32, R33 ;  /* 0x0c00002023267389 */ /* 0x0000640000040021 */
[----:B01----:R-:W-:Y:S01]  /*8440*/  ENDCOLLECTIVE ;  /* 0x000000000000791b */ /* 0x003fe20003800000 */
.L_x_2185:
        /* <DEDUP_REMOVED lines=8> */
.L_x_2186:
        /* <DEDUP_REMOVED lines=10> */
.L_x_2187:
[----:B------:R-:W-:Y:S01]  /*8570*/  FADD.FTZ R36, R39, R36 ;  /* 0x0000002427247221 */ /* 0x000fe20000010000 */
[----:B------:R-:W-:Y:S01]  /*8580*/  HFMA2.MMA R32, -RZ, RZ, 0, 4.76837158203125e-07 ;  /* 0x00000008ff207435 */ /* 0x000fe200000001ff */
[----:B------:R-:W-:Y:S02]  /*8590*/  MOV R35, R31 ;  /* 0x0000001f00237202 */ /* 0x000fe40000000f00 */
[----:B------:R-:W-:-:S08]  /*85a0*/  MOV R34, R38 ;  /* 0x0000002600227202 */ /* 0x000fd00000000f00 */
[----:B------:R-:W-:Y:S05]  /*85b0*/  WARPSYNC.COLLECTIVE R30, `(.L_x_2188) ;  /* 0x000000001e087348 */ /* 0x000fea0003c00000 */
[----:B------:R0:W1:Y:S02]  /*85c0*/  SHFL.BFLY P2, R38, R35, R32, R33 ;  /* 0x0c00002023267389 */ /* 0x0000640000040021 */
[----:B01----:R-:W-:Y:S01]  /*85d0*/  ENDCOLLECTIVE ;  /* 0x000000000000791b */ /* 0x003fe20003800000 */
.L_x_2188:
        /* <DEDUP_REMOVED lines=8> */
.L_x_2189:
[----:B------:R-:W-:Y:S01]  /*8660*/  FADD.FTZ R26, R26, R31 ;  /* 0x0000001f1a1a7221 */ /* 0x000fe20000010000 */
[----:B------:R-:W-:-:S04]  /*8670*/  HFMA2.MMA R32, -RZ, RZ, 0, 2.384185791015625e-07 ;  /* 0x00000004ff207435 */ /* 0x000fc800000001ff */
[----:B------:R-:W-:Y:S02]  /*8680*/  MOV R35, R26 ;  /* 0x0000001a00237202 */ /* 0x000fe40000000f00 */
[----:B------:R-:W-:-:S07]  /*8690*/  MOV R27, R38 ;  /* 0x00000026001b7202 */ /* 0x000fce0000000f00 */
[----:B------:R-:W-:Y:S05]  /*86a0*/  WARPSYNC.COLLECTIVE R30, `(.L_x_2190) ;  /* 0x000000001e087348 */ /* 0x000fea0003c00000 */
[----:B------:R0:W1:Y:S02]  /*86b0*/  SHFL.BFLY P2, R38, R35, R32, R33 ;  /* 0x0c00002023267389 */ /* 0x0000640000040021 */
[----:B01----:R-:W-:Y:S01]  /*86c0*/  ENDCOLLECTIVE ;  /* 0x000000000000791b */ /* 0x003fe20003800000 */
.L_x_2190:
[----:B------:R-:W-:-:S05]  /*86d0*/  FADD.FTZ R27, R27, R40 ;  /* 0x000000281b1b7221 */ /* 0x000fca0000010000 */
[----:B------:R-:W-:Y:S02]  /*86e0*/  MOV R35, R27 ;  /* 0x0000001b00237202 */ /* 0x000fe40000000f00 */
[----:B------:R-:W-:-:S07]  /*86f0*/  MOV R25, R38 ;  /* 0x0000002600197202 */ /* 0x000fce0000000f00 */
[----:B------:R-:W-:Y:S05]  /*8700*/  WARPSYNC.COLLECTIVE R30, `(.L_x_2191) ;  /* 0x000000001e087348 */ /* 0x000fea0003c00000 */
[----:B------:R0:W1:Y:S02]  /*8710*/  SHFL.BFLY P2, R38, R35, R32, R33 ;  /* 0x0c00002023267389 */ /* 0x0000640000040021 */
[----:B01----:R-:W-:Y:S01]  /*8720*/  ENDCOLLECTIVE ;  /* 0x000000000000791b */ /* 0x003fe20003800000 */
.L_x_2191:
[----:B------:R-:W-:Y:S01]  /*8730*/  FADD.FTZ R25, R26, R25 ;  /* 0x000000191a197221 */ /* 0x000fe20000010000 */
[----:B------:R-:W-:-:S04]  /*8740*/  HFMA2.MMA R32, -RZ, RZ, 0, 1.1920928955078125e-07 ;  /* 0x00000002ff207435 */ /* 0x000fc800000001ff */
[----:B------:R-:W-:Y:S01]  /*8750*/  MOV R35, R25 ;  /* 0x0000001900237202 */ /* 0x000fe20000000f00 */
[----:B------:R-:W-:-:S07]  /*8760*/  IMAD.MOV.U32 R40, RZ, RZ, R38 ;  /* 0x000000ffff287224 */ /* 0x000fce00078e0026 */
[----:B------:R-:W-:Y:S05]  /*8770*/  WARPSYNC.COLLECTIVE R30, `(.L_x_2192) ;  /* 0x000000001e087348 */ /* 0x000fea0003c00000 */
[----:B------:R0:W1:Y:S02]  /*8780*/  SHFL.BFLY P2, R38, R35, R32, R33 ;  /* 0x0c00002023267389 */ /* 0x0000640000040021 */
[----:B01----:R-:W-:Y:S01]  /*8790*/  ENDCOLLECTIVE ;  /* 0x000000000000791b */ /* 0x003fe20003800000 */
.L_x_2192:
[----:B------:R-:W-:-:S05]  /*87a0*/  FADD.FTZ R24, R27, R40 ;  /* 0x000000281b187221 */ /* 0x000fca0000010000 */
[----:B------:R-:W-:Y:S02]  /*87b0*/  MOV R35, R24 ;  /* 0x0000001800237202 */ /* 0x000fe40000000f00 */
[----:B------:R-:W-:-:S07]  /*87c0*/  MOV R26, R38 ;  /* 0x00000026001a7202 */ /* 0x000fce0000000f00 */
[----:B------:R-:W-:Y:S05]  /*87d0*/  WARPSYNC.COLLECTIVE R30, `(.L_x_2193) ;  /* 0x000000001e087348 */ /* 0x000fea0003c00000 */
[----:B------:R0:W1:Y:S02]  /*87e0*/  SHFL.BFLY P2, R38, R35, R32, R33 ;  /* 0x0c00002023267389 */ /* 0x0000640000040021 */
[----:B01----:R-:W-:Y:S01]  /*87f0*/  ENDCOLLECTIVE ;  /* 0x000000000000791b */ /* 0x003fe20003800000 */
.L_x_2193:
[----:B------:R-:W-:Y:S01]  /*8800*/  FADD.FTZ R26, R25, R26 ;  /* 0x0000001a191a7221 */ /* 0x000fe20000010000 */
[----:B------:R-:W-:-:S04]  /*8810*/  HFMA2.MMA R32, -RZ, RZ, 0, 5.9604644775390625e-08 ;  /* 0x00000001ff207435 */ /* 0x000fc800000001ff */
[----:B------:R-:W-:Y:S02]  /*8820*/  MOV R35, R26 ;  /* 0x0000001a00237202 */ /* 0x000fe40000000f00 */
[----:B------:R-:W-:-:S07]  /*8830*/  MOV R27, R38 ;  /* 0x00000026001b7202 */ /* 0x000fce0000000f00 */
[----:B------:R-:W-:Y:S05]  /*8840*/  WARPSYNC.COLLECTIVE R30, `(.L_x_2194) ;  /* 0x000000001e087348 */ /* 0x000fea0003c00000 */
[----:B------:R0:W1:Y:S02]  /*8850*/  SHFL.BFLY P2, R38, R35, R32, R33 ;  /* 0x0c00002023267389 */ /* 0x0000640000040021 */
[----:B01----:R-:W-:Y:S01]  /*8860*/  ENDCOLLECTIVE ;  /* 0x000000000000791b */ /* 0x003fe20003800000 */
.L_x_2194:
[----:B------:R-:W-:-:S05]  /*8870*/  FADD.FTZ R27, R24, R27 ;  /* 0x0000001b181b7221 */ /* 0x000fca0000010000 */
[----:B------:R-:W-:Y:S02]  /*8880*/  MOV R35, R27 ;  /* 0x0000001b00237202 */ /* 0x000fe40000000f00 */
[----:B------:R-:W-:-:S07]  /*8890*/  MOV R25, R38 ;  /* 0x0000002600197202 */ /* 0x000fce0000000f00 */
[----:B------:R-:W-:Y:S05]  /*88a0*/  WARPSYNC.COLLECTIVE R30, `(.L_x_2195) ;  /* 0x000000001e087348 */ /* 0x000fea0003c00000 */
[----:B------:R0:W1:Y:S02]  /*88b0*/  SHFL.BFLY P2, R38, R35, R32, R33 ;  /* 0x0c00002023267389 */ /* 0x0000640000040021 */
[----:B01----:R-:W-:Y:S01]  /*88c0*/  ENDCOLLECTIVE ;  /* 0x000000000000791b */ /* 0x003fe20003800000 */
.L_x_2195:
[----:B------:R-:W-:Y:S01]  /*88d0*/  FADD.FTZ R25, R26, R25 ;  /* 0x000000191a197221 */ /* 0x000fe20000010000 */
[----:B------:R-:W-:Y:S01]  /*88e0*/  HFMA2.MMA R32, -RZ, RZ, 0, 4.76837158203125e-07 ;  /* 0x00000008ff207435 */ /* 0x000fe200000001ff */
[----:B------:R-:W-:Y:S02]  /*88f0*/  MOV R35, R23 ;  /* 0x0000001700237202 */ /* 0x000fe40000000f00 */
[----:B------:R-:W-:-:S08]  /*8900*/  MOV R24, R38 ;  /* 0x0000002600187202 */ /* 0x000fd00000000f00 */
[----:B------:R-:W-:Y:S05]  /*8910*/  WARPSYNC.COLLECTIVE R30, `(.L_x_2196) ;  /* 0x000000001e087348 */ /* 0x000fea0003c00000 */
[----:B------:R0:W1:Y:S02]  /*8920*/  SHFL.BFLY P2, R38, R35, R32, R33 ;  /* 0x0c00002023267389 */ /* 0x0000640000040021 */
[----:B01----:R-:W-:Y:S01]  /*8930*/  ENDCOLLECTIVE ;  /* 0x000000000000791b */ /* 0x003fe20003800000 */
.L_x_2196:
[----:B------:R-:W-:Y:S01]  /*8940*/  FADD.FTZ R24, R27, R24 ;  /* 0x000000181b187221 */ /* 0x000fe20000010000 */
[----:B------:R-:W-:Y:S02]  /*8950*/  MOV R35, R22 ;  /* 0x0000001600237202 */ /* 0x000fe40000000f00 */
[----:B------:R-:W-:-:S07]  /*8960*/  MOV R28, R38 ;  /* 0x00000026001c7202 */ /* 0x000fce0000000f00 */
[----:B------:R-:W-:Y:S05]  /*8970*/  WARPSYNC.COLLECTIVE R30, `(.L_x_2197) ;  /* 0x000000001e087348 */ /* 0x000fea0003c00000 */
[----:B------:R0:W1:Y:S02]  /*8980*/  SHFL.BFLY P2, R38, R35, R32, R33 ;  /* 0x0c00002023267389 */ /* 0x0000640000040021 */
[----:B01----:R-:W-:Y:S01]  /*8990*/  ENDCOLLECTIVE ;  /* 0x000000000000791b */ /* 0x003fe20003800000 */
.L_x_2197:
        /* <DEDUP_REMOVED lines=13> */
.L_x_2198:
[----:B------:R-:W-:-:S05]  /*8a70*/  FADD.FTZ R31, R41, R22 ;  /* 0x00000016291f7221 */ /* 0x000fca0000010000 */
[----:B------:R-:W-:Y:S02]  /*8a80*/  MOV R35, R31 ;  /* 0x0000001f00237202 */ /* 0x000fe40000000f00 */
[----:B------:R-:W-:-:S07]  /*8a90*/  MOV R41, R38 ;  /* 0x0000002600297202 */ /* 0x000fce0000000f00 */
[----:B------:R-:W-:Y:S05]  /*8aa0*/  WARPSYNC.COLLECTIVE R30, `(.L_x_2199) ;  /* 0x000000001e087348 */ /* 0x000fea0003c00000 */
[----:B------:R0:W1:Y:S02]  /*8ab0*/  SHFL.BFLY P2, R38, R35, R32, R33 ;  /* 0x0c00002023267389 */ /* 0x0000640000040021 */
[----:B01----:R-:W-:Y:S01]  /*8ac0*/  ENDCOLLECTIVE ;  /* 0x000000000000791b */ /* 0x003fe20003800000 */
.L_x_2199:
        /* <DEDUP_REMOVED lines=8> */
.L_x_2200:
[----:B------:R-:W-:Y:S02]  /*8b50*/  MOV R35, R43 ;  /* 0x0000002b00237202 */ /* 0x000fe40000000f00 */
[----:B------:R-:W-:-:S07]  /*8b60*/  MOV R19, R38 ;  /* 0x0000002600137202 */ /* 0x000fce0000000f00 */
[----:B------:R-:W-:Y:S05]  /*8b70*/  WARPSYNC.COLLECTIVE R30, `(.L_x_2201) ;  /* 0x000000001e087348 */ /* 0x000fea0003c00000 */
[----:B------:R0:W1:Y:S02]  /*8b80*/  SHFL.BFLY P2, R38, R35, R32, R33 ;  /* 0x0c00002023267389 */ /* 0x0000640000040021 */
[----:B01----:R-:W-:Y:S01]  /*8b90*/  ENDCOLLECTIVE ;  /* 0x000000000000791b */ /* 0x003fe20003800000 */
.L_x_2201:
        /* <DEDUP_REMOVED lines=10> */
.L_x_2202:
[----:B------:R-:W-:Y:S01]  /*8c40*/  @!P0 F2FP.F16.F32.PACK_AB R34, RZ, R36 ;  /* 0x00000024ff22823e */ /* 0x000fe200000000ff */
[----:B------:R-:W-:Y:S01]  /*8c50*/  FADD.FTZ R22, R43, R28 ;  /* 0x0000001c2b167221 */ /* 0x000fe20000010000 */
[----:B------:R-:W-:-:S04]  /*8c60*/  @!P0 F2FP.F16.F32.PACK_AB R36, RZ, R37 ;  /* 0x00000025ff24823e */ /* 0x000fc800000000ff */
[----:B------:R-:W-:Y:S02]  /*8c70*/  MOV R35, R22 ;  /* 0x0000001600237202 */ /* 0x000fe40000000f00 */
[----:B------:R-:W-:-:S07]  /*8c80*/  MOV R28, R38 ;  /* 0x00000026001c7202 */ /* 0x000fce0000000f00 */
[----:B------:R-:W-:Y:S05]  /*8c90*/  WARPSYNC.COLLECTIVE R30, `(.L_x_2203) ;  /* 0x000000001e087348 */ /* 0x000fea0003c00000 */
[----:B------:R0:W1:Y:S02]  /*8ca0*/  SHFL.BFLY P2, R38, R35, R32, R33 ;  /* 0x0c00002023267389 */ /* 0x0000640000040021 */
[----:B01----:R-:W-:Y:S01]  /*8cb0*/  ENDCOLLECTIVE ;  /* 0x000000000000791b */ /* 0x003fe20003800000 */
.L_x_2203:
[----:B------:R-:W-:Y:S01]  /*8cc0*/  FADD.FTZ R28, R23, R28 ;  /* 0x0000001c171c7221 */ /* 0x000fe20000010000 */
[----:B------:R-:W-:-:S04]  /*8cd0*/  @!P0 F2FP.F16.F32.PACK_AB R23, RZ, R24 ;  /* 0x00000018ff17823e */ /* 0x000fc800000000ff */
[----:B------:R-:W-:Y:S01]  /*8ce0*/  @!P0 F2FP.F16.F32.PACK_AB R24, RZ, R28 ;  /* 0x0000001cff18823e */ /* 0x000fe200000000ff */
[----:B------:R-:W-:Y:S01]  /*8cf0*/  HFMA2.MMA R32, -RZ, RZ, 0, 4.76837158203125e-07 ;  /* 0x00000008ff207435 */ /* 0x000fe200000001ff */
[----:B------:R-:W-:Y:S02]  /*8d00*/  MOV R35, R18 ;  /* 0x0000001200237202 */ /* 0x000fe40000000f00 */
[----:B------:R-:W-:-:S08]  /*8d10*/  MOV R31, R38 ;  /* 0x00000026001f7202 */ /* 0x000fd00000000f00 */
[----:B------:R-:W-:Y:S05]  /*8d20*/  WARPSYNC.COLLECTIVE R30, `(.L_x_2204) ;  /* 0x000000001e087348 */ /* 0x000fea0003c00000 */
[----:B------:R0:W1:Y:S02]  /*8d30*/  SHFL.BFLY P2, R38, R35, R32, R33 ;  /* 0x0c00002023267389 */ /* 0x0000640000040021 */
[----:B01----:R-:W-:Y:S01]  /*8d40*/  ENDCOLLECTIVE ;  /* 0x000000000000791b */ /* 0x003fe20003800000 */
.L_x_2204:
[----:B------:R-:W-:Y:S01]  /*8d50*/  FADD.FTZ R31, R22, R31 ;  /* 0x0000001f161f7221 */ /* 0x000fe20000010000 */
[----:B------:R-:W-:-:S04]  /*8d60*/  @!P0 F2FP.F16.F32.PACK_AB R22, RZ, R25 ;  /* 0x00000019ff16823e */ /* 0x000fc800000000ff */
[----:B------:R-:W-:Y:S02]  /*8d70*/  PRMT R26, R22, 0x7610, R26 ;  /* 0x00007610161a7816 */ /* 0x000fe4000000001a */
[----:B------:R-:W-:Y:S02]  /*8d80*/  @!P0 F2FP.F16.F32.PACK_AB R25, RZ, R31 ;  /* 0x0000001fff19823e */ /* 0x000fe400000000ff */
[----:B------:R-:W-:Y:S02]  /*8d90*/  MOV R35, R19 ;  /* 0x0000001300237202 */ /* 0x000fe40000000f00 */
[----:B------:R-:W-:-:S07]  /*8da0*/  MOV R21, R38 ;  /* 0x0000002600157202 */ /* 0x000fce0000000f00 */
[----:B------:R-:W-:Y:S05]  /*8db0*/  WARPSYNC.COLLECTIVE R30, `(.L_x_2205) ;  /* 0x000000001e087348 */ /* 0x000fea0003c00000 */
[----:B------:R0:W1:Y:S02]  /*8dc0*/  SHFL.BFLY P2, R38, R35, R32, R33 ;  /* 0x0c00002023267389 */ /* 0x0000640000040021 */
[----:B01----:R-:W-:Y:S01]  /*8dd0*/  ENDCOLLECTIVE ;  /* 0x000000000000791b */ /* 0x003fe20003800000 */
.L_x_2205:
[----:B------:R-:W-:Y:S01]  /*8de0*/  FADD.FTZ R21, R21, R18 ;  /* 0x0000001215157221 */ /* 0x000fe20000010000 */
[----:B------:R-:W-:-:S04]  /*8df0*/  HFMA2.MMA R32, -RZ, RZ, 0, 2.384185791015625e-07 ;  /* 0x00000004ff207435 */ /* 0x000fc800000001ff */
[----:B------:R-:W-:Y:S02]  /*8e00*/  MOV R35, R21 ;  /* 0x0000001500237202 */ /* 0x000fe40000000f00 */
[----:B------:R-:W-:-:S07]  /*8e10*/  MOV R20, R38 ;  /* 0x0000002600147202 */ /* 0x000fce0000000f00 */
[----:B------:R-:W-:Y:S05]  /*8e20*/  WARPSYNC.COLLECTIVE R30, `(.L_x_2206) ;  /* 0x000000001e087348 */ /* 0x000fea0003c00000 */
[----:B------:R0:W1:Y:S02]  /*8e30*/  SHFL.BFLY P2, R38, R35, R32, R33 ;  /* 0x0c00002023267389 */ /* 0x0000640000040021 */
[----:B01----:R-:W-:Y:S01]  /*8e40*/  ENDCOLLECTIVE ;  /* 0x000000000000791b */ /* 0x003fe20003800000 */
.L_x_2206:
[----:B------:R-:W-:-:S05]  /*8e50*/  FADD.FTZ R40, R20, R19 ;  /* 0x0000001314287221 */ /* 0x000fca0000010000 */
[----:B------:R-:W-:Y:S02]  /*8e60*/  MOV R35, R40 ;  /* 0x0000002800237202 */ /* 0x000fe40000000f00 */
[----:B------:R-:W-:-:S07]  /*8e70*/  MOV R18, R38 ;  /* 0x0000002600127202 */ /* 0x000fce0000000f00 */
[----:B------:R-:W-:Y:S05]  /*8e80*/  WARPSYNC.COLLECTIVE R30, `(.L_x_2207) ;  /* 0x000000001e087348 */ /* 0x000fea0003c00000 */
[----:B------:R0:W1:Y:S02]  /*8e90*/  SHFL.BFLY P2, R38, R35, R32, R33 ;  /* 0x0c00002023267389 */ /* 0x0000640000040021 */
[----:B01----:R-:W-:Y:S01]  /*8ea0*/  ENDCOLLECTIVE ;  /* 0x000000000000791b */ /* 0x003fe20003800000 */
.L_x_2207:
        /* <DEDUP_REMOVED lines=9> */
.L_x_2208:
        /* <DEDUP_REMOVED lines=12> */
.L_x_2209:
        /* <DEDUP_REMOVED lines=9> */
.L_x_2210:
[----:B------:R-:W-:-:S05]  /*9090*/  FADD.FTZ R40, R41, R40 ;  /* 0x0000002829287221 */ /* 0x000fca0000010000 */
[----:B------:R-:W-:Y:S02]  /*90a0*/  MOV R35, R40 ;  /* 0x0000002800237202 */ /* 0x000fe40000000f00 */
[----:B------:R-:W-:-:S07]  /*90b0*/  MOV R27, R38 ;  /* 0x00000026001b7202 */ /* 0x000fce0000000f00 */
[----:B------:R-:W-:Y:S05]  /*90c0*/  WARPSYNC.COLLECTIVE R30, `(.L_x_2211) ;  /* 0x000000001e087348 */ /* 0x000fea0003c00000 */
[----:B------:R0:W1:Y:S02]  /*90d0*/  SHFL.BFLY P2, R38, R35, R32, R33 ;  /* 0x0c00002023267389 */ /* 0x0000640000040021 */
[----:B01----:R-:W-:Y:S01]  /*90e0*/  ENDCOLLECTIVE ;  /* 0x000000000000791b */ /* 0x003fe20003800000 */
.L_x_2211:
[----:B------:R-:W-:Y:S01]  /*90f0*/  FADD.FTZ R22, R42, R27 ;  /* 0x0000001b2a167221 */ /* 0x000fe20000010000 */
[----:B------:R-:W-:Y:S06]  /*9100*/  BRA `(.L_x_2212) ;  /* 0xffffffe400247947 */ /* 0x000fec000383ffff */
.L_x_2213:
        /* <DEDUP_REMOVED lines=15> */
.L_x_3037:


//--------------------- .text._ZN13group_norm_v218gn_bwd_cuda_kernelI6__halfLi480ELi3ELi16ELi60ELi4096ELb1ELb1ELi16ELi960ELi960ELi4ELb1ELi1ELb1ELb0ELNS_15WgradSyncMethodE3ENS_16CompileConditionILi900EEEEEvPT_S6_S6_PKS5_S8_S8_S8_PKfflPfPj --------------------------
	.section	.text._ZN13group_norm_v218gn_bwd_cuda_kernelI6__halfLi480ELi3ELi16ELi60ELi4096ELb1ELb1ELi16ELi960ELi960ELi4ELb1ELi1ELb1ELb0ELNS_15WgradSyncMethodE3ENS_16CompileConditionILi900EEEEEvPT_S6_S6_PKS5_S8_S8_S8_PKfflPfPj,"ax",@progbits
	.align	128
        .global         _ZN13group_norm_v218gn_bwd_cuda_kernelI6__halfLi480ELi3ELi16ELi60ELi4096ELb1ELb1ELi16ELi960ELi960ELi4ELb1ELi1ELb1ELb0ELNS_15WgradSyncMethodE3ENS_16CompileConditionILi900EEEEEvPT_S6_S6_PKS5_S8_S8_S8_PKfflPfPj
        .type           _ZN13group_norm_v218gn_bwd_cuda_kernelI6__halfLi480ELi3ELi16ELi60ELi4096ELb1ELb1ELi16ELi960ELi960ELi4ELb1ELi1ELb1ELb0ELNS_15WgradSyncMethodE3ENS_16CompileConditionILi900EEEEEvPT_S6_S6_PKS5_S8_S8_S8_PKfflPfPj,@function
        .size           _ZN13group_norm_v218gn_bwd_cuda_kernelI6__halfLi480ELi3ELi16ELi60ELi4096ELb1ELb1ELi16ELi960ELi960ELi4ELb1ELi1ELb1ELb0ELNS_15WgradSyncMethodE3ENS_16CompileConditionILi900EEEEEvPT_S6_S6_PKS5_S8_S8_S8_PKfflPfPj,(.L_x_3038 - _ZN13group_norm_v218gn_bwd_cuda_kernelI6__halfLi480ELi3ELi16ELi60ELi4096ELb1ELb1ELi16ELi960ELi960ELi4ELb1ELi1ELb1ELb0ELNS_15WgradSyncMethodE3ENS_16CompileConditionILi900EEEEEvPT_S6_S6_PKS5_S8_S8_S8_PKfflPfPj)
        .other          _ZN13group_norm_v218gn_bwd_cuda_kernelI6__halfLi480ELi3ELi16ELi60ELi4096ELb1ELb1ELi16ELi960ELi960ELi4ELb1ELi1ELb1ELb0ELNS_15WgradSyncMethodE3ENS_16CompileConditionILi900EEEEEvPT_S6_S6_PKS5_S8_S8_S8_PKfflPfPj,@"STO_CUDA_ENTRY STV_DEFAULT"
_ZN13group_norm_v218gn_bwd_cuda_kernelI6__halfLi480ELi3ELi16ELi60ELi4096ELb1ELb1ELi16ELi960ELi960ELi4ELb1ELi1ELb1ELb0ELNS_15WgradSyncMethodE3ENS_16CompileConditionILi900EEEEEvPT_S6_S6_PKS5_S8_S8_S8_PKfflPfPj:
.text._ZN13group_norm_v218gn_bwd_cuda_kernelI6__halfLi480ELi3ELi16ELi60ELi4096ELb1ELb1ELi16ELi960ELi960ELi4ELb1ELi1ELb1ELb0ELNS_15WgradSyncMethodE3ENS_16CompileConditionILi900EEEEEvPT_S6_S6_PKS5_S8_S8_S8_PKfflPfPj:
        /* <DEDUP_REMOVED lines=24> */
[----:B------:R-:W-:Y:S01]  /*0180*/  IMAD.U32 R3, RZ, RZ, UR5 ;  /* 0x00000005ff037e24 */ /* 0x000fe2000f8e00ff */
[----:B------:R-:W-:Y:S06]  /*0190*/  MEMBAR.ALL.GPU ;  /* 0x0000000000007992 */ /* 0x000fec000000a000 */
[----:B------:R-:W-:-:S00]  /*01a0*/  ERRBAR ;  /* 0x00000000000079ab */ /* 0x000fc00000000000 */
[----:B------:R-:W-:Y:S06]  /*01b0*/  CGAERRBAR ;  /* 0x00000000000075ab */ /* 0x000fec0000000000 */
[----:B------:R0:W5:Y:S02]  /*01c0*/  ATOM.E.ADD.STRONG.GPU PT, R5, desc[UR12][R2.64], R5 ;  /* 0x000000050205798a */ /* 0x00016400081ee1cc */
.L_x_2216:
[----:B------:R-:W2:Y:S04]  /*01d0*/  LD.E.STRONG.GPU R0, desc[UR12][R2.64] ;  /* 0x0000000c02007980 */ /* 0x000ea8000c10f900 */
[----:B--2---:R-:W-:Y:S01]  /*01e0*/  CCTL.IVALL ;  /* 0x00000000ff00798f */ /* 0x004fe20002000000 */
[----:B------:R-:W-:Y:S05]  /*01f0*/  YIELD ;  /* 0x0000000000007946 */ /* 0x000fea0003800000 */
[----:B-----5:R-:W-:-:S04]  /*0200*/  LOP3.LUT R0, R0, R5, RZ, 0x3c, !PT ;  /* 0x0000000500007212 */ /* 0x020fc800078e3cff */
[----:B------:R-:W-:-:S13]  /*0210*/  ISETP.GT.AND P0, PT, R0, -0x1, PT ;  /* 0xffffffff0000780c */ /* 0x000fda0003f04270 */
[----:B------:R-:W-:Y:S05]  /*0220*/  @P0 BRA `(.L_x_2216) ;  /* 0xfffffffc00e80947 */ /* 0x000fea000383ffff */
.L_x_2215:
[----:B------:R-:W-:Y:S05]  /*0230*/  WARPSYNC.ALL ;  /* 0x0000000000007948 */ /* 0x000fea0003800000 */
[----:B------:R-:W-:Y:S06]  /*0240*/  BAR.SYNC.DEFER_BLOCKING 0x0 ;  /* 0x0000000000007b1d */ /* 0x000fec0000010000 */
[----:B------:R-:W-:Y:S05]  /*0250*/  BRA `(.L_x_2217) ;  /* 0x0000003000207947 */ /* 0x000fea0003800000 */
.L_x_2214:
        /* <DEDUP_REMOVED lines=11> */
[----:B------:R-:W0:Y:S01]  /*0310*/  S2UR UR7, SR_CgaCtaId ;  /* 0x00000000000779c3 */ /* 0x000e220000008800 */
[----:B------:R-:W-:Y:S01]  /*0320*/  UMOV UR4, 0x400 ;  /* 0x0000040000047882 */ /* 0x000fe20000000000 */
[----:B------:R-:W-:Y:S01]  /*0330*/  IADD3 R10, R14, 0x1e0, RZ ;  /* 0x000001e00e0a7810 */ /* 0x000fe20007ffe0ff */
[----:B------:R-:W-:Y:S01]  /*0340*/  UIADD3 UR4, UR4, 0x3c00, URZ ;  /* 0x00003c0004047890 */ /* 0x000fe2000fffe03f */
[----:B------:R-:W-:Y:S01]  /*0350*/  HFMA2.MMA R15, -RZ, RZ, 0, 1.430511474609375e-06 ;  /* 0x00000018ff0f7435 */ /* 0x000fe200000001ff */
[----:B------:R-:W-:-:S02]  /*0360*/  SHF.R.S32.HI R0, RZ, 0x1f, R14 ;  /* 0x0000001fff007819 */ /* 0x000fc4000001140e */
[----:B------:R-:W-:Y:S02]  /*0370*/  CS2R R20, SRZ ;  /* 0x0000000000147805 */ /* 0x000fe4000001ff00 */
[----:B------:R-:W-:Y:S02]  /*0380*/  SHF.R.S32.HI R11, RZ, 0x1f, R10 ;  /* 0x0000001fff0b7819 */ /* 0x000fe4000001140a */
[----:B------:R-:W-:Y:S02]  /*0390*/  CS2R R18, SRZ ;  /* 0x0000000000127805 */ /* 0x000fe4000001ff00 */
[----:B------:R-:W-:Y:S02]  /*03a0*/  LEA.HI R9, R0, R14, RZ, 0x2 ;  /* 0x0000000e00097211 */ /* 0x000fe400078f10ff */
[----:B------:R-:W-:Y:S02]  /*03b0*/  LEA.HI R3, R11, R10, RZ, 0x2 ;  /* 0x0000000a0b037211 */ /* 0x000fe400078f10ff */
[----:B------:R-:W-:-:S02]  /*03c0*/  SHF.R.S32.HI R16, RZ, 0x2, R9 ;  /* 0x00000002ff107819 */ /* 0x000fc40000011409 */
[----:B------:R-:W-:Y:S02]  /*03d0*/  SHF.R.S32.HI R12, RZ, 0x2, R3 ;  /* 0x00000002ff0c7819 */ /* 0x000fe40000011403 */
[----:B------:R-:W-:Y:S02]  /*03e0*/  LOP3.LUT R13, R3, 0xfffffffc, RZ, 0xc0, !PT ;  /* 0xfffffffc030d7812 */ /* 0x000fe400078ec0ff */
[----:B------:R-:W-:Y:S01]  /*03f0*/  LEA.HI R11, R11, R10, RZ, 0x4 ;  /* 0x0000000a0b0b7211 */ /* 0x000fe200078f20ff */
[----:B------:R-:W-:Y:S01]  /*0400*/  VIADD R12, R12, 0xf0 ;  /* 0x000000f00c0c7836 */ /* 0x000fe20000000000 */
[----:B------:R-:W-:Y:S02]  /*0410*/  IADD3 R13, R10, -R13, RZ ;  /* 0x8000000d0a0d7210 */ /* 0x000fe40007ffe0ff */
[----:B------:R-:W-:Y:S01]  /*0420*/  LEA.HI R0, R0, R14, RZ, 0x4 ;  /* 0x0000000e00007211 */ /* 0x000fe200078f20ff */
[----:B0-----:R-:W-:Y:S01]  /*0430*/  ULEA UR7, UR7, UR4, 0x18 ;  /* 0x0000000407077291 */ /* 0x001fe2000f8ec03f */
[----:B------:R-:W-:Y:S01]  /*0440*/  LOP3.LUT R9, R9, 0xfffffffc, RZ, 0xc0, !PT ;  /* 0xfffffffc09097812 */ /* 0x000fe200078ec0ff */
[----:B------:R-:W-:Y:S01]  /*0450*/  USHF.L.U32 UR4, UR11, 0x4, URZ ;  /* 0x000000040b047899 */ /* 0x000fe2000800063f */
[----:B------:R-:W-:-:S02]  /*0460*/  SHF.R.U32.HI R0, RZ, 0x4, R0 ;  /* 0x00000004ff007819 */ /* 0x000fc40000011600 */
[----:B------:R-:W-:Y:S01]  /*0470*/  IADD3 R9, -R9, R14, RZ ;  /* 0x0000000e09097210 */ /* 0x000fe20007ffe1ff */
[C---:B------:R-:W-:Y:S01]  /*0480*/  IMAD R8, R2.reuse, R15, UR7 ;  /* 0x0000000702087e24 */ /* 0x040fe2000f8e020f */
[----:B------:R-:W-:Y:S01]  /*0490*/  SHF.R.S32.HI R15, RZ, 0x1f, R12 ;  /* 0x0000001fff0f7819 */ /* 0x000fe2000001140c */
[----:B------:R-:W-:Y:S01]  /*04a0*/  IMAD.WIDE.U32 R2, R2, -0x77777777, RZ ;  /* 0x8888888902027825 */ /* 0x000fe200078e00ff */
[----:B------:R-:W-:Y:S01]  /*04b0*/  IADD3 R2, R16, 0xf0, RZ ;  /* 0x000000f010027810 */ /* 0x000fe20007ffe0ff */
[----:B------:R-:W-:Y:S01]  /*04c0*/  ULOP3.LUT UR4, UR4, 0xff0, URZ, 0xc0, !UPT ;  /* 0x00000ff004047892 */ /* 0x000fe2000f8ec03f */
[----:B------:R-:W-:Y:S02]  /*04d0*/  LEA.HI R15, R15, R12, RZ, 0x2 ;  /* 0x0000000c0f0f7211 */ /* 0x000fe400078f10ff */
[----:B------:R-:W-:Y:S02]  /*04e0*/  CS2R R16, SRZ ;  /* 0x0000000000107805 */ /* 0x000fe4000001ff00 */
[----:B------:R-:W-:-:S02]  /*04f0*/  SHF.R.U32.HI R10, RZ, 0x3, R3 ;  /* 0x00000003ff0a7819 */ /* 0x000fc40000011603 */
[----:B------:R-:W-:Y:S02]  /*0500*/  SHF.R.S32.HI R3, RZ, 0x1f, R2 ;  /* 0x0000001fff037819 */ /* 0x000fe40000011402 */
[----:B------:R-:W-:Y:S01]  /*0510*/  SHF.R.U32.HI R12, RZ, 0x2, R15 ;  /* 0x00000002ff0c7819 */ /* 0x000fe2000001160f */
[----:B------:R0:W-:Y:S01]  /*0520*/  STL [R1], R10 ;  /* 0x0000000a01007387 */ /* 0x0001e20000100800 */
[----:B------:R-:W-:Y:S02]  /*0530*/  LEA.HI R3, R3, R2, RZ, 0x2 ;  /* 0x0000000203037211 */ /* 0x000fe400078f10ff */
[----:B------:R-:W-:Y:S02]  /*0540*/  CS2R R14, SRZ ;  /* 0x00000000000e7805 */ /* 0x000fe4000001ff00 */
[----:B------:R-:W-:Y:S02]  /*0550*/  LEA R8, R35, R8, 0x3 ;  /* 0x0000000823087211 */ /* 0x000fe400078e18ff */
[----:B------:R-:W-:-:S02]  /*0560*/  SHF.R.U32.HI R2, RZ, 0x2, R3 ;  /* 0x00000002ff027819 */ /* 0x000fc40000011603 */
[C---:B------:R-:W-:Y:S02]  /*0570*/  LOP3.LUT R3, R9.reuse, 0x3, R0, 0x78, !PT ;  /* 0x0000000309037812 */ /* 0x040fe400078e7800 */
[----:B------:R-:W-:Y:S02]  /*0580*/  LOP3.LUT R0, R9, 0x3, R2, 0x78, !PT ;  /* 0x0000000309007812 */ /* 0x000fe400078e7802 */
[----:B0-----:R-:W-:Y:S01]  /*0590*/  SHF.R.U32.HI R10, RZ, 0x4, R11 ;  /* 0x00000004ff0a7819 */ /* 0x001fe2000001160b */
[----:B------:R0:W-:Y:S01]  /*05a0*/  STL [R1+0x10], R3 ;  /* 0x0000100301007387 */ /* 0x0001e20000100800 */
[----:B------:R-:W-:Y:S01]  /*05b0*/  IADD3 R35, R35, UR4, RZ ;  /* 0x0000000423237c10 */ /* 0x000fe2000fffe0ff */
[----:B------:R-:W-:Y:S01]  /*05c0*/  UMOV UR4, URZ ;  /* 0x0000003f00047c82 */ /* 0x000fe20008000000 */
[C---:B------:R-:W-:Y:S01]  /*05d0*/  LOP3.LUT R2, R13.reuse, 0x3, R10, 0x78, !PT ;  /* 0x000000030d027812 */ /* 0x040fe200078e780a */
[----:B------:R2:W-:Y:S04]  /*05e0*/  STL [R1+0xc], R0 ;  /* 0x00000c0001007387 */ /* 0x0005e80000100800 */
[----:B------:R1:W-:Y:S01]  /*05f0*/  STL [R1+0x8], R2 ;  /* 0x0000080201007387 */ /* 0x0003e20000100800 */
[----:B0-----:R-:W-:-:S05]  /*0600*/  LOP3.LUT R3, R13, 0x3, R12, 0x78, !PT ;  /* 0x000000030d037812 */ /* 0x001fca00078e780c */
[----:B------:R0:W-:Y:S04]  /*0610*/  STL [R1+0x4], R3 ;  /* 0x0000040301007387 */ /* 0x0001e80000100800 */
[----:B------:R4:W-:Y:S01]  /*0620*/  STL [R1+0x14], R8 ;  /* 0x0000140801007387 */ /* 0x0009e20000100800 */
[--C-:B--2---:R-:W-:Y:S02]  /*0630*/  HADD2.F32 R0, -RZ, R4.reuse.H0_H0 ;  /* 0x20000004ff007230 */ /* 0x104fe40000004100 */
[----:B-1----:R-:W-:Y:S02]  /*0640*/  HADD2.F32 R2, -RZ, R4.H1_H1 ;  /* 0x30000004ff027230 */ /* 0x002fe40000004100 */
[--C-:B0-----:R-:W-:Y:S02]  /*0650*/  HADD2.F32 R3, -RZ, R5.reuse.H0_H0 ;  /* 0x20000005ff037230 */ /* 0x101fe40000004100 */
[----:B------:R-:W-:-:S02]  /*0660*/  HADD2.F32 R4, -RZ, R5.H1_H1 ;  /* 0x30000005ff047230 */ /* 0x000fc40000004100 */
[--C-:B---3--:R-:W-:Y:S02]  /*0670*/  HADD2.F32 R30, -RZ, R6.reuse.H0_H0 ;  /* 0x20000006ff1e7230 */ /* 0x108fe40000004100 */
[----:B------:R-:W-:Y:S02]  /*0680*/  HADD2.F32 R5, -RZ, R6.H1_H1 ;  /* 0x30000006ff057230 */ /* 0x000fe40000004100 */
[--C-:B------:R-:W-:Y:S02]  /*0690*/  HADD2.F32 R6, -RZ, R7.reuse.H0_H0 ;  /* 0x20000007ff067230 */ /* 0x100fe40000004100 */
[----:B----4-:R-:W-:-:S07]  /*06a0*/  HADD2.F32 R7, -RZ, R7.H1_H1 ;  /* 0x30000007ff077230 */ /* 0x010fce0000004100 */
.L_x_2235:
[----:B------:R-:W2:Y:S01]  /*06b0*/  LDL R12, [R1] ;  /* 0x00000000010c7983 */ /* 0x000ea20000100800 */
[----:B------:R-:W-:Y:S01]  /*06c0*/  IMAD.U32 R8, RZ, RZ, UR10 ;  /* 0x0000000aff087e24 */ /* 0x000fe2000f8e00ff */
[----:B------:R-:W-:Y:S01]  /*06d0*/  MOV R9, UR10 ;  /* 0x0000000a00097c02 */ /* 0x000fe20008000f00 */
[----:B------:R-:W-:Y:S01]  /*06e0*/  ULDC.64 UR14, c[0x0][0x248] ;  /* 0x00009200000e7ab9 */ /* 0x000fe20000000a00 */
[----:B------:R-:W-:Y:S01]  /*06f0*/  MOV R10, UR6 ;  /* 0x00000006000a7c02 */ /* 0x000fe20008000f00 */
[----:B------:R-:W0:Y:S01]  /*0700*/  S2R R22, SR_TID.X ;  /* 0x0000000000167919 */ /* 0x000e220000002100 */
[----:B------:R-:W-:Y:S01]  /*0710*/  ULDC UR5, c[0x0][0x250] ;  /* 0x0000940000057ab9 */ /* 0x000fe20000000800 */
[----:B------:R-:W-:Y:S01]  /*0720*/  IMAD.MOV.U32 R11, RZ, RZ, RZ ;  /* 0x000000ffff0b7224 */ /* 0x000fe200078e00ff */
        /* <DEDUP_REMOVED lines=11> */
[----:B------:R-:W-:-:S05]  /*07e0*/  IMAD R10, R8, -0xf0, R22 ;  /* 0xffffff10080a7824 */ /* 0x000fca00078e0216 */
[----:B------:R-:W-:-:S05]  /*07f0*/  SHF.L.U32 R10, R10, 0x2, RZ ;  /* 0x000000020a0a7819 */ /* 0x000fca00000006ff */
[----:B------:R-:W-:-:S04]  /*0800*/  IMAD.WIDE.U32 R10, R9, 0x3c0000, R10 ;  /* 0x003c0000090a7825 */ /* 0x000fc800078e000a */
[----:B--2---:R-:W-:Y:S01]  /*0810*/  FADD.FTZ R8, R13, UR5 ;  /* 0x000000050d087e21 */ /* 0x004fe20008010000 */
[----:B------:R-:W-:Y:S01]  /*0820*/  UIMAD UR5, UR6, 0x3c0000, URZ ;  /* 0x003c0000060578a4 */ /* 0x000fe2000f8e023f */
[----:B------:R-:W-:-:S04]  /*0830*/  MOV R13, RZ ;  /* 0x000000ff000d7202 */ /* 0x000fc80000000f00 */
[----:B------:R-:W0:Y:S01]  /*0840*/  MUFU.RSQ R8, R8 ;  /* 0x0000000800087308 */ /* 0x000e220000001400 */
[----:B------:R-:W-:-:S07]  /*0850*/  IADD3 R9, R11, UR5, RZ ;  /* 0x000000050b097c10 */ /* 0x000fce000fffe0ff */
.L_x_2218:
        /* <DEDUP_REMOVED lines=13> */
[----:B------:R-:W-:Y:S01]  /*0930*/  ISETP.NE.AND P0, PT, R13, 0x8, PT ;  /* 0x000000080d00780c */ /* 0x000fe20003f05270 */
[--C-:B--2---:R-:W-:Y:S02]  /*0940*/  HADD2.F32 R28, -RZ, R22.reuse.H0_H0 ;  /* 0x20000016ff1c7230 */ /* 0x104fe40000004100 */
[----:B------:R-:W-:-:S03]  /*0950*/  HADD2.F32 R22, -RZ, R22.H1_H1 ;  /* 0x30000016ff167230 */ /* 0x000fc60000004100 */
[C---:B------:R-:W-:Y:S02]  /*0960*/  FADD.FTZ R28, -R12.reuse, R28 ;  /* 0x0000001c0c1c7221 */ /* 0x040fe40000010100 */
[----:B------:R-:W-:Y:S02]  /*0970*/  FADD.FTZ R22, -R12, R22 ;  /* 0x000000160c167221 */ /* 0x000fe40000010100 */
[C---:B0-----:R-:W-:Y:S02]  /*0980*/  FMUL.FTZ R28, R8.reuse, R28 ;  /* 0x0000001c081c7220 */ /* 0x041fe40000410000 */
[----:B------:R-:W-:Y:S02]  /*0990*/  FMUL.FTZ R22, R8, R22 ;  /* 0x0000001608167220 */ /* 0x000fe40000410000 */
[----:B------:R-:W-:-:S04]  /*09a0*/  FFMA.FTZ R29, R0, R28, R30 ;  /* 0x0000001c001d7223 */ /* 0x000fc8000001001e */
[----:B------:R-:W-:-:S06]  /*09b0*/  FMUL.FTZ R31, R29, -1.4426950216293334961 ;  /* 0xbfb8aa3b1d1f7820 */ /* 0x000fcc0000410000 */
[----:B------:R-:W0:Y:S02]  /*09c0*/  MUFU.EX2 R31, R31 ;  /* 0x0000001f001f7308 */ /* 0x000e240000000800 */
[----:B0-----:R-:W-:-:S06]  /*09d0*/  FADD.FTZ R31, R31, 1 ;  /* 0x3f8000001f1f7421 */ /* 0x001fcc0000010000 */
[----:B------:R-:W0:Y:S02]  /*09e0*/  MUFU.RCP R31, R31 ;  /* 0x0000001f001f7308 */ /* 0x000e240000001000 */
[----:B0-----:R-:W-:-:S04]  /*09f0*/  FADD.FTZ R32, -R31, 1 ;  /* 0x3f8000001f207421 */ /* 0x001fc80000010100 */
[----:B------:R-:W-:Y:S01]  /*0a00*/  FFMA.FTZ R32, R29, R32, 1 ;  /* 0x3f8000001d207423 */ /* 0x000fe20000010020 */
[----:B---3--:R-:W-:-:S03]  /*0a10*/  HADD2.F32 R29, -RZ, R26.H0_H0 ;  /* 0x2000001aff1d7230 */ /* 0x008fc60000004100 */
[----:B------:R-:W-:-:S04]  /*0a20*/  FMUL.FTZ R31, R31, R32 ;  /* 0x000000201f1f7220 */ /* 0x000fc80000410000 */
        /* <DEDUP_REMOVED lines=12> */
[----:B------:R-:W-:Y:S01]  /*0af0*/  FFMA.FTZ R28, R28, R29, 1 ;  /* 0x3f8000001c1c7423 */ /* 0x000fe2000001001d */
[----:B------:R-:W-:Y:S02]  /*0b00*/  HADD2.F32 R29, -RZ, R26.H1_H1 ;  /* 0x3000001aff1d7230 */ /* 0x000fe40000004100 */
[--C-:B------:R-:W-:Y:S02]  /*0b10*/  HADD2.F32 R26, -RZ, R23.reuse.H0_H0 ;  /* 0x20000017ff1a7230 */ /* 0x100fe40000004100 */
[----:B------:R-:W-:Y:S01]  /*0b20*/  FMUL.FTZ R28, R31, R28 ;  /* 0x0000001c1f1c7220 */ /* 0x000fe20000410000 */
[----:B------:R-:W-:-:S03]  /*0b30*/  HADD2.F32 R23, -RZ, R23.H1_H1 ;  /* 0x30000017ff177230 */ /* 0x000fc60000004100 */
[----:B------:R-:W-:Y:S01]  /*0b40*/  FMUL.FTZ R28, R29, R28 ;  /* 0x0000001c1d1c7220 */ /* 0x000fe20000410000 */
[----:B------:R-:W-:-:S03]  /*0b50*/  FADD.FTZ R26, -R12, R26 ;  /* 0x0000001a0c1a7221 */ /* 0x000fc60000010100 */
[----:B------:R-:W-:Y:S01]  /*0b60*/  FMUL.FTZ R29, R2, R28 ;  /* 0x0000001c021d7220 */ /* 0x000fe20000410000 */
[----:B------:R-:W-:Y:S01]  /*0b70*/  FMUL.FTZ R26, R8, R26 ;  /* 0x0000001a081a7220 */ /* 0x000fe20000410000 */
[-C--:B------:R-:W-:Y:S01]  /*0b80*/  FFMA.FTZ R18, R22, R28.reuse, R18 ;  /* 0x0000001c16127223 */ /* 0x080fe20000010012 */
[----:B------:R-:W-:Y:S01]  /*0b90*/  FFMA.FTZ R24, R2, R28, R24 ;  /* 0x0000001c02187223 */ /* 0x000fe20000010018 */
[----:B------:R-:W-:Y:S01]  /*0ba0*/  FFMA.FTZ R25, R22, R29, R25 ;  /* 0x0000001d16197223 */ /* 0x000fe20000010019 */
[----:B------:R-:W-:Y:S01]  /*0bb0*/  FFMA.FTZ R29, R3, R26, R6 ;  /* 0x0000001a031d7223 */ /* 0x000fe20000010006 */
[----:B------:R-:W-:-:S03]  /*0bc0*/  FADD.FTZ R19, R28, R19 ;  /* 0x000000131c137221 */ /* 0x000fc60000010000 */
[----:B------:R-:W-:-:S06]  /*0bd0*/  FMUL.FTZ R31, R29, -1.4426950216293334961 ;  /* 0xbfb8aa3b1d1f7820 */ /* 0x000fcc0000410000 */
[----:B------:R-:W0:Y:S02]  /*0be0*/  MUFU.EX2 R31, R31 ;  /* 0x0000001f001f7308 */ /* 0x000e240000000800 */
[----:B0-----:R-:W-:-:S06]  /*0bf0*/  FADD.FTZ R31, R31, 1 ;  /* 0x3f8000001f1f7421 */ /* 0x001fcc0000010000 */
[----:B------:R-:W0:Y:S02]  /*0c00*/  MUFU.RCP R31, R31 ;  /* 0x0000001f001f7308 */ /* 0x000e240000001000 */
[----:B0-----:R-:W-:-:S04]  /*0c10*/  FADD.FTZ R22, -R31, 1 ;  /* 0x3f8000001f167421 */ /* 0x001fc80000010100 */
[----:B------:R-:W-:-:S04]  /*0c20*/  FFMA.FTZ R22, R29, R22, 1 ;  /* 0x3f8000001d167423 */ /* 0x000fc80000010016 */
[----:B------:R-:W-:Y:S01]  /*0c30*/  FMUL.FTZ R29, R31, R22 ;  /* 0x000000161f1d7220 */ /* 0x000fe20000410000 */
[----:B------:R-:W-:Y:S01]  /*0c40*/  FADD.FTZ R22, -R12, R23 ;  /* 0x000000170c167221 */ /* 0x000fe20000010100 */
[--C-:B------:R-:W-:Y:S02]  /*0c50*/  HADD2.F32 R23, -RZ, R27.reuse.H0_H0 ;  /* 0x2000001bff177230 */ /* 0x100fe40000004100 */
[----:B------:R-:W-:Y:S02]  /*0c60*/  HADD2.F32 R27, -RZ, R27.H1_H1 ;  /* 0x3000001bff1b7230 */ /* 0x000fe40000004100 */
[----:B------:R-:W-:Y:S01]  /*0c70*/  FMUL.FTZ R22, R8, R22 ;  /* 0x0000001608167220 */ /* 0x000fe20000410000 */
[----:B------:R-:W-:-:S03]  /*0c80*/  FMUL.FTZ R29, R23, R29 ;  /* 0x0000001d171d7220 */ /* 0x000fc60000410000 */
[----:B------:R-:W-:Y:S01]  /*0c90*/  FFMA.FTZ R23, R4, R22, R7 ;  /* 0x0000001604177223 */ /* 0x000fe20000010007 */
[CC--:B------:R-:W-:Y:S01]  /*0ca0*/  FMUL.FTZ R28, R3.reuse, R29.reuse ;  /* 0x0000001d031c7220 */ /* 0x0c0fe20000410000 */
[-C--:B------:R-:W-:Y:S02]  /*0cb0*/  FFMA.FTZ R24, R3, R29.reuse, R24 ;  /* 0x0000001d03187223 */ /* 0x080fe40000010018 */
[----:B------:R-:W-:Y:S01]  /*0cc0*/  FMUL.FTZ R31, R23, -1.4426950216293334961 ;  /* 0xbfb8aa3b171f7820 */ /* 0x000fe20000410000 */
[C---:B------:R-:W-:Y:S01]  /*0cd0*/  FFMA.FTZ R16, R26.reuse, R29, R16 ;  /* 0x0000001d1a107223 */ /* 0x040fe20000010010 */
[----:B------:R-:W-:Y:S01]  /*0ce0*/  FFMA.FTZ R25, R26, R28, R25 ;  /* 0x0000001c1a197223 */ /* 0x000fe20000010019 */
[----:B------:R-:W-:-:S03]  /*0cf0*/  FADD.FTZ R17, R29, R17 ;  /* 0x000000111d117221 */ /* 0x000fc60000010000 */
[----:B------:R-:W0:Y:S02]  /*0d00*/  MUFU.EX2 R31, R31 ;  /* 0x0000001f001f7308 */ /* 0x000e240000000800 */
[----:B0-----:R-:W-:-:S06]  /*0d10*/  FADD.FTZ R31, R31, 1 ;  /* 0x3f8000001f1f7421 */ /* 0x001fcc0000010000 */
[----:B------:R-:W0:Y:S02]  /*0d20*/  MUFU.RCP R31, R31 ;  /* 0x0000001f001f7308 */ /* 0x000e240000001000 */
[----:B0-----:R-:W-:-:S04]  /*0d30*/  FADD.FTZ R28, -R31, 1 ;  /* 0x3f8000001f1c7421 */ /* 0x001fc80000010100 */
[----:B------:R-:W-:-:S04]  /*0d40*/  FFMA.FTZ R28, R23, R28, 1 ;  /* 0x3f800000171c7423 */ /* 0x000fc8000001001c */
[----:B------:R-:W-:-:S04]  /*0d50*/  FMUL.FTZ R28, R31, R28 ;  /* 0x0000001c1f1c7220 */ /* 0x000fc80000410000 */
[----:B------:R-:W-:-:S04]  /*0d60*/  FMUL.FTZ R27, R27, R28 ;  /* 0x0000001c1b1b7220 */ /* 0x000fc80000410000 */
[-C--:B------:R-:W-:Y:S01]  /*0d70*/  FMUL.FTZ R23, R4, R27.reuse ;  /* 0x0000001b04177220 */ /* 0x080fe20000410000 */
        /* <DEDUP_REMOVED lines=50> */
[-C--:B--2---:R-:W-:Y:S02]  /*10a0*/  LEA R24, R36, R22.reuse, 0x3 ;  /* 0x0000001624187211 */ /* 0x084fe400078e18ff */
[----:B---3--:R-:W-:-:S04]  /*10b0*/  LEA R29, R34, R22, 0x3 ;  /* 0x00000016221d7211 */ /* 0x008fc800078e18ff */
        /* <DEDUP_REMOVED lines=10> */
[C---:B0-----:R-:W-:Y:S01]  /*1160*/  IMAD.WIDE.U32 R24, R13.reuse, 0x4, R26 ;  /* 0x000000040d187825 */ /* 0x041fe200078e001a */
[----:B------:R-:W-:Y:S02]  /*1170*/  IADD3 R13, R13, 0x3c0, RZ ;  /* 0x000003c00d0d7810 */ /* 0x000fe40007ffe0ff */
[----:B------:R-:W-:-:S03]  /*1180*/  SHF.R.S32.HI R34, RZ, 0x2, R34 ;  /* 0x00000002ff227819 */ /* 0x000fc60000011422 */
[----:B------:R-:W-:Y:S01]  /*1190*/  IMAD.WIDE.U32 R26, R13, 0x4, R26 ;  /* 0x000000040d1a7825 */ /* 0x000fe200078e001a */
[----:B------:R-:W-:-:S03]  /*11a0*/  LEA R13, R34, UR5, 0x5 ;  /* 0x00000005220d7c11 */ /* 0x000fc6000f8e28ff */
[----:B------:R-:W-:Y:S01]  /*11b0*/  FADD.FTZ R23, R32, R23 ;  /* 0x0000001720177221 */ /* 0x000fe20000010000 */
[----:B-----5:R-:W-:Y:S01]  /*11c0*/  LEA R28, R28, R13, 0x3 ;  /* 0x0000000d1c1c7211 */ /* 0x020fe200078e18ff */
[----:B----4-:R-:W-:-:S03]  /*11d0*/  IMAD R13, R31, 0x8, R13 ;  /* 0x000000081f0d7824 */ /* 0x010fc600078e020d */
[----:B------:R-:W-:Y:S04]  /*11e0*/  STG.E.64 desc[UR12][R24.64+0x10000], R22 ;  /* 0x0100001618007986 */ /* 0x000fe8000c101b0c */
[----:B------:R-:W0:Y:S04]  /*11f0*/  LDS.64 R24, [R28] ;  /* 0x000000001c187984 */ /* 0x000e280000000a00 */
[----:B------:R-:W1:Y:S01]  /*1200*/  LDS.64 R22, [R13+0x1e00] ;  /* 0x001e00000d167984 */ /* 0x000e620000000a00 */
[----:B0-----:R-:W-:Y:S01]  /*1210*/  FADD.FTZ R25, RZ, R25 ;  /* 0x00000019ff197221 */ /* 0x001fe20000010000 */
[----:B------:R-:W-:-:S03]  /*1220*/  FADD.FTZ R24, RZ, R24 ;  /* 0x00000018ff187221 */ /* 0x000fc60000010000 */
[----:B-1----:R-:W-:Y:S01]  /*1230*/  FADD.FTZ R23, R25, R23 ;  /* 0x0000001719177221 */ /* 0x002fe20000010000 */
[----:B------:R-:W-:-:S05]  /*1240*/  FADD.FTZ R22, R24, R22 ;  /* 0x0000001618167221 */ /* 0x000fca0000010000 */
[----:B------:R1:W-:Y:S02]  /*1250*/  STG.E.64 desc[UR12][R26.64+0x10000], R22 ;  /* 0x010000161a007986 */ /* 0x0003e4000c101b0c */
.L_x_2219:
[----:B------:R-:W-:Y:S01]  /*1260*/  BSSY B0, `(.L_x_2220) ;  /* 0x000007f000007945 */ /* 0x000fe20003800000 */
[----:B------:R-:W-:Y:S01]  /*1270*/  HFMA2.MMA R28, -RZ, RZ, 0, 0 ;  /* 0x00000000ff1c7435 */ /* 0x000fe200000001ff */
[----:B0-----:R-:W-:Y:S02]  /*1280*/  MOV R24, RZ ;  /* 0x000000ff00187202 */ /* 0x001fe40000000f00 */
[----:B------:R-:W-:Y:S08]  /*1290*/  @P0 BRA `(.L_x_2221) ;  /* 0x0000000400ec0947 */ /* 0x000ff00003800000 */
[----:B------:R-:W-:Y:S01]  /*12a0*/  SHF.R.U32.HI R13, RZ, 0x1, R33 ;  /* 0x00000001ff0d7819 */ /* 0x000fe20000011621 */
[----:B------:R-:W-:Y:S01]  /*12b0*/  IMAD.MOV.U32 R25, RZ, RZ, 0x18 ;  /* 0x00000018ff197424 */ /* 0x000fe200078e00ff */
[----:B-1----:R-:W-:Y:S02]  /*12c0*/  MOV R23, 0x18 ;  /* 0x0000001800177802 */ /* 0x002fe40000000f00 */
        /* <DEDUP_REMOVED lines=9> */
[----:B------:R-:W-:Y:S01]  /*1360*/  LDS.64 R22, [R28] ;  /* 0x000000001c167984 */ /* 0x000fe20000000a00 */
[----:B------:R-:W-:-:S05]  /*1370*/  IADD3 R27, R25, R26, RZ ;  /* 0x0000001a191b7210 */ /* 0x000fca0007ffe0ff */
        /* <DEDUP_REMOVED lines=14> */
[----:B------:R-:W-:Y:S02]  /*1460*/  MOV R23, 0x18 ;  /* 0x0000001800177802 */ /* 0x000fe40000000f00 */
[----:B------:R-:W-:-:S05]  /*1470*/  SHF.R.U32.HI R22, RZ, 0x2, R22 ;  /* 0x00000002ff167819 */ /* 0x000fca0000011616 */
[----:B------:R-:W-:-:S05]  /*1480*/  IMAD R23, R22, R23, UR7 ;  /* 0x0000000716177e24 */ /* 0x000fca000f8e0217 */
[----:B------:R-:W-:-:S05]  /*1490*/  IADD3 R27, R26, R23, RZ ;  /* 0x000000171a1b7210 */ /* 0x000fca0007ffe0ff */
[----:B------:R-:W0:Y:S02]  /*14a0*/  LDS.64 R22, [R27] ;  /* 0x000000001b167984 */ /* 0x000e240000000a00 */
[----:B0-----:R-:W-:Y:S01]  /*14b0*/  FADD.FTZ R24, R24, R22 ;  /* 0x0000001618187221 */ /* 0x001fe20000010000 */
[----:B------:R-:W-:Y:S02]  /*14c0*/  VIADD R22, R13, 0x10 ;  /* 0x000000100d167836 */ /* 0x000fe40000000000 */
[----:B------:R-:W-:Y:S01]  /*14d0*/  FADD.FTZ R25, R25, R23 ;  /* 0x0000001719197221 */ /* 0x000fe20000010000 */
[----:B------:R-:W-:Y:S02]  /*14e0*/  MOV R23, 0x18 ;  /* 0x0000001800177802 */ /* 0x000fe40000000f00 */
        /* <DEDUP_REMOVED lines=9> */
[----:B------:R-:W-:-:S04]  /*1580*/  IMAD R23, R22, R23, UR7 ;  /* 0x0000000716177e24 */ /* 0x000fc8000f8e0217 */
[----:B------:R-:W-:-:S05]  /*1590*/  IMAD.IADD R27, R26, 0x1, R23 ;  /* 0x000000011a1b7824 */ /* 0x000fca00078e0217 */
        /* <DEDUP_REMOVED lines=60> */
[----:B------:R-:W-:Y:S01]  /*1960*/  MOV R23, 0x18 ;  /* 0x0000001800177802 */ /* 0x000fe20000000f00 */
[----:B------:R-:W-:Y:S01]  /*1970*/  VIADD R13, R13, 0x38 ;  /* 0x000000380d0d7836 */ /* 0x000fe20000000000 */
[----:B------:R-:W-:-:S04]  /*1980*/  SHF.R.U32.HI R22, RZ, 0x2, R22 ;  /* 0x00000002ff167819 */ /* 0x000fc80000011616 */
[----:B------:R-:W-:Y:S01]  /*1990*/  SHF.R.U32.HI R13, RZ, 0x2, R13 ;  /* 0x00000002ff0d7819 */ /* 0x000fe2000001160d */
[----:B------:R-:W-:-:S05]  /*19a0*/  IMAD R23, R22, R23, UR7 ;  /* 0x0000000716177e24 */ /* 0x000fca000f8e0217 */
[----:B------:R-:W-:-:S05]  /*19b0*/  IADD3 R27, R26, R23, RZ ;  /* 0x000000171a1b7210 */ /* 0x000fca0007ffe0ff */
[----:B------:R-:W0:Y:S02]  /*19c0*/  LDS.64 R22, [R27] ;  /* 0x000000001b167984 */ /* 0x000e240000000a00 */
[----:B0-----:R-:W-:Y:S01]  /*19d0*/  FADD.FTZ R24, R24, R22 ;  /* 0x0000001618187221 */ /* 0x001fe20000010000 */
[----:B------:R-:W-:Y:S01]  /*19e0*/  MOV R22, 0x18 ;  /* 0x0000001800167802 */ /* 0x000fe20000000f00 */
[----:B------:R-:W-:-:S04]  /*19f0*/  FADD.FTZ R28, R25, R23 ;  /* 0x00000017191c7221 */ /* 0x000fc80000010000 */
[----:B------:R-:W-:-:S05]  /*1a00*/  IMAD R13, R13, R22, UR7 ;  /* 0x000000070d0d7e24 */ /* 0x000fca000f8e0216 */
[----:B------:R-:W-:-:S05]  /*1a10*/  IADD3 R13, R26, R13, RZ ;  /* 0x0000000d1a0d7210 */ /* 0x000fca0007ffe0ff */
[----:B------:R-:W0:Y:S02]  /*1a20*/  LDS.64 R22, [R13] ;  /* 0x000000000d167984 */ /* 0x000e240000000a00 */
[----:B0-----:R-:W-:Y:S01]  /*1a30*/  FADD.FTZ R24, R24, R22 ;  /* 0x0000001618187221 */ /* 0x001fe20000010000 */
[----:B------:R-:W-:-:S07]  /*1a40*/  FADD.FTZ R28, R28, R23 ;  /* 0x000000171c1c7221 */ /* 0x000fce0000010000 */
.L_x_2221:
[----:B------:R-:W-:Y:S05]  /*1a50*/  BSYNC B0 ;  /* 0x0000000000007941 */ /* 0x000fea0003800000 */
.L_x_2220:
        /* <DEDUP_REMOVED lines=19> */
.L_x_2223:
[----:B------:R-:W-:Y:S05]  /*1b90*/  BSYNC B0 ;  /* 0x0000000000007941 */ /* 0x000fea0003800000 */
.L_x_2222:
        /* <DEDUP_REMOVED lines=17> */
.L_x_2226:
[----:B------:R-:W2:Y:S04]  /*1cb0*/  LD.E.STRONG.GPU R24, desc[UR12][R22.64] ;  /* 0x0000000c16187980 */ /* 0x000ea8000c10f900 */
[----:B--2---:R-:W-:Y:S01]  /*1cc0*/  CCTL.IVALL ;  /* 0x00000000ff00798f */ /* 0x004fe20002000000 */
[----:B------:R-:W-:Y:S05]  /*1cd0*/  YIELD ;  /* 0x0000000000007946 */ /* 0x000fea0003800000 */
[----:B-----5:R-:W-:-:S04]  /*1ce0*/  LOP3.LUT R24, R24, R13, RZ, 0x3c, !PT ;  /* 0x0000000d18187212 */ /* 0x020fc800078e3cff */
[----:B------:R-:W-:-:S13]  /*1cf0*/  ISETP.GT.AND P0, PT, R24, -0x1, PT ;  /* 0xffffffff1800780c */ /* 0x000fda0003f04270 */
[----:B------:R-:W-:Y:S05]  /*1d00*/  @P0 BRA `(.L_x_2226) ;  /* 0xfffffffc00e80947 */ /* 0x000fea000383ffff */
.L_x_2225:
[----:B------:R-:W-:Y:S05]  /*1d10*/  WARPSYNC.ALL ;  /* 0x0000000000007948 */ /* 0x000fea0003800000 */
[----:B------:R-:W-:Y:S06]  /*1d20*/  BAR.SYNC.DEFER_BLOCKING 0x0 ;  /* 0x0000000000007b1d */ /* 0x000fec0000010000 */
[----:B------:R-:W-:Y:S05]  /*1d30*/  BRA `(.L_x_2227) ;  /* 0x0000000000647947 */ /* 0x000fea0003800000 */
.L_x_2224:
        /* <DEDUP_REMOVED lines=9> */
[----:B------:R-:W-:Y:S01]  /*1dd0*/  IMAD.MOV.U32 R13, RZ, RZ, 0x7fffff01 ;  /* 0x7fffff01ff0d7424 */ /* 0x000fe200078e00ff */
[----:B0-----:R-:W-:-:S04]  /*1de0*/  MOV R22, UR16 ;  /* 0x0000001000167c02 */ /* 0x001fc80008000f00 */
[----:B------:R-:W-:Y:S02]  /*1df0*/  SEL R13, R13, 0x1, !P0 ;  /* 0x000000010d0d7807 */ /* 0x000fe40004000000 */
[----:B------:R-:W-:Y:S01]  /*1e00*/  MOV R23, UR17 ;  /* 0x0000001100177c02 */ /* 0x000fe20008000f00 */
[----:B------:R-:W-:Y:S06]  /*1e10*/  MEMBAR.ALL.GPU ;  /* 0x0000000000007992 */ /* 0x000fec000000a000 */
[----:B------:R-:W-:-:S00]  /*1e20*/  ERRBAR ;  /* 0x00000000000079ab */ /* 0x000fc00000000000 */
[----:B------:R-:W-:Y:S06]  /*1e30*/  CGAERRBAR ;  /* 0x00000000000075ab */ /* 0x000fec0000000000 */
[----:B------:R0:W5:Y:S02]  /*1e40*/  ATOM.E.ADD.STRONG.GPU PT, R13, desc[UR12][R22.64], R13 ;  /* 0x0000000d160d798a */ /* 0x00016400081ee1cc */
.L_x_2229:
[----:B------:R-:W2:Y:S04]  /*1e50*/  LD.E.STRONG.GPU R24, desc[UR12][R22.64] ;  /* 0x0000000c16187980 */ /* 0x000ea8000c10f900 */
[----:B--2---:R-:W-:Y:S01]  /*1e60*/  CCTL.IVALL ;  /* 0x00000000ff00798f */ /* 0x004fe20002000000 */
[----:B------:R-:W-:Y:S05]  /*1e70*/  YIELD ;  /* 0x0000000000007946 */ /* 0x000fea0003800000 */
[----:B-----5:R-:W-:-:S04]  /*1e80*/  LOP3.LUT R24, R24, R13, RZ, 0x3c, !PT ;  /* 0x0000000d18187212 */ /* 0x020fc800078e3cff */
[----:B------:R-:W-:-:S13]  /*1e90*/  ISETP.GT.AND P0, PT, R24, -0x1, PT ;  /* 0xffffffff1800780c */ /* 0x000fda0003f04270 */
[----:B------:R-:W-:Y:S05]  /*1ea0*/  @P0 BRA `(.L_x_2229) ;  /* 0xfffffffc00e80947 */ /* 0x000fea000383ffff */
.L_x_2228:
[----:B------:R-:W-:Y:S05]  /*1eb0*/  WARPSYNC.ALL ;  /* 0x0000000000007948 */ /* 0x000fea0003800000 */
[----:B------:R-:W-:Y:S06]  /*1ec0*/  BAR.SYNC.DEFER_BLOCKING 0x0 ;  /* 0x0000000000007b1d */ /* 0x000fec0000010000 */
.L_x_2227:
[----:B------:R-:W1:Y:S01]  /*1ed0*/  S2R R34, SR_TID.X ;  /* 0x0000000000227919 */ /* 0x000e620000002100 */
[----:B------:R-:W-:Y:S01]  /*1ee0*/  BSSY B0, `(.L_x_2230) ;  /* 0x0000060000007945 */ /* 0x000fe20003800000 */
[----:B0-----:R-:W-:Y:S01]  /*1ef0*/  HFMA2.MMA R23, -RZ, RZ, 0, 0 ;  /* 0x00000000ff177435 */ /* 0x001fe200000001ff */
[----:B------:R-:W-:Y:S02]  /*1f00*/  MOV R13, RZ ;  /* 0x000000ff000d7202 */ /* 0x000fe40000000f00 */
[----:B-1----:R-:W-:-:S13]  /*1f10*/  ISETP.GT.U32.AND P0, PT, R34, 0xff, PT ;  /* 0x000000ff2200780c */ /* 0x002fda0003f04070 */
[----:B------:R-:W-:Y:S05]  /*1f20*/  @P0 BRA `(.L_x_2231) ;  /* 0x00000004006c0947 */ /* 0x000fea0003800000 */
[----:B------:R0:W-:Y:S01]  /*1f30*/  STL.64 [R1+0x18], R2 ;  /* 0x0000180201007387 */ /* 0x0001e20000100a00 */
[----:B------:R-:W-:Y:S01]  /*1f40*/  ULDC UR5, c[0x0][0x10] ;  /* 0x0000040000057ab9 */ /* 0x000fe20000000800 */
[C---:B------:R-:W-:Y:S01]  /*1f50*/  IMAD.SHL.U32 R13, R34.reuse, 0x10, RZ ;  /* 0x00000010220d7824 */ /* 0x040fe200078e00ff */
[----:B------:R-:W-:Y:S01]  /*1f60*/  UIMAD UR5, UR5, UR4, UR9 ;  /* 0x00000004050572a4 */ /* 0x000fe2000f8e0209 */
[----:B------:R-:W-:-:S03]  /*1f70*/  LOP3.LUT R22, R34, 0xf, RZ, 0xc0, !PT ;  /* 0x0000000f22167812 */ /* 0x000fc600078ec0ff */
[----:B------:R-:W-:Y:S02]  /*1f80*/  LOP3.LUT R13, R13, 0x7fffff00, RZ, 0xc0, !PT ;  /* 0x7fffff000d0d7812 */ /* 0x000fe400078ec0ff */
[----:B------:R-:W-:Y:S01]  /*1f90*/  MOV R24, UR5 ;  /* 0x0000000500187c02 */ /* 0x000fe20008000f00 */
[----:B0-----:R-:W0:Y:S03]  /*1fa0*/  LDC.64 R2, c[0x0][0x260] ;  /* 0x00009800ff027b82 */ /* 0x001e260000000a00 */
[----:B------:R-:W-:-:S04]  /*1fb0*/  LEA R13, R24, R13, 0xc ;  /* 0x0000000d180d7211 */ /* 0x000fc800078e60ff */
        /* <DEDUP_REMOVED lines=30> */
[----:B------:R-:W-:-:S05]  /*21a0*/  IADD3 R36, R13, 0x140, RZ ;  /* 0x000001400d247810 */ /* 0x000fca0007ffe0ff */
        /* <DEDUP_REMOVED lines=18> */
[----:B------:R-:W-:Y:S02]  /*22d0*/  VIADD R32, R13, 0x160 ;  /* 0x000001600d207836 */ /* 0x000fe40000000000 */
[----:B------:R-:W-:Y:S01]  /*22e0*/  FADD.FTZ R27, R27, R28 ;  /* 0x0000001c1b1b7221 */ /* 0x000fe20000010000 */
[----:B------:R-:W-:Y:S01]  /*22f0*/  IADD3 R28, R13, 0x180, RZ ;  /* 0x000001800d1c7810 */ /* 0x000fe20007ffe0ff */
[----:B------:R-:W-:-:S04]  /*2300*/  IMAD.WIDE.U32 R32, R32, 0x4, R2 ;  /* 0x0000000420207825 */ /* 0x000fc800078e0002 */
[----:B---3--:R-:W-:Y:S01]  /*2310*/  FADD.FTZ R24, R24, R26 ;  /* 0x0000001a18187221 */ /* 0x008fe20000010000 */
[----:B------:R-:W-:Y:S01]  /*2320*/  IADD3 R26, R13, 0x1a0, RZ ;  /* 0x000001a00d1a7810 */ /* 0x000fe20007ffe0ff */
[----:B------:R-:W-:-:S04]  /*2330*/  IMAD.WIDE.U32 R28, R28, 0x4, R2 ;  /* 0x000000041c1c7825 */ /* 0x000fc800078e0002 */
[----:B------:R-:W-:Y:S01]  /*2340*/  FADD.FTZ R25, R25, R27 ;  /* 0x0000001b19197221 */ /* 0x000fe20000010000 */
[----:B------:R-:W2:Y:S01]  /*2350*/  LDG.E.64 R32, desc[UR12][R32.64] ;  /* 0x0000000c20207981 */ /* 0x000ea2000c1e1b00 */
[----:B----4-:R-:W-:Y:S01]  /*2360*/  FADD.FTZ R22, R22, R24 ;  /* 0x0000001816167221 */ /* 0x010fe20000010000 */
[----:B------:R-:W-:Y:S01]  /*2370*/  IMAD.WIDE.U32 R26, R26, 0x4, R2 ;  /* 0x000000041a1a7825 */ /* 0x000fe200078e0002 */
[----:B------:R-:W-:Y:S01]  /*2380*/  IADD3 R24, R13, 0x1c0, RZ ;  /* 0x000001c00d187810 */ /* 0x000fe20007ffe0ff */
[----:B------:R-:W3:Y:S02]  /*2390*/  LDG.E.64 R28, desc[UR12][R28.64] ;  /* 0x0000000c1c1c7981 */ /* 0x000ee4000c1e1b00 */
        /* <DEDUP_REMOVED lines=20> */
.L_x_2231:
[----:B------:R-:W-:Y:S05]  /*24e0*/  BSYNC B0 ;  /* 0x0000000000007941 */ /* 0x000fea0003800000 */
.L_x_2230:
        /* <DEDUP_REMOVED lines=28> */
.L_x_2233:
[----:B------:R-:W-:Y:S05]  /*26b0*/  BSYNC B0 ;  /* 0x0000000000007941 */ /* 0x000fea0003800000 */
.L_x_2232:
        /* <DEDUP_REMOVED lines=10> */
.L_x_2234:
[----:B-1----:R-:W-:-:S05]  /*2760*/  IMAD.U32 R24, RZ, RZ, UR5 ;  /* 0x00000005ff187e24 */ /* 0x002fca000f8e00ff */
[----:B------:R-:W-:-:S05]  /*2770*/  LEA R31, R24, R35, 0x1 ;  /* 0x00000023181f7211 */ /* 0x000fca00078e08ff */
        /* <DEDUP_REMOVED lines=13> */
[--C-:B--2---:R-:W-:Y:S02]  /*2850*/  HADD2.F32 R28, -RZ, R24.reuse.H0_H0 ;  /* 0x20000018ff1c7230 */ /* 0x104fe40000004100 */
[----:B------:R-:W-:-:S03]  /*2860*/  HADD2.F32 R24, -RZ, R24.H1_H1 ;  /* 0x30000018ff187230 */ /* 0x000fc60000004100 */
[C---:B------:R-:W-:Y:S02]  /*2870*/  FADD.FTZ R28, -R12.reuse, R28 ;  /* 0x0000001c0c1c7221 */ /* 0x040fe40000010100 */
[----:B------:R-:W-:Y:S02]  /*2880*/  FADD.FTZ R24, -R12, R24 ;  /* 0x000000180c187221 */ /* 0x000fe40000010100 */
[----:B------:R-:W-:-:S04]  /*2890*/  FMUL.FTZ R28, R8, R28 ;  /* 0x0000001c081c7220 */ /* 0x000fc80000410000 */
        /* <DEDUP_REMOVED lines=8> */
[----:B-----5:R-:W-:-:S03]  /*2920*/  FFMA.FTZ R24, R2, R29, R5 ;  /* 0x0000001d02187223 */ /* 0x020fc60000010005 */
[----:B------:R-:W-:Y:S01]  /*2930*/  FMUL.FTZ R34, R32, R34 ;  /* 0x0000002220227220 */ /* 0x000fe20000410000 */
[----:B------:R-:W-:Y:S01]  /*2940*/  FMUL.FTZ R33, R24, -1.4426950216293334961 ;  /* 0xbfb8aa3b18217820 */ /* 0x000fe20000410000 */
[----:B---3--:R-:W-:-:S05]  /*2950*/  HADD2.F32 R32, -RZ, R26.H0_H0 ;  /* 0x2000001aff207230 */ /* 0x008fca0000004100 */
        /* <DEDUP_REMOVED lines=8> */
[--C-:B------:R-:W-:Y:S02]  /*29e0*/  HADD2.F32 R32, -RZ, R25.reuse.H0_H0 ;  /* 0x20000019ff207230 */ /* 0x100fe40000004100 */
[----:B------:R-:W-:Y:S02]  /*29f0*/  HADD2.F32 R25, -RZ, R25.H1_H1 ;  /* 0x30000019ff197230 */ /* 0x000fe40000004100 */
[----:B------:R-:W-:Y:S01]  /*2a00*/  FMUL.FTZ R24, R33, R24 ;  /* 0x0000001821187220 */ /* 0x000fe20000410000 */
[----:B------:R-:W-:Y:S02]  /*2a10*/  HADD2.F32 R33, -RZ, R26.H1_H1 ;  /* 0x3000001aff217230 */ /* 0x000fe40000004100 */
[C---:B------:R-:W-:Y:S01]  /*2a20*/  FADD.FTZ R32, -R12.reuse, R32 ;  /* 0x000000200c207221 */ /* 0x040fe20000010100 */
[----:B------:R-:W-:-:S03]  /*2a30*/  FADD.FTZ R25, -R12, R25 ;  /* 0x000000190c197221 */ /* 0x000fc60000010100 */
[----:B------:R-:W-:Y:S01]  /*2a40*/  FMUL.FTZ R26, R8, R32 ;  /* 0x00000020081a7220 */ /* 0x000fe20000410000 */
[----:B------:R-:W-:-:S03]  /*2a50*/  FMUL.FTZ R24, R33, R24 ;  /* 0x0000001821187220 */ /* 0x000fc60000410000 */
[----:B------:R-:W-:Y:S01]  /*2a60*/  FFMA.FTZ R33, R3, R26, R6 ;  /* 0x0000001a03217223 */ /* 0x000fe20000010006 */
[----:B------:R-:W-:-:S03]  /*2a70*/  FFMA.FTZ R24, R2, R24, -R22 ;  /* 0x0000001802187223 */ /* 0x000fc60000010816 */
[----:B------:R-:W-:Y:S01]  /*2a80*/  FMUL.FTZ R32, R33, -1.4426950216293334961 ;  /* 0xbfb8aa3b21207820 */ /* 0x000fe20000410000 */
[----:B------:R-:W-:Y:S01]  /*2a90*/  FFMA.FTZ R29, -R23, R29, R24 ;  /* 0x0000001d171d7223 */ /* 0x000fe20000010118 */
[--C-:B------:R-:W-:Y:S02]  /*2aa0*/  HADD2.F32 R24, -RZ, R27.reuse.H0_H0 ;  /* 0x2000001bff187230 */ /* 0x100fe40000004100 */
[----:B------:R-:W-:Y:S02]  /*2ab0*/  HADD2.F32 R27, -RZ, R27.H1_H1 ;  /* 0x3000001bff1b7230 */ /* 0x000fe40000004100 */
[----:B------:R-:W0:Y:S02]  /*2ac0*/  MUFU.EX2 R32, R32 ;  /* 0x0000002000207308 */ /* 0x000e240000000800 */
        /* <DEDUP_REMOVED lines=30> */
[----:B------:R-:W-:Y:S01]  /*2cb0*/  FMUL.FTZ R29, R8, R29 ;  /* 0x0000001d081d7220 */ /* 0x000fe20000410000 */
[----:B------:R-:W-:Y:S01]  /*2cc0*/  IADD3 R28, P0, R36, UR16, RZ ;  /* 0x00000010241c7c10 */ /* 0x000fe2000ff1e0ff */
[C---:B------:R-:W-:Y:S01]  /*2cd0*/  FMUL.FTZ R34, R8.reuse, R34 ;  /* 0x0000002208227220 */ /* 0x040fe20000410000 */
[----:B------:R-:W-:Y:S01]  /*2ce0*/  FMUL.FTZ R33, R8, R33 ;  /* 0x0000002108217220 */ /* 0x000fe20000410000 */
[----:B------:R-:W-:Y:S01]  /*2cf0*/  UIADD3 UR5, UR5, 0x2, URZ ;  /* 0x0000000205057890 */ /* 0x000fe2000fffe03f */
[----:B------:R-:W-:Y:S02]  /*2d00*/  F2FP.F16.F32.PACK_AB R37, R29, R37 ;  /* 0x000000251d25723e */ /* 0x000fe400000000ff */
[----:B------:R-:W-:Y:S01]  /*2d10*/  IADD3.X R29, R13, UR17, RZ, P0, !PT ;  /* 0x000000110d1d7c10 */ /* 0x000fe200087fe4ff */
[----:B------:R-:W-:Y:S01]  /*2d20*/  UISETP.NE.AND UP0, UPT, UR5, 0x8, UPT ;  /* 0x000000080500788c */ /* 0x000fe2000bf05270 */
[----:B------:R-:W-:-:S02]  /*2d30*/  PRMT R13, R37, 0x7632, R13 ;  /* 0x00007632250d7816 */ /* 0x000fc4000000000d */
[----:B------:R-:W-:Y:S01]  /*2d40*/  F2FP.F16.F32.PACK_AB R33, R33, R34 ;  /* 0x000000222121723e */ /* 0x000fe200000000ff */
[----:B------:R-:W-:Y:S04]  /*2d50*/  STG.E.U16 desc[UR12][R28.64], R37 ;  /* 0x000000251c007986 */ /* 0x000fe8000c10150c */
[----:B------:R0:W-:Y:S04]  /*2d60*/  STG.E.U16 desc[UR12][R28.64+0x2], R13 ;  /* 0x0000020d1c007986 */ /* 0x0001e8000c10150c */
[----:B------:R-:W-:Y:S01]  /*2d70*/  STG.E.U16 desc[UR12][R28.64+0x4], R33 ;  /* 0x000004211c007986 */ /* 0x000fe2000c10150c */
[----:B0-----:R-:W-:-:S05]  /*2d80*/  PRMT R13, R33, 0x7632, R13 ;  /* 0x00007632210d7816 */ /* 0x001fca000000000d */
[----:B------:R0:W-:Y:S01]  /*2d90*/  STG.E.U16 desc[UR12][R28.64+0x6], R13 ;  /* 0x0000060d1c007986 */ /* 0x0001e2000c10150c */
[----:B--2---:R-:W-:-:S05]  /*2da0*/  HADD2.F32 R34, -RZ, R24.H0_H0 ;  /* 0x20000018ff227230 */ /* 0x004fca0000004100 */
[----:B0-----:R-:W-:Y:S01]  /*2db0*/  FADD.FTZ R13, -R12, R34 ;  /* 0x000000220c0d7221 */ /* 0x001fe20000010100 */
[----:B------:R-:W-:-:S03]  /*2dc0*/  HADD2.F32 R34, -RZ, R24.H1_H1 ;  /* 0x30000018ff227230 */ /* 0x000fc60000004100 */
[----:B------:R-:W-:Y:S02]  /*2dd0*/  FMUL.FTZ R24, R8, R13 ;  /* 0x0000000d08187220 */ /* 0x000fe40000410000 */
[----:B------:R-:W-:Y:S02]  /*2de0*/  FADD.FTZ R34, -R12, R34 ;  /* 0x000000220c227221 */ /* 0x000fe40000010100 */
[----:B------:R-:W-:Y:S02]  /*2df0*/  FFMA.FTZ R33, R0, R24, R30 ;  /* 0x0000001800217223 */ /* 0x000fe4000001001e */
[----:B------:R-:W-:Y:S02]  /*2e00*/  FMUL.FTZ R34, R8, R34 ;  /* 0x0000002208227220 */ /* 0x000fe40000410000 */
[----:B------:R-:W-:Y:S02]  /*2e10*/  FMUL.FTZ R13, R33, -1.4426950216293334961 ;  /* 0xbfb8aa3b210d7820 */ /* 0x000fe40000410000 */
[----:B------:R-:W-:-:S04]  /*2e20*/  FFMA.FTZ R29, R2, R34, R5 ;  /* 0x00000022021d7223 */ /* 0x000fc80000010005 */
        /* <DEDUP_REMOVED lines=12> */
[--C-:B---3--:R-:W-:Y:S02]  /*2ef0*/  HADD2.F32 R29, -RZ, R26.reuse.H0_H0 ;  /* 0x2000001aff1d7230 */ /* 0x108fe40000004100 */
[----:B------:R-:W-:Y:S02]  /*2f00*/  HADD2.F32 R26, -RZ, R26.H1_H1 ;  /* 0x3000001aff1a7230 */ /* 0x000fe40000004100 */
[----:B------:R-:W-:Y:S01]  /*2f10*/  FMUL.FTZ R28, R28, R33 ;  /* 0x000000211c1c7220 */ /* 0x000fe20000410000 */
[--C-:B------:R-:W-:Y:S02]  /*2f20*/  HADD2.F32 R33, -RZ, R25.reuse.H0_H0 ;  /* 0x20000019ff217230 */ /* 0x100fe40000004100 */
[----:B------:R-:W-:Y:S01]  /*2f30*/  FMUL.FTZ R13, R29, R13 ;  /* 0x0000000d1d0d7220 */ /* 0x000fe20000410000 */
[----:B------:R-:W-:-:S02]  /*2f40*/  HADD2.F32 R25, -RZ, R25.H1_H1 ;  /* 0x30000019ff197230 */ /* 0x000fc40000004100 */
[----:B------:R-:W-:Y:S01]  /*2f50*/  FMUL.FTZ R26, R26, R28 ;  /* 0x0000001c1a1a7220 */ /* 0x000fe20000410000 */
[----:B------:R-:W-:Y:S01]  /*2f60*/  FADD.FTZ R33, -R12, R33 ;  /* 0x000000210c217221 */ /* 0x000fe20000010100 */
[--C-:B------:R-:W-:Y:S01]  /*2f70*/  FFMA.FTZ R13, R0, R13, -R22.reuse ;  /* 0x0000000d000d7223 */ /* 0x100fe20000010816 */
[----:B------:R-:W-:Y:S01]  /*2f80*/  FADD.FTZ R25, -R12, R25 ;  /* 0x000000190c197221 */ /* 0x000fe20000010100 */
[----:B------:R-:W-:Y:S01]  /*2f90*/  FFMA.FTZ R26, R2, R26, -R22 ;  /* 0x0000001a021a7223 */ /* 0x000fe20000010816 */
[C---:B------:R-:W-:Y:S01]  /*2fa0*/  FMUL.FTZ R33, R8.reuse, R33 ;  /* 0x0000002108217220 */ /* 0x040fe20000410000 */
[----:B------:R-:W-:Y:S01]  /*2fb0*/  FFMA.FTZ R13, -R23, R24, R13 ;  /* 0x00000018170d7223 */ /* 0x000fe2000001010d */
[----:B------:R-:W-:Y:S01]  /*2fc0*/  FMUL.FTZ R25, R8, R25 ;  /* 0x0000001908197220 */ /* 0x000fe20000410000 */
[--C-:B------:R-:W-:Y:S02]  /*2fd0*/  HADD2.F32 R24, -RZ, R27.reuse.H0_H0 ;  /* 0x2000001bff187230 */ /* 0x100fe40000004100 */
[----:B------:R-:W-:Y:S01]  /*2fe0*/  FFMA.FTZ R29, R3, R33, R6 ;  /* 0x00000021031d7223 */ /* 0x000fe20000010006 */
[----:B------:R-:W-:-:S02]  /*2ff0*/  HADD2.F32 R27, -RZ, R27.H1_H1 ;  /* 0x3000001bff1b7230 */ /* 0x000fc40000004100 */
[----:B------:R-:W-:Y:S01]  /*3000*/  FFMA.FTZ R26, -R23, R34, R26 ;  /* 0x00000022171a7223 */ /* 0x000fe2000001011a */
[C---:B------:R-:W-:Y:S01]  /*3010*/  FMUL.FTZ R13, R8.reuse, R13 ;  /* 0x0000000d080d7220 */ /* 0x040fe20000410000 */
[----:B------:R-:W-:Y:S02]  /*3020*/  FMUL.FTZ R36, R29, -1.4426950216293334961 ;  /* 0xbfb8aa3b1d247820 */ /* 0x000fe40000410000 */
[----:B------:R-:W-:-:S04]  /*3030*/  FMUL.FTZ R26, R8, R26 ;  /* 0x0000001a081a7220 */ /* 0x000fc80000410000 */
[----:B------:R-:W0:Y:S01]  /*3040*/  MUFU.EX2 R36, R36 ;  /* 0x0000002400247308 */ /* 0x000e220000000800 */
[----:B------:R-:W-:-:S04]  /*3050*/  F2FP.F16.F32.PACK_AB R13, R26, R13 ;  /* 0x0000000d1a0d723e */ /* 0x000fc800000000ff */
[C---:B------:R-:W-:Y:S02]  /*3060*/  PRMT R26, R13.reuse, 0x7610, R26 ;  /* 0x000076100d1a7816 */ /* 0x040fe4000000001a */
[----:B------:R-:W-:Y:S01]  /*3070*/  PRMT R13, R13, 0x7632, R13 ;  /* 0x000076320d0d7816 */ /* 0x000fe2000000000d */
        /* <DEDUP_REMOVED lines=21> */
[----:B------:R-:W-:-:S05]  /*31d0*/  FMUL.FTZ R27, R8, R27 ;  /* 0x0000001b081b7220 */ /* 0x000fca0000410000 */
[----:B------:R-:W-:Y:S02]  /*31e0*/  F2FP.F16.F32.PACK_AB R27, R27, R25 ;  /* 0x000000191b1b723e */ /* 0x000fe400000000ff */
[----:B------:R-:W-:Y:S02]  /*31f0*/  IADD3.X R25, R31, UR17, RZ, P0, !PT ;  /* 0x000000111f197c10 */ /* 0x000fe400087fe4ff */
[----:B------:R-:W-:Y:S02]  /*3200*/  PRMT R28, R27, 0x7632, R28 ;  /* 0x000076321b1c7816 */ /* 0x000fe4000000001c */
[----:B------:R-:W-:Y:S01]  /*3210*/  PLOP3.LUT P0, PT, PT, PT, UP0, 0x80, 0x0 ;  /* 0x000000000000781c */ /* 0x000fe20003f0f008 */
[----:B------:R1:W-:Y:S04]  /*3220*/  STG.E.U16 desc[UR12][R24.64], R26 ;  /* 0x0000001a18007986 */ /* 0x0003e8000c10150c */
        /* <DEDUP_REMOVED lines=11> */
.L_x_2217:
        /* <DEDUP_REMOVED lines=35> */
[----:B------:R-:W-:Y:S02]  /*3510*/  LOP3.LUT R34, R34, 0x1e, RZ, 0xc0, !PT ;  /* 0x0000001e22227812 */ /* 0x000fe400078ec0ff */
[----:B------:R-:W-:Y:S01]  /*3520*/  IADD3 R10, R37, 0x3c, RZ ;  /* 0x0000003c250a7810 */ /* 0x000fe20007ffe0ff */
        /* <DEDUP_REMOVED lines=11> */
[----:B------:R-:W-:Y:S02]  /*35e0*/  IADD3 R15, R0, UR8, RZ ;  /* 0x00000008000f7c10 */ /* 0x000fe4000fffe0ff */
[-C--:B------:R-:W-:Y:S02]  /*35f0*/  LOP3.LUT R0, R11, R34.reuse, RZ, 0x3c, !PT ;  /* 0x000000220b007212 */ /* 0x080fe400078e3cff */
[----:B------:R-:W-:Y:S01]  /*3600*/  LOP3.LUT R12, R10, R34, RZ, 0x3c, !PT ;  /* 0x000000220a0c7212 */ /* 0x000fe200078e3cff */
[----:B------:R-:W-:Y:S01]  /*3610*/  IMAD.WIDE.U32.X R10, R26, -0x77777778, R6, P0 ;  /* 0x888888881a0a7825 */ /* 0x000fe200000e0406 */
[----:B------:R-:W-:Y:S02]  /*3620*/  LEA.HI R8, R9, 0x1, RZ, 0x1c ;  /* 0x0000000109087811 */ /* 0x000fe400078fe0ff */
[----:B------:R-:W-:Y:S01]  /*3630*/  IADD3 R31, P1, R35, 0x1e, RZ ;  /* 0x0000001e231f7810 */ /* 0x000fe20007f3e0ff */
[----:B------:R-:W-:Y:S01]  /*3640*/  IMAD R5, R0, 0x4, R15 ;  /* 0x0000000400057824 */ /* 0x000fe200078e020f */
[----:B------:R-:W-:-:S02]  /*3650*/  SHF.R.U64 R9, R10, 0x3, R11 ;  /* 0x000000030a097819 */ /* 0x000fc4000000120b */
[----:B------:R-:W-:Y:S01]  /*3660*/  LOP3.LUT R4, R37, R34, RZ, 0x3c, !PT ;  /* 0x0000002225047212 */ /* 0x000fe200078e3cff */
[----:B------:R-:W-:Y:S01]  /*3670*/  IMAD.X R30, RZ, RZ, RZ, P1 ;  /* 0x000000ffff1e7224 */ /* 0x000fe200008e06ff */
[C---:B------:R-:W-:Y:S02]  /*3680*/  IADD3 R29, P0, R35.reuse, 0xf, RZ ;  /* 0x0000000f231d7810 */ /* 0x040fe40007f1e0ff */
[----:B------:R-:W-:Y:S02]  /*3690*/  IADD3 R33, P2, R35, 0x2d, RZ ;  /* 0x0000002d23217810 */ /* 0x000fe40007f5e0ff */
[----:B------:R-:W-:Y:S02]  /*36a0*/  IADD3 R9, R9, 0x1, RZ ;  /* 0x0000000109097810 */ /* 0x000fe40007ffe0ff */
[----:B------:R-:W-:Y:S01]  /*36b0*/  MOV R7, UR5 ;  /* 0x0000000500077c02 */ /* 0x000fe20008000f00 */
[----:B------:R-:W-:Y:S01]  /*36c0*/  USEL UR5, UR14, 0x1, UP0 ;  /* 0x000000010e057887 */ /* 0x000fe20008000000 */
[----:B------:R-:W-:-:S02]  /*36d0*/  LEA R4, R4, R15, 0x2 ;  /* 0x0000000f04047211 */ /* 0x000fc400078e10ff */
[----:B------:R-:W-:Y:S01]  /*36e0*/  LEA R6, R12, R15, 0x2 ;  /* 0x0000000f0c067211 */ /* 0x000fe200078e10ff */
[----:B------:R-:W-:Y:S01]  /*36f0*/  USHF.L.U64.HI UR7, UR5, 0x8, UR7 ;  /* 0x0000000805077899 */ /* 0x000fe20008010207 */
[----:B------:R-:W-:Y:S01]  /*3700*/  LOP3.LUT R27, R14, 0xf, RZ, 0xc0, !PT ;  /* 0x0000000f0e1b7812 */ /* 0x000fe200078ec0ff */
[----:B------:R-:W-:Y:S01]  /*3710*/  USHF.L.U32 UR5, UR5, 0x8, URZ ;  /* 0x0000000805057899 */ /* 0x000fe2000800063f */
[----:B------:R-:W-:Y:S02]  /*3720*/  IADD3.X R28, RZ, RZ, RZ, P0, !PT ;  /* 0x000000ffff1c7210 */ /* 0x000fe400007fe4ff */
[----:B------:R-:W-:Y:S02]  /*3730*/  IADD3.X R32, RZ, RZ, RZ, P2, !PT ;  /* 0x000000ffff207210 */ /* 0x000fe400017fe4ff */
[----:B------:R-:W-:Y:S02]  /*3740*/  LOP3.LUT R8, R8, 0x3, RZ, 0xc0, !PT ;  /* 0x0000000308087812 */ /* 0x000fe400078ec0ff */
[----:B------:R-:W-:-:S07]  /*3750*/  LOP3.LUT R9, R9, 0x3, RZ, 0xc0, !PT ;  /* 0x0000000309097812 */ /* 0x000fce00078ec0ff */
.L_x_2252:
        /* <DEDUP_REMOVED lines=36> */
[----:B------:R-:W-:Y:S01]  /*39a0*/  MOV R12, R30 ;  /* 0x0000001e000c7202 */ /* 0x000fe20000000f00 */
[----:B------:R-:W-:Y:S01]  /*39b0*/  @P1 IMAD.MOV.U32 R12, RZ, RZ, R32 ;  /* 0x000000ffff0c1224 */ /* 0x000fe200078e0020 */
[----:B------:R-:W-:Y:S01]  /*39c0*/  @P1 MOV R0, R33 ;  /* 0x0000002100001202 */ /* 0x000fe20000000f00 */
[----:B--2---:R-:W-:Y:S01]  /*39d0*/  FADD.FTZ R24, R24, R16 ;  /* 0x0000001018187221 */ /* 0x004fe20000010000 */
[----:B------:R-:W-:-:S03]  /*39e0*/  FADD.FTZ R25, R25, R17 ;  /* 0x0000001119197221 */ /* 0x000fc60000010000 */
[----:B---3--:R-:W-:Y:S01]  /*39f0*/  @P1 FADD.FTZ R24, R24, R14 ;  /* 0x0000000e18181221 */ /* 0x008fe20000010000 */
[----:B------:R-:W-:-:S07]  /*3a00*/  @P1 FADD.FTZ R25, R25, R15 ;  /* 0x0000000f19191221 */ /* 0x000fce0000010000 */
.L_x_2239:
[----:B------:R-:W-:Y:S05]  /*3a10*/  BSYNC B1 ;  /* 0x0000000000017941 */ /* 0x000fea0003800000 */
.L_x_2238:
        /* <DEDUP_REMOVED lines=20> */
.L_x_2242:
        /* <DEDUP_REMOVED lines=55> */
.L_x_2241:
[----:B------:R-:W-:Y:S05]  /*3ed0*/  BSYNC B1 ;  /* 0x0000000000017941 */ /* 0x000fea0003800000 */
.L_x_2240:
        /* <DEDUP_REMOVED lines=36> */
.L_x_2244:
[----:B------:R-:W-:Y:S05]  /*4120*/  BSYNC B1 ;  /* 0x0000000000017941 */ /* 0x000fea0003800000 */
.L_x_2243:
        /* <DEDUP_REMOVED lines=15> */
.L_x_2237:
[----:B------:R-:W-:Y:S05]  /*4220*/  BSYNC B0 ;  /* 0x0000000000007941 */ /* 0x000fea0003800000 */
.L_x_2236:
        /* <DEDUP_REMOVED lines=39> */
.L_x_2261:
[----:B------:R-:W1:Y:S01]  /*44a0*/  LDC.64 R10, c[0x0][0x218] ;  /* 0x00008600ff0a7b82 */ /* 0x000e620000000a00 */
[----:B------:R-:W-:Y:S01]  /*44b0*/  ISETP.NE.AND P1, PT, R27, RZ, PT ;  /* 0x000000ff1b00720c */ /* 0x000fe20003f25270 */
[----:B---3--:R-:W-:Y:S01]  /*44c0*/  FADD.FTZ R0, R0, R21 ;  /* 0x0000001500007221 */ /* 0x008fe20000010000 */
[C---:B------:R-:W-:Y:S01]  /*44d0*/  IMAD.IADD R17, R37.reuse, 0x1, R7 ;  /* 0x0000000125117824 */ /* 0x040fe200078e0207 */
[----:B------:R-:W-:Y:S02]  /*44e0*/  ISETP.NE.AND P2, PT, R8, 0x1, PT ;  /* 0x000000010800780c */ /* 0x000fe40003f45270 */
[----:B------:R-:W-:Y:S02]  /*44f0*/  IADD3 R18, R37, 0x1e, RZ ;  /* 0x0000001e25127810 */ /* 0x000fe40007ffe0ff */
        /* <DEDUP_REMOVED lines=38> */
.L_x_2271:
        /* <DEDUP_REMOVED lines=38> */
.L_x_2281:
        /* <DEDUP_REMOVED lines=8> */
.L_x_2247:
[----:B------:R-:W-:Y:S05]  /*4a40*/  BSYNC B0 ;  /* 0x0000000000007941 */ /* 0x000fea0003800000 */
.L_x_2246:
        /* <DEDUP_REMOVED lines=25> */
[----:B------:R-:W-:Y:S02]  /*4be0*/  ISETP.NE.AND P1, PT, R27, RZ, PT ;  /* 0x000000ff1b00720c */ /* 0x000fe40003f25270 */
[----:B-1----:R-:W-:-:S02]  /*4bf0*/  @P0 MOV R10, R18 ;  /* 0x00000012000a0202 */ /* 0x002fc40000000f00 */
[----:B------:R-:W-:Y:S01]  /*4c00*/  MOV R18, 0xffff ;  /* 0x0000ffff00127802 */ /* 0x000fe20000000f00 */
[----:B-----5:R-:W-:Y:S02]  /*4c10*/  @P0 IMAD.MOV.U32 R11, RZ, RZ, R15 ;  /* 0x000000ffff0b0224 */ /* 0x020fe400078e000f */
        /* <DEDUP_REMOVED lines=54> */
[----:B------:R-:W-:Y:S04]  /*4f80*/  @!P1 STG.E.U16 desc[UR12][R10.64], R18 ;  /* 0x000000120a009986 */ /* 0x000fe8000c10150c */
[----:B------:R-:W-:Y:S01]  /*4f90*/  @P0 IMAD R23, R19, 0x4, R12 ;  /* 0x0000000413170824 */ /* 0x000fe200078e020c */
[----:B------:R-:W-:Y:S01]  /*4fa0*/  MOV R19, 0xffff ;  /* 0x0000ffff00137802 */ /* 0x000fe20000000f00 */
[----:B------:R0:W-:Y:S04]  /*4fb0*/  @!P1 STG.E.U16 desc[UR12][R14.64], R20 ;  /* 0x000000140e009986 */ /* 0x0001e8000c10150c */
[----:B------:R-:W1:Y:S04]  /*4fc0*/  @P0 LDS R12, [R23] ;  /* 0x00000000170c0984 */ /* 0x000e680000000800 */
[----:B------:R-:W3:Y:S01]  /*4fd0*/  @P0 LDS R18, [R23+0x780] ;  /* 0x0007800017120984 */ /* 0x000ee20000000800 */
[----:B0-----:R-:W-:-:S03]  /*4fe0*/  MOV R20, 0xffff ;  /* 0x0000ffff00147802 */ /* 0x001fc60000000f00 */
[----:B------:R-:W-:Y:S04]  /*4ff0*/  @!P1 STG.E.U16 desc[UR12][R10.64+0x3c], R24 ;  /* 0x00003c180a009986 */ /* 0x000fe8000c10150c */
[----:B------:R0:W-:Y:S02]  /*5000*/  @!P1 STG.E.U16 desc[UR12][R14.64+0x3c], R36 ;  /* 0x00003c240e009986 */ /* 0x0001e4000c10150c */
[----:B0-----:R-:W-:Y:S02]  /*5010*/  MOV R36, 0xffff ;  /* 0x0000ffff00247802 */ /* 0x001fe40000000f00 */
[----:B-1----:R-:W-:Y:S01]  /*5020*/  @P0 MOV R16, R12 ;  /* 0x0000000c00100202 */ /* 0x002fe20000000f00 */
[----:B------:R-:W-:Y:S01]  /*5030*/  IMAD.MOV.U32 R12, RZ, RZ, RZ ;  /* 0x000000ffff0c7224 */ /* 0x000fe200078e00ff */
[----:B---3--:R-:W-:-:S03]  /*5040*/  @P0 MOV R12, R18 ;  /* 0x00000012000c0202 */ /* 0x008fc60000000f00 */
        /* <DEDUP_REMOVED lines=22> */
[----:B-1----:R-:W-:Y:S02]  /*51b0*/  IMAD.MOV.U32 R25, RZ, RZ, 0xffff ;  /* 0x0000ffffff197424 */ /* 0x002fe400078e00ff */
        /* <DEDUP_REMOVED lines=27> */
.L_x_2315:
[----:B01----:R-:W-:Y:S01]  /*5370*/  FADD.FTZ R0, R0, R23 ;  /* 0x0000001700007221 */ /* 0x003fe20000010000 */
[----:B------:R-:W-:-:S04]  /*5380*/  @!P1 F2FP.F16.F32.PACK_AB R12, RZ, R12 ;  /* 0x0000000cff0c923e */ /* 0x000fc800000000ff */
[----:B------:R-:W-:Y:S01]  /*5390*/  @!P1 F2FP.F16.F32.PACK_AB R0, RZ, R0 ;  /* 0x00000000ff00923e */ /* 0x000fe200000000ff */
[----:B------:R0:W-:Y:S04]  /*53a0*/  @!P1 STG.E.U16 desc[UR12][R10.64+0xb4], R12 ;  /* 0x0000b40c0a009986 */ /* 0x0001e8000c10150c */
[----:B------:R0:W-:Y:S02]  /*53b0*/  @!P1 STG.E.U16 desc[UR12][R14.64+0xb4], R0 ;  /* 0x0000b4000e009986 */ /* 0x0001e4000c10150c */
.L_x_2245:
[----:B------:R-:W-:Y:S05]  /*53c0*/  WARPSYNC.ALL ;  /* 0x0000000000007948 */ /* 0x000fea0003800000 */
[----:B------:R-:W-:Y:S01]  /*53d0*/  BAR.SYNC.DEFER_BLOCKING 0x0 ;  /* 0x0000000000007b1d */ /* 0x000fe20000010000 */
[C---:B------:R-:W-:Y:S02]  /*53e0*/  ISETP.GE.AND P0, PT, R7.reuse, -0x1c40, PT ;  /* 0xffffe3c00700780c */ /* 0x040fe40003f06270 */
[----:B------:R-:W-:-:S11]  /*53f0*/  IADD3 R7, R7, 0x2000, RZ ;  /* 0x0000200007077810 */ /* 0x000fd60007ffe0ff */
[----:B------:R-:W-:Y:S05]  /*5400*/  @!P0 BRA `(.L_x_2252) ;  /* 0xffffffe000d48947 */ /* 0x000fea000383ffff */
[----:B------:R-:W-:Y:S05]  /*5410*/  EXIT ;  /* 0x000000000000794d */ /* 0x000fea0003800000 */
.L_x_2248:
[----:B------:R-:W-:Y:S01]  /*5420*/  IMAD.MOV.U32 R18, RZ, RZ, 0x8 ;  /* 0x00000008ff127424 */ /* 0x000fe200078e00ff */
[----:B------:R-:W-:Y:S02]  /*5430*/  MOV R19, 0x101f ;  /* 0x0000101f00137802 */ /* 0x000fe40000000f00 */
[----:B------:R-:W-:-:S07]  /*5440*/  MOV R20, 0xffff ;  /* 0x0000ffff00147802 */ /* 0x000fce0000000f00 */
[----:B012---:R-:W-:Y:S05]  /*5450*/  WARPSYNC.COLLECTIVE R20, `(.L_x_2253) ;  /* 0x0000000014087348 */ /* 0x007fea0003c00000 */
[----:B-1----:R1:W3:Y:S02]  /*5460*/  SHFL.BFLY P2, R22, R17, R18, R19 ;  /* 0x0c00001211167389 */ /* 0x0022e40000040013 */
[----:B0123--:R-:W-:Y:S01]  /*5470*/  ENDCOLLECTIVE ;  /* 0x000000000000791b */ /* 0x00ffe20003800000 */
.L_x_2253:
[----:B------:R-:W-:Y:S01]  /*5480*/  FADD.FTZ R10, R22, R17 ;  /* 0x00000011160a7221 */ /* 0x000fe20000010000 */
[----:B------:R-:W-:-:S07]  /*5490*/  MOV R17, R0 ;  /* 0x0000000000117202 */ /* 0x000fce0000000f00 */
[----:B------:R-:W-:Y:S05]  /*54a0*/  WARPSYNC.COLLECTIVE R20, `(.L_x_2254) ;  /* 0x0000000014087348 */ /* 0x000fea0003c00000 */
[----:B------:R0:W1:Y:S02]  /*54b0*/  SHFL.BFLY P2, R22, R17, R18, R19 ;  /* 0x0c00001211167389 */ /* 0x0000640000040013 */
[----:B01----:R-:W-:Y:S01]  /*54c0*/  ENDCOLLECTIVE ;  /* 0x000000000000791b */ /* 0x003fe20003800000 */
.L_x_2254:
[----:B------:R-:W-:Y:S01]  /*54d0*/  IMAD.MOV.U32 R17, RZ, RZ, R10 ;  /* 0x000000ffff117224 */ /* 0x000fe200078e000a */
[----:B------:R-:W-:Y:S02]  /*54e0*/  MOV R18, 0x4 ;  /* 0x0000000400127802 */ /* 0x000fe40000000f00 */
[----:B------:R-:W-:-:S07]  /*54f0*/  MOV R11, R22 ;  /* 0x00000016000b7202 */ /* 0x000fce0000000f00 */
[----:B------:R-:W-:Y:S05]  /*5500*/  WARPSYNC.COLLECTIVE R20, `(.L_x_2255) ;  /* 0x0000000014087348 */ /* 0x000fea0003c00000 */
[----:B------:R0:W1:Y:S02]  /*5510*/  SHFL.BFLY P2, R22, R17, R18, R19 ;  /* 0x0c00001211167389 */ /* 0x0000640000040013 */
[----:B01----:R-:W-:Y:S01]  /*5520*/  ENDCOLLECTIVE ;  /* 0x000000000000791b */ /* 0x003fe20003800000 */
.L_x_2255:
[----:B------:R-:W-:-:S05]  /*5530*/  FADD.FTZ R11, R11, R0 ;  /* 0x000000000b0b7221 */ /* 0x000fca0000010000 */
[----:B------:R-:W-:Y:S01]  /*5540*/  MOV R17, R11 ;  /* 0x0000000b00117202 */ /* 0x000fe20000000f00 */
[----:B------:R-:W-:-:S07]  /*5550*/  FADD.FTZ R14, R10, R22 ;  /* 0x000000160a0e7221 */ /* 0x000fce0000010000 */
[----:B------:R-:W-:Y:S05]  /*5560*/  WARPSYNC.COLLECTIVE R20, `(.L_x_2256) ;  /* 0x0000000014087348 */ /* 0x000fea0003c00000 */
[----:B------:R0:W1:Y:S02]  /*5570*/  SHFL.BFLY P2, R22, R17, R18, R19 ;  /* 0x0c00001211167389 */ /* 0x0000640000040013 */
[----:B01----:R-:W-:Y:S01]  /*5580*/  ENDCOLLECTIVE ;  /* 0x000000000000791b */ /* 0x003fe20003800000 */
.L_x_2256:
[----:B------:R-:W-:Y:S01]  /*5590*/  MOV R17, R14 ;  /* 0x0000000e00117202 */ /* 0x000fe20000000f00 */
[----:B------:R-:W-:Y:S01]  /*55a0*/  IMAD.MOV.U32 R18, RZ, RZ, 0x2 ;  /* 0x00000002ff127424 */ /* 0x000fe200078e00ff */
[----:B------:R-:W-:-:S07]  /*55b0*/  MOV R12, R22 ;  /* 0x00000016000c7202 */ /* 0x000fce0000000f00 */
[----:B------:R-:W-:Y:S05]  /*55c0*/  WARPSYNC.COLLECTIVE R20, `(.L_x_2257) ;  /* 0x0000000014087348 */ /* 0x000fea0003c00000 */
[----:B------:R0:W1:Y:S02]  /*55d0*/  SHFL.BFLY P2, R22, R17, R18, R19 ;  /* 0x0c00001211167389 */ /* 0x0000640000040013 */
[----:B01----:R-:W-:Y:S01]  /*55e0*/  ENDCOLLECTIVE ;  /* 0x000000000000791b */ /* 0x003fe20003800000 */
.L_x_2257:
[----:B------:R-:W-:-:S05]  /*55f0*/  FADD.FTZ R15, R11, R12 ;  /* 0x0000000c0b0f7221 */ /* 0x000fca0000010000 */
[----:B------:R-:W-:Y:S01]  /*5600*/  MOV R17, R15 ;  /* 0x0000000f00117202 */ /* 0x000fe20000000f00 */
[----:B------:R-:W-:-:S07]  /*5610*/  FADD.FTZ R10, R14, R22 ;  /* 0x000000160e0a7221 */ /* 0x000fce0000010000 */
[----:B------:R-:W-:Y:S05]  /*5620*/  WARPSYNC.COLLECTIVE R20, `(.L_x_2258) ;  /* 0x0000000014087348 */ /* 0x000fea0003c00000 */
[----:B------:R0:W1:Y:S02]  /*5630*/  SHFL.BFLY P2, R22, R17, R18, R19 ;  /* 0x0c00001211167389 */ /* 0x0000640000040013 */
[----:B01----:R-:W-:Y:S01]  /*5640*/  ENDCOLLECTIVE ;  /* 0x000000000000791b */ /* 0x003fe20003800000 */
.L_x_2258:
[----:B------:R-:W-:Y:S02]  /*5650*/  MOV R17, R10 ;  /* 0x0000000a00117202 */ /* 0x000fe40000000f00 */
[----:B------:R-:W-:Y:S02]  /*5660*/  MOV R18, 0x1 ;  /* 0x0000000100127802 */ /* 0x000fe40000000f00 */
[----:B------:R-:W-:-:S07]  /*5670*/  MOV R0, R22 ;  /* 0x0000001600007202 */ /* 0x000fce0000000f00 */
[----:B------:R-:W-:Y:S05]  /*5680*/  WARPSYNC.COLLECTIVE R20, `(.L_x_2259) ;  /* 0x0000000014087348 */ /* 0x000fea0003c00000 */
[----:B------:R0:W1:Y:S02]  /*5690*/  SHFL.BFLY P2, R22, R17, R18, R19 ;  /* 0x0c00001211167389 */ /* 0x0000640000040013 */
[----:B01----:R-:W-:Y:S01]  /*56a0*/  ENDCOLLECTIVE ;  /* 0x000000000000791b */ /* 0x003fe20003800000 */
.L_x_2259:
[----:B------:R-:W-:-:S04]  /*56b0*/  FADD.FTZ R0, R15, R0 ;  /* 0x000000000f007221 */ /* 0x000fc80000010000 */
[----:B------:R-:W-:Y:S02]  /*56c0*/  IMAD.MOV.U32 R17, RZ, RZ, R0 ;  /* 0x000000ffff117224 */ /* 0x000fe400078e0000 */
[----:B------:R-:W-:-:S07]  /*56d0*/  FADD.FTZ R12, R10, R22 ;  /* 0x000000160a0c7221 */ /* 0x000fce0000010000 */
[----:B------:R-:W-:Y:S05]  /*56e0*/  WARPSYNC.COLLECTIVE R20, `(.L_x_2260) ;  /* 0x0000000014087348 */ /* 0x000fea0003c00000 */
[----:B------:R0:W1:Y:S02]  /*56f0*/  SHFL.BFLY P2, R22, R17, R18, R19 ;  /* 0x0c00001211167389 */ /* 0x0000640000040013 */
[----:B01----:R-:W-:Y:S01]  /*5700*/  ENDCOLLECTIVE ;  /* 0x000000000000791b */ /* 0x003fe20003800000 */
.L_x_2260:
[----:B------:R-:W-:Y:S01]  /*5710*/  MOV R21, R22 ;  /* 0x0000001600157202 */ /* 0x000fe20000000f00 */
[----:B------:R-:W-:Y:S06]  /*5720*/  BRA `(.L_x_2261) ;  /* 0xffffffec005c7947 */ /* 0x000fec000383ffff */
.L_x_2249:
[----:B------:R-:W-:Y:S01]  /*5730*/  BSSY B1, `(.L_x_2262) ;  /* 0x0000007000017945 */ /* 0x000fe20003800000 */
[----:B------:R-:W-:Y:S02]  /*5740*/  MOV R18, 0x8 ;  /* 0x0000000800127802 */ /* 0x000fe40000000f00 */
[----:B------:R-:W-:Y:S02]  /*5750*/  MOV R19, 0x101f ;  /* 0x0000101f00137802 */ /* 0x000fe40000000f00 */
[----:B------:R-:W-:-:S07]  /*5760*/  MOV R20, 0xffff ;  /* 0x0000ffff00147802 */ /* 0x000fce0000000f00 */
[----:B01234-:R-:W-:Y:S05]  /*5770*/  WARPSYNC.COLLECTIVE R20, `(.L_x_2263) ;  /* 0x0000000014087348 */ /* 0x01ffea0003c00000 */
[----:B----4-:R4:W0:Y:S02]  /*5780*/  SHFL.BFLY P2, R22, R17, R18, R19 ;  /* 0x0c00001211167389 */ /* 0x0108240000040013 */
[----:B01234-:R-:W-:Y:S01]  /*5790*/  ENDCOLLECTIVE ;  /* 0x000000000000791b */ /* 0x01ffe20003800000 */
.L_x_2263:
[----:B------:R-:W-:Y:S05]  /*57a0*/  BSYNC B1 ;  /* 0x0000000000017941 */ /* 0x000fea0003800000 */
.L_x_2262:
[----:B------:R-:W-:Y:S01]  /*57b0*/  HFMA2.MMA R18, -RZ, RZ, 0, 4.76837158203125e-07 ;  /* 0x00000008ff127435 */ /* 0x000fe200000001ff */
[----:B------:R-:W-:Y:S01]  /*57c0*/  FADD.FTZ R12, R22, R17 ;  /* 0x00000011160c7221 */ /* 0x000fe20000010000 */
[----:B------:R-:W-:Y:S01]  /*57d0*/  IMAD.MOV.U32 R17, RZ, RZ, R0 ;  /* 0x000000ffff117224 */ /* 0x000fe200078e0000 */
[----:B------:R-:W-:Y:S02]  /*57e0*/  MOV R19, 0x101f ;  /* 0x0000101f00137802 */ /* 0x000fe40000000f00 */
[----:B------:R-:W-:-:S07]  /*57f0*/  MOV R20, 0xffff ;  /* 0x0000ffff00147802 */ /* 0x000fce0000000f00 */
[----:B------:R-:W-:Y:S05]  /*5800*/  WARPSYNC.COLLECTIVE R20, `(.L_x_2264) ;  /* 0x0000000014087348 */ /* 0x000fea0003c00000 */
[----:B------:R0:W1:Y:S02]  /*5810*/  SHFL.BFLY P2, R22, R17, R18, R19 ;  /* 0x0c00001211167389 */ /* 0x0000640000040013 */
[----:B01----:R-:W-:Y:S01]  /*5820*/  ENDCOLLECTIVE ;  /* 0x000000000000791b */ /* 0x003fe20003800000 */
.L_x_2264:
[----:B------:R-:W-:Y:S01]  /*5830*/  HFMA2.MMA R18, -RZ, RZ, 0, 2.384185791015625e-07 ;  /* 0x00000004ff127435 */ /* 0x000fe200000001ff */
[----:B------:R-:W-:Y:S01]  /*5840*/  IMAD.MOV.U32 R17, RZ, RZ, R12 ;  /* 0x000000ffff117224 */ /* 0x000fe200078e000c */
[----:B------:R-:W-:-:S09]  /*5850*/  MOV R21, R22 ;  /* 0x0000001600157202 */ /* 0x000fd20000000f00 */
[----:B------:R-:W-:Y:S05]  /*5860*/  WARPSYNC.COLLECTIVE R20, `(.L_x_2265) ;  /* 0x0000000014087348 */ /* 0x000fea0003c00000 */
[----:B------:R0:W1:Y:S02]  /*5870*/  SHFL.BFLY P2, R22, R17, R18, R19 ;  /* 0x0c00001211167389 */ /* 0x0000640000040013 */
[----:B01----:R-:W-:Y:S01]  /*5880*/  ENDCOLLECTIVE ;  /* 0x000000000000791b */ /* 0x003fe20003800000 */
.L_x_2265:
[----:B------:R-:W-:-:S05]  /*5890*/  FADD.FTZ R16, R21, R0 ;  /* 0x0000000015107221 */ /* 0x000fca0000010000 */
[----:B------:R-:W-:Y:S01]  /*58a0*/  MOV R17, R16 ;  /* 0x0000001000117202 */ /* 0x000fe20000000f00 */
[----:B------:R-:W-:-:S07]  /*58b0*/  FADD.FTZ R21, R12, R22 ;  /* 0x000000160c157221 */ /* 0x000fce0000010000 */
[----:B------:R-:W-:Y:S05]  /*58c0*/  WARPSYNC.COLLECTIVE R20, `(.L_x_2266) ;  /* 0x0000000014087348 */ /* 0x000fea0003c00000 */
[----:B------:R0:W1:Y:S02]  /*58d0*/  SHFL.BFLY P2, R22, R17, R18, R19 ;  /* 0x0c00001211167389 */ /* 0x0000640000040013 */
[----:B01----:R-:W-:Y:S01]  /*58e0*/  ENDCOLLECTIVE ;  /* 0x000000000000791b */ /* 0x003fe20003800000 */
.L_x_2266:
[----:B------:R-:W-:Y:S01]  /*58f0*/  MOV R17, R21 ;  /* 0x0000001500117202 */ /* 0x000fe20000000f00 */
[----:B------:R-:W-:Y:S01]  /*5900*/  IMAD.MOV.U32 R18, RZ, RZ, 0x2 ;  /* 0x00000002ff127424 */ /* 0x000fe200078e00ff */
[----:B------:R-:W-:-:S07]  /*5910*/  MOV R23, R22 ;  /* 0x0000001600177202 */ /* 0x000fce0000000f00 */
[----:B------:R-:W-:Y:S05]  /*5920*/  WARPSYNC.COLLECTIVE R20, `(.L_x_2267) ;  /* 0x0000000014087348 */ /* 0x000fea0003c00000 */
[----:B------:R0:W1:Y:S02]  /*5930*/  SHFL.BFLY P2, R22, R17, R18, R19 ;  /* 0x0c00001211167389 */ /* 0x0000640000040013 */
[----:B01----:R-:W-:Y:S01]  /*5940*/  ENDCOLLECTIVE ;  /* 0x000000000000791b */ /* 0x003fe20003800000 */
.L_x_2267:
[----:B------:R-:W-:-:S05]  /*5950*/  FADD.FTZ R23, R16, R23 ;  /* 0x0000001710177221 */ /* 0x000fca0000010000 */
[----:B------:R-:W-:Y:S01]  /*5960*/  MOV R17, R23 ;  /* 0x0000001700117202 */ /* 0x000fe20000000f00 */
[----:B------:R-:W-:-:S07]  /*5970*/  FADD.FTZ R0, R21, R22 ;  /* 0x0000001615007221 */ /* 0x000fce0000010000 */
[----:B------:R-:W-:Y:S05]  /*5980*/  WARPSYNC.COLLECTIVE R20, `(.L_x_2268) ;  /* 0x0000000014087348 */ /* 0x000fea0003c00000 */
[----:B------:R0:W1:Y:S02]  /*5990*/  SHFL.BFLY P2, R22, R17, R18, R19 ;  /* 0x0c00001211167389 */ /* 0x0000640000040013 */
[----:B01----:R-:W-:Y:S01]  /*59a0*/  ENDCOLLECTIVE ;  /* 0x000000000000791b */ /* 0x003fe20003800000 */
.L_x_2268:
[----:B------:R-:W-:Y:S01]  /*59b0*/  HFMA2.MMA R18, -RZ, RZ, 0, 5.9604644775390625e-08 ;  /* 0x00000001ff127435 */ /* 0x000fe200000001ff */
[----:B------:R-:W-:Y:S02]  /*59c0*/  MOV R17, R0 ;  /* 0x0000000000117202 */ /* 0x000fe40000000f00 */
[----:B------:R-:W-:-:S08]  /*59d0*/  MOV R24, R22 ;  /* 0x0000001600187202 */ /* 0x000fd00000000f00 */
[----:B------:R-:W-:Y:S05]  /*59e0*/  WARPSYNC.COLLECTIVE R20, `(.L_x_2269) ;  /* 0x0000000014087348 */ /* 0x000fea0003c00000 */
[----:B------:R0:W1:Y:S02]  /*59f0*/  SHFL.BFLY P2, R22, R17, R18, R19 ;  /* 0x0c00001211167389 */ /* 0x0000640000040013 */
[----:B01----:R-:W-:Y:S01]  /*5a00*/  ENDCOLLECTIVE ;  /* 0x000000000000791b */ /* 0x003fe20003800000 */
.L_x_2269:
[----:B------:R-:W-:-:S05]  /*5a10*/  FADD.FTZ R12, R23, R24 ;  /* 0x00000018170c7221 */ /* 0x000fca0000010000 */
[----:B------:R-:W-:Y:S01]  /*5a20*/  MOV R17, R12 ;  /* 0x0000000c00117202 */ /* 0x000fe20000000f00 */
[----:B------:R-:W-:-:S07]  /*5a30*/  FADD.FTZ R16, R0, R22 ;  /* 0x0000001600107221 */ /* 0x000fce0000010000 */
[----:B------:R-:W-:Y:S05]  /*5a40*/  WARPSYNC.COLLECTIVE R20, `(.L_x_2270) ;  /* 0x0000000014087348 */ /* 0x000fea0003c00000 */
[----:B------:R0:W1:Y:S02]  /*5a50*/  SHFL.BFLY P2, R22, R17, R18, R19 ;  /* 0x0c00001211167389 */ /* 0x0000640000040013 */
[----:B01----:R-:W-:Y:S01]  /*5a60*/  ENDCOLLECTIVE ;  /* 0x000000000000791b */ /* 0x003fe20003800000 */
.L_x_2270:
[----:B------:R-:W-:Y:S01]  /*5a70*/  IMAD.MOV.U32 R25, RZ, RZ, R22 ;  /* 0x000000ffff197224 */ /* 0x000fe200078e0016 */
[----:B------:R-:W-:Y:S06]  /*5a80*/  BRA `(.L_x_2271) ;  /* 0xffffffec00347947 */ /* 0x000fec000383ffff */
.L_x_2250:
[----:B------:R-:W-:Y:S01]  /*5a90*/  BSSY B1, `(.L_x_2272) ;  /* 0x0000007000017945 */ /* 0x000fe20003800000 */
[----:B------:R-:W-:Y:S02]  /*5aa0*/  MOV R18, 0x8 ;  /* 0x0000000800127802 */ /* 0x000fe40000000f00 */
[----:B------:R-:W-:Y:S02]  /*5ab0*/  MOV R19, 0x101f ;  /* 0x0000101f00137802 */ /* 0x000fe40000000f00 */
[----:B------:R-:W-:-:S07]  /*5ac0*/  MOV R20, 0xffff ;  /* 0x0000ffff00147802 */ /* 0x000fce0000000f00 */
[----:B01234-:R-:W-:Y:S05]  /*5ad0*/  WARPSYNC.COLLECTIVE R20, `(.L_x_2273) ;  /* 0x0000000014087348 */ /* 0x01ffea0003c00000 */
[----:B0-----:R0:W0:Y:S02]  /*5ae0*/  SHFL.BFLY P2, R22, R17, R18, R19 ;  /* 0x0c00001211167389 */ /* 0x0010240000040013 */
[----:B01234-:R-:W-:Y:S01]  /*5af0*/  ENDCOLLECTIVE ;  /* 0x000000000000791b */ /* 0x01ffe20003800000 */
.L_x_2273:
[----:B------:R-:W-:Y:S05]  /*5b00*/  BSYNC B1 ;  /* 0x0000000000017941 */ /* 0x000fea0003800000 */
.L_x_2272:
        /* <DEDUP_REMOVED lines=8> */
.L_x_2274:
[----:B------:R-:W-:Y:S01]  /*5b90*/  HFMA2.MMA R18, -RZ, RZ, 0, 2.384185791015625e-07 ;  /* 0x00000004ff127435 */ /* 0x000fe200000001ff */
[----:B------:R-:W-:Y:S02]  /*5ba0*/  MOV R17, R12 ;  /* 0x0000000c00117202 */ /* 0x000fe40000000f00 */
[----:B------:R-:W-:-:S08]  /*5bb0*/  MOV R21, R22 ;  /* 0x0000001600157202 */ /* 0x000fd00000000f00 */
[----:B------:R-:W-:Y:S05]  /*5bc0*/  WARPSYNC.COLLECTIVE R20, `(.L_x_2275) ;  /* 0x0000000014087348 */ /* 0x000fea0003c00000 */
[----:B------:R0:W1:Y:S02]  /*5bd0*/  SHFL.BFLY P2, R22, R17, R18, R19 ;  /* 0x0c00001211167389 */ /* 0x0000640000040013 */
[----:B01----:R-:W-:Y:S01]  /*5be0*/  ENDCOLLECTIVE ;  /* 0x000000000000791b */ /* 0x003fe20003800000 */
.L_x_2275:
[----:B------:R-:W-:-:S05]  /*5bf0*/  FADD.FTZ R16, R21, R0 ;  /* 0x0000000015107221 */ /* 0x000fca0000010000 */
[----:B------:R-:W-:Y:S01]  /*5c00*/  MOV R17, R16 ;  /* 0x0000001000117202 */ /* 0x000fe20000000f00 */
[----:B------:R-:W-:-:S07]  /*5c10*/  FADD.FTZ R21, R12, R22 ;  /* 0x000000160c157221 */ /* 0x000fce0000010000 */
[----:B------:R-:W-:Y:S05]  /*5c20*/  WARPSYNC.COLLECTIVE R20, `(.L_x_2276) ;  /* 0x0000000014087348 */ /* 0x000fea0003c00000 */
[----:B------:R0:W1:Y:S02]  /*5c30*/  SHFL.BFLY P2, R22, R17, R18, R19 ;  /* 0x0c00001211167389 */ /* 0x0000640000040013 */
[----:B01----:R-:W-:Y:S01]  /*5c40*/  ENDCOLLECTIVE ;  /* 0x000000000000791b */ /* 0x003fe20003800000 */
.L_x_2276:
[----:B------:R-:W-:Y:S01]  /*5c50*/  HFMA2.MMA R18, -RZ, RZ, 0, 1.1920928955078125e-07 ;  /* 0x00000002ff127435 */ /* 0x000fe200000001ff */
[----:B------:R-:W-:Y:S01]  /*5c60*/  MOV R17, R21 ;  /* 0x0000001500117202 */ /* 0x000fe20000000f00 */
[----:B------:R-:W-:-:S09]  /*5c70*/  IMAD.MOV.U32 R23, RZ, RZ, R22 ;  /* 0x000000ffff177224 */ /* 0x000fd200078e0016 */
[----:B------:R-:W-:Y:S05]  /*5c80*/  WARPSYNC.COLLECTIVE R20, `(.L_x_2277) ;  /* 0x0000000014087348 */ /* 0x000fea0003c00000 */
[----:B------:R0:W1:Y:S02]  /*5c90*/  SHFL.BFLY P2, R22, R17, R18, R19 ;  /* 0x0c00001211167389 */ /* 0x0000640000040013 */
[----:B01----:R-:W-:Y:S01]  /*5ca0*/  ENDCOLLECTIVE ;  /* 0x000000000000791b */ /* 0x003fe20003800000 */
.L_x_2277:
[----:B------:R-:W-:-:S05]  /*5cb0*/  FADD.FTZ R23, R16, R23 ;  /* 0x0000001710177221 */ /* 0x000fca0000010000 */
[----:B------:R-:W-:Y:S01]  /*5cc0*/  MOV R17, R23 ;  /* 0x0000001700117202 */ /* 0x000fe20000000f00 */
[----:B------:R-:W-:-:S07]  /*5cd0*/  FADD.FTZ R0, R21, R22 ;  /* 0x0000001615007221 */ /* 0x000fce0000010000 */
[----:B------:R-:W-:Y:S05]  /*5ce0*/  WARPSYNC.COLLECTIVE R20, `(.L_x_2278) ;  /* 0x0000000014087348 */ /* 0x000fea0003c00000 */
[----:B------:R0:W1:Y:S02]  /*5cf0*/  SHFL.BFLY P2, R22, R17, R18, R19 ;  /* 0x0c00001211167389 */ /* 0x0000640000040013 */
[----:B01----:R-:W-:Y:S01]  /*5d00*/  ENDCOLLECTIVE ;  /* 0x000000000000791b */ /* 0x003fe20003800000 */
.L_x_2278:
[----:B------:R-:W-:Y:S01]  /*5d10*/  MOV R17, R0 ;  /* 0x0000000000117202 */ /* 0x000fe20000000f00 */
[----:B------:R-:W-:Y:S01]  /*5d20*/  IMAD.MOV.U32 R18, RZ, RZ, 0x1 ;  /* 0x00000001ff127424 */ /* 0x000fe200078e00ff */
[----:B------:R-:W-:-:S07]  /*5d30*/  MOV R24, R22 ;  /* 0x0000001600187202 */ /* 0x000fce0000000f00 */
[----:B------:R-:W-:Y:S05]  /*5d40*/  WARPSYNC.COLLECTIVE R20, `(.L_x_2279) ;  /* 0x0000000014087348 */ /* 0x000fea0003c00000 */
[----:B------:R0:W1:Y:S02]  /*5d50*/  SHFL.BFLY P2, R22, R17, R18, R19 ;  /* 0x0c00001211167389 */ /* 0x0000640000040013 */
[----:B01----:R-:W-:Y:S01]  /*5d60*/  ENDCOLLECTIVE ;  /* 0x000000000000791b */ /* 0x003fe20003800000 */
.L_x_2279:
[----:B------:R-:W-:-:S05]  /*5d70*/  FADD.FTZ R12, R23, R24 ;  /* 0x00000018170c7221 */ /* 0x000fca0000010000 */
[----:B------:R-:W-:Y:S01]  /*5d80*/  MOV R17, R12 ;  /* 0x0000000c00117202 */ /* 0x000fe20000000f00 */
[----:B------:R-:W-:-:S07]  /*5d90*/  FADD.FTZ R16, R0, R22 ;  /* 0x0000001600107221 */ /* 0x000fce0000010000 */
[----:B------:R-:W-:Y:S05]  /*5da0*/  WARPSYNC.COLLECTIVE R20, `(.L_x_2280) ;  /* 0x0000000014087348 */ /* 0x000fea0003c00000 */
[----:B------:R0:W1:Y:S02]  /*5db0*/  SHFL.BFLY P2, R22, R17, R18, R19 ;  /* 0x0c00001211167389 */ /* 0x0000640000040013 */
[----:B01----:R-:W-:Y:S01]  /*5dc0*/  ENDCOLLECTIVE ;  /* 0x000000000000791b */ /* 0x003fe20003800000 */
.L_x_2280:
[----:B------:R-:W-:Y:S01]  /*5dd0*/  MOV R25, R22 ;  /* 0x0000001600197202 */ /* 0x000fe20000000f00 */
[----:B------:R-:W-:Y:S06]  /*5de0*/  BRA `(.L_x_2281) ;  /* 0xffffffe800f47947 */ /* 0x000fec000383ffff */
.L_x_2251:
[----:B------:R-:W-:Y:S01]  /*5df0*/  BSSY B0, `(.L_x_2282) ;  /* 0x0000007000007945 */ /* 0x000fe20003800000 */
[----:B------:R-:W-:Y:S02]  /*5e00*/  MOV R18, 0x8 ;  /* 0x0000000800127802 */ /* 0x000fe40000000f00 */
[----:B------:R-:W-:Y:S02]  /*5e10*/  MOV R19, 0x101f ;  /* 0x0000101f00137802 */ /* 0x000fe40000000f00 */
[----:B------:R-:W-:-:S07]  /*5e20*/  MOV R20, 0xffff ;  /* 0x0000ffff00147802 */ /* 0x000fce0000000f00 */
[----:B01234-:R-:W-:Y:S05]  /*5e30*/  WARPSYNC.COLLECTIVE R20, `(.L_x_2283) ;  /* 0x0000000014087348 */ /* 0x01ffea0003c00000 */
[----:B---3--:R3:W0:Y:S02]  /*5e40*/  SHFL.BFLY P2, R22, R17, R18, R19 ;  /* 0x0c00001211167389 */ /* 0x0086240000040013 */
[----:B01234-:R-:W-:Y:S01]  /*5e50*/  ENDCOLLECTIVE ;  /* 0x000000000000791b */ /* 0x01ffe20003800000 */
.L_x_2283:
[----:B------:R-:W-:Y:S05]  /*5e60*/  BSYNC B0 ;  /* 0x0000000000007941 */ /* 0x000fea0003800000 */
.L_x_2282:
[----:B------:R-:W-:Y:S01]  /*5e70*/  IMAD.MOV.U32 R16, RZ, RZ, R22 ;  /* 0x000000ffff107224 */ /* 0x000fe200078e0016 */
[----:B------:R-:W-:Y:S01]  /*5e80*/  HFMA2.MMA R18, -RZ, RZ, 0, 4.76837158203125e-07 ;  /* 0x00000008ff127435 */ /* 0x000fe200000001ff */
[----:B------:R-:W-:Y:S02]  /*5e90*/  MOV R19, 0x101f ;  /* 0x0000101f00137802 */ /* 0x000fe40000000f00 */
[----:B------:R-:W-:Y:S01]  /*5ea0*/  FADD.FTZ R16, R16, R17 ;  /* 0x0000001110107221 */ /* 0x000fe20000010000 */
[----:B------:R-:W-:Y:S02]  /*5eb0*/  MOV R17, R14 ;  /* 0x0000000e00117202 */ /* 0x000fe40000000f00 */
[----:B------:R-:W-:Y:S02]  /*5ec0*/  MOV R20, 0xffff ;  /* 0x0000ffff00147802 */ /* 0x000fe40000000f00 */
[C---:B------:R-:W-:Y:S02]  /*5ed0*/  ISETP.NE.AND P1, PT, R27.reuse, RZ, PT ;  /* 0x000000ff1b00720c */ /* 0x040fe40003f25270 */
[----:B------:R-:W-:-:S11]  /*5ee0*/  @P0 LEA R10, R27, UR8, 0x7 ;  /* 0x000000081b0a0c11 */ /* 0x000fd6000f8e38ff */
[----:B------:R-:W-:Y:S05]  /*5ef0*/  WARPSYNC.COLLECTIVE R20, `(.L_x_2284) ;  /* 0x0000000014087348 */ /* 0x000fea0003c00000 */
[----:B------:R0:W1:Y:S02]  /*5f00*/  SHFL.BFLY P2, R22, R17, R18, R19 ;  /* 0x0c00001211167389 */ /* 0x0000640000040013 */
[----:B01----:R-:W-:Y:S01]  /*5f10*/  ENDCOLLECTIVE ;  /* 0x000000000000791b */ /* 0x003fe20003800000 */
.L_x_2284:
[----:B------:R-:W-:Y:S01]  /*5f20*/  HFMA2.MMA R18, -RZ, RZ, 0, 2.384185791015625e-07 ;  /* 0x00000004ff127435 */ /* 0x000fe200000001ff */
[----:B------:R-:W-:Y:S01]  /*5f30*/  IMAD.MOV.U32 R17, RZ, RZ, R16 ;  /* 0x000000ffff117224 */ /* 0x000fe200078e0010 */
[----:B------:R-:W-:-:S09]  /*5f40*/  MOV R15, R22 ;  /* 0x00000016000f7202 */ /* 0x000fd20000000f00 */
[----:B------:R-:W-:Y:S05]  /*5f50*/  WARPSYNC.COLLECTIVE R20, `(.L_x_2285) ;  /* 0x0000000014087348 */ /* 0x000fea0003c00000 */
[----:B------:R0:W1:Y:S02]  /*5f60*/  SHFL.BFLY P2, R22, R17, R18, R19 ;  /* 0x0c00001211167389 */ /* 0x0000640000040013 */
[----:B01----:R-:W-:Y:S01]  /*5f70*/  ENDCOLLECTIVE ;  /* 0x000000000000791b */ /* 0x003fe20003800000 */
.L_x_2285:
[----:B------:R-:W-:-:S05]  /*5f80*/  FADD.FTZ R12, R15, R14 ;  /* 0x0000000e0f0c7221 */ /* 0x000fca0000010000 */
[----:B------:R-:W-:Y:S02]  /*5f90*/  MOV R17, R12 ;  /* 0x0000000c00117202 */ /* 0x000fe40000000f00 */
[----:B------:R-:W-:-:S07]  /*5fa0*/  MOV R21, R22 ;  /* 0x0000001600157202 */ /* 0x000fce0000000f00 */
[----:B------:R-:W-:Y:S05]  /*5fb0*/  WARPSYNC.COLLECTIVE R20, `(.L_x_2286) ;  /* 0x0000000014087348 */ /* 0x000fea0003c00000 */
[----:B------:R0:W1:Y:S02]  /*5fc0*/  SHFL.BFLY P2, R22, R17, R18, R19 ;  /* 0x0c00001211167389 */ /* 0x0000640000040013 */
[----:B01----:R-:W-:Y:S01]  /*5fd0*/  ENDCOLLECTIVE ;  /* 0x000000000000791b */ /* 0x003fe20003800000 */
.L_x_2286:
[----:B------:R-:W-:-:S05]  /*5fe0*/  FADD.FTZ R21, R16, R21 ;  /* 0x0000001510157221 */ /* 0x000fca0000010000 */
[----:B------:R-:W-:Y:S01]  /*5ff0*/  MOV R17, R21 ;  /* 0x0000001500117202 */ /* 0x000fe20000000f00 */
[----:B------:R-:W-:Y:S01]  /*6000*/  IMAD.MOV.U32 R18, RZ, RZ, 0x2 ;  /* 0x00000002ff127424 */ /* 0x000fe200078e00ff */
[----:B------:R-:W-:-:S07]  /*6010*/  MOV R11, R22 ;  /* 0x00000016000b7202 */ /* 0x000fce0000000f00 */
[----:B------:R-:W-:Y:S05]  /*6020*/  WARPSYNC.COLLECTIVE R20, `(.L_x_2287) ;  /* 0x0000000014087348 */ /* 0x000fea0003c00000 */
[----:B------:R0:W1:Y:S02]  /*6030*/  SHFL.BFLY P2, R22, R17, R18, R19 ;  /* 0x0c00001211167389 */ /* 0x0000640000040013 */
[----:B01----:R-:W-:Y:S01]  /*6040*/  ENDCOLLECTIVE ;  /* 0x000000000000791b */ /* 0x003fe20003800000 */
.L_x_2287:
[----:B------:R-:W-:-:S05]  /*6050*/  FADD.FTZ R14, R12, R11 ;  /* 0x0000000b0c0e7221 */ /* 0x000fca0000010000 */
[----:B------:R-:W-:Y:S02]  /*6060*/  MOV R17, R14 ;  /* 0x0000000e00117202 */ /* 0x000fe40000000f00 */
[----:B------:R-:W-:-:S07]  /*6070*/  MOV R16, R22 ;  /* 0x0000001600107202 */ /* 0x000fce0000000f00 */
[----:B------:R-:W-:Y:S05]  /*6080*/  WARPSYNC.COLLECTIVE R20, `(.L_x_2288) ;  /* 0x0000000014087348 */ /* 0x000fea0003c00000 */
[----:B------:R0:W1:Y:S02]  /*6090*/  SHFL.BFLY P2, R22, R17, R18, R19 ;  /* 0x0c00001211167389 */ /* 0x0000640000040013 */
[----:B01----:R-:W-:Y:S01]  /*60a0*/  ENDCOLLECTIVE ;  /* 0x000000000000791b */ /* 0x003fe20003800000 */
.L_x_2288:
[----:B------:R-:W-:Y:S01]  /*60b0*/  FADD.FTZ R16, R21, R16 ;  /* 0x0000001015107221 */ /* 0x000fe20000010000 */
[----:B------:R-:W-:-:S04]  /*60c0*/  HFMA2.MMA R18, -RZ, RZ, 0, 5.9604644775390625e-08 ;  /* 0x00000001ff127435 */ /* 0x000fc800000001ff */
[----:B------:R-:W-:Y:S02]  /*60d0*/  MOV R17, R16 ;  /* 0x0000001000117202 */ /* 0x000fe40000000f00 */
[----:B------:R-:W-:-:S07]  /*60e0*/  MOV R23, R22 ;  /* 0x0000001600177202 */ /* 0x000fce0000000f00 */
[----:B------:R-:W-:Y:S05]  /*60f0*/  WARPSYNC.COLLECTIVE R20, `(.L_x_2289) ;  /* 0x0000000014087348 */ /* 0x000fea0003c00000 */
[----:B------:R0:W1:Y:S02]  /*6100*/  SHFL.BFLY P2, R22, R17, R18, R19 ;  /* 0x0c00001211167389 */ /* 0x0000640000040013 */
[----:B01----:R-:W-:Y:S01]  /*6110*/  ENDCOLLECTIVE ;  /* 0x000000000000791b */ /* 0x003fe20003800000 */
.L_x_2289:
[----:B------:R-:W-:-:S04]  /*6120*/  FADD.FTZ R12, R14, R23 ;  /* 0x000000170e0c7221 */ /* 0x000fc80000010000 */
[----:B------:R-:W-:Y:S02]  /*6130*/  IMAD.MOV.U32 R17, RZ, RZ, R12 ;  /* 0x000000ffff117224 */ /* 0x000fe400078e000c */
[----:B------:R-:W-:-:S05]  /*6140*/  FADD.FTZ R22, R16, R22 ;  /* 0x0000001610167221 */ /* 0x000fca0000010000 */
[----:B------:R-:W-:-:S07]  /*6150*/  @!P1 F2FP.F16.F32.PACK_AB R16, RZ, R22 ;  /* 0x00000016ff10923e */ /* 0x000fce00000000ff */
[----:B------:R-:W-:Y:S05]  /*6160*/  WARPSYNC.COLLECTIVE R20, `(.L_x_2290) ;  /* 0x0000000014087348 */ /* 0x000fea0003c00000 */
[----:B------:R0:W1:Y:S02]  /*6170*/  SHFL.BFLY P2, R22, R17, R18, R19 ;  /* 0x0c00001211167389 */ /* 0x0000640000040013 */
[----:B01----:R-:W-:Y:S01]  /*6180*/  ENDCOLLECTIVE ;  /* 0x000000000000791b */ /* 0x003fe20003800000 */
.L_x_2290:
        /* <DEDUP_REMOVED lines=16> */
.L_x_2291:
[----:B------:R-:W-:Y:S02]  /*6290*/  MOV R17, R10 ;  /* 0x0000000a00117202 */ /* 0x000fe40000000f00 */
[----:B------:R-:W-:-:S07]  /*62a0*/  MOV R24, R22 ;  /* 0x0000001600187202 */ /* 0x000fce0000000f00 */
[----:B------:R-:W-:Y:S05]  /*62b0*/  WARPSYNC.COLLECTIVE R20, `(.L_x_2292) ;  /* 0x0000000014087348 */ /* 0x000fea0003c00000 */
[----:B------:R0:W1:Y:S02]  /*62c0*/  SHFL.BFLY P2, R22, R17, R18, R19 ;  /* 0x0c00001211167389 */ /* 0x0000640000040013 */
[----:B01----:R-:W-:Y:S01]  /*62d0*/  ENDCOLLECTIVE ;  /* 0x000000000000791b */ /* 0x003fe20003800000 */
.L_x_2292:
[----:B------:R-:W-:Y:S01]  /*62e0*/  FADD.FTZ R23, R24, R11 ;  /* 0x0000000b18177221 */ /* 0x000fe20000010000 */
[----:B------:R-:W-:-:S04]  /*62f0*/  HFMA2.MMA R18, -RZ, RZ, 0, 2.384185791015625e-07 ;  /* 0x00000004ff127435 */ /* 0x000fc800000001ff */
[----:B------:R-:W-:Y:S01]  /*6300*/  MOV R17, R23 ;  /* 0x0000001700117202 */ /* 0x000fe20000000f00 */
[----:B------:R-:W-:-:S07]  /*6310*/  FADD.FTZ R15, R22, R10 ;  /* 0x0000000a160f7221 */ /* 0x000fce0000010000 */
[----:B------:R-:W-:Y:S05]  /*6320*/  WARPSYNC.COLLECTIVE R20, `(.L_x_2293) ;  /* 0x0000000014087348 */ /* 0x000fea0003c00000 */
[----:B------:R0:W1:Y:S02]  /*6330*/  SHFL.BFLY P2, R22, R17, R18, R19 ;  /* 0x0c00001211167389 */ /* 0x0000640000040013 */
[----:B01----:R-:W-:Y:S01]  /*6340*/  ENDCOLLECTIVE ;  /* 0x000000000000791b */ /* 0x003fe20003800000 */
.L_x_2293:
[----:B------:R-:W-:Y:S01]  /*6350*/  MOV R17, R15 ;  /* 0x0000000f00117202 */ /* 0x000fe20000000f00 */
[----:B------:R-:W-:-:S07]  /*6360*/  IMAD.MOV.U32 R10, RZ, RZ, R22 ;  /* 0x000000ffff0a7224 */ /* 0x000fce00078e0016 */
[----:B------:R-:W-:Y:S05]  /*6370*/  WARPSYNC.COLLECTIVE R20, `(.L_x_2294) ;  /* 0x0000000014087348 */ /* 0x000fea0003c00000 */
[----:B------:R0:W1:Y:S02]  /*6380*/  SHFL.BFLY P2, R22, R17, R18, R19 ;  /* 0x0c00001211167389 */ /* 0x0000640000040013 */
[----:B01----:R-:W-:Y:S01]  /*6390*/  ENDCOLLECTIVE ;  /* 0x000000000000791b */ /* 0x003fe20003800000 */
.L_x_2294:
[----:B------:R-:W-:Y:S01]  /*63a0*/  FADD.FTZ R11, R23, R10 ;  /* 0x0000000a170b7221 */ /* 0x000fe20000010000 */
[----:B------:R-:W-:-:S04]  /*63b0*/  HFMA2.MMA R18, -RZ, RZ, 0, 1.1920928955078125e-07 ;  /* 0x00000002ff127435 */ /* 0x000fc800000001ff */
[----:B------:R-:W-:Y:S01]  /*63c0*/  MOV R17, R11 ;  /* 0x0000000b00117202 */ /* 0x000fe20000000f00 */
[----:B------:R-:W-:-:S07]  /*63d0*/  FADD.FTZ R10, R15, R22 ;  /* 0x000000160f0a7221 */ /* 0x000fce0000010000 */
[----:B------:R-:W-:Y:S05]  /*63e0*/  WARPSYNC.COLLECTIVE R20, `(.L_x_2295) ;  /* 0x0000000014087348 */ /* 0x000fea0003c00000 */
[----:B------:R0:W1:Y:S02]  /*63f0*/  SHFL.BFLY P2, R22, R17, R18, R19 ;  /* 0x0c00001211167389 */ /* 0x0000640000040013 */
[----:B01----:R-:W-:Y:S01]  /*6400*/  ENDCOLLECTIVE ;  /* 0x000000000000791b */ /* 0x003fe20003800000 */
.L_x_2295:
[----:B------:R-:W0:Y:S01]  /*6410*/  LDC.64 R14, c[0x0][0x220] ;  /* 0x00008800ff0e7b82 */ /* 0x000e220000000a00 */
[----:B------:R-:W-:Y:S02]  /*6420*/  MOV R17, R10 ;  /* 0x0000000a00117202 */ /* 0x000fe40000000f00 */
[----:B------:R-:W-:-:S07]  /*6430*/  MOV R24, R22 ;  /* 0x0000001600187202 */ /* 0x000fce0000000f00 */
[----:B0-----:R-:W-:Y:S05]  /*6440*/  WARPSYNC.COLLECTIVE R20, `(.L_x_2296) ;  /* 0x0000000014087348 */ /* 0x001fea0003c00000 */
[----:B------:R1:W2:Y:S02]  /*6450*/  SHFL.BFLY P2, R22, R17, R18, R19 ;  /* 0x0c00001211167389 */ /* 0x0002a40000040013 */
[----:B012---:R-:W-:Y:S01]  /*6460*/  ENDCOLLECTIVE ;  /* 0x000000000000791b */ /* 0x007fe20003800000 */
.L_x_2296:
[----:B------:R-:W-:Y:S01]  /*6470*/  FADD.FTZ R24, R11, R24 ;  /* 0x000000180b187221 */ /* 0x000fe20000010000 */
[----:B------:R-:W-:-:S03]  /*6480*/  HFMA2.MMA R18, -RZ, RZ, 0, 5.9604644775390625e-08 ;  /* 0x00000001ff127435 */ /* 0x000fc600000001ff */
[----:B------:R-:W-:Y:S02]  /*6490*/  IMAD.MOV.U32 R17, RZ, RZ, R24 ;  /* 0x000000ffff117224 */ /* 0x000fe400078e0018 */
[----:B------:R-:W-:-:S07]  /*64a0*/  FADD.FTZ R23, R10, R22 ;  /* 0x000000160a177221 */ /* 0x000fce0000010000 */
[----:B------:R-:W-:Y:S05]  /*64b0*/  WARPSYNC.COLLECTIVE R20, `(.L_x_2297) ;  /* 0x0000000014087348 */ /* 0x000fea0003c00000 */
[----:B------:R0:W1:Y:S02]  /*64c0*/  SHFL.BFLY P2, R22, R17, R18, R19 ;  /* 0x0c00001211167389 */ /* 0x0000640000040013 */
[----:B01----:R-:W-:Y:S01]  /*64d0*/  ENDCOLLECTIVE ;  /* 0x000000000000791b */ /* 0x003fe20003800000 */
.L_x_2297:
[----:B------:R-:W-:Y:S02]  /*64e0*/  MOV R17, R23 ;  /* 0x0000001700117202 */ /* 0x000fe40000000f00 */
[----:B------:R-:W-:-:S07]  /*64f0*/  MOV R21, R22 ;  /* 0x0000001600157202 */ /* 0x000fce0000000f00 */
[----:B------:R-:W-:Y:S05]  /*6500*/  WARPSYNC.COLLECTIVE R20, `(.L_x_2298) ;  /* 0x0000000014087348 */ /* 0x000fea0003c00000 */
[----:B------:R0:W1:Y:S02]  /*6510*/  SHFL.BFLY P2, R22, R17, R18, R19 ;  /* 0x0c00001211167389 */ /* 0x0000640000040013 */
[----:B01----:R-:W-:Y:S01]  /*6520*/  ENDCOLLECTIVE ;  /* 0x000000000000791b */ /* 0x003fe20003800000 */
.L_x_2298:
        /* <DEDUP_REMOVED lines=24> */
[----:B------:R-:W-:-:S04]  /*66b0*/  HFMA2.MMA R12, -RZ, RZ, 0, 0 ;  /* 0x00000000ff0c7435 */ /* 0x000fc800000001ff */
[----:B---3--:R-:W-:Y:S02]  /*66c0*/  IMAD.MOV.U32 R17, RZ, RZ, R16 ;  /* 0x000000ffff117224 */ /* 0x008fe400078e0010 */
[----:B--2---:R-:W-:Y:S01]  /*66d0*/  @P0 MOV R12, R18 ;  /* 0x00000012000c0202 */ /* 0x004fe20000000f00 */
[----:B------:R-:W-:-:S11]  /*66e0*/  HFMA2.MMA R18, -RZ, RZ, 0, 4.76837158203125e-07 ;  /* 0x00000008ff127435 */ /* 0x000fd600000001ff */
[----:B------:R-:W-:Y:S05]  /*66f0*/  WARPSYNC.COLLECTIVE R20, `(.L_x_2299) ;  /* 0x0000000014087348 */ /* 0x000fea0003c00000 */
[----:B------:R0:W1:Y:S02]  /*6700*/  SHFL.BFLY P2, R22, R17, R18, R19 ;  /* 0x0c00001211167389 */ /* 0x0000640000040013 */
[----:B01----:R-:W-:Y:S01]  /*6710*/  ENDCOLLECTIVE ;  /* 0x000000000000791b */ /* 0x003fe20003800000 */
.L_x_2299:
[----:B------:R-:W-:Y:S01]  /*6720*/  MOV R17, R12 ;  /* 0x0000000c00117202 */ /* 0x000fe20000000f00 */
[----:B------:R-:W-:-:S07]  /*6730*/  FADD.FTZ R16, R22, R16 ;  /* 0x0000001016107221 */ /* 0x000fce0000010000 */
[----:B------:R-:W-:Y:S05]  /*6740*/  WARPSYNC.COLLECTIVE R20, `(.L_x_2300) ;  /* 0x0000000014087348 */ /* 0x000fea0003c00000 */
[----:B------:R0:W1:Y:S02]  /*6750*/  SHFL.BFLY P2, R22, R17, R18, R19 ;  /* 0x0c00001211167389 */ /* 0x0000640000040013 */
[----:B01----:R-:W-:Y:S01]  /*6760*/  ENDCOLLECTIVE ;  /* 0x000000000000791b */ /* 0x003fe20003800000 */
.L_x_2300:
[----:B------:R-:W-:Y:S01]  /*6770*/  MOV R17, R16 ;  /* 0x0000001000117202 */ /* 0x000fe20000000f00 */
[----:B------:R-:W-:Y:S02]  /*6780*/  IMAD.MOV.U32 R18, RZ, RZ, 0x4 ;  /* 0x00000004ff127424 */ /* 0x000fe400078e00ff */
[----:B------:R-:W-:-:S07]  /*6790*/  FADD.FTZ R12, R22, R12 ;  /* 0x0000000c160c7221 */ /* 0x000fce0000010000 */
[----:B------:R-:W-:Y:S05]  /*67a0*/  WARPSYNC.COLLECTIVE R20, `(.L_x_2301) ;  /* 0x0000000014087348 */ /* 0x000fea0003c00000 */
[----:B------:R0:W1:Y:S02]  /*67b0*/  SHFL.BFLY P2, R22, R17, R18, R19 ;  /* 0x0c00001211167389 */ /* 0x0000640000040013 */
[----:B01----:R-:W-:Y:S01]  /*67c0*/  ENDCOLLECTIVE ;  /* 0x000000000000791b */ /* 0x003fe20003800000 */
.L_x_2301:
[----:B------:R-:W-:Y:S01]  /*67d0*/  MOV R17, R12 ;  /* 0x0000000c00117202 */ /* 0x000fe20000000f00 */
[----:B------:R-:W-:-:S07]  /*67e0*/  FADD.FTZ R16, R16, R22 ;  /* 0x0000001610107221 */ /* 0x000fce0000010000 */
[----:B------:R-:W-:Y:S05]  /*67f0*/  WARPSYNC.COLLECTIVE R20, `(.L_x_2302) ;  /* 0x0000000014087348 */ /* 0x000fea0003c00000 */
[----:B------:R0:W1:Y:S02]  /*6800*/  SHFL.BFLY P2, R22, R17, R18, R19 ;  /* 0x0c00001211167389 */ /* 0x0000640000040013 */
[----:B01----:R-:W-:Y:S01]  /*6810*/  ENDCOLLECTIVE ;  /* 0x000000000000791b */ /* 0x003fe20003800000 */
.L_x_2302:
[----:B------:R-:W-:Y:S01]  /*6820*/  HFMA2.MMA R18, -RZ, RZ, 0, 1.1920928955078125e-07 ;  /* 0x00000002ff127435 */ /* 0x000fe200000001ff */
[----:B------:R-:W-:Y:S02]  /*6830*/  MOV R17, R16 ;  /* 0x0000001000117202 */ /* 0x000fe40000000f00 */
[----:B------:R-:W-:-:S08]  /*6840*/  MOV R23, R22 ;  /* 0x0000001600177202 */ /* 0x000fd00000000f00 */
[----:B------:R-:W-:Y:S05]  /*6850*/  WARPSYNC.COLLECTIVE R20, `(.L_x_2303) ;  /* 0x0000000014087348 */ /* 0x000fea0003c00000 */
[----:B------:R0:W1:Y:S02]  /*6860*/  SHFL.BFLY P2, R22, R17, R18, R19 ;  /* 0x0c00001211167389 */ /* 0x0000640000040013 */
[----:B01----:R-:W-:Y:S01]  /*6870*/  ENDCOLLECTIVE ;  /* 0x000000000000791b */ /* 0x003fe20003800000 */
.L_x_2303:
        /* <DEDUP_REMOVED lines=12> */
.L_x_2304:
[----:B------:R-:W-:Y:S01]  /*6940*/  HFMA2.MMA R18, -RZ, RZ, 0, 5.9604644775390625e-08 ;  /* 0x00000001ff127435 */ /* 0x000fe200000001ff */
[----:B------:R-:W-:Y:S01]  /*6950*/  MOV R17, R16 ;  /* 0x0000001000117202 */ /* 0x000fe20000000f00 */
[----:B------:R-:W-:-:S09]  /*6960*/  IMAD.MOV.U32 R21, RZ, RZ, R22 ;  /* 0x000000ffff157224 */ /* 0x000fd200078e0016 */
[----:B------:R-:W-:Y:S05]  /*6970*/  WARPSYNC.COLLECTIVE R20, `(.L_x_2305) ;  /* 0x0000000014087348 */ /* 0x000fea0003c00000 */
[----:B------:R0:W1:Y:S02]  /*6980*/  SHFL.BFLY P2, R22, R17, R18, R19 ;  /* 0x0c00001211167389 */ /* 0x0000640000040013 */
[----:B01----:R-:W-:Y:S01]  /*6990*/  ENDCOLLECTIVE ;  /* 0x000000000000791b */ /* 0x003fe20003800000 */
.L_x_2305:
        /* <DEDUP_REMOVED lines=9> */
.L_x_2306:
[----:B------:R0:W-:Y:S01]  /*6a30*/  @!P1 STG.E.U16 desc[UR12][R10.64+0x78], R12 ;  /* 0x0000780c0a009986 */ /* 0x0001e2000c10150c */
[----:B------:R-:W-:Y:S01]  /*6a40*/  IMAD.MOV.U32 R18, RZ, RZ, 0x8 ;  /* 0x00000008ff127424 */ /* 0x000fe200078e00ff */
        /* <DEDUP_REMOVED lines=12> */
.L_x_2307:
[----:B------:R-:W-:Y:S02]  /*6b10*/  MOV R17, R23 ;  /* 0x0000001700117202 */ /* 0x000fe40000000f00 */
[----:B------:R-:W-:-:S07]  /*6b20*/  MOV R16, R22 ;  /* 0x0000001600107202 */ /* 0x000fce0000000f00 */
[----:B------:R-:W-:Y:S05]  /*6b30*/  WARPSYNC.COLLECTIVE R20, `(.L_x_2308) ;  /* 0x0000000014087348 */ /* 0x000fea0003c00000 */
[----:B------:R0:W1:Y:S02]  /*6b40*/  SHFL.BFLY P2, R22, R17, R18, R19 ;  /* 0x0c00001211167389 */ /* 0x0000640000040013 */
[----:B01----:R-:W-:Y:S01]  /*6b50*/  ENDCOLLECTIVE ;  /* 0x000000000000791b */ /* 0x003fe20003800000 */
.L_x_2308:
[----:B------:R-:W-:Y:S01]  /*6b60*/  FADD.FTZ R16, R16, R24 ;  /* 0x0000001810107221 */ /* 0x000fe20000010000 */
[----:B------:R-:W-:-:S04]  /*6b70*/  HFMA2.MMA R18, -RZ, RZ, 0, 2.384185791015625e-07 ;  /* 0x00000004ff127435 */ /* 0x000fc800000001ff */
[----:B------:R-:W-:Y:S02]  /*6b80*/  MOV R17, R16 ;  /* 0x0000001000117202 */ /* 0x000fe40000000f00 */
[----:B------:R-:W-:-:S07]  /*6b90*/  MOV R0, R22 ;  /* 0x0000001600007202 */ /* 0x000fce0000000f00 */
[----:B------:R-:W-:Y:S05]  /*6ba0*/  WARPSYNC.COLLECTIVE R20, `(.L_x_2309) ;  /* 0x0000000014087348 */ /* 0x000fea0003c00000 */
[----:B------:R0:W1:Y:S02]  /*6bb0*/  SHFL.BFLY P2, R22, R17, R18, R19 ;  /* 0x0c00001211167389 */ /* 0x0000640000040013 */
[----:B01----:R-:W-:Y:S01]  /*6bc0*/  ENDCOLLECTIVE ;  /* 0x000000000000791b */ /* 0x003fe20003800000 */
.L_x_2309:
[----:B------:R-:W-:-:S05]  /*6bd0*/  FADD.FTZ R0, R0, R23 ;  /* 0x0000001700007221 */ /* 0x000fca0000010000 */
[----:B------:R-:W-:Y:S01]  /*6be0*/  MOV R17, R0 ;  /* 0x0000000000117202 */ /* 0x000fe20000000f00 */
[----:B------:R-:W-:-:S07]  /*6bf0*/  IMAD.MOV.U32 R21, RZ, RZ, R22 ;  /* 0x000000ffff157224 */ /* 0x000fce00078e0016 */
[----:B------:R-:W-:Y:S05]  /*6c00*/  WARPSYNC.COLLECTIVE R20, `(.L_x_2310) ;  /* 0x0000000014087348 */ /* 0x000fea0003c00000 */
[----:B------:R0:W1:Y:S02]  /*6c10*/  SHFL.BFLY P2, R22, R17, R18, R19 ;  /* 0x0c00001211167389 */ /* 0x0000640000040013 */
[----:B01----:R-:W-:Y:S01]  /*6c20*/  ENDCOLLECTIVE ;  /* 0x000000000000791b */ /* 0x003fe20003800000 */
.L_x_2310:
[----:B------:R-:W-:Y:S01]  /*6c30*/  FADD.FTZ R12, R16, R21 ;  /* 0x00000015100c7221 */ /* 0x000fe20000010000 */
[----:B------:R-:W-:-:S04]  /*6c40*/  HFMA2.MMA R18, -RZ, RZ, 0, 1.1920928955078125e-07 ;  /* 0x00000002ff127435 */ /* 0x000fc800000001ff */
[----:B------:R-:W-:Y:S02]  /*6c50*/  MOV R17, R12 ;  /* 0x0000000c00117202 */ /* 0x000fe40000000f00 */
[----:B------:R-:W-:-:S07]  /*6c60*/  MOV R21, R22 ;  /* 0x0000001600157202 */ /* 0x000fce0000000f00 */
[----:B------:R-:W-:Y:S05]  /*6c70*/  WARPSYNC.COLLECTIVE R20, `(.L_x_2311) ;  /* 0x0000000014087348 */ /* 0x000fea0003c00000 */
[----:B------:R0:W1:Y:S02]  /*6c80*/  SHFL.BFLY P2, R22, R17, R18, R19 ;  /* 0x0c00001211167389 */ /* 0x0000640000040013 */
[----:B01----:R-:W-:Y:S01]  /*6c90*/  ENDCOLLECTIVE ;  /* 0x000000000000791b */ /* 0x003fe20003800000 */
.L_x_2311:
[----:B------:R-:W-:-:S04]  /*6ca0*/  FADD.FTZ R21, R0, R21 ;  /* 0x0000001500157221 */ /* 0x000fc80000010000 */
[----:B------:R-:W-:Y:S01]  /*6cb0*/  IMAD.MOV.U32 R17, RZ, RZ, R21 ;  /* 0x000000ffff117224 */ /* 0x000fe200078e0015 */
[----:B------:R-:W-:-:S07]  /*6cc0*/  MOV R23, R22 ;  /* 0x0000001600177202 */ /* 0x000fce0000000f00 */
[----:B------:R-:W-:Y:S05]  /*6cd0*/  WARPSYNC.COLLECTIVE R20, `(.L_x_2312) ;  /* 0x0000000014087348 */ /* 0x000fea0003c00000 */
[----:B------:R0:W1:Y:S02]  /*6ce0*/  SHFL.BFLY P2, R22, R17, R18, R19 ;  /* 0x0c00001211167389 */ /* 0x0000640000040013 */
[----:B01----:R-:W-:Y:S01]  /*6cf0*/  ENDCOLLECTIVE ;  /* 0x000000000000791b */ /* 0x003fe20003800000 */
.L_x_2312:
[----:B------:R-:W-:Y:S01]  /*6d00*/  FADD.FTZ R16, R12, R23 ;  /* 0x000000170c107221 */ /* 0x000fe20000010000 */
[----:B------:R-:W-:-:S04]  /*6d10*/  HFMA2.MMA R18, -RZ, RZ, 0, 5.9604644775390625e-08 ;  /* 0x00000001ff127435 */ /* 0x000fc800000001ff */
[----:B------:R-:W-:Y:S02]  /*6d20*/  MOV R17, R16 ;  /* 0x0000001000117202 */ /* 0x000fe40000000f00 */
[----:B------:R-:W-:-:S07]  /*6d30*/  MOV R36, R22 ;  /* 0x0000001600247202 */ /* 0x000fce0000000f00 */
[----:B------:R-:W-:Y:S05]  /*6d40*/  WARPSYNC.COLLECTIVE R20, `(.L_x_2313) ;  /* 0x0000000014087348 */ /* 0x000fea0003c00000 */
[----:B------:R0:W1:Y:S02]  /*6d50*/  SHFL.BFLY P2, R22, R17, R18, R19 ;  /* 0x0c00001211167389 */ /* 0x0000640000040013 */
[----:B01----:R-:W-:Y:S01]  /*6d60*/  ENDCOLLECTIVE ;  /* 0x000000000000791b */ /* 0x003fe20003800000 */
.L_x_2313:
[----:B------:R-:W-:-:S05]  /*6d70*/  FADD.FTZ R0, R21, R36 ;  /* 0x0000002415007221 */ /* 0x000fca0000010000 */
[----:B------:R-:W-:Y:S01]  /*6d80*/  MOV R17, R0 ;  /* 0x0000000000117202 */ /* 0x000fe20000000f00 */
[----:B------:R-:W-:-:S07]  /*6d90*/  FADD.FTZ R12, R16, R22 ;  /* 0x00000016100c7221 */ /* 0x000fce0000010000 */
[----:B------:R-:W-:Y:S05]  /*6da0*/  WARPSYNC.COLLECTIVE R20, `(.L_x_2314) ;  /* 0x0000000014087348 */ /* 0x000fea0003c00000 */
[----:B------:R0:W1:Y:S02]  /*6db0*/  SHFL.BFLY P2, R22, R17, R18, R19 ;  /* 0x0c00001211167389 */ /* 0x0000640000040013 */
[----:B01----:R-:W-:Y:S01]  /*6dc0*/  ENDCOLLECTIVE ;  /* 0x000000000000791b */ /* 0x003fe20003800000 */
.L_x_2314:
[----:B------:R-:W-:Y:S01]  /*6dd0*/  MOV R23, R22 ;  /* 0x0000001600177202 */ /* 0x000fe20000000f00 */
[----:B------:R-:W-:Y:S06]  /*6de0*/  BRA `(.L_x_2315) ;  /* 0xffffffe400607947 */ /* 0x000fec000383ffff */
.L_x_2316:
        /* <DEDUP_REMOVED lines=9> */
.L_x_3038:


//--------------------- .text._ZN13group_norm_v218gn_bwd_cuda_kernelI6__halfLi480ELi1ELi16ELi60ELi4096ELb1ELb1ELi32ELi960ELi960ELi4ELb1ELi1ELb0ELb0ELNS_15WgradSyncMethodE3ENS_16CompileConditionILi900EEEEEvPT_S6_S6_PKS5_S8_S8_S8_PKfflPfPj --------------------------
	.section	.text._ZN13group_norm_v218gn_bwd_cuda_kernelI6__halfLi480ELi1ELi16ELi60ELi4096ELb1ELb1ELi32ELi960ELi960ELi4ELb1ELi1ELb0ELb0ELNS_15WgradSyncMethodE3ENS_16CompileConditionILi900EEEEEvPT_S6_S6_PKS5_S8_S8_S8_PKfflPfPj,"ax",@progbits
	.align	128
        .global         _ZN13group_norm_v218gn_bwd_cuda_kernelI6__halfLi480ELi1ELi16ELi60ELi4096ELb1ELb1ELi32ELi960ELi960ELi4ELb1ELi1ELb0ELb0ELNS_15WgradSyncMethodE3ENS_16CompileConditionILi900EEEEEvPT_S6_S6_PKS5_S8_S8_S8_PKfflPfPj
        .type           _ZN13group_norm_v218gn_bwd_cuda_kernelI6__halfLi480ELi1ELi16ELi60ELi4096ELb1ELb1ELi32ELi960ELi960ELi4ELb1ELi1ELb0ELb0ELNS_15WgradSyncMethodE3ENS_16CompileConditionILi900EEEEEvPT_S6_S6_PKS5_S8_S8_S8_PKfflPfPj,@function
        .size           _ZN13group_norm_v218gn_bwd_cuda_kernelI6__halfLi480ELi1ELi16ELi60ELi4096ELb1ELb1ELi32ELi960ELi960ELi4ELb1ELi1ELb0ELb0ELNS_15WgradSyncMethodE3ENS_16CompileConditionILi900EEEEEvPT_S6_S6_PKS5_S8_S8_S8_PKfflPfPj,(.L_x_3039 - _ZN13group_norm_v218gn_bwd_cuda_kernelI6__halfLi480ELi1ELi16ELi60ELi4096ELb1ELb1ELi32ELi960ELi960ELi4ELb1ELi1ELb0ELb0ELNS_15WgradSyncMethodE3ENS_16CompileConditionILi900EEEEEvPT_S6_S6_PKS5_S8_S8_S8_PKfflPfPj)
        .other          _ZN13group_norm_v218gn_bwd_cuda_kernelI6__halfLi480ELi1ELi16ELi60ELi4096ELb1ELb1ELi32ELi960ELi960ELi4ELb1ELi1ELb0ELb0ELNS_15WgradSyncMethodE3ENS_16CompileConditionILi900EEEEEvPT_S6_S6_PKS5_S8_S8_S8_PKfflPfPj,@"STO_CUDA_ENTRY STV_DEFAULT"
_ZN13group_norm_v218gn_bwd_cuda_kernelI6__halfLi480ELi1ELi16ELi60ELi4096ELb1ELb1ELi32ELi960ELi960ELi4ELb1ELi1ELb0ELb0ELNS_15WgradSyncMethodE3ENS_16CompileConditionILi900EEEEEvPT_S6_S6_PKS5_S8_S8_S8_PKfflPfPj:
.text._ZN13group_norm_v218gn_bwd_cuda_kernelI6__halfLi480ELi1ELi16ELi60ELi4096ELb1ELb1ELi32ELi960ELi960ELi4ELb1ELi1ELb0ELb0ELNS_15WgradSyncMethodE3ENS_16CompileConditionILi900EEEEEvPT_S6_S6_PKS5_S8_S8_S8_PKfflPfPj:
        /* <DEDUP_REMOVED lines=28> */
.L_x_2319:
        /* <DEDUP_REMOVED lines=8> */
.L_x_2318:
[----:B------:R-:W-:Y:S05]  /*0240*/  WARPSYNC.ALL ;  /* 0x0000000000007948 */ /* 0x000fea0003800000 */
[----:B------:R-:W-:Y:S06]  /*0250*/  BAR.SYNC.DEFER_BLOCKING 0x0 ;  /* 0x0000000000007b1d */ /* 0x000fec0000010000 */
[----:B------:R-:W-:Y:S05]  /*0260*/  BRA `(.L_x_2320) ;  /* 0x0000009400f47947 */ /* 0x000fea0003800000 */
.L_x_2317:
        /* <DEDUP_REMOVED lines=12> */
[----:B------:R-:W-:Y:S01]  /*0330*/  ULOP3.LUT UR4, UR20, 0x7f, URZ, 0xc0, !UPT ;  /* 0x0000007f14047892 */ /* 0x000fe2000f8ec03f */
[----:B------:R-:W0:Y:S01]  /*0340*/  S2UR UR9, SR_CgaCtaId ;  /* 0x00000000000979c3 */ /* 0x000e220000008800 */
[----:B------:R-:W-:Y:S01]  /*0350*/  SHF.R.U32.HI R14, RZ, 0x1, R38 ;  /* 0x00000001ff0e7819 */ /* 0x000fe20000011626 */
[----:B------:R-:W-:Y:S01]  /*0360*/  UMOV UR8, 0x400 ;  /* 0x0000040000087882 */ /* 0x000fe20000000000 */
[----:B------:R-:W-:Y:S01]  /*0370*/  SHF.R.S32.HI R7, RZ, 0x1f, R0 ;  /* 0x0000001fff077819 */ /* 0x000fe20000011400 */
[----:B------:R-:W-:Y:S01]  /*0380*/  UIADD3 UR6, UR8, 0x3c00, URZ ;  /* 0x00003c0008067890 */ /* 0x000fe2000fffe03f */
[----:B------:R-:W-:Y:S01]  /*0390*/  MOV R3, UR4 ;  /* 0x0000000400037c02 */ /* 0x000fe20008000f00 */
[----:B------:R-:W-:Y:S01]  /*03a0*/  USHF.L.U32 UR7, UR10, 0x7, URZ ;  /* 0x000000070a077899 */ /* 0x000fe2000800063f */
[----:B------:R-:W-:Y:S01]  /*03b0*/  SHF.L.U32 R6, R14, 0x7, RZ ;  /* 0x000000070e067819 */ /* 0x000fe200000006ff */
[----:B------:R-:W-:Y:S01]  /*03c0*/  UIADD3 UR11, -UR10, URZ, URZ ;  /* 0x0000003f0a0b7290 */ /* 0x000fe2000fffe13f */
[----:B------:R-:W-:Y:S01]  /*03d0*/  LEA.HI R10, R7, R0, RZ, 0x2 ;  /* 0x00000000070a7211 */ /* 0x000fe200078f10ff */
[----:B------:R-:W-:Y:S01]  /*03e0*/  ULOP3.LUT UR4, UR7, 0xffffff80, UR4, 0xe2, !UPT ;  /* 0xffffff8007047892 */ /* 0x000fe2000f8ee204 */
[----:B------:R-:W-:Y:S01]  /*03f0*/  LOP3.LUT R6, R6, 0xffffff80, R3, 0xe2, !PT ;  /* 0xffffff8006067812 */ /* 0x000fe200078ee203 */
[----:B------:R-:W-:Y:S01]  /*0400*/  IMAD.WIDE.U32 R2, R2, -0x77777777, RZ ;  /* 0x8888888902027825 */ /* 0x000fe200078e00ff */
[----:B------:R-:W-:-:S02]  /*0410*/  LOP3.LUT R11, R10, 0xfffffffc, RZ, 0xc0, !PT ;  /* 0xfffffffc0a0b7812 */ /* 0x000fc400078ec0ff */
[----:B------:R-:W-:Y:S02]  /*0420*/  CS2R R58, SRZ ;  /* 0x00000000003a7805 */ /* 0x000fe4000001ff00 */
[----:B------:R-:W-:Y:S02]  /*0430*/  LEA.HI R13, R7, R0, RZ, 0x4 ;  /* 0x00000000070d7211 */ /* 0x000fe400078f20ff */
[----:B------:R-:W-:Y:S02]  /*0440*/  CS2R R60, SRZ ;  /* 0x00000000003c7805 */ /* 0x000fe4000001ff00 */
[----:B------:R-:W-:Y:S02]  /*0450*/  IADD3 R12, R0, -R11, RZ ;  /* 0x8000000b000c7210 */ /* 0x000fe40007ffe0ff */
[----:B------:R-:W-:Y:S02]  /*0460*/  CS2R R62, SRZ ;  /* 0x00000000003e7805 */ /* 0x000fe4000001ff00 */
[----:B------:R-:W-:-:S02]  /*0470*/  SHF.R.U32.HI R0, RZ, 0x3, R3 ;  /* 0x00000003ff007819 */ /* 0x000fc40000011603 */
[----:B------:R-:W-:Y:S02]  /*0480*/  CS2R R64, SRZ ;  /* 0x0000000000407805 */ /* 0x000fe4000001ff00 */
[----:B------:R-:W-:Y:S02]  /*0490*/  SHF.L.U32 R40, R38, 0x3, RZ ;  /* 0x0000000326287819 */ /* 0x000fe400000006ff */
[----:B------:R-:W-:Y:S01]  /*04a0*/  SHF.R.S32.HI R6, RZ, 0x1f, R38 ;  /* 0x0000001fff067819 */ /* 0x000fe20000011426 */
[----:B------:R1:W-:Y:S01]  /*04b0*/  STL [R1+0xfc], R0 ;  /* 0x0000fc0001007387 */ /* 0x0003e20000100800 */
[----:B0-----:R-:W-:Y:S01]  /*04c0*/  ULEA UR6, UR9, UR6, 0x18 ;  /* 0x0000000609067291 */ /* 0x001fe2000f8ec03f */
[----:B------:R-:W-:Y:S01]  /*04d0*/  SHF.R.S32.HI R10, RZ, 0x2, R10 ;  /* 0x00000002ff0a7819 */ /* 0x000fe2000001140a */
[----:B------:R-:W-:Y:S01]  /*04e0*/  ULEA UR9, UR9, UR8, 0x18 ;  /* 0x0000000809097291 */ /* 0x000fe2000f8ec03f */
[CC--:B------:R-:W-:Y:S02]  /*04f0*/  LEA.HI R7, R6.reuse, R38.reuse, RZ, 0x2 ;  /* 0x0000002606077211 */ /* 0x0c0fe400078f10ff */
[----:B------:R-:W-:Y:S01]  /*0500*/  LEA.HI R6, R6, R38, RZ, 0x4 ;  /* 0x0000002606067211 */ /* 0x000fe200078f20ff */
[----:B------:R-:W-:Y:S01]  /*0510*/  UMOV UR8, UR10 ;  /* 0x0000000a00087c82 */ /* 0x000fe20008000000 */
[----:B------:R-:W-:Y:S01]  /*0520*/  MOV R41, UR6 ;  /* 0x0000000600297c02 */ /* 0x000fe20008000f00 */
[----:B------:R-:W-:Y:S01]  /*0530*/  ULEA UR6, UP0, UR10, UR12, 0x2 ;  /* 0x0000000c0a067291 */ /* 0x000fe2000f80103f */
[----:B-1----:R-:W-:Y:S01]  /*0540*/  IMAD R0, R14, 0x3c, RZ ;  /* 0x0000003c0e007824 */ /* 0x002fe200078e02ff */
[----:B------:R-:W-:-:S02]  /*0550*/  SHF.R.S32.HI R37, RZ, 0x2, R7 ;  /* 0x00000002ff257819 */ /* 0x000fc40000011407 */
[----:B------:R-:W-:Y:S01]  /*0560*/  LOP3.LUT R7, R7, 0xfffffffc, RZ, 0xc0, !PT ;  /* 0xfffffffc07077812 */ /* 0x000fe200078ec0ff */
[----:B------:R-:W-:Y:S01]  /*0570*/  ULEA.HI.X UR7, UR10, UR13, UR5, 0x2, UP0 ;  /* 0x0000000d0a077291 */ /* 0x000fe200080f1405 */
[C---:B------:R-:W-:Y:S01]  /*0580*/  IADD3 R11, R0.reuse, 0x8, RZ ;  /* 0x00000008000b7810 */ /* 0x040fe20007ffe0ff */
[----:B------:R-:W-:Y:S01]  /*0590*/  UISETP.NE.AND UP0, UPT, UR20, UR11, UPT ;  /* 0x0000000b1400728c */ /* 0x000fe2000bf05270 */
[C---:B------:R-:W-:Y:S02]  /*05a0*/  IADD3 R3, R0.reuse, 0x4, RZ ;  /* 0x0000000400037810 */ /* 0x040fe40007ffe0ff */
[----:B------:R-:W-:Y:S02]  /*05b0*/  IADD3 R17, R0, 0x10, RZ ;  /* 0x0000001000117810 */ /* 0x000fe40007ffe0ff */
[----:B------:R-:W-:Y:S02]  /*05c0*/  SHF.R.U32.HI R2, RZ, 0x2, R0 ;  /* 0x00000002ff027819 */ /* 0x000fe40000011600 */
[----:B------:R-:W-:-:S02]  /*05d0*/  SHF.R.U32.HI R14, RZ, 0x2, R11 ;  /* 0x00000002ff0e7819 */ /* 0x000fc4000001160b */
        /* <DEDUP_REMOVED lines=19> */
[----:B------:R0:W-:Y:S01]  /*0710*/  STL [R1+0x148], R11 ;  /* 0x0001480b01007387 */ /* 0x0001e20000100800 */
[----:B------:R-:W-:Y:S02]  /*0720*/  IADD3 R15, R14, R17, RZ ;  /* 0x000000110e0f7210 */ /* 0x000fe40007ffe0ff */
[----:B------:R-:W-:Y:S02]  /*0730*/  IADD3 R27, R0, 0x24, RZ ;  /* 0x00000024001b7810 */ /* 0x000fe40007ffe0ff */
[----:B------:R-:W-:Y:S01]  /*0740*/  SHF.R.U32.HI R24, RZ, 0x2, R23 ;  /* 0x00000002ff187819 */ /* 0x000fe20000011617 */
[----:B------:R-:W-:Y:S01]  /*0750*/  IMAD R23, R20, 0x18, R41 ;  /* 0x0000001814177824 */ /* 0x000fe200078e0229 */
[----:B------:R-:W-:Y:S01]  /*0760*/  SHF.R.U32.HI R26, RZ, 0x2, R25 ;  /* 0x00000002ff1a7819 */ /* 0x000fe20000011619 */
[----:B------:R-:W-:Y:S01]  /*0770*/  IMAD R25, R22, 0x18, R41 ;  /* 0x0000001816197824 */ /* 0x000fe200078e0229 */
[----:B------:R-:W-:Y:S01]  /*0780*/  IADD3 R29, R0, 0x28, RZ ;  /* 0x00000028001d7810 */ /* 0x000fe20007ffe0ff */
[----:B------:R1:W-:Y:S01]  /*0790*/  STL [R1+0x144], R15 ;  /* 0x0001440f01007387 */ /* 0x0003e20000100800 */
[----:B0-----:R-:W-:-:S02]  /*07a0*/  IADD3 R11, R14, R19, RZ ;  /* 0x000000130e0b7210 */ /* 0x001fc40007ffe0ff */
[C---:B------:R-:W-:Y:S02]  /*07b0*/  IADD3 R31, R0.reuse, 0x2c, RZ ;  /* 0x0000002c001f7810 */ /* 0x040fe40007ffe0ff */
[C---:B------:R-:W-:Y:S01]  /*07c0*/  IADD3 R33, R0.reuse, 0x30, RZ ;  /* 0x0000003000217810 */ /* 0x040fe20007ffe0ff */
[----:B------:R0:W-:Y:S01]  /*07d0*/  STL [R1+0x140], R11 ;  /* 0x0001400b01007387 */ /* 0x0001e20000100800 */
[C---:B------:R-:W-:Y:S02]  /*07e0*/  IADD3 R35, R0.reuse, 0x34, RZ ;  /* 0x0000003400237810 */ /* 0x040fe40007ffe0ff */
[----:B------:R-:W-:Y:S02]  /*07f0*/  IADD3 R0, R0, 0x38, RZ ;  /* 0x0000003800007810 */ /* 0x000fe40007ffe0ff */
[----:B------:R-:W-:Y:S01]  /*0800*/  SHF.R.U32.HI R28, RZ, 0x2, R27 ;  /* 0x00000002ff1c7819 */ /* 0x000fe2000001161b */
[----:B------:R-:W-:Y:S01]  /*0810*/  IMAD R27, R24, 0x18, R41 ;  /* 0x00000018181b7824 */ /* 0x000fe200078e0229 */
[----:B-1----:R-:W-:-:S02]  /*0820*/  IADD3 R15, R14, R21, RZ ;  /* 0x000000150e0f7210 */ /* 0x002fc40007ffe0ff */
        /* <DEDUP_REMOVED lines=8> */
[----:B0-----:R-:W-:Y:S02]  /*08b0*/  IADD3 R11, R14, R25, RZ ;  /* 0x000000190e0b7210 */ /* 0x001fe40007ffe0ff */
[----:B------:R-:W-:-:S02]  /*08c0*/  IADD3 R0, R37, 0xf0, RZ ;  /* 0x000000f025007810 */ /* 0x000fc40007ffe0ff */
[----:B------:R-:W-:Y:S01]  /*08d0*/  SHF.R.U32.HI R34, RZ, 0x2, R33 ;  /* 0x00000002ff227819 */ /* 0x000fe20000011621 */
[----:B------:R-:W-:Y:S01]  /*08e0*/  IMAD R33, R30, 0x18, R41 ;  /* 0x000000181e217824 */ /* 0x000fe200078e0229 */
[----:B-1----:R-:W-:Y:S01]  /*08f0*/  IADD3 R15, R14, R27, RZ ;  /* 0x0000001b0e0f7210 */ /* 0x002fe20007ffe0ff */
[----:B------:R0:W-:Y:S01]  /*0900*/  STL [R1+0x134], R11 ;  /* 0x0001340b01007387 */ /* 0x0001e20000100800 */
[----:B------:R-:W-:Y:S01]  /*0910*/  SHF.R.U32.HI R36, RZ, 0x2, R35 ;  /* 0x00000002ff247819 */ /* 0x000fe20000011623 */
[--C-:B------:R-:W-:Y:S01]  /*0920*/  IMAD R35, R32, 0x18, R41.reuse ;  /* 0x0000001820237824 */ /* 0x100fe200078e0229 */
[----:B------:R-:W-:Y:S01]  /*0930*/  SHF.R.S32.HI R3, RZ, 0x1f, R0 ;  /* 0x0000001fff037819 */ /* 0x000fe20000011400 */
[--C-:B------:R-:W-:Y:S01]  /*0940*/  IMAD R37, R34, 0x18, R41.reuse ;  /* 0x0000001822257824 */ /* 0x100fe200078e0229 */
[----:B----4-:R-:W-:Y:S01]  /*0950*/  IADD3 R17, R14, R29, RZ ;  /* 0x0000001d0e117210 */ /* 0x010fe20007ffe0ff */
[----:B------:R1:W-:Y:S01]  /*0960*/  STL [R1+0x130], R15 ;  /* 0x0001300f01007387 */ /* 0x0003e20000100800 */
[--C-:B------:R-:W-:Y:S01]  /*0970*/  IMAD R39, R36, 0x18, R41.reuse ;  /* 0x0000001824277824 */ /* 0x100fe200078e0229 */
[----:B------:R-:W-:Y:S01]  /*0980*/  LEA.HI R0, R3, R0, RZ, 0x2 ;  /* 0x0000000003007211 */ /* 0x000fe200078f10ff */
[----:B------:R-:W-:Y:S01]  /*0990*/  IMAD R41, R2, 0x18, R41 ;  /* 0x0000001802297824 */ /* 0x000fe200078e0229 */
[C---:B0-----:R-:W-:Y:S01]  /*09a0*/  IADD3 R11, R14.reuse, R31, RZ ;  /* 0x0000001f0e0b7210 */ /* 0x041fe20007ffe0ff */
[----:B------:R0:W-:Y:S01]  /*09b0*/  STL [R1+0x12c], R17 ;  /* 0x00012c1101007387 */ /* 0x0001e20000100800 */
[----:B------:R-:W4:Y:S01]  /*09c0*/  LDC.64 R2, c[0x0][0x260] ;  /* 0x00009800ff027b82 */ /* 0x000f220000000a00 */
[----:B------:R-:W-:Y:S01]  /*09d0*/  MOV R16, UR4 ;  /* 0x0000000400107c02 */ /* 0x000fe20008000f00 */
[----:B------:R-:W-:Y:S01]  /*09e0*/  UMOV UR4, 0x7fffff81 ;  /* 0x7fffff8100047882 */ /* 0x000fe20000000000 */
[----:B------:R5:W-:Y:S01]  /*09f0*/  STL [R1+0x128], R11 ;  /* 0x0001280b01007387 */ /* 0x000be20000100800 */
[----:B-1----:R-:W-:Y:S01]  /*0a00*/  IADD3 R15, R14, R33, RZ ;  /* 0x000000210e0f7210 */ /* 0x002fe20007ffe0ff */
[----:B------:R-:W-:Y:S01]  /*0a10*/  USEL UR12, UR4, 0x1, !UP0 ;  /* 0x00000001040c7887 */ /* 0x000fe2000c000000 */
[----:B------:R-:W-:-:S02]  /*0a20*/  SHF.R.U32.HI R6, RZ, 0x4, R6 ;  /* 0x00000004ff067819 */ /* 0x000fc40000011606 */
[----:B------:R-:W-:Y:S01]  /*0a30*/  IADD3 R7, -R7, R38, RZ ;  /* 0x0000002607077210 */ /* 0x000fe20007ffe1ff */
[----:B------:R1:W-:Y:S01]  /*0a40*/  STL [R1+0x124], R15 ;  /* 0x0001240f01007387 */ /* 0x0003e20000100800 */
[C---:B0-----:R-:W-:Y:S01]  /*0a50*/  IADD3 R17, R14.reuse, R35, RZ ;  /* 0x000000230e117210 */ /* 0x041fe20007ffe0ff */
[----:B------:R-:W-:Y:S01]  /*0a60*/  UMOV UR4, URZ ;  /* 0x0000003f00047c82 */ /* 0x000fe20008000000 */
[----:B------:R-:W-:Y:S02]  /*0a70*/  SHF.R.U32.HI R0, RZ, 0x2, R0 ;  /* 0x00000002ff007819 */ /* 0x000fe40000011600 */
[C---:B-----5:R-:W-:Y:S01]  /*0a80*/  IADD3 R11, R14.reuse, R37, RZ ;  /* 0x000000250e0b7210 */ /* 0x060fe20007ffe0ff */
[----:B------:R-:W-:Y:S01]  /*0a90*/  STL [R1+0x120], R17 ;  /* 0x0001201101007387 */ /* 0x000fe20000100800 */
[C---:B------:R-:W-:Y:S02]  /*0aa0*/  LOP3.LUT R6, R7.reuse, 0x3, R6, 0x78, !PT ;  /* 0x0000000307067812 */ /* 0x040fe400078e7806 */
[----:B------:R-:W-:Y:S01]  /*0ab0*/  LOP3.LUT R0, R7, 0x3, R0, 0x78, !PT ;  /* 0x0000000307007812 */ /* 0x000fe200078e7800 */
[----:B------:R0:W-:Y:S01]  /*0ac0*/  STL [R1+0x11c], R11 ;  /* 0x00011c0b01007387 */ /* 0x0001e20000100800 */
[----:B-1----:R-:W-:-:S02]  /*0ad0*/  IADD3 R15, R14, R39, RZ ;  /* 0x000000270e0f7210 */ /* 0x002fc40007ffe0ff */
[----:B------:R-:W-:Y:S02]  /*0ae0*/  IADD3 R14, R14, R41, RZ ;  /* 0x000000290e0e7210 */ /* 0x000fe40007ffe0ff */
[----:B------:R-:W-:Y:S01]  /*0af0*/  SHF.R.U32.HI R13, RZ, 0x4, R13 ;  /* 0x00000004ff0d7819 */ /* 0x000fe2000001160d */
[----:B------:R-:W-:Y:S01]  /*0b00*/  STL [R1+0x118], R15 ;  /* 0x0001180f01007387 */ /* 0x000fe20000100800 */
[----:B0-----:R-:W-:-:S03]  /*0b10*/  IADD3 R11, R10, 0xf0, RZ ;  /* 0x000000f00a0b7810 */ /* 0x001fc60007ffe0ff */
[----:B------:R0:W-:Y:S01]  /*0b20*/  STL [R1+0x100], R14 ;  /* 0x0001000e01007387 */ /* 0x0001e20000100800 */
[----:B------:R-:W-:-:S03]  /*0b30*/  IMAD R10, R16, 0x3c0, R38 ;  /* 0x000003c0100a7824 */ /* 0x000fc600078e0226 */
[----:B------:R-:W-:Y:S04]  /*0b40*/  STL [R1+0x15c], R6 ;  /* 0x00015c0601007387 */ /* 0x000fe80000100800 */
[----:B------:R1:W-:Y:S01]  /*0b50*/  STL [R1+0x158], R0 ;  /* 0x0001580001007387 */ /* 0x0003e20000100800 */
[----:B0-----:R-:W-:-:S04]  /*0b60*/  SHF.R.S32.HI R14, RZ, 0x1f, R11 ;  /* 0x0000001fff0e7819 */ /* 0x001fc8000001140b */
[----:B------:R-:W-:Y:S02]  /*0b70*/  LEA.HI R14, R14, R11, RZ, 0x2 ;  /* 0x0000000b0e0e7211 */ /* 0x000fe400078f10ff */
[----:B------:R-:W-:Y:S02]  /*0b80*/  SHF.L.U32 R11, R10, 0x1, RZ ;  /* 0x000000010a0b7819 */ /* 0x000fe400000006ff */
[----:B------:R-:W-:Y:S02]  /*0b90*/  SHF.R.U32.HI R7, RZ, 0x2, R14 ;  /* 0x00000002ff077819 */ /* 0x000fe4000001160e */
[C---:B------:R-:W-:Y:S02]  /*0ba0*/  IADD3 R15, R11.reuse, 0x3c0, RZ ;  /* 0x000003c00b0f7810 */ /* 0x040fe40007ffe0ff */
[C---:B------:R-:W-:Y:S02]  /*0bb0*/  LOP3.LUT R10, R12.reuse, 0x3, R13, 0x78, !PT ;  /* 0x000000030c0a7812 */ /* 0x040fe400078e780d */
[----:B-1----:R-:W-:Y:S01]  /*0bc0*/  LOP3.LUT R0, R12, 0x3, R7, 0x78, !PT ;  /* 0x000000030c007812 */ /* 0x002fe200078e7807 */
[--C-:B----4-:R-:W-:Y:S01]  /*0bd0*/  IMAD.WIDE.U32 R6, R11, 0x4, R2.reuse ;  /* 0x000000040b067825 */ /* 0x110fe200078e0002 */
[----:B------:R-:W-:Y:S01]  /*0be0*/  LEA R12, R38, UR9, 0x5 ;  /* 0x00000009260c7c11 */ /* 0x000fe2000f8e28ff */
[----:B------:R-:W-:Y:S02]  /*0bf0*/  STL [R1+0x154], R10 ;  /* 0x0001540a01007387 */ /* 0x000fe40000100800 */
[----:B------:R-:W-:-:S02]  /*0c00*/  IMAD.WIDE.U32 R2, R15, 0x4, R2 ;  /* 0x000000040f027825 */ /* 0x000fc400078e0002 */
[----:B------:R2:W-:Y:S04]  /*0c10*/  STL [R1+0x150], R0 ;  /* 0x0001500001007387 */ /* 0x0005e80000100800 */
[----:B------:R-:W-:Y:S04]  /*0c20*/  STL.64 [R1+0x110], R6 ;  /* 0x0001100601007387 */ /* 0x000fe80000100a00 */
[----:B------:R0:W-:Y:S01]  /*0c30*/  STL.64 [R1+0x108], R2 ;  /* 0x0001080201007387 */ /* 0x0001e20000100a00 */
[--C-:B--2---:R-:W-:Y:S02]  /*0c40*/  HADD2.F32 R0, -RZ, R4.reuse.H0_H0 ;  /* 0x20000004ff007230 */ /* 0x104fe40000004100 */
[----:B0-----:R-:W-:-:S02]  /*0c50*/  HADD2.F32 R2, -RZ, R4.H1_H1 ;  /* 0x30000004ff027230 */ /* 0x001fc40000004100 */
[--C-:B------:R-:W-:Y:S02]  /*0c60*/  HADD2.F32 R3, -RZ, R5.reuse.H0_H0 ;  /* 0x20000005ff037230 */ /* 0x100fe40000004100 */
[----:B------:R-:W-:Y:S02]  /*0c70*/  HADD2.F32 R4, -RZ, R5.H1_H1 ;  /* 0x30000005ff047230 */ /* 0x000fe40000004100 */
[--C-:B---3--:R-:W-:Y:S02]  /*0c80*/  HADD2.F32 R5, -RZ, R8.reuse.H0_H0 ;  /* 0x20000008ff057230 */ /* 0x108fe40000004100 */
[----:B------:R-:W-:Y:S02]  /*0c90*/  HADD2.F32 R6, -RZ, R8.H1_H1 ;  /* 0x30000008ff067230 */ /* 0x000fe40000004100 */
[--C-:B------:R-:W-:Y:S02]  /*0ca0*/  HADD2.F32 R7, -RZ, R9.reuse.H0_H0 ;  /* 0x20000009ff077230 */ /* 0x100fe40000004100 */
[----:B------:R-:W-:Y:S01]  /*0cb0*/  HADD2.F32 R8, -RZ, R9.H1_H1 ;  /* 0x30000009ff087230 */ /* 0x000fe20000004100 */
[----:B------:R-:W-:-:S04]  /*0cc0*/  SHF.L.U32 R9, R38, 0x1, RZ ;  /* 0x0000000126097819 */ /* 0x000fc800000006ff */
[C---:B------:R-:W-:Y:S02]  /*0cd0*/  LOP3.LUT R10, R9.reuse, 0x18, RZ, 0xc0, !PT ;  /* 0x00000018090a7812 */ /* 0x040fe400078ec0ff */
[----:B------:R-:W-:Y:S02]  /*0ce0*/  LOP3.LUT R11, R9, 0x18, RZ, 0xc, !PT ;  /* 0x00000018090b7812 */ /* 0x000fe400078e0cff */
[C---:B------:R-:W-:Y:S02]  /*0cf0*/  LOP3.LUT R9, R10.reuse, 0x8, RZ, 0x3c, !PT ;  /* 0x000000080a097812 */ /* 0x040fe400078e3cff */
[----:B------:R-:W-:Y:S02]  /*0d00*/  LOP3.LUT R10, R10, 0x10, RZ, 0x3c, !PT ;  /* 0x000000100a0a7812 */ /* 0x000fe400078e3cff */
[C---:B------:R-:W-:Y:S02]  /*0d10*/  IADD3 R13, R12.reuse, R11, RZ ;  /* 0x0000000b0c0d7210 */ /* 0x040fe40007ffe0ff */
[----:B------:R-:W-:-:S02]  /*0d20*/  IADD3 R11, R12, R9, RZ ;  /* 0x000000090c0b7210 */ /* 0x000fc40007ffe0ff */
[----:B------:R-:W-:-:S07]  /*0d30*/  IADD3 R9, R12, R10, RZ ;  /* 0x0000000a0c097210 */ /* 0x000fce0007ffe0ff */
.L_x_2334:
[----:B0-----:R-:W2:Y:S01]  /*0d40*/  LDL R13, [R1+0xfc] ;  /* 0x0000fc00010d7983 */ /* 0x001ea20000100800 */
[----:B------:R-:W-:Y:S01]  /*0d50*/  USHF.L.U32 UR11, UR20, 0x5, URZ ;  /* 0x00000005140b7899 */ /* 0x000fe2000800063f */
[----:B------:R-:W-:Y:S01]  /*0d60*/  HFMA2.MMA R45, -RZ, RZ, 0, 0 ;  /* 0x00000000ff2d7435 */ /* 0x000fe200000001ff */
[----:B------:R-:W-:Y:S01]  /*0d70*/  MOV R10, UR10 ;  /* 0x0000000a000a7c02 */ /* 0x000fe20008000f00 */
[----:B------:R-:W0:Y:S01]  /*0d80*/  S2R R9, SR_TID.X ;  /* 0x0000000000097919 */ /* 0x000e220000002100 */
[----:B------:R-:W-:Y:S01]  /*0d90*/  ULOP3.LUT UR11, UR11, 0xfe0, URZ, 0xc0, !UPT ;  /* 0x00000fe00b0b7892 */ /* 0x000fe2000f8ec03f */
[----:B------:R-:W-:Y:S01]  /*0da0*/  MOV R11, UR10 ;  /* 0x0000000a000b7c02 */ /* 0x000fe20008000f00 */
[----:B------:R-:W-:Y:S01]  /*0db0*/  ULDC.64 UR16, c[0x0][0x248] ;  /* 0x0000920000107ab9 */ /* 0x000fe20000000a00 */
[----:B------:R-:W-:Y:S01]  /*0dc0*/  MOV R12, UR5 ;  /* 0x00000005000c7c02 */ /* 0x000fe20008000f00 */
[----:B------:R-:W-:Y:S01]  /*0dd0*/  ULDC.64 UR22, c[0x0][0x228] ;  /* 0x00008a0000167ab9 */ /* 0x000fe20000000a00 */
[----:B-----5:R-:W-:Y:S04]  /*0de0*/  STL [R1+0x1b0], R58 ;  /* 0x0001b03a01007387 */ /* 0x020fe80000100800 */
[----:B------:R-:W-:Y:S04]  /*0df0*/  STL [R1+0x1ac], R59 ;  /* 0x0001ac3b01007387 */ /* 0x000fe80000100800 */
[----:B------:R-:W-:Y:S04]  /*0e00*/  STL [R1+0x1a8], R60 ;  /* 0x0001a83c01007387 */ /* 0x000fe80000100800 */
[----:B------:R-:W-:Y:S04]  /*0e10*/  STL [R1+0x1a4], R61 ;  /* 0x0001a43d01007387 */ /* 0x000fe80000100800 */
[----:B------:R-:W-:Y:S04]  /*0e20*/  STL [R1+0x1a0], R62 ;  /* 0x0001a03e01007387 */ /* 0x000fe80000100800 */
[----:B------:R-:W-:Y:S04]  /*0e30*/  STL [R1+0x19c], R63 ;  /* 0x00019c3f01007387 */ /* 0x000fe80000100800 */
[----:B------:R-:W-:Y:S01]  /*0e40*/  STL [R1+0x198], R64 ;  /* 0x0001984001007387 */ /* 0x000fe20000100800 */
[----:B0-----:R-:W-:-:S03]  /*0e50*/  IMAD.WIDE.U32 R96, R9, -0x77777777, RZ ;  /* 0x8888888909607825 */ /* 0x001fc600078e00ff */
[----:B------:R-:W-:Y:S02]  /*0e60*/  STL [R1+0x194], R65 ;  /* 0x0001944101007387 */ /* 0x000fe40000100800 */
[----:B------:R-:W-:-:S04]  /*0e70*/  SHF.R.U32.HI R96, RZ, 0x7, R97 ;  /* 0x00000007ff607819 */ /* 0x000fc80000011661 */
        /* <DEDUP_REMOVED lines=9> */
[----:B------:R-:W-:-:S04]  /*0f10*/  IADD3 R9, P1, R28, R44, RZ ;  /* 0x0000002c1c097210 */ /* 0x000fc80007f3e0ff */
[----:B------:R-:W-:Y:S02]  /*0f20*/  SHF.L.U32 R29, R9, 0x1, RZ ;  /* 0x00000001091d7819 */ /* 0x000fe400000006ff */
[----:B--2---:R-:W-:-:S04]  /*0f30*/  LEA R10, P0, R10, R13, 0x4 ;  /* 0x0000000d0a0a7211 */ /* 0x004fc800078020ff */
[----:B------:R-:W-:Y:S02]  /*0f40*/  LEA.HI.X R11, R11, RZ, R12, 0x4, P0 ;  /* 0x000000ff0b0b7211 */ /* 0x000fe400000f240c */
[----:B------:R-:W-:-:S04]  /*0f50*/  LEA R54, P0, R10, UR16, 0x3 ;  /* 0x000000100a367c11 */ /* 0x000fc8000f8018ff */
[----:B------:R-:W-:Y:S01]  /*0f60*/  LEA.HI.X R55, R10, UR17, R11, 0x3, P0 ;  /* 0x000000110a377c11 */ /* 0x000fe200080f1c0b */
[----:B------:R-:W-:Y:S01]  /*0f70*/  ULDC.64 UR16, c[0x0][0x230] ;  /* 0x00008c0000107ab9 */ /* 0x000fe20000000a00 */
[----:B------:R-:W-:-:S04]  /*0f80*/  IADD3.X R10, RZ, R45, RZ, P1, !PT ;  /* 0x0000002dff0a7210 */ /* 0x000fc80000ffe4ff */
[----:B------:R-:W2:Y:S01]  /*0f90*/  LDG.E.64.CONSTANT R54, desc[UR14][R54.64] ;  /* 0x0000000e36367981 */ /* 0x000ea2000c1e9b00 */
[----:B------:R-:W-:Y:S02]  /*0fa0*/  SHF.L.U64.HI R32, R9, 0x1, R10 ;  /* 0x0000000109207819 */ /* 0x000fe4000001020a */
[----:B------:R-:W-:Y:S01]  /*0fb0*/  IADD3 R10, P0, R29, UR16, RZ ;  /* 0x000000101d0a7c10 */ /* 0x000fe2000ff1e0ff */
[----:B------:R-:W-:Y:S03]  /*0fc0*/  STL [R1+0xb4], R29 ;  /* 0x0000b41d01007387 */ /* 0x000fe60000100800 */
[----:B------:R-:W-:Y:S01]  /*0fd0*/  IADD3.X R11, R32, UR17, RZ, P0, !PT ;  /* 0x00000011200b7c10 */ /* 0x000fe200087fe4ff */
[----:B------:R-:W-:Y:S01]  /*0fe0*/  STL [R1+0xf8], R32 ;  /* 0x0000f82001007387 */ /* 0x000fe20000100800 */
[----:B------:R-:W-:-:S04]  /*0ff0*/  IADD3 R9, R28, 0x780, RZ ;  /* 0x000007801c097810 */ /* 0x000fc80007ffe0ff */
[----:B------:R-:W3:Y:S01]  /*1000*/  LDG.E.64.CONSTANT R10, desc[UR14][R10.64] ;  /* 0x0000000e0a0a7981 */ /* 0x000ee2000c1e9b00 */
[----:B------:R-:W-:-:S04]  /*1010*/  IADD3 R9, P0, R9, R44, RZ ;  /* 0x0000002c09097210 */ /* 0x000fc80007f1e0ff */
[----:B------:R-:W-:Y:S02]  /*1020*/  IADD3.X R12, RZ, R45, RZ, P0, !PT ;  /* 0x0000002dff0c7210 */ /* 0x000fe400007fe4ff */
[C---:B------:R-:W-:Y:S02]  /*1030*/  SHF.L.U32 R34, R9.reuse, 0x1, RZ ;  /* 0x0000000109227819 */ /* 0x040fe400000006ff */
[----:B------:R-:W-:Y:S02]  /*1040*/  SHF.L.U64.HI R39, R9, 0x1, R12 ;  /* 0x0000000109277819 */ /* 0x000fe4000001020c */
[----:B------:R-:W-:Y:S01]  /*1050*/  IADD3 R24, P0, R34, UR16, RZ ;  /* 0x0000001022187c10 */ /* 0x000fe2000ff1e0ff */
[----:B------:R0:W-:Y:S03]  /*1060*/  STL [R1+0xf0], R34 ;  /* 0x0000f02201007387 */ /* 0x0001e60000100800 */
[----:B------:R-:W-:Y:S01]  /*1070*/  IADD3.X R25, R39, UR17, RZ, P0, !PT ;  /* 0x0000001127197c10 */ /* 0x000fe200087fe4ff */
[----:B------:R-:W-:Y:S05]  /*1080*/  STL [R1+0xf4], R39 ;  /* 0x0000f42701007387 */ /* 0x000fea0000100800 */
[----:B------:R-:W4:Y:S01]  /*1090*/  LDG.E.64.CONSTANT R24, desc[UR14][R24.64] ;  /* 0x0000000e18187981 */ /* 0x000f22000c1e9b00 */
[----:B------:R-:W-:-:S04]  /*10a0*/  IADD3 R9, R28, 0xf00, RZ ;  /* 0x00000f001c097810 */ /* 0x000fc80007ffe0ff */
[----:B------:R-:W-:-:S04]  /*10b0*/  IADD3 R9, P0, R9, R44, RZ ;  /* 0x0000002c09097210 */ /* 0x000fc80007f1e0ff */
[----:B------:R-:W-:Y:S02]  /*10c0*/  IADD3.X R12, RZ, R45, RZ, P0, !PT ;  /* 0x0000002dff0c7210 */ /* 0x000fe400007fe4ff */
[C---:B------:R-:W-:Y:S02]  /*10d0*/  SHF.L.U32 R38, R9.reuse, 0x1, RZ ;  /* 0x0000000109267819 */ /* 0x040fe400000006ff */
[----:B------:R-:W-:Y:S02]  /*10e0*/  SHF.L.U64.HI R33, R9, 0x1, R12 ;  /* 0x0000000109217819 */ /* 0x000fe4000001020c */
[----:B------:R-:W-:Y:S01]  /*10f0*/  IADD3 R20, P0, R38, UR16, RZ ;  /* 0x0000001026147c10 */ /* 0x000fe2000ff1e0ff */
[----:B------:R-:W-:Y:S03]  /*1100*/  STL [R1+0xe8], R38 ;  /* 0x0000e82601007387 */ /* 0x000fe60000100800 */
[----:B------:R-:W-:Y:S01]  /*1110*/  IADD3.X R21, R33, UR17, RZ, P0, !PT ;  /* 0x0000001121157c10 */ /* 0x000fe200087fe4ff */
[----:B------:R-:W-:Y:S01]  /*1120*/  STL [R1+0xec], R33 ;  /* 0x0000ec2101007387 */ /* 0x000fe20000100800 */
[----:B------:R-:W-:-:S04]  /*1130*/  IADD3 R9, R28, 0x1680, RZ ;  /* 0x000016801c097810 */ /* 0x000fc80007ffe0ff */
[----:B------:R-:W4:Y:S01]  /*1140*/  LDG.E.64.CONSTANT R20, desc[UR14][R20.64] ;  /* 0x0000000e14147981 */ /* 0x000f22000c1e9b00 */
        /* <DEDUP_REMOVED lines=59> */
[----:B------:R-:W-:-:S04]  /*1500*/  IADD3 R36, P0, R29, UR22, RZ ;  /* 0x000000161d247c10 */ /* 0x000fc8000ff1e0ff */
[----:B------:R-:W-:-:S06]  /*1510*/  IADD3.X R37, R32, UR23, RZ, P0, !PT ;  /* 0x0000001720257c10 */ /* 0x000fcc00087fe4ff */
[----:B------:R-:W4:Y:S01]  /*1520*/  LDG.E.64.CONSTANT R36, desc[UR14][R36.64] ;  /* 0x0000000e24247981 */ /* 0x000f22000c1e9b00 */
[----:B0-----:R-:W-:Y:S01]  /*1530*/  IADD3 R34, P0, R34, UR22, RZ ;  /* 0x0000001622227c10 */ /* 0x001fe2000ff1e0ff */
[----:B--2---:R-:W-:-:S06]  /*1540*/  FADD.FTZ R9, R55, UR11 ;  /* 0x0000000b37097e21 */ /* 0x004fcc0008010000 */
[----:B------:R-:W0:Y:S01]  /*1550*/  MUFU.RSQ R9, R9 ;  /* 0x0000000900097308 */ /* 0x000e220000001400 */
[----:B---3--:R-:W-:-:S05]  /*1560*/  HADD2.F32 R27, -RZ, R10.H0_H0 ;  /* 0x2000000aff1b7230 */ /* 0x008fca0000004100 */
[----:B------:R-:W-:Y:S01]  /*1570*/  FADD.FTZ R26, -R54, R27 ;  /* 0x0000001b361a7221 */ /* 0x000fe20000010100 */
[----:B------:R-:W-:-:S03]  /*1580*/  HADD2.F32 R27, -RZ, R10.H1_H1 ;  /* 0x3000000aff1b7230 */ /* 0x000fc60000004100 */
[C---:B0-----:R-:W-:Y:S02]  /*1590*/  FMUL.FTZ R64, R9.reuse, R26 ;  /* 0x0000001a09407220 */ /* 0x041fe40000410000 */
[C---:B------:R-:W-:Y:S01]  /*15a0*/  FADD.FTZ R26, -R54.reuse, R27 ;  /* 0x0000001b361a7221 */ /* 0x040fe20000010100 */
[--C-:B------:R-:W-:Y:S02]  /*15b0*/  HADD2.F32 R27, -RZ, R11.reuse.H0_H0 ;  /* 0x2000000bff1b7230 */ /* 0x100fe40000004100 */
[----:B------:R-:W-:Y:S02]  /*15c0*/  HADD2.F32 R11, -RZ, R11.H1_H1 ;  /* 0x3000000bff0b7230 */ /* 0x000fe40000004100 */
[C---:B------:R-:W-:Y:S01]  /*15d0*/  FMUL.FTZ R65, R9.reuse, R26 ;  /* 0x0000001a09417220 */ /* 0x040fe20000410000 */
[----:B------:R-:W-:Y:S01]  /*15e0*/  STL [R1+0x24], R64 ;  /* 0x0000244001007387 */ /* 0x000fe20000100800 */
[----:B------:R-:W-:Y:S01]  /*15f0*/  FADD.FTZ R26, -R54, R27 ;  /* 0x0000001b361a7221 */ /* 0x000fe20000010100 */
[----:B------:R-:W-:Y:S01]  /*1600*/  FFMA.FTZ R10, R0, R64, R5 ;  /* 0x00000040000a7223 */ /* 0x000fe20000010005 */
[----:B------:R-:W-:Y:S01]  /*1610*/  FADD.FTZ R32, -R54, R11 ;  /* 0x0000000b36207221 */ /* 0x000fe20000010100 */
[----:B------:R-:W-:Y:S01]  /*1620*/  STL [R1+0x28], R65 ;  /* 0x0000284101007387 */ /* 0x000fe20000100800 */
[----:B------:R-:W-:Y:S01]  /*1630*/  FMUL.FTZ R35, R9, R26 ;  /* 0x0000001a09237220 */ /* 0x000fe20000410000 */
[----:B----4-:R-:W-:-:S02]  /*1640*/  HADD2.F32 R11, -RZ, R24.H0_H0 ;  /* 0x20000018ff0b7230 */ /* 0x010fc40000004100 */
[----:B------:R-:W-:Y:S01]  /*1650*/  FFMA.FTZ R91, R2, R65, R6 ;  /* 0x00000041025b7223 */ /* 0x000fe20000010006 */
[----:B------:R-:W0:Y:S01]  /*1660*/  S2R R53, SR_CgaCtaId ;  /* 0x0000000000357919 */ /* 0x000e220000008800 */
[----:B------:R-:W-:Y:S01]  /*1670*/  FFMA.FTZ R99, R3, R35, R7 ;  /* 0x0000002303637223 */ /* 0x000fe20000010007 */
[----:B------:R-:W-:Y:S01]  /*1680*/  FMUL.FTZ R29, R10, -1.4426950216293334961 ;  /* 0xbfb8aa3b0a1d7820 */ /* 0x000fe20000410000 */
[----:B------:R-:W-:Y:S01]  /*1690*/  FMUL.FTZ R26, R91, -1.4426950216293334961 ;  /* 0xbfb8aa3b5b1a7820 */ /* 0x000fe20000410000 */
[----:B------:R1:W-:Y:S01]  /*16a0*/  STL [R1+0x30], R35 ;  /* 0x0000302301007387 */ /* 0x0003e20000100800 */
[----:B------:R-:W-:-:S03]  /*16b0*/  FMUL.FTZ R27, R99, -1.4426950216293334961 ;  /* 0xbfb8aa3b631b7820 */ /* 0x000fc60000410000 */
[----:B------:R-:W2:Y:S01]  /*16c0*/  MUFU.EX2 R29, R29 ;  /* 0x0000001d001d7308 */ /* 0x000ea20000000800 */
[----:B-1----:R-:W-:Y:S01]  /*16d0*/  FMUL.FTZ R35, R9, R32 ;  /* 0x0000002009237220 */ /* 0x002fe20000410000 */
[----:B------:R-:W-:Y:S01]  /*16e0*/  FADD.FTZ R32, -R54, R11 ;  /* 0x0000000b36207221 */ /* 0x000fe20000010100 */
[----:B------:R-:W-:-:S03]  /*16f0*/  HADD2.F32 R11, -RZ, R24.H1_H1 ;  /* 0x30000018ff0b7230 */ /* 0x000fc60000004100 */
[----:B------:R-:W-:Y:S02]  /*1700*/  FMUL.FTZ R32, R9, R32 ;  /* 0x0000002009207220 */ /* 0x000fe40000410000 */
[----:B------:R-:W-:Y:S01]  /*1710*/  FADD.FTZ R24, -R54, R11 ;  /* 0x0000000b36187221 */ /* 0x000fe20000010100 */
[----:B------:R-:W-:Y:S01]  /*1720*/  HADD2.F32 R11, -RZ, R25.H0_H0 ;  /* 0x20000019ff0b7230 */ /* 0x000fe20000004100 */
[----:B------:R-:W-:Y:S01]  /*1730*/  STL [R1+0x34], R35 ;  /* 0x0000342301007387 */ /* 0x000fe20000100800 */
[----:B------:R-:W-:-:S03]  /*1740*/  FFMA.FTZ R94, R0, R32, R5 ;  /* 0x00000020005e7223 */ /* 0x000fc60000010005 */
[----:B------:R1:W-:Y:S01]  /*1750*/  STL [R1+0x38], R32 ;  /* 0x0000382001007387 */ /* 0x0003e20000100800 */
[----:B------:R-:W-:Y:S02]  /*1760*/  HADD2.F32 R25, -RZ, R25.H1_H1 ;  /* 0x30000019ff197230 */ /* 0x000fe40000004100 */
[----:B-1----:R-:W-:Y:S01]  /*1770*/  FMUL.FTZ R32, R9, R24 ;  /* 0x0000001809207220 */ /* 0x002fe20000410000 */
[----:B------:R-:W-:-:S04]  /*1780*/  FADD.FTZ R24, -R54, R11 ;  /* 0x0000000b36187221 */ /* 0x000fc80000010100 */
[----:B------:R-:W-:Y:S01]  /*1790*/  FMUL.FTZ R11, R9, R24 ;  /* 0x00000018090b7220 */ /* 0x000fe20000410000 */
[----:B------:R-:W-:Y:S01]  /*17a0*/  STL [R1+0x3c], R32 ;  /* 0x00003c2001007387 */ /* 0x000fe20000100800 */
[----:B------:R-:W-:Y:S02]  /*17b0*/  FADD.FTZ R24, -R54, R25 ;  /* 0x0000001936187221 */ /* 0x000fe40000010100 */
[----:B------:R-:W-:Y:S01]  /*17c0*/  FFMA.FTZ R87, R3, R11, R7 ;  /* 0x0000000b03577223 */ /* 0x000fe20000010007 */
[----:B------:R1:W-:Y:S01]  /*17d0*/  STL [R1+0x40], R11 ;  /* 0x0000400b01007387 */ /* 0x0003e20000100800 */
[----:B------:R-:W-:Y:S01]  /*17e0*/  FFMA.FTZ R97, R4, R35, R8 ;  /* 0x0000002304617223 */ /* 0x000fe20000010008 */
[----:B------:R-:W-:Y:S01]  /*17f0*/  FMUL.FTZ R25, R9, R24 ;  /* 0x0000001809197220 */ /* 0x000fe20000410000 */
[----:B------:R-:W-:Y:S01]  /*1800*/  IADD3.X R35, R39, UR23, RZ, P0, !PT ;  /* 0x0000001727237c10 */ /* 0x000fe200087fe4ff */
[----:B-1----:R-:W-:-:S03]  /*1810*/  HADD2.F32 R11, -RZ, R20.H0_H0 ;  /* 0x20000014ff0b7230 */ /* 0x002fc60000004100 */
[----:B------:R1:W-:Y:S02]  /*1820*/  STL [R1+0x2c], R25 ;  /* 0x00002c1901007387 */ /* 0x0003e40000100800 */
[----:B------:R-:W-:Y:S01]  /*1830*/  FADD.FTZ R24, -R54, R11 ;  /* 0x0000000b36187221 */ /* 0x000fe20000010100 */
[----:B------:R-:W-:Y:S02]  /*1840*/  HADD2.F32 R11, -RZ, R20.H1_H1 ;  /* 0x30000014ff0b7230 */ /* 0x000fe40000004100 */
[----:B------:R-:W-:Y:S01]  /*1850*/  FFMA.FTZ R88, R4, R25, R8 ;  /* 0x0000001904587223 */ /* 0x000fe20000010008 */
[----:B------:R-:W3:Y:S01]  /*1860*/  LDG.E.64.CONSTANT R34, desc[UR14][R34.64] ;  /* 0x0000000e22227981 */ /* 0x000ee2000c1e9b00 */
[----:B------:R-:W-:Y:S01]  /*1870*/  FMUL.FTZ R24, R9, R24 ;  /* 0x0000001809187220 */ /* 0x000fe20000410000 */
[----:B------:R-:W-:Y:S01]  /*1880*/  FADD.FTZ R20, -R54, R11 ;  /* 0x0000000b36147221 */ /* 0x000fe20000010100 */
[--C-:B-1----:R-:W-:Y:S02]  /*1890*/  HADD2.F32 R25, -RZ, R21.reuse.H0_H0 ;  /* 0x20000015ff197230 */ /* 0x102fe40000004100 */
[----:B------:R-:W-:Y:S01]  /*18a0*/  HADD2.F32 R11, -RZ, R21.H1_H1 ;  /* 0x30000015ff0b7230 */ /* 0x000fe20000004100 */
[----:B------:R1:W-:Y:S01]  /*18b0*/  STL [R1+0x20], R24 ;  /* 0x0000201801007387 */ /* 0x0003e20000100800 */
[----:B------:R-:W-:-:S03]  /*18c0*/  FFMA.FTZ R82, R0, R24, R5 ;  /* 0x0000001800527223 */ /* 0x000fc60000010005 */
[C---:B------:R-:W-:Y:S01]  /*18d0*/  FADD.FTZ R11, -R54.reuse, R11 ;  /* 0x0000000b360b7221 */ /* 0x040fe20000010100 */
[C---:B-1----:R-:W-:Y:S01]  /*18e0*/  FMUL.FTZ R24, R9.reuse, R20 ;  /* 0x0000001409187220 */ /* 0x042fe20000410000 */
[C---:B------:R-:W-:Y:S01]  /*18f0*/  FADD.FTZ R20, -R54.reuse, R25 ;  /* 0x0000001936147221 */ /* 0x040fe20000010100 */
[----:B------:R-:W-:Y:S02]  /*1900*/  HADD2.F32 R21, -RZ, R18.H0_H0 ;  /* 0x20000012ff157230 */ /* 0x000fe40000004100 */
[C---:B------:R-:W-:Y:S01]  /*1910*/  FMUL.FTZ R11, R9.reuse, R11 ;  /* 0x0000000b090b7220 */ /* 0x040fe20000410000 */
[----:B------:R-:W-:Y:S01]  /*1920*/  FMUL.FTZ R20, R9, R20 ;  /* 0x0000001409147220 */ /* 0x000fe20000410000 */
[----:B------:R-:W-:Y:S01]  /*1930*/  STL [R1+0x4c], R24 ;  /* 0x00004c1801007387 */ /* 0x000fe20000100800 */
[----:B------:R-:W-:Y:S01]  /*1940*/  FADD.FTZ R21, -R54, R21 ;  /* 0x0000001536157221 */ /* 0x000fe20000010100 */
[----:B------:R-:W-:Y:S01]  /*1950*/  FFMA.FTZ R79, R4, R11, R8 ;  /* 0x0000000b044f7223 */ /* 0x000fe20000010008 */
[----:B------:R-:W-:Y:S01]  /*1960*/  IADD3 R38, P0, R38, UR22, RZ ;  /* 0x0000001626267c10 */ /* 0x000fe2000ff1e0ff */
[----:B------:R1:W-:Y:S04]  /*1970*/  STL [R1+0x50], R20 ;  /* 0x0000501401007387 */ /* 0x0003e80000100800 */
[----:B------:R4:W-:Y:S01]  /*1980*/  STL [R1+0x80], R11 ;  /* 0x0000800b01007387 */ /* 0x0009e20000100800 */
[----:B------:R-:W-:Y:S01]  /*1990*/  FFMA.FTZ R41, R3, R20, R7 ;  /* 0x0000001403297223 */ /* 0x000fe20000010007 */
[----:B------:R-:W-:Y:S01]  /*19a0*/  FMUL.FTZ R21, R9, R21 ;  /* 0x0000001509157220 */ /* 0x000fe20000410000 */
[----:B------:R-:W-:Y:S01]  /*19b0*/  IADD3.X R39, R33, UR23, RZ, P0, !PT ;  /* 0x0000001721277c10 */ /* 0x000fe200087fe4ff */
[----:B-1----:R-:W-:-:S02]  /*19c0*/  HADD2.F32 R20, -RZ, R19.H0_H0 ;  /* 0x20000013ff147230 */ /* 0x002fc40000004100 */
[----:B----4-:R-:W-:Y:S01]  /*19d0*/  HADD2.F32 R11, -RZ, R18.H1_H1 ;  /* 0x30000012ff0b7230 */ /* 0x010fe20000004100 */
[----:B------:R1:W-:Y:S01]  /*19e0*/  STL [R1+0x64], R21 ;  /* 0x0000641501007387 */ /* 0x0003e20000100800 */
[----:B------:R-:W-:-:S03]  /*19f0*/  HADD2.F32 R18, -RZ, R19.H1_H1 ;  /* 0x30000013ff127230 */ /* 0x000fc60000004100 */
[----:B------:R-:W-:Y:S01]  /*1a00*/  FADD.FTZ R19, -R54, R11 ;  /* 0x0000000b36137221 */ /* 0x000fe20000010100 */
[----:B------:R-:W-:Y:S01]  /*1a10*/  FFMA.FTZ R72, R0, R21, R5 ;  /* 0x0000001500487223 */ /* 0x000fe20000010005 */
[----:B------:R-:W4:Y:S01]  /*1a20*/  LDG.E.64.CONSTANT R38, desc[UR14][R38.64] ;  /* 0x0000000e26267981 */ /* 0x000f22000c1e9b00 */
[----:B------:R-:W-:Y:S01]  /*1a30*/  IADD3 R11, R28, 0x4380, RZ ;  /* 0x000043801c0b7810 */ /* 0x000fe20007ffe0ff */
[----:B-1----:R-:W-:Y:S01]  /*1a40*/  FMUL.FTZ R21, R9, R19 ;  /* 0x0000001309157220 */ /* 0x002fe20000410000 */
[C---:B------:R-:W-:Y:S01]  /*1a50*/  FADD.FTZ R19, -R54.reuse, R20 ;  /* 0x0000001436137221 */ /* 0x040fe20000010100 */
[----:B------:R-:W-:Y:S02]  /*1a60*/  FADD.FTZ R18, -R54, R18 ;  /* 0x0000001236127221 */ /* 0x000fe40000010100 */
[----:B------:R-:W-:Y:S01]  /*1a70*/  FFMA.FTZ R71, R2, R21, R6 ;  /* 0x0000001502477223 */ /* 0x000fe20000010006 */
[----:B------:R1:W-:Y:S01]  /*1a80*/  STL [R1+0x7c], R21 ;  /* 0x00007c1501007387 */ /* 0x0003e20000100800 */
[----:B------:R-:W-:Y:S01]  /*1a90*/  IADD3 R11, P0, R11, R44, RZ ;  /* 0x0000002c0b0b7210 */ /* 0x000fe20007f1e0ff */
[C---:B------:R-:W-:Y:S01]  /*1aa0*/  FMUL.FTZ R58, R9.reuse, R19 ;  /* 0x00000013093a7220 */ /* 0x040fe20000410000 */
[----:B------:R-:W-:Y:S01]  /*1ab0*/  FMUL.FTZ R59, R9, R18 ;  /* 0x00000012093b7220 */ /* 0x000fe20000410000 */
[----:B------:R-:W-:Y:S01]  /*1ac0*/  HADD2.F32 R19, -RZ, R13.H0_H0 ;  /* 0x2000000dff137230 */ /* 0x000fe20000004100 */
[----:B------:R-:W-:Y:S01]  /*1ad0*/  IADD3.X R20, RZ, R45, RZ, P0, !PT ;  /* 0x0000002dff147210 */ /* 0x000fe200007fe4ff */
[----:B-1----:R-:W-:-:S02]  /*1ae0*/  HADD2.F32 R21, -RZ, R12.H0_H0 ;  /* 0x2000000cff157230 */ /* 0x002fc40000004100 */
[----:B------:R-:W-:Y:S02]  /*1af0*/  HADD2.F32 R12, -RZ, R12.H1_H1 ;  /* 0x3000000cff0c7230 */ /* 0x000fe40000004100 */
[----:B------:R-:W-:-:S03]  /*1b00*/  HADD2.F32 R18, -RZ, R13.H1_H1 ;  /* 0x3000000dff127230 */ /* 0x000fc60000004100 */
[----:B------:R-:W-:Y:S01]  /*1b10*/  FADD.FTZ R13, -R54, R12 ;  /* 0x0000000c360d7221 */ /* 0x000fe20000010100 */
[----:B------:R-:W-:Y:S02]  /*1b20*/  IADD3 R12, P0, R46, UR22, RZ ;  /* 0x000000162e0c7c10 */ /* 0x000fe4000ff1e0ff */
[----:B------:R-:W-:Y:S01]  /*1b30*/  SHF.L.U64.HI R118, R11, 0x1, R20 ;  /* 0x000000010b767819 */ /* 0x000fe20000010214 */
[----:B------:R-:W-:Y:S01]  /*1b40*/  FMUL.FTZ R20, R9, R13 ;  /* 0x0000000d09147220 */ /* 0x000fe20000410000 */
[----:B------:R-:W-:Y:S01]  /*1b50*/  IADD3.X R13, R42, UR23, RZ, P0, !PT ;  /* 0x000000172a0d7c10 */ /* 0x000fe200087fe4ff */
[----:B------:R-:W-:Y:S01]  /*1b60*/  FADD.FTZ R21, -R54, R21 ;  /* 0x0000001536157221 */ /* 0x000fe20000010100 */
[----:B------:R-:W-:Y:S01]  /*1b70*/  FFMA.FTZ R40, R2, R24, R6 ;  /* 0x0000001802287223 */ /* 0x000fe20000010006 */
[----:B------:R-:W-:Y:S01]  /*1b80*/  SHF.L.U32 R119, R11, 0x1, RZ ;  /* 0x000000010b777819 */ /* 0x000fe200000006ff */
[----:B------:R-:W-:Y:S02]  /*1b90*/  FADD.FTZ R11, -R54, R19 ;  /* 0x00000013360b7221 */ /* 0x000fe40000010100 */
[----:B------:R-:W4:Y:S01]  /*1ba0*/  LDG.E.64.CONSTANT R12, desc[UR14][R12.64] ;  /* 0x0000000e0c0c7981 */ /* 0x000f22000c1e9b00 */
[----:B------:R-:W-:-:S03]  /*1bb0*/  FMUL.FTZ R24, R9, R21 ;  /* 0x0000001509187220 */ /* 0x000fc60000410000 */
[----:B------:R-:W-:Y:S01]  /*1bc0*/  STL [R1+0x88], R58 ;  /* 0x0000883a01007387 */ /* 0x000fe20000100800 */
[----:B------:R-:W-:-:S03]  /*1bd0*/  FMUL.FTZ R11, R9, R11 ;  /* 0x0000000b090b7220 */ /* 0x000fc60000410000 */
[----:B------:R-:W-:Y:S04]  /*1be0*/  STL [R1+0x1b4], R58 ;  /* 0x0001b43a01007387 */ /* 0x000fe80000100800 */
[----:B------:R-:W-:Y:S04]  /*1bf0*/  STL [R1+0x78], R59 ;  /* 0x0000783b01007387 */ /* 0x000fe80000100800 */
[----:B------:R-:W-:Y:S04]  /*1c00*/  STL [R1+0x1b8], R59 ;  /* 0x0001b83b01007387 */ /* 0x000fe80000100800 */
[----:B------:R-:W-:Y:S01]  /*1c10*/  STL [R1+0x60], R24 ;  /* 0x0000601801007387 */ /* 0x000fe20000100800 */
[----:B------:R-:W-:-:S03]  /*1c20*/  FFMA.FTZ R47, R3, R11, R7 ;  /* 0x0000000b032f7223 */ /* 0x000fc60000010007 */
[----:B------:R-:W-:Y:S04]  /*1c30*/  STL [R1+0xb0], R118 ;  /* 0x0000b07601007387 */ /* 0x000fe80000100800 */
[----:B------:R-:W-:Y:S04]  /*1c40*/  STL [R1+0xac], R119 ;  /* 0x0000ac7701007387 */ /* 0x000fe80000100800 */
[----:B------:R-:W-:Y:S04]  /*1c50*/  STL [R1+0x74], R20 ;  /* 0x0000741401007387 */ /* 0x000fe80000100800 */
[----:B------:R1:W-:Y:S01]  /*1c60*/  STL [R1+0x84], R11 ;  /* 0x0000840b01007387 */ /* 0x0003e20000100800 */
[----:B------:R-:W-:Y:S01]  /*1c70*/  FADD.FTZ R18, -R54, R18 ;  /* 0x0000001236127221 */ /* 0x000fe20000010100 */
[----:B-1----:R-:W-:-:S03]  /*1c80*/  HADD2.F32 R11, -RZ, R14.H0_H0 ;  /* 0x2000000eff0b7230 */ /* 0x002fc60000004100 */
[----:B------:R-:W-:Y:S01]  /*1c90*/  FMUL.FTZ R18, R9, R18 ;  /* 0x0000001209127220 */ /* 0x000fe20000410000 */
[----:B------:R-:W-:Y:S02]  /*1ca0*/  HADD2.F32 R14, -RZ, R14.H1_H1 ;  /* 0x3000000eff0e7230 */ /* 0x000fe40000004100 */
[----:B------:R-:W-:Y:S01]  /*1cb0*/  FADD.FTZ R11, -R54, R11 ;  /* 0x0000000b360b7221 */ /* 0x000fe20000010100 */
[----:B------:R-:W-:Y:S01]  /*1cc0*/  FFMA.FTZ R46, R2, R20, R6 ;  /* 0x00000014022e7223 */ /* 0x000fe20000010006 */
[----:B------:R-:W-:Y:S02]  /*1cd0*/  IADD3 R20, P0, R119, UR16, RZ ;  /* 0x0000001077147c10 */ /* 0x000fe4000ff1e0ff */
[C---:B------:R-:W-:Y:S01]  /*1ce0*/  FMUL.FTZ R11, R9.reuse, R11 ;  /* 0x0000000b090b7220 */ /* 0x040fe20000410000 */
[----:B------:R1:W-:Y:S01]  /*1cf0*/  STL [R1+0x70], R18 ;  /* 0x0000701201007387 */ /* 0x0003e20000100800 */
[----:B------:R-:W-:Y:S01]  /*1d00*/  FFMA.FTZ R52, R4, R18, R8 ;  /* 0x0000001204347223 */ /* 0x000fe20000010008 */
[----:B------:R-:W-:Y:S01]  /*1d10*/  FADD.FTZ R14, -R54, R14 ;  /* 0x0000000e360e7221 */ /* 0x000fe20000010100 */
[----:B------:R-:W-:Y:S01]  /*1d20*/  IADD3.X R21, R118, UR17, RZ, P0, !PT ;  /* 0x0000001176157c10 */ /* 0x000fe200087fe4ff */
[----:B------:R2:W-:Y:S02]  /*1d30*/  STL [R1+0x6c], R11 ;  /* 0x00006c0b01007387 */ /* 0x0005e40000100800 */
[----:B------:R-:W-:Y:S01]  /*1d40*/  FMUL.FTZ R60, R9, R14 ;  /* 0x0000000e093c7220 */ /* 0x000fe20000410000 */
[----:B------:R-:W-:-:S02]  /*1d50*/  HADD2.F32 R25, -RZ, R15.H1_H1 ;  /* 0x3000000fff197230 */ /* 0x000fc40000004100 */
[----:B------:R-:W4:Y:S01]  /*1d60*/  LDG.E.64.CONSTANT R20, desc[UR14][R20.64] ;  /* 0x0000000e14147981 */ /* 0x000f22000c1e9b00 */
[----:B-1----:R-:W-:Y:S01]  /*1d70*/  FFMA.FTZ R18, R0, R11, R5 ;  /* 0x0000000b00127223 */ /* 0x002fe20000010005 */
[----:B--2---:R-:W-:-:S03]  /*1d80*/  HADD2.F32 R11, -RZ, R15.H0_H0 ;  /* 0x2000000fff0b7230 */ /* 0x004fc60000004100 */
[----:B------:R-:W-:Y:S02]  /*1d90*/  FMUL.FTZ R14, R18, -1.4426950216293334961 ;  /* 0xbfb8aa3b120e7820 */ /* 0x000fe40000410000 */
[----:B------:R-:W-:Y:S02]  /*1da0*/  FADD.FTZ R15, -R54, R11 ;  /* 0x0000000b360f7221 */ /* 0x000fe40000010100 */
[----:B------:R1:W-:Y:S01]  /*1db0*/  MUFU.EX2 R11, R14 ;  /* 0x0000000e000b7308 */ /* 0x0003e20000000800 */
[----:B------:R-:W-:Y:S01]  /*1dc0*/  FFMA.FTZ R33, R0, R24, R5 ;  /* 0x0000001800217223 */ /* 0x000fe20000010005 */
[C---:B------:R-:W-:Y:S01]  /*1dd0*/  FMUL.FTZ R61, R9.reuse, R15 ;  /* 0x0000000f093d7220 */ /* 0x040fe20000410000 */
[----:B------:R-:W-:Y:S01]  /*1de0*/  FADD.FTZ R25, -R54, R25 ;  /* 0x0000001936197221 */ /* 0x000fe20000010100 */
[----:B------:R-:W-:Y:S01]  /*1df0*/  HADD2.F32 R24, -RZ, R16.H0_H0 ;  /* 0x20000010ff187230 */ /* 0x000fe20000004100 */
[----:B-1----:R-:W-:Y:S02]  /*1e00*/  IADD3 R14, P0, R48, UR22, RZ ;  /* 0x00000016300e7c10 */ /* 0x002fe4000ff1e0ff */
[----:B------:R-:W-:-:S02]  /*1e10*/  FMUL.FTZ R62, R9, R25 ;  /* 0x00000019093e7220 */ /* 0x000fc40000410000 */
[----:B------:R-:W-:Y:S01]  /*1e20*/  IADD3.X R15, R43, UR23, RZ, P0, !PT ;  /* 0x000000172b0f7c10 */ /* 0x000fe200087fe4ff */
[----:B------:R-:W-:Y:S02]  /*1e30*/  HADD2.F32 R25, -RZ, R16.H1_H1 ;  /* 0x30000010ff197230 */ /* 0x000fe40000004100 */
[----:B------:R-:W-:-:S03]  /*1e40*/  FADD.FTZ R24, -R54, R24 ;  /* 0x0000001836187221 */ /* 0x000fc60000010100 */
[----:B------:R-:W2:Y:S01]  /*1e50*/  LDG.E.64.CONSTANT R14, desc[UR14][R14.64] ;  /* 0x0000000e0e0e7981 */ /* 0x000ea2000c1e9b00 */
[C---:B------:R-:W-:Y:S01]  /*1e60*/  FMUL.FTZ R63, R9.reuse, R24 ;  /* 0x00000018093f7220 */ /* 0x040fe20000410000 */
[C---:B------:R-:W-:Y:S01]  /*1e70*/  FADD.FTZ R25, -R54.reuse, R25 ;  /* 0x0000001936197221 */ /* 0x040fe20000010100 */
[----:B------:R-:W-:Y:S01]  /*1e80*/  HADD2.F32 R24, -RZ, R17.H0_H0 ;  /* 0x20000011ff187230 */ /* 0x000fe20000004100 */
[----:B------:R-:W-:Y:S02]  /*1e90*/  STL [R1+0x5c], R60 ;  /* 0x00005c3c01007387 */ /* 0x000fe40000100800 */
[----:B------:R-:W-:Y:S02]  /*1ea0*/  FMUL.FTZ R48, R9, R25 ;  /* 0x0000001909307220 */ /* 0x000fe40000410000 */
[----:B------:R-:W-:Y:S01]  /*1eb0*/  STL [R1+0x1bc], R60 ;  /* 0x0001bc3c01007387 */ /* 0x000fe20000100800 */
[----:B------:R-:W-:-:S03]  /*1ec0*/  FADD.FTZ R24, -R54, R24 ;  /* 0x0000001836187221 */ /* 0x000fc60000010100 */
[----:B------:R-:W-:Y:S01]  /*1ed0*/  STL [R1+0x58], R61 ;  /* 0x0000583d01007387 */ /* 0x000fe20000100800 */
[----:B------:R-:W-:-:S03]  /*1ee0*/  HADD2.F32 R25, -RZ, R17.H1_H1 ;  /* 0x30000011ff197230 */ /* 0x000fc60000004100 */
[----:B------:R-:W-:Y:S04]  /*1ef0*/  STL [R1+0x1c0], R61 ;  /* 0x0001c03d01007387 */ /* 0x000fe80000100800 */
[----:B------:R-:W-:Y:S01]  /*1f00*/  STL [R1+0x68], R62 ;  /* 0x0000683e01007387 */ /* 0x000fe20000100800 */
[----:B------:R-:W-:-:S03]  /*1f10*/  FFMA.FTZ R69, R2, R48, R6 ;  /* 0x0000003002457223 */ /* 0x000fc60000010006 */
[----:B------:R-:W-:Y:S04]  /*1f20*/  STL [R1+0x1c4], R62 ;  /* 0x0001c43e01007387 */ /* 0x000fe80000100800 */
[----:B------:R-:W-:Y:S04]  /*1f30*/  STL [R1+0x54], R63 ;  /* 0x0000543f01007387 */ /* 0x000fe80000100800 */
[----:B------:R-:W-:Y:S01]  /*1f40*/  STL [R1+0x1c8], R63 ;  /* 0x0001c83f01007387 */ /* 0x000fe20000100800 */
[----:B------:R-:W-:-:S03]  /*1f50*/  FADD.FTZ R25, -R54, R25 ;  /* 0x0000001936197221 */ /* 0x000fc60000010100 */
[----:B------:R1:W-:Y:S02]  /*1f60*/  STL [R1+0x1c], R48 ;  /* 0x00001c3001007387 */ /* 0x0003e40000100800 */
[----:B-1----:R-:W-:Y:S01]  /*1f70*/  FMUL.FTZ R48, R9, R24 ;  /* 0x0000001809307220 */ /* 0x002fe20000410000 */
[----:B------:R-:W-:-:S03]  /*1f80*/  IADD3 R24, P0, R56, UR22, RZ ;  /* 0x0000001638187c10 */ /* 0x000fc6000ff1e0ff */
[----:B------:R-:W-:Y:S01]  /*1f90*/  FFMA.FTZ R66, R3, R48, R7 ;  /* 0x0000003003427223 */ /* 0x000fe20000010007 */
[----:B------:R1:W-:Y:S02]  /*1fa0*/  STL [R1+0x18], R48 ;  /* 0x0000183001007387 */ /* 0x0003e40000100800 */
[----:B-1----:R-:W-:Y:S01]  /*1fb0*/  FMUL.FTZ R48, R9, R25 ;  /* 0x0000001909307220 */ /* 0x002fe20000410000 */
[----:B------:R-:W-:-:S06]  /*1fc0*/  IADD3.X R25, R49, UR23, RZ, P0, !PT ;  /* 0x0000001731197c10 */ /* 0x000fcc00087fe4ff */
[----:B------:R-:W2:Y:S01]  /*1fd0*/  LDG.E.64.CONSTANT R24, desc[UR14][R24.64] ;  /* 0x0000000e18187981 */ /* 0x000ea2000c1e9b00 */
[--C-:B------:R-:W-:Y:S02]  /*1fe0*/  HADD2.F32 R17, -RZ, R22.reuse.H0_H0 ;  /* 0x20000016ff117230 */ /* 0x100fe40000004100 */
[----:B------:R-:W-:-:S03]  /*1ff0*/  HADD2.F32 R22, -RZ, R22.H1_H1 ;  /* 0x30000016ff167230 */ /* 0x000fc60000004100 */
[C---:B------:R-:W-:Y:S02]  /*2000*/  FADD.FTZ R17, -R54.reuse, R17 ;  /* 0x0000001136117221 */ /* 0x040fe40000010100 */
[----:B------:R-:W-:Y:S02]  /*2010*/  FADD.FTZ R22, -R54, R22 ;  /* 0x0000001636167221 */ /* 0x000fe40000010100 */
[C---:B------:R-:W-:Y:S02]  /*2020*/  FMUL.FTZ R17, R9.reuse, R17 ;  /* 0x0000001109117220 */ /* 0x040fe40000410000 */
[----:B------:R-:W-:Y:S01]  /*2030*/  FMUL.FTZ R22, R9, R22 ;  /* 0x0000001609167220 */ /* 0x000fe20000410000 */
[----:B------:R1:W-:Y:S01]  /*2040*/  STL [R1+0x14], R48 ;  /* 0x0000143001007387 */ /* 0x0003e20000100800 */
[----:B------:R-:W-:Y:S02]  /*2050*/  FFMA.FTZ R67, R4, R48, R8 ;  /* 0x0000003004437223 */ /* 0x000fe40000010008 */
[----:B------:R-:W-:Y:S01]  /*2060*/  FFMA.FTZ R57, R2, R22, R6 ;  /* 0x0000001602397223 */ /* 0x000fe20000010006 */
[----:B------:R0:W-:Y:S01]  /*2070*/  STL [R1+0x10], R17 ;  /* 0x0000101101007387 */ /* 0x0001e20000100800 */
[----:B------:R-:W3:Y:S03]  /*2080*/  MUFU.EX2 R26, R26 ;  /* 0x0000001a001a7308 */ /* 0x000ee60000000800 */
[----:B------:R0:W-:Y:S01]  /*2090*/  STL [R1+0x4], R22 ;  /* 0x0000041601007387 */ /* 0x0001e20000100800 */
[----:B-1----:R-:W-:Y:S01]  /*20a0*/  FFMA.FTZ R48, R0, R17, R5 ;  /* 0x0000001100307223 */ /* 0x002fe20000010005 */
[--C-:B------:R-:W-:Y:S01]  /*20b0*/  HADD2.F32 R124, -RZ, R23.reuse.H1_H1 ;  /* 0x30000017ff7c7230 */ /* 0x100fe20000004100 */
[----:B------:R-:W-:Y:S01]  /*20c0*/  MOV R55, 0x400 ;  /* 0x0000040000377802 */ /* 0x000fe20000000f00 */
[----:B0-----:R-:W-:Y:S01]  /*20d0*/  HADD2.F32 R17, -RZ, R23.H0_H0 ;  /* 0x20000017ff117230 */ /* 0x001fe20000004100 */
[----:B------:R-:W-:Y:S01]  /*20e0*/  IADD3 R22, P0, R105, UR22, RZ ;  /* 0x0000001669167c10 */ /* 0x000fe2000ff1e0ff */
[----:B------:R-:W0:Y:S03]  /*20f0*/  MUFU.EX2 R27, R27 ;  /* 0x0000001b001b7308 */ /* 0x000e260000000800 */
[----:B------:R-:W-:Y:S01]  /*2100*/  IADD3.X R23, R84, UR23, RZ, P0, !PT ;  /* 0x0000001754177c10 */ /* 0x000fe200087fe4ff */
[----:B------:R-:W-:Y:S01]  /*2110*/  FADD.FTZ R17, -R54, R17 ;  /* 0x0000001136117221 */ /* 0x000fe20000010100 */
[----:B------:R-:W-:Y:S01]  /*2120*/  IADD3 R55, R55, 0x3c00, RZ ;  /* 0x00003c0037377810 */ /* 0x000fe20007ffe0ff */
[----:B------:R-:W-:Y:S01]  /*2130*/  FMUL.FTZ R50, R97, -1.4426950216293334961 ;  /* 0xbfb8aa3b61327820 */ /* 0x000fe20000410000 */
[----:B------:R-:W-:Y:S01]  /*2140*/  IADD3 R107, R28, 0x4b00, RZ ;  /* 0x00004b001c6b7810 */ /* 0x000fe20007ffe0ff */
[----:B------:R-:W-:Y:S01]  /*2150*/  FMUL.FTZ R17, R9, R17 ;  /* 0x0000001109117220 */ /* 0x000fe20000410000 */
[----:B------:R-:W2:Y:S01]  /*2160*/  LDG.E.64.CONSTANT R22, desc[UR14][R22.64] ;  /* 0x0000000e16167981 */ /* 0x000ea2000c1e9b00 */
[----:B------:R-:W-:-:S02]  /*2170*/  LEA R55, R53, R55, 0x18 ;  /* 0x0000003735377211 */ /* 0x000fc400078ec0ff */
[----:B------:R-:W-:Y:S01]  /*2180*/  IADD3 R107, P0, R107, R44, RZ ;  /* 0x0000002c6b6b7210 */ /* 0x000fe20007f1e0ff */
[----:B------:R1:W-:Y:S01]  /*2190*/  STL [R1], R17 ;  /* 0x0000001101007387 */ /* 0x0003e20000100800 */
[----:B------:R-:W-:Y:S01]  /*21a0*/  FFMA.FTZ R49, R3, R17, R7 ;  /* 0x0000001103317223 */ /* 0x000fe20000010007 */
[----:B------:R-:W-:Y:S02]  /*21b0*/  IMAD R55, R51, 0x18, R55 ;  /* 0x0000001833377824 */ /* 0x000fe400078e0237 */
[----:B------:R-:W-:Y:S01]  /*21c0*/  FADD.FTZ R109, R29, 1 ;  /* 0x3f8000001d6d7421 */ /* 0x000fe20000010000 */
[----:B------:R-:W0:Y:S01]  /*21d0*/  MUFU.EX2 R50, R50 ;  /* 0x0000003200327308 */ /* 0x000e220000000800 */
[C---:B------:R-:W-:Y:S02]  /*21e0*/  IADD3 R105, R28.reuse, 0x5280, RZ ;  /* 0x000052801c697810 */ /* 0x040fe40007ffe0ff */
[C---:B------:R-:W-:Y:S02]  /*21f0*/  IADD3 R84, R28.reuse, 0x5a00, RZ ;  /* 0x00005a001c547810 */ /* 0x040fe40007ffe0ff */
[----:B------:R-:W-:-:S02]  /*2200*/  IADD3 R51, R28, 0x6900, RZ ;  /* 0x000069001c337810 */ /* 0x000fc40007ffe0ff */
[C---:B-1----:R-:W-:Y:S02]  /*2210*/  IADD3 R17, R28.reuse, 0x6180, RZ ;  /* 0x000061801c117810 */ /* 0x042fe40007ffe0ff */
[----:B------:R-:W-:Y:S01]  /*2220*/  IADD3 R29, R28, 0x7080, RZ ;  /* 0x000070801c1d7810 */ /* 0x000fe20007ffe0ff */
[----:B---3--:R-:W-:Y:S01]  /*2230*/  FADD.FTZ R110, R26, 1 ;  /* 0x3f8000001a6e7421 */ /* 0x008fe20000010000 */
[----:B------:R-:W-:Y:S01]  /*2240*/  IADD3.X R28, RZ, R45, RZ, P0, !PT ;  /* 0x0000002dff1c7210 */ /* 0x000fe200007fe4ff */
[----:B------:R-:W-:Y:S01]  /*2250*/  FFMA.FTZ R43, R4, R62, R8 ;  /* 0x0000003e042b7223 */ /* 0x000fe20000010008 */
[----:B------:R-:W-:Y:S01]  /*2260*/  IADD3 R26, P5, R117, UR22, RZ ;  /* 0x00000016751a7c10 */ /* 0x000fe2000ffbe0ff */
[----:B------:R-:W-:Y:S01]  /*2270*/  FFMA.FTZ R68, R0, R63, R5 ;  /* 0x0000003f00447223 */ /* 0x000fe20000010005 */
[C---:B------:R-:W-:Y:S02]  /*2280*/  SHF.L.U64.HI R62, R107.reuse, 0x1, R28 ;  /* 0x000000016b3e7819 */ /* 0x040fe4000001021c */
[----:B------:R-:W-:Y:S01]  /*2290*/  SHF.L.U32 R63, R107, 0x1, RZ ;  /* 0x000000016b3f7819 */ /* 0x000fe200000006ff */
[----:B0-----:R-:W-:Y:S01]  /*22a0*/  FADD.FTZ R107, R27, 1 ;  /* 0x3f8000001b6b7421 */ /* 0x001fe20000010000 */
[----:B------:R-:W-:Y:S01]  /*22b0*/  IADD3.X R27, R116, UR23, RZ, P5, !PT ;  /* 0x00000017741b7c10 */ /* 0x000fe2000affe4ff */
[----:B------:R-:W0:Y:S01]  /*22c0*/  MUFU.RCP R109, R109 ;  /* 0x0000006d006d7308 */ /* 0x000e220000001000 */
[----:B------:R-:W-:Y:S01]  /*22d0*/  IADD3 R28, P6, R63, UR16, RZ ;  /* 0x000000103f1c7c10 */ /* 0x000fe2000ffde0ff */
[----:B------:R-:W-:-:S03]  /*22e0*/  FFMA.FTZ R73, R3, R58, R7 ;  /* 0x0000003a03497223 */ /* 0x000fc60000010007 */
[----:B------:R-:W3:Y:S01]  /*22f0*/  LDG.E.64.CONSTANT R26, desc[UR14][R26.64] ;  /* 0x0000000e1a1a7981 */ /* 0x000ee2000c1e9b00 */
[-C--:B------:R-:W-:Y:S02]  /*2300*/  IADD3 R105, P4, R105, R44.reuse, RZ ;  /* 0x0000002c69697210 */ /* 0x080fe40007f9e0ff */
[-C--:B------:R-:W-:Y:S02]  /*2310*/  IADD3 R84, P3, R84, R44.reuse, RZ ;  /* 0x0000002c54547210 */ /* 0x080fe40007f7e0ff */
[-C--:B------:R-:W-:Y:S02]  /*2320*/  IADD3 R17, P2, R17, R44.reuse, RZ ;  /* 0x0000002c11117210 */ /* 0x080fe40007f5e0ff */
[----:B------:R-:W-:Y:S02]  /*2330*/  IADD3 R51, P1, R51, R44, RZ ;  /* 0x0000002c33337210 */ /* 0x000fe40007f3e0ff */
[----:B------:R-:W-:Y:S01]  /*2340*/  MOV R58, R112 ;  /* 0x00000070003a7202 */ /* 0x000fe20000000f00 */
[----:B------:R-:W-:Y:S01]  /*2350*/  FADD.FTZ R112, R50, 1 ;  /* 0x3f80000032707421 */ /* 0x000fe20000010000 */
[----:B------:R-:W-:Y:S01]  /*2360*/  IADD3 R44, P0, R29, R44, RZ ;  /* 0x0000002c1d2c7210 */ /* 0x000fe20007f1e0ff */
[--C-:B------:R-:W-:Y:S01]  /*2370*/  HADD2.F32 R123, -RZ, R30.reuse.H0_H0 ;  /* 0x2000001eff7b7230 */ /* 0x100fe20000004100 */
[----:B------:R-:W1:Y:S01]  /*2380*/  MUFU.RCP R110, R110 ;  /* 0x0000006e006e7308 */ /* 0x000e620000001000 */
[----:B------:R-:W-:Y:S01]  /*2390*/  IADD3.X R29, R62, UR17, RZ, P6, !PT ;  /* 0x000000113e1d7c10 */ /* 0x000fe2000b7fe4ff */
[----:B------:R-:W-:-:S02]  /*23a0*/  HADD2.F32 R30, -RZ, R30.H1_H1 ;  /* 0x3000001eff1e7230 */ /* 0x000fc40000004100 */
[----:B------:R-:W-:Y:S01]  /*23b0*/  FMUL.FTZ R98, R94, -1.4426950216293334961 ;  /* 0xbfb8aa3b5e627820 */ /* 0x000fe20000410000 */
[----:B------:R-:W-:Y:S02]  /*23c0*/  FFMA.FTZ R86, R2, R32, R6 ;  /* 0x0000002002567223 */ /* 0x000fe40000010006 */
[----:B------:R-:W-:Y:S01]  /*23d0*/  FADD.FTZ R122, -R54, R30 ;  /* 0x0000001e367a7221 */ /* 0x000fe20000010100 */
[----:B------:R-:W1:Y:S01]  /*23e0*/  MUFU.RCP R112, R112 ;  /* 0x0000007000707308 */ /* 0x000e620000001000 */
[----:B------:R-:W3:Y:S01]  /*23f0*/  LDG.E.64.CONSTANT R28, desc[UR14][R28.64] ;  /* 0x0000000e1c1c7981 */ /* 0x000ee2000c1e9b00 */
[----:B------:R-:W-:Y:S01]  /*2400*/  FMUL.FTZ R90, R86, -1.4426950216293334961 ;  /* 0xbfb8aa3b565a7820 */ /* 0x000fe20000410000 */
[----:B0-----:R-:W-:-:S05]  /*2410*/  FADD.FTZ R116, -R109, 1 ;  /* 0x3f8000006d747421 */ /* 0x001fca0000010100 */
[----:B------:R-:W0:Y:S01]  /*2420*/  MUFU.RCP R30, R107 ;  /* 0x0000006b001e7308 */ /* 0x000e220000001000 */
[----:B------:R-:W-:-:S07]  /*2430*/  FFMA.FTZ R116, R10, R116, 1 ;  /* 0x3f8000000a747423 */ /* 0x000fce0000010074 */
[----:B------:R-:W0:Y:S01]  /*2440*/  MUFU.EX2 R98, R98 ;  /* 0x0000006200627308 */ /* 0x000e220000000800 */
[----:B-1----:R-:W-:Y:S01]  /*2450*/  FADD.FTZ R10, -R110, 1 ;  /* 0x3f8000006e0a7421 */ /* 0x002fe20000010100 */
[----:B------:R-:W-:-:S06]  /*2460*/  FMUL.FTZ R89, R87, -1.4426950216293334961 ;  /* 0xbfb8aa3b57597820 */ /* 0x000fcc0000410000 */
[----:B------:R-:W1:Y:S01]  /*2470*/  MUFU.EX2 R90, R90 ;  /* 0x0000005a005a7308 */ /* 0x000e620000000800 */
[----:B------:R-:W-:Y:S01]  /*2480*/  FFMA.FTZ R91, R91, R10, 1 ;  /* 0x3f8000005b5b7423 */ /* 0x000fe2000001000a */
[----:B------:R-:W-:Y:S01]  /*2490*/  FADD.FTZ R10, -R112, 1 ;  /* 0x3f800000700a7421 */ /* 0x000fe20000010100 */
[----:B------:R-:W-:Y:S01]  /*24a0*/  FMUL.FTZ R32, R88, -1.4426950216293334961 ;  /* 0xbfb8aa3b58207820 */ /* 0x000fe20000410000 */
[----:B0-----:R-:W-:Y:S02]  /*24b0*/  FADD.FTZ R117, -R30, 1 ;  /* 0x3f8000001e757421 */ /* 0x001fe40000010100 */
[----:B------:R-:W-:Y:S02]  /*24c0*/  FFMA.FTZ R10, R97, R10, 1 ;  /* 0x3f800000610a7423 */ /* 0x000fe4000001000a */
[----:B------:R-:W0:Y:S01]  /*24d0*/  MUFU.EX2 R89, R89 ;  /* 0x0000005900597308 */ /* 0x000e220000000800 */
[----:B------:R-:W-:Y:S01]  /*24e0*/  FADD.FTZ R97, R98, 1 ;  /* 0x3f80000062617421 */ /* 0x000fe20000010000 */
[----:B------:R-:W-:Y:S01]  /*24f0*/  FFMA.FTZ R117, R99, R117, 1 ;  /* 0x3f80000063757423 */ /* 0x000fe20000010075 */
[----:B------:R-:W-:-:S02]  /*2500*/  HADD2.F32 R98, -RZ, R36.H0_H0 ;  /* 0x20000024ff627230 */ /* 0x000fc40000004100 */
[----:B------:R-:W-:-:S03]  /*2510*/  FMUL.FTZ R116, R109, R116 ;  /* 0x000000746d747220 */ /* 0x000fc60000410000 */
[----:B------:R-:W0:Y:S01]  /*2520*/  MUFU.EX2 R32, R32 ;  /* 0x0000002000207308 */ /* 0x000e220000000800 */
[----:B------:R-:W-:Y:S01]  /*2530*/  FMUL.FTZ R117, R30, R117 ;  /* 0x000000751e757220 */ /* 0x000fe20000410000 */
[--C-:B------:R-:W-:Y:S02]  /*2540*/  HADD2.F32 R121, -RZ, R31.reuse.H0_H0 ;  /* 0x2000001fff797230 */ /* 0x100fe40000004100 */
[----:B-1----:R-:W-:Y:S01]  /*2550*/  FADD.FTZ R30, R90, 1 ;  /* 0x3f8000005a1e7421 */ /* 0x002fe20000010000 */
[----:B------:R-:W-:Y:S02]  /*2560*/  HADD2.F32 R31, -RZ, R31.H1_H1 ;  /* 0x3000001fff1f7230 */ /* 0x000fe40000004100 */
[----:B------:R-:W-:Y:S01]  /*2570*/  FMUL.FTZ R112, R112, R10 ;  /* 0x0000000a70707220 */ /* 0x000fe20000410000 */
[----:B------:R-:W1:Y:S01]  /*2580*/  MUFU.RCP R97, R97 ;  /* 0x0000006100617308 */ /* 0x000e620000001000 */
[----:B------:R-:W-:Y:S01]  /*2590*/  FMUL.FTZ R10, R98, R116 ;  /* 0x00000074620a7220 */ /* 0x000fe20000410000 */
[----:B------:R-:W-:-:S02]  /*25a0*/  HADD2.F32 R36, -RZ, R36.H1_H1 ;  /* 0x30000024ff247230 */ /* 0x000fc40000004100 */
[----:B------:R-:W-:Y:S01]  /*25b0*/  FMUL.FTZ R91, R110, R91 ;  /* 0x0000005b6e5b7220 */ /* 0x000fe20000410000 */
[----:B------:R-:W-:-:S03]  /*25c0*/  HADD2.F32 R90, -RZ, R37.H0_H0 ;  /* 0x20000025ff5a7230 */ /* 0x000fc60000004100 */
[----:B------:R1:W4:Y:S01]  /*25d0*/  MUFU.RCP R98, R30 ;  /* 0x0000001e00627308 */ /* 0x0003220000001000 */
[----:B------:R-:W-:Y:S02]  /*25e0*/  HADD2.F32 R37, -RZ, R37.H1_H1 ;  /* 0x30000025ff257230 */ /* 0x000fe40000004100 */
[----:B------:R-:W-:Y:S01]  /*25f0*/  FMUL.FTZ R91, R36, R91 ;  /* 0x0000005b245b7220 */ /* 0x000fe20000410000 */
[----:B0-----:R-:W-:Y:S01]  /*2600*/  FADD.FTZ R99, R89, 1 ;  /* 0x3f80000059637421 */ /* 0x001fe20000010000 */
[----:B-1----:R-:W-:Y:S01]  /*2610*/  IADD3 R30, P5, R120, UR22, RZ ;  /* 0x00000016781e7c10 */ /* 0x002fe2000ffbe0ff */
[----:B------:R-:W-:-:S03]  /*2620*/  FADD.FTZ R120, -R54, R31 ;  /* 0x0000001f36787221 */ /* 0x000fc60000010100 */
[----:B------:R-:W-:Y:S01]  /*2630*/  IADD3.X R31, R58, UR23, RZ, P5, !PT ;  /* 0x000000173a1f7c10 */ /* 0x000fe2000affe4ff */
[----:B------:R-:W-:Y:S01]  /*2640*/  FMUL.FTZ R120, R9, R120 ;  /* 0x0000007809787220 */ /* 0x000fe20000410000 */
[----:B------:R-:W-:Y:S01]  /*2650*/  FMUL.FTZ R89, R37, R112 ;  /* 0x0000007025597220 */ /* 0x000fe20000410000 */
[----:B------:R-:W-:Y:S01]  /*2660*/  IADD3.X R36, RZ, R45, RZ, P4, !PT ;  /* 0x0000002dff247210 */ /* 0x000fe200027fe4ff */
[----:B------:R-:W-:Y:S01]  /*2670*/  FADD.FTZ R37, R32, 1 ;  /* 0x3f80000020257421 */ /* 0x000fe20000010000 */
[C-C-:B------:R-:W-:Y:S01]  /*2680*/  FFMA.FTZ R74, R4.reuse, R59, R8.reuse ;  /* 0x0000003b044a7223 */ /* 0x140fe20000010008 */
[----:B------:R-:W-:Y:S01]  /*2690*/  FFMA.FTZ R32, R4, R120, R8 ;  /* 0x0000007804207223 */ /* 0x000fe20000010008 */
[C---:B------:R-:W-:Y:S01]  /*26a0*/  SHF.L.U32 R59, R105.reuse, 0x1, RZ ;  /* 0x00000001693b7819 */ /* 0x040fe200000006ff */
[----:B------:R-:W3:Y:S01]  /*26b0*/  LDG.E.64.CONSTANT R30, desc[UR14][R30.64] ;  /* 0x0000000e1e1e7981 */ /* 0x000ee2000c1e9b00 */
[----:B------:R-:W-:Y:S01]  /*26c0*/  SHF.L.U64.HI R58, R105, 0x1, R36 ;  /* 0x00000001693a7819 */ /* 0x000fe20000010224 */
[----:B------:R-:W-:Y:S01]  /*26d0*/  FADD.FTZ R109, -R97, 1 ;  /* 0x3f800000616d7421 */ /* 0x000fe20000010100 */
[----:B------:R0:W-:Y:S01]  /*26e0*/  MUFU.RCP R105, R37 ;  /* 0x0000002500697308 */ /* 0x0001e20000001000 */
[----:B------:R-:W-:-:S02]  /*26f0*/  IADD3 R36, P4, R59, UR16, RZ ;  /* 0x000000103b247c10 */ /* 0x000fc4000ff9e0ff */
[----:B------:R-:W-:Y:S01]  /*2700*/  FFMA.FTZ R109, R94, R109, 1 ;  /* 0x3f8000005e6d7423 */ /* 0x000fe2000001006d */
[----:B0-----:R-:W-:-:S04]  /*2710*/  FMUL.FTZ R37, R32, -1.4426950216293334961 ;  /* 0xbfb8aa3b20257820 */ /* 0x001fc80000410000 */
[----:B------:R0:W-:Y:S02]  /*2720*/  MUFU.EX2 R94, R37 ;  /* 0x00000025005e7308 */ /* 0x0001e40000000800 */
[----:B0-----:R-:W-:-:S06]  /*2730*/  IADD3.X R37, R58, UR17, RZ, P4, !PT ;  /* 0x000000113a257c10 */ /* 0x001fcc000a7fe4ff */
[----:B------:R-:W3:Y:S01]  /*2740*/  LDG.E.64.CONSTANT R36, desc[UR14][R36.64] ;  /* 0x0000000e24247981 */ /* 0x000ee2000c1e9b00 */
[----:B------:R-:W-:Y:S01]  /*2750*/  FMUL.FTZ R95, R82, -1.4426950216293334961 ;  /* 0xbfb8aa3b525f7820 */ /* 0x000fe20000410000 */
[----:B------:R-:W-:Y:S01]  /*2760*/  FMUL.FTZ R92, R40, -1.4426950216293334961 ;  /* 0xbfb8aa3b285c7820 */ /* 0x000fe20000410000 */
[----:B------:R-:W-:Y:S01]  /*2770*/  FMUL.FTZ R93, R41, -1.4426950216293334961 ;  /* 0xbfb8aa3b295d7820 */ /* 0x000fe20000410000 */
[----:B------:R-:W-:Y:S08]  /*2780*/  MUFU.RCP R99, R99 ;  /* 0x0000006300637308 */ /* 0x000ff00000001000 */
[----:B------:R-:W0:Y:S08]  /*2790*/  MUFU.EX2 R95, R95 ;  /* 0x0000005f005f7308 */ /* 0x000e300000000800 */
[----:B------:R-:W1:Y:S01]  /*27a0*/  MUFU.EX2 R92, R92 ;  /* 0x0000005c005c7308 */ /* 0x000e620000000800 */
[----:B------:R-:W-:-:S07]  /*27b0*/  FMUL.FTZ R85, R79, -1.4426950216293334961 ;  /* 0xbfb8aa3b4f557820 */ /* 0x000fce0000410000 */
[----:B------:R-:W1:Y:S01]  /*27c0*/  MUFU.EX2 R93, R93 ;  /* 0x0000005d005d7308 */ /* 0x000e620000000800 */
[----:B------:R-:W-:Y:S01]  /*27d0*/  FMUL.FTZ R83, R72, -1.4426950216293334961 ;  /* 0xbfb8aa3b48537820 */ /* 0x000fe20000410000 */
[----:B----4-:R-:W-:Y:S01]  /*27e0*/  FADD.FTZ R110, -R98, 1 ;  /* 0x3f800000626e7421 */ /* 0x010fe20000010100 */
[----:B0-----:R-:W-:Y:S01]  /*27f0*/  FADD.FTZ R95, R95, 1 ;  /* 0x3f8000005f5f7421 */ /* 0x001fe20000010000 */
[----:B------:R-:W-:-:S04]  /*2800*/  FMUL.FTZ R97, R97, R109 ;  /* 0x0000006d61617220 */ /* 0x000fc80000410000 */
[----:B------:R-:W0:Y:S01]  /*2810*/  MUFU.EX2 R85, R85 ;  /* 0x0000005500557308 */ /* 0x000e220000000800 */
[----:B-1----:R-:W-:Y:S01]  /*2820*/  FADD.FTZ R92, R92, 1 ;  /* 0x3f8000005c5c7421 */ /* 0x002fe20000010000 */
[----:B------:R-:W-:Y:S01]  /*2830*/  FADD.FTZ R109, -R99, 1 ;  /* 0x3f800000636d7421 */ /* 0x000fe20000010100 */
[----:B------:R-:W-:Y:S01]  /*2840*/  FMUL.FTZ R80, R71, -1.4426950216293334961 ;  /* 0xbfb8aa3b47507820 */ /* 0x000fe20000410000 */
[----:B------:R-:W-:Y:S01]  /*2850*/  FFMA.FTZ R86, R86, R110, 1 ;  /* 0x3f80000056567423 */ /* 0x000fe2000001006e */
[----:B------:R-:W-:Y:S01]  /*2860*/  FMUL.FTZ R81, R73, -1.4426950216293334961 ;  /* 0xbfb8aa3b49517820 */ /* 0x000fe20000410000 */
[----:B------:R-:W-:Y:S02]  /*2870*/  FFMA.FTZ R87, R87, R109, 1 ;  /* 0x3f80000057577423 */ /* 0x000fe4000001006d */
[----:B------:R-:W1:Y:S01]  /*2880*/  MUFU.EX2 R83, R83 ;  /* 0x0000005300537308 */ /* 0x000e620000000800 */
[----:B------:R-:W-:Y:S01]  /*2890*/  FMUL.FTZ R78, R74, -1.4426950216293334961 ;  /* 0xbfb8aa3b4a4e7820 */ /* 0x000fe20000410000 */
[----:B------:R-:W-:Y:S01]  /*28a0*/  FADD.FTZ R109, -R105, 1 ;  /* 0x3f800000696d7421 */ /* 0x000fe20000010100 */
[----:B------:R-:W-:Y:S01]  /*28b0*/  FMUL.FTZ R86, R98, R86 ;  /* 0x0000005662567220 */ /* 0x000fe20000410000 */
[----:B------:R-:W-:Y:S01]  /*28c0*/  FADD.FTZ R93, R93, 1 ;  /* 0x3f8000005d5d7421 */ /* 0x000fe20000010000 */
[----:B------:R-:W-:-:S03]  /*28d0*/  HADD2.F32 R98, -RZ, R34.H0_H0 ;  /* 0x20000022ff627230 */ /* 0x000fc60000004100 */
[----:B------:R-:W-:Y:S01]  /*28e0*/  MUFU.RCP R95, R95 ;  /* 0x0000005f005f7308 */ /* 0x000fe20000001000 */
[----:B------:R-:W-:Y:S02]  /*28f0*/  HADD2.F32 R34, -RZ, R34.H1_H1 ;  /* 0x30000022ff227230 */ /* 0x000fe40000004100 */
[----:B------:R-:W-:-:S05]  /*2900*/  FFMA.FTZ R88, R88, R109, 1 ;  /* 0x3f80000058587423 */ /* 0x000fca000001006d */
[----:B------:R-:W4:Y:S01]  /*2910*/  MUFU.RCP R92, R92 ;  /* 0x0000005c005c7308 */ /* 0x000f220000001000 */
[----:B------:R-:W-:Y:S01]  /*2920*/  FMUL.FTZ R99, R99, R87 ;  /* 0x0000005763637220 */ /* 0x000fe20000410000 */
[----:B------:R-:W-:Y:S01]  /*2930*/  FMUL.FTZ R87, R34, R86 ;  /* 0x0000005622577220 */ /* 0x000fe20000410000 */
[----:B0-----:R-:W-:-:S05]  /*2940*/  FADD.FTZ R85, R85, 1 ;  /* 0x3f80000055557421 */ /* 0x001fca0000010000 */
[----:B------:R-:W0:Y:S01]  /*2950*/  MUFU.EX2 R80, R80 ;  /* 0x0000005000507308 */ /* 0x000e220000000800 */
[----:B------:R-:W-:Y:S01]  /*2960*/  FMUL.FTZ R105, R105, R88 ;  /* 0x0000005869697220 */ /* 0x000fe20000410000 */
[----:B------:R-:W-:Y:S02]  /*2970*/  HADD2.F32 R86, -RZ, R35.H0_H0 ;  /* 0x20000023ff567230 */ /* 0x000fe40000004100 */
[----:B------:R-:W-:-:S04]  /*2980*/  FMUL.FTZ R88, R98, R97 ;  /* 0x0000006162587220 */ /* 0x000fc80000410000 */
[----:B------:R-:W0:Y:S01]  /*2990*/  MUFU.EX2 R81, R81 ;  /* 0x0000005100517308 */ /* 0x000e220000000800 */
[----:B------:R-:W-:Y:S01]  /*29a0*/  HADD2.F32 R98, -RZ, R35.H1_H1 ;  /* 0x30000023ff627230 */ /* 0x000fe20000004100 */
[----:B------:R-:W-:-:S06]  /*29b0*/  IADD3 R34, P4, R119, UR22, RZ ;  /* 0x0000001677227c10 */ /* 0x000fcc000ff9e0ff */
[----:B------:R-:W0:Y:S01]  /*29c0*/  MUFU.EX2 R78, R78 ;  /* 0x0000004e004e7308 */ /* 0x000e220000000800 */
[----:B------:R-:W-:-:S07]  /*29d0*/  FMUL.FTZ R86, R86, R99 ;  /* 0x0000006356567220 */ /* 0x000fce0000410000 */
[----:B------:R-:W0:Y:S01]  /*29e0*/  MUFU.RCP R93, R93 ;  /* 0x0000005d005d7308 */ /* 0x000e220000001000 */
[----:B-1----:R-:W-:Y:S01]  /*29f0*/  FADD.FTZ R99, R83, 1 ;  /* 0x3f80000053637421 */ /* 0x002fe20000010000 */
[----:B------:R-:W-:Y:S01]  /*2a00*/  IADD3.X R35, R118, UR23, RZ, P4, !PT ;  /* 0x0000001776237c10 */ /* 0x000fe2000a7fe4ff */
[----:B------:R-:W-:-:S05]  /*2a10*/  FMUL.FTZ R83, R98, R105 ;  /* 0x0000006962537220 */ /* 0x000fca0000410000 */
[----:B------:R1:W2:Y:S01]  /*2a20*/  MUFU.RCP R97, R85 ;  /* 0x0000005500617308 */ /* 0x0002a20000001000 */
[----:B----4-:R-:W-:Y:S01]  /*2a30*/  FADD.FTZ R98, -R92, 1 ;  /* 0x3f8000005c627421 */ /* 0x010fe20000010100 */
[----:B------:R-:W-:Y:S01]  /*2a40*/  FMUL.FTZ R75, R46, -1.4426950216293334961 ;  /* 0xbfb8aa3b2e4b7820 */ /* 0x000fe20000410000 */
[----:B0-----:R-:W-:Y:S01]  /*2a50*/  FADD.FTZ R105, R80, 1 ;  /* 0x3f80000050697421 */ /* 0x001fe20000010000 */
[----:B------:R-:W4:Y:S01]  /*2a60*/  LDG.E.64.CONSTANT R34, desc[UR14][R34.64] ;  /* 0x0000000e22227981 */ /* 0x000f22000c1e9b00 */
[----:B------:R-:W-:Y:S01]  /*2a70*/  FFMA.FTZ R80, R40, R98, 1 ;  /* 0x3f80000028507423 */ /* 0x000fe20000010062 */
[----:B-1----:R-:W-:Y:S01]  /*2a80*/  FADD.FTZ R85, -R95, 1 ;  /* 0x3f8000005f557421 */ /* 0x002fe20000010100 */
[----:B------:R-:W-:Y:S01]  /*2a90*/  IADD3.X R40, RZ, R45, RZ, P3, !PT ;  /* 0x0000002dff287210 */ /* 0x000fe20001ffe4ff */
[----:B------:R-:W-:Y:S02]  /*2aa0*/  FADD.FTZ R81, R81, 1 ;  /* 0x3f80000051517421 */ /* 0x000fe40000010000 */
[----:B------:R-:W-:Y:S01]  /*2ab0*/  FFMA.FTZ R82, R82, R85, 1 ;  /* 0x3f80000052527423 */ /* 0x000fe20000010055 */
[----:B------:R-:W-:Y:S01]  /*2ac0*/  FADD.FTZ R78, R78, 1 ;  /* 0x3f8000004e4e7421 */ /* 0x000fe20000010000 */
[----:B------:R0:W1:Y:S01]  /*2ad0*/  MUFU.RCP R85, R99 ;  /* 0x0000006300557308 */ /* 0x0000620000001000 */
[----:B------:R-:W-:Y:S01]  /*2ae0*/  FFMA.FTZ R42, R2, R60, R6 ;  /* 0x0000003c022a7223 */ /* 0x000fe20000010006 */
[----:B------:R-:W-:Y:S01]  /*2af0*/  FFMA.FTZ R19, R3, R61, R7 ;  /* 0x0000003d03137223 */ /* 0x000fe20000010007 */
[----:B------:R-:W-:-:S02]  /*2b00*/  SHF.L.U64.HI R60, R84, 0x1, R40 ;  /* 0x00000001543c7819 */ /* 0x000fc40000010228 */
[----:B------:R-:W-:-:S03]  /*2b10*/  SHF.L.U32 R61, R84, 0x1, RZ ;  /* 0x00000001543d7819 */ /* 0x000fc600000006ff */
[----:B------:R-:W1:Y:S01]  /*2b20*/  MUFU.EX2 R75, R75 ;  /* 0x0000004b004b7308 */ /* 0x000e620000000800 */
[----:B0-----:R-:W-:Y:S01]  /*2b30*/  FADD.FTZ R99, -R93, 1 ;  /* 0x3f8000005d637421 */ /* 0x001fe20000010100 */
[----:B------:R-:W-:-:S03]  /*2b40*/  FMUL.FTZ R82, R95, R82 ;  /* 0x000000525f527220 */ /* 0x000fc60000410000 */
[----:B------:R-:W-:-:S03]  /*2b50*/  FFMA.FTZ R99, R41, R99, 1 ;  /* 0x3f80000029637423 */ /* 0x000fc60000010063 */
[----:B------:R-:W0:Y:S01]  /*2b60*/  MUFU.RCP R98, R105 ;  /* 0x0000006900627308 */ /* 0x000e220000001000 */
[----:B--2---:R-:W-:Y:S01]  /*2b70*/  FADD.FTZ R41, -R97, 1 ;  /* 0x3f80000061297421 */ /* 0x004fe20000010100 */
[----:B------:R-:W-:-:S06]  /*2b80*/  FMUL.FTZ R77, R33, -1.4426950216293334961 ;  /* 0xbfb8aa3b214d7820 */ /* 0x000fcc0000410000 */
[----:B------:R2:W0:Y:S01]  /*2b90*/  MUFU.RCP R84, R81 ;  /* 0x0000005100547308 */ /* 0x0004220000001000 */
[----:B------:R-:W-:Y:S01]  /*2ba0*/  FFMA.FTZ R79, R79, R41, 1 ;  /* 0x3f8000004f4f7423 */ /* 0x000fe20000010029 */
[----:B--2---:R-:W-:-:S06]  /*2bb0*/  HADD2.F32 R81, -RZ, R38.H0_H0 ;  /* 0x20000026ff517230 */ /* 0x004fcc0000004100 */
[----:B------:R-:W2:Y:S01]  /*2bc0*/  MUFU.RCP R78, R78 ;  /* 0x0000004e004e7308 */ /* 0x000ea20000001000 */
[----:B------:R-:W-:Y:S01]  /*2bd0*/  FMUL.FTZ R82, R81, R82 ;  /* 0x0000005251527220 */ /* 0x000fe20000410000 */
[----:B------:R-:W-:Y:S02]  /*2be0*/  HADD2.F32 R81, -RZ, R38.H1_H1 ;  /* 0x30000026ff517230 */ /* 0x000fe40000004100 */
[--C-:B------:R-:W-:Y:S02]  /*2bf0*/  HADD2.F32 R38, -RZ, R39.reuse.H0_H0 ;  /* 0x20000027ff267230 */ /* 0x100fe40000004100 */
[----:B------:R-:W-:Y:S01]  /*2c00*/  FMUL.FTZ R79, R97, R79 ;  /* 0x0000004f614f7220 */ /* 0x000fe20000410000 */
[----:B------:R-:W-:Y:S01]  /*2c10*/  HADD2.F32 R39, -RZ, R39.H1_H1 ;  /* 0x30000027ff277230 */ /* 0x000fe20000004100 */
[----:B------:R-:W2:Y:S01]  /*2c20*/  MUFU.EX2 R77, R77 ;  /* 0x0000004d004d7308 */ /* 0x000ea20000000800 */
[----:B------:R-:W-:Y:S01]  /*2c30*/  FMUL.FTZ R80, R92, R80 ;  /* 0x000000505c507220 */ /* 0x000fe20000410000 */
[----:B------:R-:W-:Y:S01]  /*2c40*/  FMUL.FTZ R99, R93, R99 ;  /* 0x000000635d637220 */ /* 0x000fe20000410000 */
[----:B-1----:R-:W-:Y:S01]  /*2c50*/  FADD.FTZ R92, -R85, 1 ;  /* 0x3f800000555c7421 */ /* 0x002fe20000010100 */
[----:B------:R-:W-:Y:S01]  /*2c60*/  FMUL.FTZ R79, R39, R79 ;  /* 0x0000004f274f7220 */ /* 0x000fe20000410000 */
[----:B------:R-:W-:Y:S01]  /*2c70*/  FMUL.FTZ R70, R52, -1.4426950216293334961 ;  /* 0xbfb8aa3b34467820 */ /* 0x000fe20000410000 */
[----:B------:R-:W-:Y:S01]  /*2c80*/  FMUL.FTZ R81, R81, R80 ;  /* 0x0000005051517220 */ /* 0x000fe20000410000 */
[----:B------:R-:W-:Y:S01]  /*2c90*/  FADD.FTZ R75, R75, 1 ;  /* 0x3f8000004b4b7421 */ /* 0x000fe20000010000 */
[----:B0-----:R-:W-:Y:S01]  /*2ca0*/  FADD.FTZ R39, -R98, 1 ;  /* 0x3f80000062277421 */ /* 0x001fe20000010100 */
[----:B------:R-:W-:Y:S01]  /*2cb0*/  FMUL.FTZ R80, R38, R99 ;  /* 0x0000006326507220 */ /* 0x000fe20000410000 */
[----:B------:R-:W-:Y:S01]  /*2cc0*/  FMUL.FTZ R76, R47, -1.4426950216293334961 ;  /* 0xbfb8aa3b2f4c7820 */ /* 0x000fe20000410000 */
[----:B------:R-:W-:Y:S01]  /*2cd0*/  FADD.FTZ R38, -R84, 1 ;  /* 0x3f80000054267421 */ /* 0x000fe20000010100 */
[----:B------:R-:W-:Y:S01]  /*2ce0*/  FFMA.FTZ R92, R72, R92, 1 ;  /* 0x3f800000485c7423 */ /* 0x000fe2000001005c */
[----:B------:R-:W-:Y:S01]  /*2cf0*/  FFMA.FTZ R39, R71, R39, 1 ;  /* 0x3f80000047277423 */ /* 0x000fe20000010027 */
[----:B------:R2:W-:Y:S01]  /*2d00*/  MUFU.RCP R72, R75 ;  /* 0x0000004b00487308 */ /* 0x0005e20000001000 */
[----:B------:R-:W-:Y:S01]  /*2d10*/  IADD3 R40, P3, R61, UR16, RZ ;  /* 0x000000103d287c10 */ /* 0x000fe2000ff7e0ff */
[----:B------:R-:W-:Y:S01]  /*2d20*/  FFMA.FTZ R38, R73, R38, 1 ;  /* 0x3f80000049267423 */ /* 0x000fe20000010026 */
[----:B------:R-:W-:Y:S01]  /*2d30*/  FMUL.FTZ R73, R98, R39 ;  /* 0x0000002762497220 */ /* 0x000fe20000410000 */
[----:B------:R-:W-:-:S04]  /*2d40*/  HADD2.F32 R39, -RZ, R12.H0_H0 ;  /* 0x2000000cff277230 */ /* 0x000fc80000004100 */
[----:B------:R-:W0:Y:S01]  /*2d50*/  MUFU.EX2 R70, R70 ;  /* 0x0000004600467308 */ /* 0x000e220000000800 */
[----:B--2---:R-:W-:Y:S01]  /*2d60*/  FADD.FTZ R75, -R78, 1 ;  /* 0x3f8000004e4b7421 */ /* 0x004fe20000010100 */
[----:B------:R-:W-:Y:S01]  /*2d70*/  IADD3.X R41, R60, UR17, RZ, P3, !PT ;  /* 0x000000113c297c10 */ /* 0x000fe20009ffe4ff */
[----:B------:R-:W-:Y:S01]  /*2d80*/  FMUL.FTZ R92, R85, R92 ;  /* 0x0000005c555c7220 */ /* 0x000fe20000410000 */
[----:B------:R-:W-:Y:S01]  /*2d90*/  FMUL.FTZ R84, R84, R38 ;  /* 0x0000002654547220 */ /* 0x000fe20000410000 */
[----:B------:R-:W-:-:S03]  /*2da0*/  FFMA.FTZ R75, R74, R75, 1 ;  /* 0x3f8000004a4b7423 */ /* 0x000fc6000001004b */
[----:B------:R-:W1:Y:S01]  /*2db0*/  MUFU.EX2 R76, R76 ;  /* 0x0000004c004c7308 */ /* 0x000e620000000800 */
[----:B------:R-:W-:Y:S01]  /*2dc0*/  IADD3 R38, P3, R63, UR22, RZ ;  /* 0x000000163f267c10 */ /* 0x000fe2000ff7e0ff */
[----:B------:R-:W-:Y:S02]  /*2dd0*/  HADD2.F32 R74, -RZ, R12.H1_H1 ;  /* 0x3000000cff4a7230 */ /* 0x000fe40000004100 */
[----:B------:R-:W-:Y:S01]  /*2de0*/  FADD.FTZ R77, R77, 1 ;  /* 0x3f8000004d4d7421 */ /* 0x000fe20000010000 */
[----:B------:R-:W-:Y:S01]  /*2df0*/  FMUL.FTZ R12, R78, R75 ;  /* 0x0000004b4e0c7220 */ /* 0x000fe20000410000 */
[----:B------:R-:W-:Y:S01]  /*2e00*/  FMUL.FTZ R78, R39, R92 ;  /* 0x0000005c274e7220 */ /* 0x000fe20000410000 */
[----:B------:R-:W-:Y:S01]  /*2e10*/  FMUL.FTZ R101, R42, -1.4426950216293334961 ;  /* 0xbfb8aa3b2a657820 */ /* 0x000fe20000410000 */
[----:B------:R-:W-:Y:S01]  /*2e20*/  IADD3.X R39, R62, UR23, RZ, P3, !PT ;  /* 0x000000173e277c10 */ /* 0x000fe20009ffe4ff */
[----:B------:R-:W2:Y:S01]  /*2e30*/  LDG.E.64.CONSTANT R40, desc[UR14][R40.64] ;  /* 0x0000000e28287981 */ /* 0x000ea2000c1e9b00 */
[----:B------:R-:W1:Y:S01]  /*2e40*/  MUFU.RCP R77, R77 ;  /* 0x0000004d004d7308 */ /* 0x000e620000001000 */
[----:B------:R-:W-:Y:S01]  /*2e50*/  FMUL.FTZ R16, R43, -1.4426950216293334961 ;  /* 0xbfb8aa3b2b107820 */ /* 0x000fe20000410000 */
[----:B0-----:R-:W-:-:S02]  /*2e60*/  FADD.FTZ R70, R70, 1 ;  /* 0x3f80000046467421 */ /* 0x001fc40000010000 */
[----:B------:R-:W2:Y:S01]  /*2e70*/  LDG.E.64.CONSTANT R38, desc[UR14][R38.64] ;  /* 0x0000000e26267981 */ /* 0x000ea2000c1e9b00 */
[----:B------:R-:W-:-:S03]  /*2e80*/  FMUL.FTZ R100, R19, -1.4426950216293334961 ;  /* 0xbfb8aa3b13647820 */ /* 0x000fc60000410000 */
[----:B------:R-:W0:Y:S01]  /*2e90*/  MUFU.EX2 R101, R101 ;  /* 0x0000006500657308 */ /* 0x000e220000000800 */
[----:B-1----:R-:W-:Y:S01]  /*2ea0*/  FADD.FTZ R71, R76, 1 ;  /* 0x3f8000004c477421 */ /* 0x002fe20000010000 */
[----:B------:R-:W-:Y:S02]  /*2eb0*/  HADD2.F32 R75, -RZ, R13.H0_H0 ;  /* 0x2000000dff4b7230 */ /* 0x000fe40000004100 */
[----:B------:R-:W-:-:S04]  /*2ec0*/  FADD.FTZ R11, R11, 1 ;  /* 0x3f8000000b0b7421 */ /* 0x000fc80000010000 */
[----:B------:R-:W1:Y:S01]  /*2ed0*/  MUFU.EX2 R16, R16 ;  /* 0x0000001000107308 */ /* 0x000e620000000800 */
[----:B------:R-:W-:-:S07]  /*2ee0*/  FMUL.FTZ R73, R74, R73 ;  /* 0x000000494a497220 */ /* 0x000fce0000410000 */
[----:B------:R-:W1:Y:S01]  /*2ef0*/  MUFU.RCP R70, R70 ;  /* 0x0000004600467308 */ /* 0x000e620000001000 */
[----:B------:R-:W-:Y:S02]  /*2f00*/  HADD2.F32 R13, -RZ, R13.H1_H1 ;  /* 0x3000000dff0d7230 */ /* 0x000fe40000004100 */
[----:B------:R-:W-:-:S05]  /*2f10*/  FADD.FTZ R76, -R77, 1 ;  /* 0x3f8000004d4c7421 */ /* 0x000fca0000010100 */
[----:B------:R-:W1:Y:S08]  /*2f20*/  MUFU.EX2 R100, R100 ;  /* 0x0000006400647308 */ /* 0x000e700000000800 */
[----:B------:R-:W1:Y:S01]  /*2f30*/  MUFU.RCP R71, R71 ;  /* 0x0000004700477308 */ /* 0x000e620000001000 */
[----:B------:R-:W-:Y:S01]  /*2f40*/  FFMA.FTZ R76, R33, R76, 1 ;  /* 0x3f800000214c7423 */ /* 0x000fe2000001004c */
[----:B------:R-:W-:Y:S01]  /*2f50*/  FMUL.FTZ R12, R13, R12 ;  /* 0x0000000c0d0c7220 */ /* 0x000fe20000410000 */
[----:B------:R-:W-:-:S05]  /*2f60*/  HADD2.F32 R33, -RZ, R20.H0_H0 ;  /* 0x20000014ff217230 */ /* 0x000fca0000004100 */
[----:B------:R0:W-:Y:S01]  /*2f70*/  MUFU.RCP R74, R11 ;  /* 0x0000000b004a7308 */ /* 0x0001e20000001000 */
[----:B------:R-:W-:Y:S01]  /*2f80*/  FADD.FTZ R13, -R72, 1 ;  /* 0x3f800000480d7421 */ /* 0x000fe20000010100 */
[----:B------:R-:W-:Y:S02]  /*2f90*/  HADD2.F32 R20, -RZ, R20.H1_H1 ;  /* 0x30000014ff147230 */ /* 0x000fe40000004100 */
[----:B0-----:R-:W-:Y:S01]  /*2fa0*/  FMUL.FTZ R11, R75, R84 ;  /* 0x000000544b0b7220 */ /* 0x001fe20000410000 */
[----:B------:R-:W-:Y:S01]  /*2fb0*/  FADD.FTZ R75, R101, 1 ;  /* 0x3f800000654b7421 */ /* 0x000fe20000010000 */
[----:B-1----:R-:W-:Y:S01]  /*2fc0*/  FADD.FTZ R16, R16, 1 ;  /* 0x3f80000010107421 */ /* 0x002fe20000010000 */
[----:B------:R-:W-:Y:S01]  /*2fd0*/  FADD.FTZ R84, -R70, 1 ;  /* 0x3f80000046547421 */ /* 0x000fe20000010100 */
[----:B------:R-:W-:-:S03]  /*2fe0*/  FFMA.FTZ R13, R46, R13, 1 ;  /* 0x3f8000002e0d7423 */ /* 0x000fc6000001000d */
[----:B------:R-:W0:Y:S01]  /*2ff0*/  MUFU.RCP R75, R75 ;  /* 0x0000004b004b7308 */ /* 0x000e220000001000 */
[----:B------:R-:W-:Y:S01]  /*3000*/  FADD.FTZ R46, R100, 1 ;  /* 0x3f800000642e7421 */ /* 0x000fe20000010000 */
[----:B------:R-:W-:Y:S01]  /*3010*/  FADD.FTZ R118, -R54, R20 ;  /* 0x0000001436767221 */ /* 0x000fe20000010100 */
[----:B------:R-:W-:Y:S01]  /*3020*/  FADD.FTZ R85, -R71, 1 ;  /* 0x3f80000047557421 */ /* 0x000fe20000010100 */
[----:B------:R-:W-:Y:S01]  /*3030*/  FMUL.FTZ R104, R68, -1.4426950216293334961 ;  /* 0xbfb8aa3b44687820 */ /* 0x000fe20000410000 */
[----:B------:R-:W-:-:S03]  /*3040*/  FFMA.FTZ R52, R52, R84, 1 ;  /* 0x3f80000034347423 */ /* 0x000fc60000010054 */
[----:B------:R1:W0:Y:S01]  /*3050*/  MUFU.RCP R20, R16 ;  /* 0x0000001000147308 */ /* 0x0002220000001000 */
[----:B------:R-:W-:Y:S01]  /*3060*/  FMUL.FTZ R102, R69, -1.4426950216293334961 ;  /* 0xbfb8aa3b45667820 */ /* 0x000fe20000410000 */
[----:B------:R-:W-:Y:S01]  /*3070*/  FFMA.FTZ R47, R47, R85, 1 ;  /* 0x3f8000002f2f7423 */ /* 0x000fe20000010055 */
[----:B------:R-:W-:Y:S01]  /*3080*/  FMUL.FTZ R72, R72, R13 ;  /* 0x0000000d48487220 */ /* 0x000fe20000410000 */
[----:B------:R-:W-:Y:S02]  /*3090*/  HADD2.F32 R13, -RZ, R14.H0_H0 ;  /* 0x2000000eff0d7230 */ /* 0x000fe40000004100 */
[----:B------:R-:W-:Y:S02]  /*30a0*/  FMUL.FTZ R76, R77, R76 ;  /* 0x0000004c4d4c7220 */ /* 0x000fe40000410000 */
[----:B------:R-:W-:Y:S01]  /*30b0*/  MUFU.RCP R46, R46 ;  /* 0x0000002e002e7308 */ /* 0x000fe20000001000 */
[----:B-1----:R-:W-:Y:S01]  /*30c0*/  FMUL.FTZ R16, R70, R52 ;  /* 0x0000003446107220 */ /* 0x002fe20000410000 */
[----:B------:R-:W-:-:S02]  /*30d0*/  HADD2.F32 R70, -RZ, R15.H0_H0 ;  /* 0x2000000fff467230 */ /* 0x000fc40000004100 */
[----:B------:R-:W-:Y:S01]  /*30e0*/  FMUL.FTZ R47, R71, R47 ;  /* 0x0000002f472f7220 */ /* 0x000fe20000410000 */
[----:B------:R-:W-:Y:S01]  /*30f0*/  FMUL.FTZ R118, R9, R118 ;  /* 0x0000007609767220 */ /* 0x000fe20000410000 */
[----:B------:R-:W-:Y:S02]  /*3100*/  FMUL.FTZ R13, R13, R76 ;  /* 0x0000004c0d0d7220 */ /* 0x000fe40000410000 */
[----:B------:R-:W1:Y:S01]  /*3110*/  MUFU.EX2 R104, R104 ;  /* 0x0000006800687308 */ /* 0x000e620000000800 */
[----:B------:R-:W-:Y:S02]  /*3120*/  HADD2.F32 R76, -RZ, R15.H1_H1 ;  /* 0x3000000fff4c7230 */ /* 0x000fe40000004100 */
[----:B------:R-:W-:Y:S01]  /*3130*/  FMUL.FTZ R15, R70, R47 ;  /* 0x0000002f460f7220 */ /* 0x000fe20000410000 */
[----:B------:R-:W-:Y:S02]  /*3140*/  HADD2.F32 R14, -RZ, R14.H1_H1 ;  /* 0x3000000eff0e7230 */ /* 0x000fe40000004100 */
[----:B------:R-:W-:Y:S01]  /*3150*/  FFMA.FTZ R52, R2, R118, R6 ;  /* 0x0000007602347223 */ /* 0x000fe20000010006 */
[----:B0-----:R-:W-:Y:S01]  /*3160*/  FADD.FTZ R47, -R75, 1 ;  /* 0x3f8000004b2f7421 */ /* 0x001fe20000010100 */
[----:B------:R-:W0:Y:S01]  /*3170*/  MUFU.EX2 R102, R102 ;  /* 0x0000006600667308 */ /* 0x000e220000000800 */
[----:B------:R-:W-:Y:S01]  /*3180*/  FMUL.FTZ R16, R76, R16 ;  /* 0x000000104c107220 */ /* 0x000fe20000410000 */
[----:B------:R-:W-:Y:S01]  /*3190*/  FADD.FTZ R124, -R54, R124 ;  /* 0x0000007c367c7221 */ /* 0x000fe20000010100 */
[----:B------:R-:W-:Y:S01]  /*31a0*/  FMUL.FTZ R77, R52, -1.4426950216293334961 ;  /* 0xbfb8aa3b344d7820 */ /* 0x000fe20000410000 */
[----:B------:R-:W-:Y:S01]  /*31b0*/  FMUL.FTZ R14, R14, R72 ;  /* 0x000000480e0e7220 */ /* 0x000fe20000410000 */
[----:B------:R-:W-:Y:S01]  /*31c0*/  FADD.FTZ R76, -R20, 1 ;  /* 0x3f800000144c7421 */ /* 0x000fe20000010100 */
[----:B------:R-:W-:Y:S01]  /*31d0*/  FFMA.FTZ R47, R42, R47, 1 ;  /* 0x3f8000002a2f7423 */ /* 0x000fe2000001002f */
[----:B------:R-:W-:Y:S01]  /*31e0*/  FADD.FTZ R123, -R54, R123 ;  /* 0x0000007b367b7221 */ /* 0x000fe20000010100 */
[----:B------:R-:W-:Y:S01]  /*31f0*/  FADD.FTZ R72, -R74, 1 ;  /* 0x3f8000004a487421 */ /* 0x000fe20000010100 */
[----:B------:R-:W-:Y:S01]  /*3200*/  IADD3 R42, P3, R59, UR22, RZ ;  /* 0x000000163b2a7c10 */ /* 0x000fe2000ff7e0ff */
[----:B------:R-:W-:Y:S01]  /*3210*/  FMUL.FTZ R106, R66, -1.4426950216293334961 ;  /* 0xbfb8aa3b426a7820 */ /* 0x000fe20000410000 */
[----:B------:R-:W-:Y:S01]  /*3220*/  FMUL.FTZ R103, R67, -1.4426950216293334961 ;  /* 0xbfb8aa3b43677820 */ /* 0x000fe20000410000 */
[----:B------:R-:W-:Y:S01]  /*3230*/  FMUL.FTZ R124, R9, R124 ;  /* 0x0000007c097c7220 */ /* 0x000fe20000410000 */
[----:B------:R3:W-:Y:S01]  /*3240*/  MUFU.EX2 R70, R77 ;  /* 0x0000004d00467308 */ /* 0x0007e20000000800 */
[----:B------:R-:W-:Y:S01]  /*3250*/  FFMA.FTZ R76, R43, R76, 1 ;  /* 0x3f8000002b4c7423 */ /* 0x000fe2000001004c */
[C---:B------:R-:W-:Y:S01]  /*3260*/  FMUL.FTZ R123, R9.reuse, R123 ;  /* 0x0000007b097b7220 */ /* 0x040fe20000410000 */
[----:B------:R-:W-:Y:S01]  /*3270*/  FFMA.FTZ R18, R18, R72, 1 ;  /* 0x3f80000012127423 */ /* 0x000fe20000010048 */
[----:B------:R-:W-:Y:S01]  /*3280*/  IADD3.X R43, R58, UR23, RZ, P3, !PT ;  /* 0x000000173a2b7c10 */ /* 0x000fe20009ffe4ff */
[----:B------:R-:W-:Y:S01]  /*3290*/  FMUL.FTZ R122, R9, R122 ;  /* 0x0000007a097a7220 */ /* 0x000fe20000410000 */
[----:B-1----:R-:W-:Y:S01]  /*32a0*/  FADD.FTZ R72, R104, 1 ;  /* 0x3f80000068487421 */ /* 0x002fe20000010000 */
[----:B---3--:R-:W-:Y:S01]  /*32b0*/  FADD.FTZ R77, -R46, 1 ;  /* 0x3f8000002e4d7421 */ /* 0x008fe20000010100 */
[----:B------:R-:W1:Y:S01]  /*32c0*/  MUFU.EX2 R106, R106 ;  /* 0x0000006a006a7308 */ /* 0x000e620000000800 */
[----:B------:R-:W-:Y:S01]  /*32d0*/  STL [R1+0x1cc], R124 ;  /* 0x0001cc7c01007387 */ /* 0x000fe20000100800 */
[----:B------:R-:W-:Y:S01]  /*32e0*/  FMUL.FTZ R18, R74, R18 ;  /* 0x000000124a127220 */ /* 0x000fe20000410000 */
[----:B------:R-:W-:Y:S01]  /*32f0*/  FFMA.FTZ R19, R19, R77, 1 ;  /* 0x3f80000013137423 */ /* 0x000fe2000001004d */
[----:B0-----:R-:W-:Y:S01]  /*3300*/  FADD.FTZ R74, R102, 1 ;  /* 0x3f800000664a7421 */ /* 0x001fe20000010000 */
[----:B------:R-:W-:Y:S03]  /*3310*/  STL [R1+0x1d0], R123 ;  /* 0x0001d07b01007387 */ /* 0x000fe60000100800 */
[----:B------:R-:W0:Y:S01]  /*3320*/  MUFU.EX2 R103, R103 ;  /* 0x0000006700677308 */ /* 0x000e220000000800 */
[----:B------:R-:W-:Y:S01]  /*3330*/  STL [R1+0xa8], R62 ;  /* 0x0000a83e01007387 */ /* 0x000fe20000100800 */
[----:B------:R-:W-:Y:S01]  /*3340*/  FMUL.FTZ R111, R57, -1.4426950216293334961 ;  /* 0xbfb8aa3b396f7820 */ /* 0x000fe20000410000 */
[----:B------:R-:W-:-:S02]  /*3350*/  FMUL.FTZ R47, R75, R47 ;  /* 0x0000002f4b2f7220 */ /* 0x000fc40000410000 */
[----:B------:R-:W3:Y:S01]  /*3360*/  LDG.E.64.CONSTANT R42, desc[UR14][R42.64] ;  /* 0x0000000e2a2a7981 */ /* 0x000ee2000c1e9b00 */
[----:B------:R-:W-:Y:S01]  /*3370*/  FMUL.FTZ R19, R46, R19 ;  /* 0x000000132e137220 */ /* 0x000fe20000410000 */
[----:B------:R-:W-:Y:S02]  /*3380*/  IADD3.X R75, RZ, R45, RZ, P2, !PT ;  /* 0x0000002dff4b7210 */ /* 0x000fe400017fe4ff */
[----:B------:R-:W-:Y:S01]  /*3390*/  STL [R1+0xa4], R63 ;  /* 0x0000a43f01007387 */ /* 0x000fe20000100800 */
[----:B------:R-:W0:Y:S01]  /*33a0*/  MUFU.RCP R72, R72 ;  /* 0x0000004800487308 */ /* 0x000e220000001000 */
[----:B------:R-:W-:Y:S02]  /*33b0*/  HADD2.F32 R46, -RZ, R24.H0_H0 ;  /* 0x20000018ff2e7230 */ /* 0x000fe40000004100 */
[----:B------:R-:W-:Y:S01]  /*33c0*/  STL [R1+0x1d4], R122 ;  /* 0x0001d47a01007387 */ /* 0x000fe20000100800 */
[----:B------:R-:W-:-:S03]  /*33d0*/  FFMA.FTZ R56, R4, R124, R8 ;  /* 0x0000007c04387223 */ /* 0x000fc60000010008 */
[----:B------:R1:W-:Y:S01]  /*33e0*/  STL [R1+0xa0], R58 ;  /* 0x0000a03a01007387 */ /* 0x0003e20000100800 */
[----:B------:R-:W0:Y:S03]  /*33f0*/  MUFU.RCP R74, R74 ;  /* 0x0000004a004a7308 */ /* 0x000e260000001000 */
[----:B------:R1:W-:Y:S01]  /*3400*/  STL [R1+0x9c], R59 ;  /* 0x00009c3b01007387 */ /* 0x0003e20000100800 */
[----:B------:R-:W-:Y:S01]  /*3410*/  FMUL.FTZ R108, R48, -1.4426950216293334961 ;  /* 0xbfb8aa3b306c7820 */ /* 0x000fe20000410000 */
[----:B------:R-:W-:Y:S02]  /*3420*/  HADD2.F32 R24, -RZ, R24.H1_H1 ;  /* 0x30000018ff187230 */ /* 0x000fe40000004100 */
[----:B------:R-:W-:Y:S01]  /*3430*/  FMUL.FTZ R114, R56, -1.4426950216293334961 ;  /* 0xbfb8aa3b38727820 */ /* 0x000fe20000410000 */
[----:B------:R-:W-:Y:S01]  /*3440*/  FMUL.FTZ R113, R49, -1.4426950216293334961 ;  /* 0xbfb8aa3b31717820 */ /* 0x000fe20000410000 */
[----:B------:R-:W0:Y:S01]  /*3450*/  MUFU.EX2 R111, R111 ;  /* 0x0000006f006f7308 */ /* 0x000e220000000800 */
[----:B-1----:R-:W-:-:S02]  /*3460*/  SHF.L.U64.HI R58, R17, 0x1, R75 ;  /* 0x00000001113a7819 */ /* 0x002fc4000001024b */
[----:B------:R-:W-:Y:S01]  /*3470*/  SHF.L.U32 R59, R17, 0x1, RZ ;  /* 0x00000001113b7819 */ /* 0x000fe200000006ff */
[----:B------:R-:W-:Y:S01]  /*3480*/  FMUL.FTZ R17, R46, R18 ;  /* 0x000000122e117220 */ /* 0x000fe20000410000 */
[----:B------:R-:W-:Y:S02]  /*3490*/  FMUL.FTZ R20, R20, R76 ;  /* 0x0000004c14147220 */ /* 0x000fe40000410000 */
[----:B------:R-:W-:Y:S01]  /*34a0*/  IADD3 R46, P2, R59, UR16, RZ ;  /* 0x000000103b2e7c10 */ /* 0x000fe2000ff5e0ff */
[----:B------:R-:W-:Y:S02]  /*34b0*/  HADD2.F32 R76, -RZ, R25.H0_H0 ;  /* 0x20000019ff4c7230 */ /* 0x000fe40000004100 */
[----:B------:R-:W-:Y:S01]  /*34c0*/  FMUL.FTZ R18, R24, R47 ;  /* 0x0000002f18127220 */ /* 0x000fe20000410000 */
[----:B------:R-:W1:Y:S01]  /*34d0*/  MUFU.EX2 R108, R108 ;  /* 0x0000006c006c7308 */ /* 0x000e620000000800 */
[----:B------:R-:W-:Y:S01]  /*34e0*/  IADD3.X R47, R58, UR17, RZ, P2, !PT ;  /* 0x000000113a2f7c10 */ /* 0x000fe200097fe4ff */
[----:B------:R-:W-:Y:S01]  /*34f0*/  FADD.FTZ R106, R106, 1 ;  /* 0x3f8000006a6a7421 */ /* 0x000fe20000010000 */
[----:B0-----:R-:W-:Y:S01]  /*3500*/  FADD.FTZ R103, R103, 1 ;  /* 0x3f80000067677421 */ /* 0x001fe20000010000 */
[----:B------:R-:W-:-:S04]  /*3510*/  FMUL.FTZ R19, R76, R19 ;  /* 0x000000134c137220 */ /* 0x000fc80000410000 */
[----:B------:R-:W0:Y:S01]  /*3520*/  MUFU.EX2 R114, R114 ;  /* 0x0000007200727308 */ /* 0x000e220000000800 */
[----:B------:R-:W-:Y:S01]  /*3530*/  HADD2.F32 R76, -RZ, R25.H1_H1 ;  /* 0x30000019ff4c7230 */ /* 0x000fe20000004100 */
[----:B------:R-:W3:Y:S01]  /*3540*/  LDG.E.64.CONSTANT R46, desc[UR14][R46.64] ;  /* 0x0000000e2e2e7981 */ /* 0x000ee2000c1e9b00 */
[----:B------:R-:W-:-:S05]  /*3550*/  FADD.FTZ R84, -R72, 1 ;  /* 0x3f80000048547421 */ /* 0x000fca0000010100 */
[----:B------:R-:W0:Y:S01]  /*3560*/  MUFU.EX2 R113, R113 ;  /* 0x0000007100717308 */ /* 0x000e220000000800 */
[----:B------:R-:W-:Y:S01]  /*3570*/  FADD.FTZ R77, -R74, 1 ;  /* 0x3f8000004a4d7421 */ /* 0x000fe20000010100 */
[----:B------:R-:W-:-:S06]  /*3580*/  FMUL.FTZ R20, R76, R20 ;  /* 0x000000144c147220 */ /* 0x000fcc0000410000 */
[----:B------:R-:W4:Y:S01]  /*3590*/  MUFU.RCP R75, R106 ;  /* 0x0000006a004b7308 */ /* 0x000f220000001000 */
[----:B------:R-:W-:Y:S01]  /*35a0*/  FFMA.FTZ R76, R68, R84, 1 ;  /* 0x3f800000444c7423 */ /* 0x000fe20000010054 */
[----:B------:R-:W-:-:S06]  /*35b0*/  FADD.FTZ R68, R111, 1 ;  /* 0x3f8000006f447421 */ /* 0x000fcc0000010000 */
[----:B------:R-:W4:Y:S01]  /*35c0*/  MUFU.RCP R24, R103 ;  /* 0x0000006700187308 */ /* 0x000f220000001000 */
[----:B------:R-:W-:Y:S01]  /*35d0*/  FFMA.FTZ R69, R69, R77, 1 ;  /* 0x3f80000045457423 */ /* 0x000fe2000001004d */
[----:B------:R-:W-:Y:S01]  /*35e0*/  FADD.FTZ R121, -R54, R121 ;  /* 0x0000007936797221 */ /* 0x000fe20000010100 */
[----:B-1----:R-:W-:Y:S01]  /*35f0*/  FADD.FTZ R25, R108, 1 ;  /* 0x3f8000006c197421 */ /* 0x002fe20000010000 */
[--C-:B------:R-:W-:Y:S02]  /*3600*/  HADD2.F32 R77, -RZ, R21.reuse.H0_H0 ;  /* 0x20000015ff4d7230 */ /* 0x100fe40000004100 */
[----:B------:R-:W-:Y:S01]  /*3610*/  FMUL.FTZ R69, R74, R69 ;  /* 0x000000454a457220 */ /* 0x000fe20000410000 */
[----:B------:R-:W-:Y:S01]  /*3620*/  FMUL.FTZ R121, R9, R121 ;  /* 0x0000007909797220 */ /* 0x000fe20000410000 */
[----:B0-----:R-:W-:Y:S01]  /*3630*/  FADD.FTZ R74, R114, 1 ;  /* 0x3f800000724a7421 */ /* 0x001fe20000010000 */
[----:B------:R-:W0:Y:S01]  /*3640*/  MUFU.RCP R68, R68 ;  /* 0x0000004400447308 */ /* 0x000e220000001000 */
[----:B------:R-:W-:Y:S01]  /*3650*/  FFMA.FTZ R50, R2, R122, R6 ;  /* 0x0000007a02327223 */ /* 0x000fe20000010006 */
[----:B------:R-:W-:Y:S01]  /*3660*/  FADD.FTZ R113, R113, 1 ;  /* 0x3f80000071717421 */ /* 0x000fe20000010000 */
[----:B------:R-:W-:Y:S01]  /*3670*/  LEA R125, R96, R55, 0x3 ;  /* 0x00000037607d7211 */ /* 0x000fe200078e18ff */
[----:B------:R-:W-:Y:S01]  /*3680*/  FMUL.FTZ R90, R90, R117 ;  /* 0x000000755a5a7220 */ /* 0x000fe20000410000 */
[----:B------:R-:W-:-:S02]  /*3690*/  HADD2.F32 R21, -RZ, R21.H1_H1 ;  /* 0x30000015ff157230 */ /* 0x000fc40000004100 */
[----:B------:R-:W-:Y:S01]  /*36a0*/  FFMA.FTZ R55, R3, R121, R7 ;  /* 0x0000007903377223 */ /* 0x000fe20000010007 */
[----:B----4-:R-:W-:Y:S01]  /*36b0*/  FADD.FTZ R85, -R75, 1 ;  /* 0x3f8000004b557421 */ /* 0x010fe20000010100 */
[----:B------:R-:W-:Y:S01]  /*36c0*/  FADD.FTZ R117, -R54, R77 ;  /* 0x0000004d36757221 */ /* 0x000fe20000010100 */
[----:B------:R-:W-:Y:S01]  /*36d0*/  FMUL.FTZ R107, R50, -1.4426950216293334961 ;  /* 0xbfb8aa3b326b7820 */ /* 0x000fe20000410000 */
[----:B------:R-:W1:Y:S01]  /*36e0*/  MUFU.RCP R25, R25 ;  /* 0x0000001900197308 */ /* 0x000e620000001000 */
[----:B------:R-:W-:Y:S01]  /*36f0*/  FADD.FTZ R84, -R24, 1 ;  /* 0x3f80000018547421 */ /* 0x000fe20000010100 */
[----:B------:R-:W-:Y:S01]  /*3700*/  FFMA.FTZ R53, R0, R123, R5 ;  /* 0x0000007b00357223 */ /* 0x000fe20000010005 */
[----:B------:R-:W-:Y:S01]  /*3710*/  FMUL.FTZ R96, R55, -1.4426950216293334961 ;  /* 0xbfb8aa3b37607820 */ /* 0x000fe20000410000 */
[----:B------:R-:W-:Y:S01]  /*3720*/  FFMA.FTZ R66, R66, R85, 1 ;  /* 0x3f80000042427423 */ /* 0x000fe20000010055 */
[----:B------:R-:W-:-:S03]  /*3730*/  FADD.FTZ R116, -R54, R21 ;  /* 0x0000001536747221 */ /* 0x000fc60000010100 */
[----:B------:R-:W4:Y:S01]  /*3740*/  MUFU.RCP R77, R113 ;  /* 0x00000071004d7308 */ /* 0x000f220000001000 */
[----:B------:R-:W-:Y:S02]  /*3750*/  HADD2.F32 R21, -RZ, R22.H0_H0 ;  /* 0x20000016ff157230 */ /* 0x000fe40000004100 */
[----:B------:R-:W-:Y:S01]  /*3760*/  FFMA.FTZ R67, R67, R84, 1 ;  /* 0x3f80000043437423 */ /* 0x000fe20000010054 */
[----:B------:R-:W-:-:S04]  /*3770*/  FMUL.FTZ R76, R72, R76 ;  /* 0x0000004c484c7220 */ /* 0x000fc80000410000 */
[----:B------:R-:W4:Y:S01]  /*3780*/  MUFU.RCP R74, R74 ;  /* 0x0000004a004a7308 */ /* 0x000f220000001000 */
[----:B------:R-:W-:Y:S02]  /*3790*/  HADD2.F32 R84, -RZ, R23.H0_H0 ;  /* 0x20000017ff547230 */ /* 0x000fe40000004100 */
[----:B------:R-:W-:Y:S01]  /*37a0*/  FMUL.FTZ R115, R53, -1.4426950216293334961 ;  /* 0xbfb8aa3b35737820 */ /* 0x000fe20000410000 */
[----:B------:R-:W-:Y:S01]  /*37b0*/  FMUL.FTZ R75, R75, R66 ;  /* 0x000000424b4b7220 */ /* 0x000fe20000410000 */
[----:B------:R-:W-:-:S03]  /*37c0*/  FMUL.FTZ R21, R21, R76 ;  /* 0x0000004c15157220 */ /* 0x000fc60000410000 */
[----:B------:R-:W4:Y:S01]  /*37d0*/  MUFU.EX2 R107, R107 ;  /* 0x0000006b006b7308 */ /* 0x000f220000000800 */
[----:B------:R-:W-:Y:S02]  /*37e0*/  HADD2.F32 R76, -RZ, R23.H1_H1 ;  /* 0x30000017ff4c7230 */ /* 0x000fe40000004100 */
[----:B------:R-:W-:Y:S01]  /*37f0*/  FMUL.FTZ R23, R84, R75 ;  /* 0x0000004b54177220 */ /* 0x000fe20000410000 */
[----:B0-----:R-:W-:-:S04]  /*3800*/  FADD.FTZ R84, -R68, 1 ;  /* 0x3f80000044547421 */ /* 0x001fc80000010100 */
[----:B------:R-:W0:Y:S01]  /*3810*/  MUFU.EX2 R96, R96 ;  /* 0x0000006000607308 */ /* 0x000e220000000800 */
[----:B------:R-:W-:Y:S01]  /*3820*/  FMUL.FTZ R24, R24, R67 ;  /* 0x0000004318187220 */ /* 0x000fe20000410000 */
[----:B------:R-:W-:Y:S01]  /*3830*/  FFMA.FTZ R84, R57, R84, 1 ;  /* 0x3f80000039547423 */ /* 0x000fe20000010054 */
[----:B-1----:R-:W-:Y:S01]  /*3840*/  FADD.FTZ R75, -R25, 1 ;  /* 0x3f800000194b7421 */ /* 0x002fe20000010100 */
[----:B----4-:R-:W-:-:S04]  /*3850*/  FADD.FTZ R57, -R77, 1 ;  /* 0x3f8000004d397421 */ /* 0x010fc80000010100 */
[----:B------:R-:W1:Y:S01]  /*3860*/  MUFU.EX2 R115, R115 ;  /* 0x0000007300737308 */ /* 0x000e620000000800 */
[----:B------:R-:W-:Y:S01]  /*3870*/  FADD.FTZ R85, -R74, 1 ;  /* 0x3f8000004a557421 */ /* 0x000fe20000010100 */
[----:B------:R-:W-:Y:S01]  /*3880*/  FMUL.FTZ R24, R76, R24 ;  /* 0x000000184c187220 */ /* 0x000fe20000410000 */
[----:B------:R-:W-:Y:S01]  /*3890*/  FFMA.FTZ R76, R48, R75, 1 ;  /* 0x3f800000304c7423 */ /* 0x000fe2000001004b */
[----:B------:R-:W-:Y:S01]  /*38a0*/  FFMA.FTZ R57, R49, R57, 1 ;  /* 0x3f80000031397423 */ /* 0x000fe20000010039 */
[----:B------:R-:W-:Y:S01]  /*38b0*/  FFMA.FTZ R85, R56, R85, 1 ;  /* 0x3f80000038557423 */ /* 0x000fe20000010055 */
[----:B------:R-:W-:Y:S01]  /*38c0*/  FADD.FTZ R33, -R54, R33 ;  /* 0x0000002136217221 */ /* 0x000fe20000010100 */
[----:B------:R-:W-:Y:S01]  /*38d0*/  IADD3 R48, P2, R61, UR22, RZ ;  /* 0x000000163d307c10 */ /* 0x000fe2000ff5e0ff */
[----:B------:R-:W-:Y:S01]  /*38e0*/  FADD.FTZ R107, R107, 1 ;  /* 0x3f8000006b6b7421 */ /* 0x000fe20000010000 */
[----:B------:R-:W-:Y:S01]  /*38f0*/  FMUL.FTZ R56, R68, R84 ;  /* 0x0000005444387220 */ /* 0x000fe20000410000 */
[----:B------:R-:W-:-:S02]  /*3900*/  HADD2.F32 R84, -RZ, R26.H0_H0 ;  /* 0x2000001aff547230 */ /* 0x000fc40000004100 */
[----:B------:R-:W-:Y:S01]  /*3910*/  FMUL.FTZ R25, R25, R76 ;  /* 0x0000004c19197220 */ /* 0x000fe20000410000 */
[----:B------:R-:W-:Y:S01]  /*3920*/  FMUL.FTZ R57, R77, R57 ;  /* 0x000000394d397220 */ /* 0x000fe20000410000 */
[----:B0-----:R-:W-:Y:S01]  /*3930*/  FADD.FTZ R77, R96, 1 ;  /* 0x3f800000604d7421 */ /* 0x001fe20000010000 */
[----:B------:R-:W-:Y:S01]  /*3940*/  FMUL.FTZ R119, R9, R33 ;  /* 0x0000002109777220 */ /* 0x000fe20000410000 */
[----:B------:R-:W-:Y:S01]  /*3950*/  IADD3.X R49, R60, UR23, RZ, P2, !PT ;  /* 0x000000173c317c10 */ /* 0x000fe200097fe4ff */
[----:B------:R-:W0:Y:S01]  /*3960*/  MUFU.RCP R76, R107 ;  /* 0x0000006b004c7308 */ /* 0x000e220000001000 */
[----:B------:R-:W-:Y:S01]  /*3970*/  FMUL.FTZ R25, R84, R25 ;  /* 0x0000001954197220 */ /* 0x000fe20000410000 */
[----:B-1----:R-:W-:Y:S01]  /*3980*/  FADD.FTZ R75, R115, 1 ;  /* 0x3f800000734b7421 */ /* 0x002fe20000010000 */
[----:B------:R-:W-:Y:S01]  /*3990*/  FADD.FTZ R84, R94, 1 ;  /* 0x3f8000005e547421 */ /* 0x000fe20000010000 */
[----:B------:R-:W-:Y:S01]  /*39a0*/  FFMA.FTZ R33, R0, R119, R5 ;  /* 0x0000007700217223 */ /* 0x000fe20000010005 */
[----:B------:R-:W-:Y:S01]  /*39b0*/  FMUL.FTZ R116, R9, R116 ;  /* 0x0000007409747220 */ /* 0x000fe20000410000 */
[----:B------:R-:W4:Y:S02]  /*39c0*/  LDG.E.64.CONSTANT R48, desc[UR14][R48.64] ;  /* 0x0000000e30307981 */ /* 0x000f24000c1e9b00 */
[----:B------:R-:W1:Y:S01]  /*39d0*/  MUFU.RCP R77, R77 ;  /* 0x0000004d004d7308 */ /* 0x000e620000001000 */
[----:B------:R-:W-:-:S02]  /*39e0*/  HADD2.F32 R22, -RZ, R22.H1_H1 ;  /* 0x30000016ff167230 */ /* 0x000fc40000004100 */
[----:B------:R-:W-:Y:S01]  /*39f0*/  FMUL.FTZ R71, R33, -1.4426950216293334961 ;  /* 0xbfb8aa3b21477820 */ /* 0x000fe20000410000 */
[--C-:B------:R-:W-:Y:S02]  /*3a00*/  HADD2.F32 R68, -RZ, R28.reuse.H0_H0 ;  /* 0x2000001cff447230 */ /* 0x100fe40000004100 */
[----:B------:R-:W-:Y:S01]  /*3a10*/  FFMA.FTZ R67, R4, R116, R8 ;  /* 0x0000007404437223 */ /* 0x000fe20000010008 */
[----:B------:R-:W-:Y:S01]  /*3a20*/  HADD2.F32 R28, -RZ, R28.H1_H1 ;  /* 0x3000001cff1c7230 */ /* 0x000fe20000004100 */
[----:B------:R-:W2:Y:S01]  /*3a30*/  MUFU.RCP R75, R75 ;  /* 0x0000004b004b7308 */ /* 0x000ea20000001000 */
[----:B------:R-:W-:Y:S02]  /*3a40*/  HADD2.F32 R92, -RZ, R27.H0_H0 ;  /* 0x2000001bff5c7230 */ /* 0x000fe40000004100 */
[----:B------:R-:W-:Y:S01]  /*3a50*/  FMUL.FTZ R22, R22, R69 ;  /* 0x0000004516167220 */ /* 0x000fe20000410000 */
[----:B------:R-:W-:-:S04]  /*3a60*/  FMUL.FTZ R69, R67, -1.4426950216293334961 ;  /* 0xbfb8aa3b43457820 */ /* 0x000fc80000410000 */
[----:B------:R-:W2:Y:S01]  /*3a70*/  MUFU.RCP R84, R84 ;  /* 0x0000005400547308 */ /* 0x000ea20000001000 */
[----:B------:R-:W-:Y:S01]  /*3a80*/  FADD.FTZ R114, -R54, R28 ;  /* 0x0000001c36727221 */ /* 0x000fe20000010100 */
[----:B------:R-:W-:Y:S02]  /*3a90*/  HADD2.F32 R28, -RZ, R27.H1_H1 ;  /* 0x3000001bff1c7230 */ /* 0x000fe40000004100 */
[----:B------:R-:W-:Y:S01]  /*3aa0*/  FMUL.FTZ R27, R92, R57 ;  /* 0x000000395c1b7220 */ /* 0x000fe20000410000 */
[----:B0-----:R-:W-:-:S03]  /*3ab0*/  FADD.FTZ R92, -R76, 1 ;  /* 0x3f8000004c5c7421 */ /* 0x001fc60000010100 */
[----:B------:R-:W0:Y:S01]  /*3ac0*/  MUFU.EX2 R71, R71 ;  /* 0x0000004700477308 */ /* 0x000e220000000800 */
[----:B------:R2:W-:Y:S01]  /*3ad0*/  STL [R1+0x98], R60 ;  /* 0x0000983c01007387 */ /* 0x0005e20000100800 */
[----:B------:R-:W-:Y:S01]  /*3ae0*/  FMUL.FTZ R85, R74, R85 ;  /* 0x000000554a557220 */ /* 0x000fe20000410000 */
[----:B------:R-:W-:Y:S01]  /*3af0*/  IADD3.X R93, RZ, R45, RZ, P1, !PT ;  /* 0x0000002dff5d7210 */ /* 0x000fe20000ffe4ff */
[----:B------:R-:W-:Y:S01]  /*3b00*/  FFMA.FTZ R92, R50, R92, 1 ;  /* 0x3f800000325c7423 */ /* 0x000fe2000001005c */
[----:B------:R0:W-:Y:S03]  /*3b10*/  STL [R1+0x94], R61 ;  /* 0x0000943d01007387 */ /* 0x0001e60000100800 */
[----:B------:R-:W0:Y:S01]  /*3b20*/  MUFU.EX2 R69, R69 ;  /* 0x0000004500457308 */ /* 0x000e220000000800 */
[----:B-1----:R-:W-:Y:S01]  /*3b30*/  FADD.FTZ R50, -R77, 1 ;  /* 0x3f8000004d327421 */ /* 0x002fe20000010100 */
[----:B------:R-:W-:Y:S01]  /*3b40*/  FMUL.FTZ R28, R28, R85 ;  /* 0x000000551c1c7220 */ /* 0x000fe20000410000 */
[----:B--2---:R-:W-:Y:S01]  /*3b50*/  SHF.L.U64.HI R60, R51, 0x1, R93 ;  /* 0x00000001333c7819 */ /* 0x004fe2000001025d */
[----:B------:R-:W-:Y:S01]  /*3b60*/  FADD.FTZ R85, -R75, 1 ;  /* 0x3f8000004b557421 */ /* 0x000fe20000010100 */
[----:B0-----:R-:W-:Y:S01]  /*3b70*/  SHF.L.U32 R61, R51, 0x1, RZ ;  /* 0x00000001333d7819 */ /* 0x001fe200000006ff */
[----:B------:R-:W-:Y:S01]  /*3b80*/  FADD.FTZ R51, -R84, 1 ;  /* 0x3f80000054337421 */ /* 0x000fe20000010100 */
[----:B------:R-:W-:-:S02]  /*3b90*/  FFMA.FTZ R55, R55, R50, 1 ;  /* 0x3f80000037377423 */ /* 0x000fc40000010032 */
[----:B------:R-:W-:Y:S01]  /*3ba0*/  IADD3 R50, P1, R61, UR16, RZ ;  /* 0x000000103d327c10 */ /* 0x000fe2000ff3e0ff */
[----:B------:R-:W-:Y:S01]  /*3bb0*/  FFMA.FTZ R85, R53, R85, 1 ;  /* 0x3f80000035557423 */ /* 0x000fe20000010055 */
[----:B------:R-:W-:Y:S01]  /*3bc0*/  FFMA.FTZ R32, R32, R51, 1 ;  /* 0x3f80000020207423 */ /* 0x000fe20000010033 */
[----:B------:R-:W-:Y:S01]  /*3bd0*/  FADD.FTZ R53, R71, 1 ;  /* 0x3f80000047357421 */ /* 0x000fe20000010000 */
[----:B------:R-:W-:Y:S01]  /*3be0*/  IADD3.X R51, R60, UR17, RZ, P1, !PT ;  /* 0x000000113c337c10 */ /* 0x000fe20008ffe4ff */
[----:B------:R-:W-:Y:S01]  /*3bf0*/  FADD.FTZ R70, R70, 1 ;  /* 0x3f80000046467421 */ /* 0x000fe20000010000 */
[----:B------:R-:W-:Y:S01]  /*3c00*/  FMUL.FTZ R32, R84, R32 ;  /* 0x0000002054207220 */ /* 0x000fe20000410000 */
[----:B------:R-:W-:Y:S02]  /*3c10*/  FADD.FTZ R84, R69, 1 ;  /* 0x3f80000045547421 */ /* 0x000fe40000010000 */
[----:B------:R-:W0:Y:S01]  /*3c20*/  MUFU.RCP R53, R53 ;  /* 0x0000003500357308 */ /* 0x000e220000001000 */
[----:B------:R-:W2:Y:S01]  /*3c30*/  LDG.E.64.CONSTANT R50, desc[UR14][R50.64] ;  /* 0x0000000e32327981 */ /* 0x000ea2000c1e9b00 */
[----:B------:R-:W-:-:S06]  /*3c40*/  FMUL.FTZ R55, R77, R55 ;  /* 0x000000374d377220 */ /* 0x000fcc0000410000 */
[----:B------:R-:W1:Y:S08]  /*3c50*/  MUFU.RCP R77, R70 ;  /* 0x00000046004d7308 */ /* 0x000e700000001000 */
[----:B------:R-:W1:Y:S01]  /*3c60*/  MUFU.RCP R84, R84 ;  /* 0x0000005400547308 */ /* 0x000e620000001000 */
[--C-:B------:R-:W-:Y:S02]  /*3c70*/  HADD2.F32 R71, -RZ, R30.reuse.H0_H0 ;  /* 0x2000001eff477230 */ /* 0x100fe40000004100 */
[----:B------:R-:W-:Y:S01]  /*3c80*/  FMUL.FTZ R92, R76, R92 ;  /* 0x0000005c4c5c7220 */ /* 0x000fe20000410000 */
[----:B------:R-:W-:-:S02]  /*3c90*/  HADD2.F32 R30, -RZ, R30.H1_H1 ;  /* 0x3000001eff1e7230 */ /* 0x000fc40000004100 */
[----:B------:R-:W-:Y:S01]  /*3ca0*/  FMUL.FTZ R75, R75, R85 ;  /* 0x000000554b4b7220 */ /* 0x000fe20000410000 */
[----:B0-----:R-:W-:Y:S02]  /*3cb0*/  FADD.FTZ R85, -R53, 1 ;  /* 0x3f80000035557421 */ /* 0x001fe40000010100 */
[----:B------:R-:W-:Y:S01]  /*3cc0*/  FMUL.FTZ R30, R30, R92 ;  /* 0x0000005c1e1e7220 */ /* 0x000fe20000410000 */
[----:B-1----:R-:W-:Y:S01]  /*3cd0*/  FADD.FTZ R92, -R77, 1 ;  /* 0x3f8000004d5c7421 */ /* 0x002fe20000010100 */
[----:B------:R-:W-:-:S03]  /*3ce0*/  FFMA.FTZ R85, R33, R85, 1 ;  /* 0x3f80000021557423 */ /* 0x000fc60000010055 */
[----:B------:R-:W-:Y:S01]  /*3cf0*/  FFMA.FTZ R92, R52, R92, 1 ;  /* 0x3f800000345c7423 */ /* 0x000fe2000001005c */
[----:B------:R-:W-:Y:S01]  /*3d00*/  IADD3 R52, P1, R59, UR22, RZ ;  /* 0x000000163b347c10 */ /* 0x000fe2000ff3e0ff */
[----:B------:R-:W-:Y:S01]  /*3d10*/  FADD.FTZ R33, -R84, 1 ;  /* 0x3f80000054217421 */ /* 0x000fe20000010100 */
[----:B------:R-:W-:-:S03]  /*3d20*/  HADD2.F32 R111, -RZ, R36.H0_H0 ;  /* 0x20000024ff6f7230 */ /* 0x000fc60000004100 */
[----:B------:R-:W-:Y:S01]  /*3d30*/  FFMA.FTZ R33, R67, R33, 1 ;  /* 0x3f80000043217423 */ /* 0x000fe20000010021 */
[----:B------:R-:W-:Y:S02]  /*3d40*/  HADD2.F32 R67, -RZ, R36.H1_H1 ;  /* 0x30000024ff437230 */ /* 0x000fe40000004100 */
[----:B------:R-:W-:Y:S01]  /*3d50*/  FMUL.FTZ R36, R53, R85 ;  /* 0x0000005535247220 */ /* 0x000fe20000410000 */
[----:B------:R-:W-:-:S06]  /*3d60*/  IADD3.X R53, R58, UR23, RZ, P1, !PT ;  /* 0x000000173a357c10 */ /* 0x000fcc0008ffe4ff */
[----:B------:R-:W2:Y:S01]  /*3d70*/  LDG.E.64.CONSTANT R52, desc[UR14][R52.64] ;  /* 0x0000000e34347981 */ /* 0x000ea2000c1e9b00 */
[----:B------:R-:W-:-:S04]  /*3d80*/  FMUL.FTZ R117, R9, R117 ;  /* 0x0000007509757220 */ /* 0x000fc80000410000 */
[----:B------:R-:W-:-:S04]  /*3d90*/  FFMA.FTZ R66, R3, R117, R7 ;  /* 0x0000007503427223 */ /* 0x000fc80000010007 */
[----:B------:R-:W-:Y:S01]  /*3da0*/  FMUL.FTZ R72, R66, -1.4426950216293334961 ;  /* 0xbfb8aa3b42487820 */ /* 0x000fe20000410000 */
[----:B------:R-:W-:-:S05]  /*3db0*/  FADD.FTZ R68, -R54, R68 ;  /* 0x0000004436447221 */ /* 0x000fca0000010100 */
[----:B------:R-:W0:Y:S01]  /*3dc0*/  MUFU.EX2 R72, R72 ;  /* 0x0000004800487308 */ /* 0x000e220000000800 */
[----:B------:R-:W-:Y:S01]  /*3dd0*/  FMUL.FTZ R115, R9, R68 ;  /* 0x0000004409737220 */ /* 0x000fe20000410000 */
[----:B------:R-:W-:-:S03]  /*3de0*/  HADD2.F32 R70, -RZ, R29.H0_H0 ;  /* 0x2000001dff467230 */ /* 0x000fc60000004100 */
[----:B------:R-:W-:Y:S02]  /*3df0*/  FFMA.FTZ R68, R0, R115, R5 ;  /* 0x0000007300447223 */ /* 0x000fe40000010005 */
[----:B------:R-:W-:Y:S01]  /*3e00*/  FADD.FTZ R113, -R54, R70 ;  /* 0x0000004636717221 */ /* 0x000fe20000010100 */
[----:B------:R-:W-:Y:S02]  /*3e10*/  HADD2.F32 R70, -RZ, R29.H1_H1 ;  /* 0x3000001dff467230 */ /* 0x000fe40000004100 */
[----:B------:R-:W-:Y:S01]  /*3e20*/  FMUL.FTZ R74, R68, -1.4426950216293334961 ;  /* 0xbfb8aa3b444a7820 */ /* 0x000fe20000410000 */
[C---:B------:R-:W-:Y:S02]  /*3e30*/  FMUL.FTZ R113, R9.reuse, R113 ;  /* 0x0000007109717220 */ /* 0x040fe40000410000 */
[----:B------:R-:W-:Y:S01]  /*3e40*/  FADD.FTZ R70, -R54, R70 ;  /* 0x0000004636467221 */ /* 0x000fe20000010100 */
[----:B0-----:R-:W-:Y:S02]  /*3e50*/  FADD.FTZ R72, R72, 1 ;  /* 0x3f80000048487421 */ /* 0x001fe40000010000 */
[----:B------:R-:W0:Y:S01]  /*3e60*/  MUFU.EX2 R74, R74 ;  /* 0x0000004a004a7308 */ /* 0x000e220000000800 */
[----:B------:R-:W-:Y:S01]  /*3e70*/  FMUL.FTZ R112, R9, R70 ;  /* 0x0000004609707220 */ /* 0x000fe20000410000 */
[----:B------:R-:W-:Y:S01]  /*3e80*/  FMUL.FTZ R29, R71, R75 ;  /* 0x0000004b471d7220 */ /* 0x000fe20000410000 */
[----:B------:R-:W-:Y:S01]  /*3e90*/  FFMA.FTZ R69, R3, R113, R7 ;  /* 0x0000007103457223 */ /* 0x000fe20000010007 */
[----:B------:R-:W-:Y:S01]  /*3ea0*/  FMUL.FTZ R114, R9, R114 ;  /* 0x0000007209727220 */ /* 0x000fe20000410000 */
[----:B------:R-:W-:-:S03]  /*3eb0*/  HADD2.F32 R75, -RZ, R31.H0_H0 ;  /* 0x2000001fff4b7230 */ /* 0x000fc60000004100 */
[----:B------:R-:W1:Y:S01]  /*3ec0*/  MUFU.RCP R72, R72 ;  /* 0x0000004800487308 */ /* 0x000e620000001000 */
[----:B------:R-:W-:Y:S02]  /*3ed0*/  HADD2.F32 R26, -RZ, R26.H1_H1 ;  /* 0x3000001aff1a7230 */ /* 0x000fe40000004100 */
[----:B------:R-:W-:Y:S01]  /*3ee0*/  FFMA.FTZ R70, R4, R112, R8 ;  /* 0x0000007004467223 */ /* 0x000fe20000010008 */
[----:B------:R-:W-:Y:S01]  /*3ef0*/  FMUL.FTZ R76, R69, -1.4426950216293334961 ;  /* 0xbfb8aa3b454c7820 */ /* 0x000fe20000410000 */
[----:B------:R-:W-:Y:S01]  /*3f00*/  FFMA.FTZ R57, R2, R114, R6 ;  /* 0x0000007202397223 */ /* 0x000fe20000010006 */
[----:B------:R-:W-:Y:S02]  /*3f10*/  HADD2.F32 R71, -RZ, R31.H1_H1 ;  /* 0x3000001fff477230 */ /* 0x000fe40000004100 */
[----:B------:R-:W-:Y:S01]  /*3f20*/  FMUL.FTZ R31, R75, R55 ;  /* 0x000000374b1f7220 */ /* 0x000fe20000410000 */
[----:B------:R-:W-:Y:S01]  /*3f30*/  FMUL.FTZ R75, R70, -1.4426950216293334961 ;  /* 0xbfb8aa3b464b7820 */ /* 0x000fe20000410000 */
[----:B------:R-:W-:Y:S01]  /*3f40*/  FMUL.FTZ R26, R26, R56 ;  /* 0x000000381a1a7220 */ /* 0x000fe20000410000 */
[----:B------:R-:W-:Y:S01]  /*3f50*/  FMUL.FTZ R56, R57, -1.4426950216293334961 ;  /* 0xbfb8aa3b39387820 */ /* 0x000fe20000410000 */
[----:B------:R-:W3:Y:S01]  /*3f60*/  MUFU.EX2 R76, R76 ;  /* 0x0000004c004c7308 */ /* 0x000ee20000000800 */
[----:B0-----:R-:W-:Y:S01]  /*3f70*/  FADD.FTZ R74, R74, 1 ;  /* 0x3f8000004a4a7421 */ /* 0x001fe20000010000 */
[----:B------:R-:W-:-:S06]  /*3f80*/  FADD.FTZ R110, -R54, R67 ;  /* 0x00000043366e7221 */ /* 0x000fcc0000010100 */
[----:B------:R-:W0:Y:S01]  /*3f90*/  MUFU.EX2 R75, R75 ;  /* 0x0000004b004b7308 */ /* 0x000e220000000800 */
[----:B-1----:R-:W-:Y:S01]  /*3fa0*/  FADD.FTZ R93, -R72, 1 ;  /* 0x3f800000485d7421 */ /* 0x002fe20000010100 */
[----:B------:R-:W-:-:S06]  /*3fb0*/  FADD.FTZ R111, -R54, R111 ;  /* 0x0000006f366f7221 */ /* 0x000fcc0000010100 */
[----:B------:R-:W1:Y:S01]  /*3fc0*/  MUFU.EX2 R56, R56 ;  /* 0x0000003800387308 */ /* 0x000e620000000800 */
[----:B------:R-:W-:Y:S01]  /*3fd0*/  FFMA.FTZ R66, R66, R93, 1 ;  /* 0x3f80000042427423 */ /* 0x000fe2000001005d */
[----:B------:R-:W-:Y:S01]  /*3fe0*/  FMUL.FTZ R77, R77, R92 ;  /* 0x0000005c4d4d7220 */ /* 0x000fe20000410000 */
[----:B------:R-:W-:-:S05]  /*3ff0*/  FMUL.FTZ R111, R9, R111 ;  /* 0x0000006f096f7220 */ /* 0x000fca0000410000 */
[----:B------:R0:W-:Y:S01]  /*4000*/  MUFU.RCP R67, R74 ;  /* 0x0000004a00437308 */ /* 0x0001e20000001000 */
[----:B------:R-:W-:Y:S02]  /*4010*/  HADD2.F32 R85, -RZ, R35.H0_H0 ;  /* 0x20000023ff557230 */ /* 0x000fe40000004100 */
[----:B------:R-:W-:Y:S01]  /*4020*/  FMUL.FTZ R66, R72, R66 ;  /* 0x0000004248427220 */ /* 0x000fe20000410000 */
[----:B------:R-:W-:Y:S01]  /*4030*/  FMUL.FTZ R84, R84, R33 ;  /* 0x0000002154547220 */ /* 0x000fe20000410000 */
[--C-:B0-----:R-:W-:Y:S02]  /*4040*/  HADD2.F32 R74, -RZ, R34.reuse.H0_H0 ;  /* 0x20000022ff4a7230 */ /* 0x101fe40000004100 */
[----:B------:R-:W-:Y:S02]  /*4050*/  HADD2.F32 R34, -RZ, R34.H1_H1 ;  /* 0x30000022ff227230 */ /* 0x000fe40000004100 */
[----:B------:R-:W-:Y:S01]  /*4060*/  FFMA.FTZ R55, R0, R111, R5 ;  /* 0x0000006f00377223 */ /* 0x000fe20000010005 */
[----:B------:R-:W-:-:S02]  /*4070*/  FMUL.FTZ R33, R74, R36 ;  /* 0x000000244a217220 */ /* 0x000fc40000410000 */
[----:B------:R-:W-:Y:S01]  /*4080*/  FMUL.FTZ R34, R34, R77 ;  /* 0x0000004d22227220 */ /* 0x000fe20000410000 */
[----:B---3--:R-:W-:Y:S01]  /*4090*/  FADD.FTZ R77, R76, 1 ;  /* 0x3f8000004c4d7421 */ /* 0x008fe20000010000 */
[----:B------:R-:W-:Y:S02]  /*40a0*/  HADD2.F32 R36, -RZ, R35.H1_H1 ;  /* 0x30000023ff247230 */ /* 0x000fe40000004100 */
[----:B------:R-:W-:Y:S01]  /*40b0*/  FMUL.FTZ R35, R85, R66 ;  /* 0x0000004255237220 */ /* 0x000fe20000410000 */
[--C-:B------:R-:W-:Y:S02]  /*40c0*/  HADD2.F32 R76, -RZ, R37.reuse.H1_H1 ;  /* 0x30000025ff4c7230 */ /* 0x100fe40000004100 */
[----:B------:R-:W-:Y:S01]  /*40d0*/  FMUL.FTZ R32, R71, R32 ;  /* 0x0000002047207220 */ /* 0x000fe20000410000 */
[----:B------:R-:W-:Y:S02]  /*40e0*/  HADD2.F32 R66, -RZ, R37.H0_H0 ;  /* 0x20000025ff427230 */ /* 0x000fe40000004100 */
[----:B------:R-:W-:Y:S01]  /*40f0*/  FADD.FTZ R75, R75, 1 ;  /* 0x3f8000004b4b7421 */ /* 0x000fe20000010000 */
[----:B------:R-:W-:Y:S01]  /*4100*/  FMUL.FTZ R71, R55, -1.4426950216293334961 ;  /* 0xbfb8aa3b37477820 */ /* 0x000fe20000410000 */
[----:B------:R-:W0:Y:S01]  /*4110*/  MUFU.RCP R37, R77 ;  /* 0x0000004d00257308 */ /* 0x000e220000001000 */
[----:B-1----:R-:W-:Y:S01]  /*4120*/  FADD.FTZ R72, R56, 1 ;  /* 0x3f80000038487421 */ /* 0x002fe20000010000 */
[----:B------:R-:W-:Y:S01]  /*4130*/  FADD.FTZ R108, -R54, R76 ;  /* 0x0000004c366c7221 */ /* 0x000fe20000010100 */
[----:B------:R-:W-:-:S05]  /*4140*/  FMUL.FTZ R110, R9, R110 ;  /* 0x0000006e096e7220 */ /* 0x000fca0000410000 */
[----:B------:R-:W-:Y:S01]  /*4150*/  MUFU.RCP R76, R75 ;  /* 0x0000004b004c7308 */ /* 0x000fe20000001000 */
[----:B------:R-:W-:-:S07]  /*4160*/  FFMA.FTZ R56, R2, R110, R6 ;  /* 0x0000006e02387223 */ /* 0x000fce0000010006 */
[----:B------:R-:W1:Y:S08]  /*4170*/  MUFU.EX2 R71, R71 ;  /* 0x0000004700477308 */ /* 0x000e700000000800 */
[----:B------:R-:W3:Y:S01]  /*4180*/  MUFU.RCP R72, R72 ;  /* 0x0000004800487308 */ /* 0x000ee20000001000 */
[----:B------:R-:W-:Y:S01]  /*4190*/  FMUL.FTZ R92, R56, -1.4426950216293334961 ;  /* 0xbfb8aa3b385c7820 */ /* 0x000fe20000410000 */
[----:B------:R-:W-:Y:S01]  /*41a0*/  FADD.FTZ R66, -R54, R66 ;  /* 0x0000004236427221 */ /* 0x000fe20000010100 */
[----:B------:R-:W-:Y:S01]  /*41b0*/  FMUL.FTZ R36, R36, R84 ;  /* 0x0000005424247220 */ /* 0x000fe20000410000 */
[----:B0-----:R-:W-:-:S02]  /*41c0*/  FADD.FTZ R84, -R37, 1 ;  /* 0x3f80000025547421 */ /* 0x001fc40000010100 */
[----:B------:R-:W-:Y:S02]  /*41d0*/  FMUL.FTZ R109, R9, R66 ;  /* 0x00000042096d7220 */ /* 0x000fe40000410000 */
[----:B------:R0:W3:Y:S01]  /*41e0*/  MUFU.EX2 R74, R92 ;  /* 0x0000005c004a7308 */ /* 0x0000e20000000800 */
[----:B------:R-:W-:Y:S01]  /*41f0*/  IADD3.X R45, RZ, R45, RZ, P0, !PT ;  /* 0x0000002dff2d7210 */ /* 0x000fe200007fe4ff */
[----:B------:R-:W-:Y:S01]  /*4200*/  FFMA.FTZ R84, R69, R84, 1 ;  /* 0x3f80000045547423 */ /* 0x000fe20000010054 */
[----:B------:R-:W-:Y:S01]  /*4210*/  FMUL.FTZ R108, R9, R108 ;  /* 0x0000006c096c7220 */ /* 0x000fe20000410000 */
[----:B------:R-:W-:Y:S01]  /*4220*/  FFMA.FTZ R66, R3, R109, R7 ;  /* 0x0000006d03427223 */ /* 0x000fe20000010007 */
[----:B-1----:R-:W-:Y:S01]  /*4230*/  FADD.FTZ R71, R71, 1 ;  /* 0x3f80000047477421 */ /* 0x002fe20000010000 */
[----:B0-----:R-:W-:Y:S01]  /*4240*/  FADD.FTZ R92, -R76, 1 ;  /* 0x3f8000004c5c7421 */ /* 0x001fe20000010100 */
[----:B------:R0:W-:Y:S01]  /*4250*/  STL [R1+0x90], R58 ;  /* 0x0000903a01007387 */ /* 0x0001e20000100800 */
[----:B---3--:R-:W-:Y:S01]  /*4260*/  FADD.FTZ R77, -R72, 1 ;  /* 0x3f800000484d7421 */ /* 0x008fe20000010100 */
[----:B------:R-:W-:Y:S01]  /*4270*/  FADD.FTZ R85, -R67, 1 ;  /* 0x3f80000043557421 */ /* 0x000fe20000010100 */
[----:B------:R-:W-:Y:S01]  /*4280*/  FFMA.FTZ R70, R70, R92, 1 ;  /* 0x3f80000046467423 */ /* 0x000fe2000001005c */
[----:B------:R-:W-:-:S02]  /*4290*/  HADD2.F32 R107, -RZ, R40.H0_H0 ;  /* 0x20000028ff6b7230 */ /* 0x000fc40000004100 */
[----:B------:R-:W-:Y:S02]  /*42a0*/  HADD2.F32 R92, -RZ, R40.H1_H1 ;  /* 0x30000028ff5c7230 */ /* 0x000fe40000004100 */
[----:B------:R-:W-:Y:S01]  /*42b0*/  FMUL.FTZ R40, R37, R84 ;  /* 0x0000005425287220 */ /* 0x000fe20000410000 */
[----:B------:R-:W-:Y:S01]  /*42c0*/  FMUL.FTZ R75, R66, -1.4426950216293334961 ;  /* 0xbfb8aa3b424b7820 */ /* 0x000fe20000410000 */
[----:B0-----:R-:W-:Y:S01]  /*42d0*/  SHF.L.U64.HI R58, R44, 0x1, R45 ;  /* 0x000000012c3a7819 */ /* 0x001fe2000001022d */
[----:B------:R-:W-:Y:S01]  /*42e0*/  FFMA.FTZ R45, R4, R108, R8 ;  /* 0x0000006c042d7223 */ /* 0x000fe20000010008 */
[----:B------:R-:W0:Y:S01]  /*42f0*/  MUFU.RCP R84, R71 ;  /* 0x0000004700547308 */ /* 0x000e220000001000 */
[----:B------:R-:W-:Y:S01]  /*4300*/  FFMA.FTZ R77, R57, R77, 1 ;  /* 0x3f800000394d7423 */ /* 0x000fe2000001004d */
[----:B------:R-:W-:Y:S01]  /*4310*/  FFMA.FTZ R85, R68, R85, 1 ;  /* 0x3f80000044557423 */ /* 0x000fe20000010055 */
[----:B------:R-:W-:Y:S01]  /*4320*/  FMUL.FTZ R57, R45, -1.4426950216293334961 ;  /* 0xbfb8aa3b2d397820 */ /* 0x000fe20000410000 */
[----:B------:R-:W-:-:S02]  /*4330*/  HADD2.F32 R37, -RZ, R38.H0_H0 ;  /* 0x20000026ff257230 */ /* 0x000fc40000004100 */
[----:B------:R-:W-:Y:S01]  /*4340*/  FMUL.FTZ R72, R72, R77 ;  /* 0x0000004d48487220 */ /* 0x000fe20000410000 */
[----:B------:R-:W-:Y:S02]  /*4350*/  HADD2.F32 R38, -RZ, R38.H1_H1 ;  /* 0x30000026ff267230 */ /* 0x000fe40000004100 */
[----:B------:R-:W-:Y:S01]  /*4360*/  FMUL.FTZ R85, R67, R85 ;  /* 0x0000005543557220 */ /* 0x000fe20000410000 */
[----:B------:R-:W1:Y:S01]  /*4370*/  MUFU.EX2 R75, R75 ;  /* 0x0000004b004b7308 */ /* 0x000e620000000800 */
[----:B------:R-:W-:Y:S01]  /*4380*/  FADD.FTZ R107, -R54, R107 ;  /* 0x0000006b366b7221 */ /* 0x000fe20000010100 */
[----:B------:R-:W-:Y:S01]  /*4390*/  FADD.FTZ R74, R74, 1 ;  /* 0x3f8000004a4a7421 */ /* 0x000fe20000010000 */
[----:B------:R-:W-:Y:S01]  /*43a0*/  FMUL.FTZ R38, R38, R72 ;  /* 0x0000004826267220 */ /* 0x000fe20000410000 */
[----:B------:R-:W-:Y:S01]  /*43b0*/  FMUL.FTZ R37, R37, R85 ;  /* 0x0000005525257220 */ /* 0x000fe20000410000 */
[----:B------:R-:W-:-:S03]  /*43c0*/  HADD2.F32 R72, -RZ, R39.H0_H0 ;  /* 0x20000027ff487230 */ /* 0x000fc60000004100 */
[----:B------:R-:W3:Y:S01]  /*43d0*/  MUFU.EX2 R57, R57 ;  /* 0x0000003900397308 */ /* 0x000ee20000000800 */
[----:B------:R-:W-:Y:S02]  /*43e0*/  HADD2.F32 R85, -RZ, R39.H1_H1 ;  /* 0x30000027ff557230 */ /* 0x000fe40000004100 */
[----:B------:R-:W-:Y:S01]  /*43f0*/  FMUL.FTZ R107, R9, R107 ;  /* 0x0000006b096b7220 */ /* 0x000fe20000410000 */
[----:B------:R-:W-:Y:S01]  /*4400*/  FMUL.FTZ R76, R76, R70 ;  /* 0x000000464c4c7220 */ /* 0x000fe20000410000 */
[----:B------:R1:W-:Y:S01]  /*4410*/  STL [R1+0x8c], R59 ;  /* 0x00008c3b01007387 */ /* 0x0003e20000100800 */
[----:B------:R-:W-:Y:S01]  /*4420*/  FADD.FTZ R92, -R54, R92 ;  /* 0x0000005c365c7221 */ /* 0x000fe20000010100 */
[----:B------:R-:W-:Y:S01]  /*4430*/  FMUL.FTZ R39, R72, R40 ;  /* 0x0000002848277220 */ /* 0x000fe20000410000 */
[----:B------:R3:W4:Y:S01]  /*4440*/  MUFU.RCP R77, R74 ;  /* 0x0000004a004d7308 */ /* 0x0007220000001000 */
[----:B------:R-:W-:Y:S01]  /*4450*/  FMUL.FTZ R40, R85, R76 ;  /* 0x0000004c55287220 */ /* 0x000fe20000410000 */
[----:B------:R-:W-:-:S02]  /*4460*/  HADD2.F32 R105, -RZ, R41.H0_H0 ;  /* 0x20000029ff697230 */ /* 0x000fc40000004100 */
[----:B0-----:R-:W-:Y:S01]  /*4470*/  FADD.FTZ R76, -R84, 1 ;  /* 0x3f800000544c7421 */ /* 0x001fe20000010100 */
[----:B-1----:R-:W-:Y:S01]  /*4480*/  SHF.L.U32 R59, R44, 0x1, RZ ;  /* 0x000000012c3b7819 */ /* 0x002fe200000006ff */
[----:B------:R-:W-:Y:S01]  /*4490*/  FFMA.FTZ R44, R0, R107, R5 ;  /* 0x0000006b002c7223 */ /* 0x000fe20000010005 */
[----:B------:R-:W-:Y:S01]  /*44a0*/  FMUL.FTZ R106, R9, R92 ;  /* 0x0000005c096a7220 */ /* 0x000fe20000410000 */
[----:B------:R-:W-:Y:S02]  /*44b0*/  FFMA.FTZ R76, R55, R76, 1 ;  /* 0x3f800000374c7423 */ /* 0x000fe4000001004c */
[----:B------:R-:W-:Y:S01]  /*44c0*/  FMUL.FTZ R67, R44, -1.4426950216293334961 ;  /* 0xbfb8aa3b2c437820 */ /* 0x000fe20000410000 */
[----:B------:R-:W-:Y:S01]  /*44d0*/  FFMA.FTZ R70, R2, R106, R6 ;  /* 0x0000006a02467223 */ /* 0x000fe20000010006 */
[----:B------:R-:W-:Y:S01]  /*44e0*/  FADD.FTZ R105, -R54, R105 ;  /* 0x0000006936697221 */ /* 0x000fe20000010100 */
[----:B------:R-:W-:Y:S02]  /*44f0*/  HADD2.F32 R55, -RZ, R41.H1_H1 ;  /* 0x30000029ff377230 */ /* 0x000fe40000004100 */
[----:B------:R-:W-:Y:S01]  /*4500*/  FADD.FTZ R92, R75, 1 ;  /* 0x3f8000004b5c7421 */ /* 0x000fe20000010000 */
[----:B------:R-:W-:Y:S01]  /*4510*/  FMUL.FTZ R41, R84, R76 ;  /* 0x0000004c54297220 */ /* 0x000fe20000410000 */
[----:B------:R-:W0:Y:S01]  /*4520*/  MUFU.EX2 R67, R67 ;  /* 0x0000004300437308 */ /* 0x000e220000000800 */
[----:B---3--:R-:W-:Y:S01]  /*4530*/  FMUL.FTZ R74, R70, -1.4426950216293334961 ;  /* 0xbfb8aa3b464a7820 */ /* 0x008fe20000410000 */
[----:B------:R-:W-:Y:S01]  /*4540*/  FMUL.FTZ R105, R9, R105 ;  /* 0x0000006909697220 */ /* 0x000fe20000410000 */
[----:B------:R-:W-:Y:S01]  /*4550*/  FADD.FTZ R84, R57, 1 ;  /* 0x3f80000039547421 */ /* 0x000fe20000010000 */
[----:B------:R-:W-:Y:S01]  /*4560*/  FADD.FTZ R55, -R54, R55 ;  /* 0x0000003736377221 */ /* 0x000fe20000010100 */
[----:B----4-:R-:W-:-:S03]  /*4570*/  FADD.FTZ R85, -R77, 1 ;  /* 0x3f8000004d557421 */ /* 0x010fc60000010100 */
[----:B------:R-:W1:Y:S01]  /*4580*/  MUFU.RCP R76, R92 ;  /* 0x0000005c004c7308 */ /* 0x000e620000001000 */
[----:B------:R-:W-:Y:S01]  /*4590*/  FFMA.FTZ R71, R3, R105, R7 ;  /* 0x0000006903477223 */ /* 0x000fe20000010007 */
[----:B------:R-:W-:Y:S01]  /*45a0*/  FMUL.FTZ R104, R9, R55 ;  /* 0x0000003709687220 */ /* 0x000fe20000410000 */
[----:B------:R-:W-:Y:S02]  /*45b0*/  FFMA.FTZ R75, R56, R85, 1 ;  /* 0x3f800000384b7423 */ /* 0x000fe40000010055 */
[----:B------:R-:W-:-:S03]  /*45c0*/  FMUL.FTZ R72, R71, -1.4426950216293334961 ;  /* 0xbfb8aa3b47487820 */ /* 0x000fc60000410000 */
[----:B------:R-:W3:Y:S01]  /*45d0*/  MUFU.EX2 R74, R74 ;  /* 0x0000004a004a7308 */ /* 0x000ee20000000800 */
[----:B------:R-:W-:Y:S01]  /*45e0*/  FFMA.FTZ R55, R4, R104, R8 ;  /* 0x0000006804377223 */ /* 0x000fe20000010008 */
[----:B------:R-:W-:-:S06]  /*45f0*/  FMUL.FTZ R75, R77, R75 ;  /* 0x0000004b4d4b7220 */ /* 0x000fcc0000410000 */
[----:B------:R-:W4:Y:S01]  /*4600*/  MUFU.RCP R84, R84 ;  /* 0x0000005400547308 */ /* 0x000f220000001000 */
[----:B------:R-:W-:Y:S01]  /*4610*/  FMUL.FTZ R77, R55, -1.4426950216293334961 ;  /* 0xbfb8aa3b374d7820 */ /* 0x000fe20000410000 */
[----:B0-----:R-:W-:Y:S01]  /*4620*/  FADD.FTZ R67, R67, 1 ;  /* 0x3f80000043437421 */ /* 0x001fe20000010000 */
[----:B-1----:R-:W-:-:S05]  /*4630*/  FADD.FTZ R85, -R76, 1 ;  /* 0x3f8000004c557421 */ /* 0x002fca0000010100 */
[----:B------:R-:W0:Y:S01]  /*4640*/  MUFU.EX2 R72, R72 ;  /* 0x0000004800487308 */ /* 0x000e220000000800 */
[----:B------:R-:W-:Y:S01]  /*4650*/  FFMA.FTZ R85, R66, R85, 1 ;  /* 0x3f80000042557423 */ /* 0x000fe20000010055 */
[----:B---3--:R-:W-:-:S06]  /*4660*/  FADD.FTZ R74, R74, 1 ;  /* 0x3f8000004a4a7421 */ /* 0x008fcc0000010000 */
[----:B------:R-:W1:Y:S01]  /*4670*/  MUFU.EX2 R77, R77 ;  /* 0x0000004d004d7308 */ /* 0x000e620000000800 */
[----:B----4-:R-:W-:-:S07]  /*4680*/  FADD.FTZ R66, -R84, 1 ;  /* 0x3f80000054427421 */ /* 0x010fce0000010100 */
[----:B------:R-:W3:Y:S01]  /*4690*/  MUFU.RCP R67, R67 ;  /* 0x0000004300437308 */ /* 0x000ee20000001000 */
[----:B------:R-:W-:Y:S01]  /*46a0*/  FFMA.FTZ R66, R45, R66, 1 ;  /* 0x3f8000002d427423 */ /* 0x000fe20000010042 */
[----:B0-----:R-:W-:-:S03]  /*46b0*/  FADD.FTZ R72, R72, 1 ;  /* 0x3f80000048487421 */ /* 0x001fc60000010000 */
[----:B------:R-:W-:-:S03]  /*46c0*/  FMUL.FTZ R84, R84, R66 ;  /* 0x0000004254547220 */ /* 0x000fc60000410000 */
[----:B------:R-:W0:Y:S01]  /*46d0*/  MUFU.RCP R74, R74 ;  /* 0x0000004a004a7308 */ /* 0x000e220000001000 */
[--C-:B------:R-:W-:Y:S02]  /*46e0*/  HADD2.F32 R66, -RZ, R42.reuse.H0_H0 ;  /* 0x2000002aff427230 */ /* 0x100fe40000004100 */
[----:B------:R-:W-:Y:S01]  /*46f0*/  FMUL.FTZ R45, R76, R85 ;  /* 0x000000554c2d7220 */ /* 0x000fe20000410000 */
[----:B------:R-:W-:Y:S02]  /*4700*/  HADD2.F32 R42, -RZ, R42.H1_H1 ;  /* 0x3000002aff2a7230 */ /* 0x000fe40000004100 */
[----:B------:R-:W-:Y:S02]  /*4710*/  FMUL.FTZ R41, R66, R41 ;  /* 0x0000002942297220 */ /* 0x000fe40000410000 */
[----:B------:R1:W4:Y:S01]  /*4720*/  MUFU.RCP R76, R72 ;  /* 0x00000048004c7308 */ /* 0x0003220000001000 */
[--C-:B------:R-:W-:Y:S02]  /*4730*/  HADD2.F32 R66, -RZ, R43.reuse.H0_H0 ;  /* 0x2000002bff427230 */ /* 0x100fe40000004100 */
[----:B------:R-:W-:Y:S01]  /*4740*/  FMUL.FTZ R42, R42, R75 ;  /* 0x0000004b2a2a7220 */ /* 0x000fe20000410000 */
[----:B------:R-:W-:-:S02]  /*4750*/  HADD2.F32 R75, -RZ, R43.H1_H1 ;  /* 0x3000002bff4b7230 */ /* 0x000fc40000004100 */
[----:B-1----:R-:W-:Y:S01]  /*4760*/  FADD.FTZ R72, R77, 1 ;  /* 0x3f8000004d487421 */ /* 0x002fe20000010000 */
[----:B---3--:R-:W-:Y:S01]  /*4770*/  FADD.FTZ R77, -R67, 1 ;  /* 0x3f800000434d7421 */ /* 0x008fe20000010100 */
[----:B------:R-:W-:-:S04]  /*4780*/  FMUL.FTZ R43, R66, R45 ;  /* 0x0000002d422b7220 */ /* 0x000fc80000410000 */
[----:B------:R-:W1:Y:S01]  /*4790*/  MUFU.RCP R72, R72 ;  /* 0x0000004800487308 */ /* 0x000e620000001000 */
[----:B------:R-:W-:Y:S01]  /*47a0*/  FFMA.FTZ R45, R44, R77, 1 ;  /* 0x3f8000002c2d7423 */ /* 0x000fe2000001004d */
[----:B------:R-:W-:Y:S01]  /*47b0*/  FMUL.FTZ R44, R75, R84 ;  /* 0x000000544b2c7220 */ /* 0x000fe20000410000 */
[----:B0-----:R-:W-:-:S04]  /*47c0*/  FADD.FTZ R75, -R74, 1 ;  /* 0x3f8000004a4b7421 */ /* 0x001fc80000010100 */
[----:B------:R-:W-:Y:S01]  /*47d0*/  FFMA.FTZ R70, R70, R75, 1 ;  /* 0x3f80000046467423 */ /* 0x000fe2000001004b */
[----:B------:R-:W-:Y:S02]  /*47e0*/  HADD2.F32 R75, -RZ, R46.H0_H0 ;  /* 0x2000002eff4b7230 */ /* 0x000fe40000004100 */
[----:B----4-:R-:W-:-:S03]  /*47f0*/  FADD.FTZ R77, -R76, 1 ;  /* 0x3f8000004c4d7421 */ /* 0x010fc60000010100 */
[----:B------:R-:W-:Y:S01]  /*4800*/  FADD.FTZ R103, -R54, R75 ;  /* 0x0000004b36677221 */ /* 0x000fe20000010100 */
[----:B------:R-:W-:Y:S01]  /*4810*/  FFMA.FTZ R71, R71, R77, 1 ;  /* 0x3f80000047477423 */ /* 0x000fe2000001004d */
[----:B------:R-:W-:Y:S02]  /*4820*/  HADD2.F32 R75, -RZ, R46.H1_H1 ;  /* 0x3000002eff4b7230 */ /* 0x000fe40000004100 */
[----:B-1----:R-:W-:Y:S01]  /*4830*/  FADD.FTZ R77, -R72, 1 ;  /* 0x3f800000484d7421 */ /* 0x002fe20000010100 */
[----:B------:R-:W-:-:S03]  /*4840*/  FMUL.FTZ R103, R9, R103 ;  /* 0x0000006709677220 */ /* 0x000fc60000410000 */
[----:B------:R-:W-:Y:S01]  /*4850*/  FFMA.FTZ R77, R55, R77, 1 ;  /* 0x3f800000374d7423 */ /* 0x000fe2000001004d */
[----:B------:R-:W-:Y:S01]  /*4860*/  FFMA.FTZ R55, R0, R103, R5 ;  /* 0x0000006700377223 */ /* 0x000fe20000010005 */
[----:B------:R-:W-:Y:S01]  /*4870*/  FADD.FTZ R75, -R54, R75 ;  /* 0x0000004b364b7221 */ /* 0x000fe20000010100 */
[----:B------:R-:W-:Y:S02]  /*4880*/  FMUL.FTZ R46, R74, R70 ;  /* 0x000000464a2e7220 */ /* 0x000fe40000410000 */
[----:B------:R-:W-:Y:S01]  /*4890*/  FMUL.FTZ R70, R55, -1.4426950216293334961 ;  /* 0xbfb8aa3b37467820 */ /* 0x000fe20000410000 */
[----:B------:R-:W-:Y:S01]  /*48a0*/  FMUL.FTZ R102, R9, R75 ;  /* 0x0000004b09667220 */ /* 0x000fe20000410000 */
[----:B------:R-:W-:Y:S01]  /*48b0*/  IADD3 R68, P0, R59, UR16, RZ ;  /* 0x000000103b447c10 */ /* 0x000fe2000ff1e0ff */
[--C-:B------:R-:W-:Y:S01]  /*48c0*/  HADD2.F32 R101, -RZ, R47.reuse.H0_H0 ;  /* 0x2000002fff657230 */ /* 0x100fe20000004100 */
[----:B------:R0:W1:Y:S01]  /*48d0*/  MUFU.EX2 R75, R70 ;  /* 0x00000046004b7308 */ /* 0x0000620000000800 */
[----:B------:R-:W-:Y:S01]  /*48e0*/  FMUL.FTZ R76, R76, R71 ;  /* 0x000000474c4c7220 */ /* 0x000fe20000410000 */
[----:B------:R-:W-:Y:S01]  /*48f0*/  IADD3.X R69, R58, UR17, RZ, P0, !PT ;  /* 0x000000113a457c10 */ /* 0x000fe200087fe4ff */
[----:B------:R-:W-:Y:S01]  /*4900*/  FMUL.FTZ R71, R72, R77 ;  /* 0x0000004d48477220 */ /* 0x000fe20000410000 */
[----:B------:R-:W-:Y:S01]  /*4910*/  FADD.FTZ R101, -R54, R101 ;  /* 0x0000006536657221 */ /* 0x000fe20000010100 */
[----:B------:R-:W-:-:S02]  /*4920*/  HADD2.F32 R100, -RZ, R47.H1_H1 ;  /* 0x3000002fff647230 */ /* 0x000fc40000004100 */
[----:B------:R-:W-:Y:S02]  /*4930*/  HADD2.F32 R85, -RZ, R48.H0_H0 ;  /* 0x20000030ff557230 */ /* 0x000fe40000004100 */
[----:B0-----:R-:W-:Y:S01]  /*4940*/  FFMA.FTZ R70, R2, R102, R6 ;  /* 0x0000006602467223 */ /* 0x001fe20000010006 */
[----:B------:R-:W-:Y:S01]  /*4950*/  FMUL.FTZ R101, R9, R101 ;  /* 0x0000006509657220 */ /* 0x000fe20000410000 */
[----:B------:R-:W3:Y:S01]  /*4960*/  LDG.E.64.CONSTANT R68, desc[UR14][R68.64] ;  /* 0x0000000e44447981 */ /* 0x000ee2000c1e9b00 */
[----:B------:R-:W-:Y:S01]  /*4970*/  FMUL.FTZ R45, R67, R45 ;  /* 0x0000002d432d7220 */ /* 0x000fe20000410000 */
[----:B------:R-:W-:Y:S01]  /*4980*/  FMUL.FTZ R77, R70, -1.4426950216293334961 ;  /* 0xbfb8aa3b464d7820 */ /* 0x000fe20000410000 */
[----:B------:R-:W-:Y:S01]  /*4990*/  FADD.FTZ R100, -R54, R100 ;  /* 0x0000006436647221 */ /* 0x000fe20000010100 */
[----:B------:R-:W-:Y:S01]  /*49a0*/  FFMA.FTZ R72, R3, R101, R7 ;  /* 0x0000006503487223 */ /* 0x000fe20000010007 */
[--C-:B--2---:R-:W-:Y:S02]  /*49b0*/  HADD2.F32 R97, -RZ, R51.reuse.H0_H0 ;  /* 0x20000033ff617230 */ /* 0x104fe40000004100 */
[----:B-1----:R-:W-:Y:S01]  /*49c0*/  FADD.FTZ R75, R75, 1 ;  /* 0x3f8000004b4b7421 */ /* 0x002fe20000010000 */
[----:B------:R-:W-:Y:S01]  /*49d0*/  HADD2.F32 R96, -RZ, R51.H1_H1 ;  /* 0x30000033ff607230 */ /* 0x000fe20000004100 */
[----:B------:R-:W0:Y:S01]  /*49e0*/  MUFU.EX2 R77, R77 ;  /* 0x0000004d004d7308 */ /* 0x000e220000000800 */
[----:B------:R-:W-:Y:S01]  /*49f0*/  FMUL.FTZ R100, R9, R100 ;  /* 0x0000006409647220 */ /* 0x000fe20000410000 */
[----:B------:R-:W-:Y:S01]  /*4a00*/  FMUL.FTZ R47, R72, -1.4426950216293334961 ;  /* 0xbfb8aa3b482f7820 */ /* 0x000fe20000410000 */
[----:B------:R-:W-:Y:S01]  /*4a10*/  STL [R1+0x48], R60 ;  /* 0x0000483c01007387 */ /* 0x000fe20000100800 */
[----:B------:R-:W-:Y:S01]  /*4a20*/  UIADD3 UR10, UP0, UR10, 0x1, URZ ;  /* 0x000000010a0a7890 */ /* 0x000fe2000ff1e03f */
[----:B------:R-:W-:Y:S01]  /*4a30*/  FFMA.FTZ R74, R4, R100, R8 ;  /* 0x00000064044a7223 */ /* 0x000fe20000010008 */
[----:B------:R-:W-:-:S02]  /*4a40*/  ULDC.64 UR16, c[0x0][0x258] ;  /* 0x0000960000107ab9 */ /* 0x000fc40000000a00 */
[----:B------:R-:W1:Y:S01]  /*4a50*/  MUFU.EX2 R47, R47 ;  /* 0x0000002f002f7308 */ /* 0x000e620000000800 */
[----:B------:R-:W-:Y:S01]  /*4a60*/  FMUL.FTZ R84, R74, -1.4426950216293334961 ;  /* 0xbfb8aa3b4a547820 */ /* 0x000fe20000410000 */
[----:B------:R-:W-:-:S06]  /*4a70*/  HADD2.F32 R48, -RZ, R48.H1_H1 ;  /* 0x30000030ff307230 */ /* 0x000fcc0000004100 */
[----:B------:R-:W2:Y:S01]  /*4a80*/  MUFU.EX2 R84, R84 ;  /* 0x0000005400547308 */ /* 0x000ea20000000800 */
[----:B0-----:R-:W-:Y:S01]  /*4a90*/  FADD.FTZ R77, R77, 1 ;  /* 0x3f8000004d4d7421 */ /* 0x001fe20000010000 */
[----:B------:R-:W-:-:S06]  /*4aa0*/  FMUL.FTZ R46, R48, R46 ;  /* 0x0000002e302e7220 */ /* 0x000fcc0000410000 */
[----:B------:R-:W0:Y:S01]  /*4ab0*/  MUFU.RCP R75, R75 ;  /* 0x0000004b004b7308 */ /* 0x000e220000001000 */
[----:B------:R-:W-:Y:S01]  /*4ac0*/  HADD2.F32 R48, -RZ, R49.H0_H0 ;  /* 0x20000031ff307230 */ /* 0x000fe20000004100 */
[----:B------:R-:W-:Y:S01]  /*4ad0*/  IADD3 R56, P0, R61, UR22, RZ ;  /* 0x000000163d387c10 */ /* 0x000fe2000ff1e0ff */
[----:B------:R-:W-:-:S05]  /*4ae0*/  FMUL.FTZ R45, R85, R45 ;  /* 0x0000002d552d7220 */ /* 0x000fca0000410000 */
[----:B------:R-:W4:Y:S01]  /*4af0*/  MUFU.RCP R77, R77 ;  /* 0x0000004d004d7308 */ /* 0x000f220000001000 */
[----:B-1----:R-:W-:Y:S01]  /*4b00*/  FADD.FTZ R85, R47, 1 ;  /* 0x3f8000002f557421 */ /* 0x002fe20000010000 */
[----:B------:R-:W-:Y:S01]  /*4b10*/  FMUL.FTZ R47, R48, R76 ;  /* 0x0000004c302f7220 */ /* 0x000fe20000410000 */
[----:B------:R-:W-:Y:S01]  /*4b20*/  IADD3.X R57, R60, UR23, RZ, P0, !PT ;  /* 0x000000173c397c10 */ /* 0x000fe200087fe4ff */
[----:B------:R-:W-:Y:S02]  /*4b30*/  HADD2.F32 R48, -RZ, R49.H1_H1 ;  /* 0x30000031ff307230 */ /* 0x000fe40000004100 */
[----:B--2---:R-:W-:Y:S02]  /*4b40*/  FADD.FTZ R84, R84, 1 ;  /* 0x3f80000054547421 */ /* 0x004fe40000010000 */
[----:B------:R-:W1:Y:S01]  /*4b50*/  MUFU.RCP R76, R85 ;  /* 0x00000055004c7308 */ /* 0x000e620000001000 */
[----:B0-----:R-:W-:Y:S01]  /*4b60*/  FADD.FTZ R49, -R75, 1 ;  /* 0x3f8000004b317421 */ /* 0x001fe20000010100 */
[----:B------:R-:W-:Y:S01]  /*4b70*/  FMUL.FTZ R48, R48, R71 ;  /* 0x0000004730307220 */ /* 0x000fe20000410000 */
[----:B------:R-:W2:Y:S02]  /*4b80*/  LDG.E.64.CONSTANT R56, desc[UR14][R56.64] ;  /* 0x0000000e38387981 */ /* 0x000ea4000c1e9b00 */
[----:B------:R-:W-:-:S03]  /*4b90*/  FFMA.FTZ R49, R55, R49, 1 ;  /* 0x3f80000037317423 */ /* 0x000fc60000010031 */
[----:B------:R-:W0:Y:S01]  /*4ba0*/  MUFU.RCP R71, R84 ;  /* 0x0000005400477308 */ /* 0x000e220000001000 */
[----:B----4-:R-:W-:-:S04]  /*4bb0*/  FADD.FTZ R55, -R77, 1 ;  /* 0x3f8000004d377421 */ /* 0x010fc80000010100 */
[----:B------:R-:W-:-:S04]  /*4bc0*/  FFMA.FTZ R70, R70, R55, 1 ;  /* 0x3f80000046467423 */ /* 0x000fc80000010037 */
[----:B------:R-:W-:Y:S01]  /*4bd0*/  FMUL.FTZ R77, R77, R70 ;  /* 0x000000464d4d7220 */ /* 0x000fe20000410000 */
[----:B-1----:R-:W-:Y:S01]  /*4be0*/  FADD.FTZ R55, -R76, 1 ;  /* 0x3f8000004c377421 */ /* 0x002fe20000010100 */
[--C-:B------:R-:W-:Y:S02]  /*4bf0*/  HADD2.F32 R70, -RZ, R50.reuse.H0_H0 ;  /* 0x20000032ff467230 */ /* 0x100fe40000004100 */
[----:B------:R-:W-:Y:S02]  /*4c00*/  HADD2.F32 R50, -RZ, R50.H1_H1 ;  /* 0x30000032ff327230 */ /* 0x000fe40000004100 */
[----:B------:R-:W-:Y:S01]  /*4c10*/  FFMA.FTZ R72, R72, R55, 1 ;  /* 0x3f80000048487423 */ /* 0x000fe20000010037 */
[----:B0-----:R-:W-:Y:S02]  /*4c20*/  FADD.FTZ R55, -R71, 1 ;  /* 0x3f80000047377421 */ /* 0x001fe40000010100 */
[C---:B------:R-:W-:Y:S01]  /*4c30*/  FADD.FTZ R50, -R54.reuse, R50 ;  /* 0x0000003236327221 */ /* 0x040fe20000010100 */
[----:B------:R-:W-:Y:S01]  /*4c40*/  FADD.FTZ R97, -R54, R97 ;  /* 0x0000006136617221 */ /* 0x000fe20000010100 */
[----:B------:R-:W-:-:S02]  /*4c50*/  FFMA.FTZ R55, R74, R55, 1 ;  /* 0x3f8000004a377423 */ /* 0x000fc40000010037 */
[C---:B------:R-:W-:Y:S01]  /*4c60*/  FMUL.FTZ R98, R9.reuse, R50 ;  /* 0x0000003209627220 */ /* 0x040fe20000410000 */
[----:B------:R-:W-:Y:S01]  /*4c70*/  FMUL.FTZ R97, R9, R97 ;  /* 0x0000006109617220 */ /* 0x000fe20000410000 */
[----:B------:R-:W-:Y:S02]  /*4c80*/  FMUL.FTZ R55, R71, R55 ;  /* 0x0000003747377220 */ /* 0x000fe40000410000 */
[----:B------:R-:W-:Y:S01]  /*4c90*/  FFMA.FTZ R71, R2, R98, R6 ;  /* 0x0000006202477223 */ /* 0x000fe20000010006 */
[----:B------:R-:W-:-:S03]  /*4ca0*/  FFMA.FTZ R74, R3, R97, R7 ;  /* 0x00000061034a7223 */ /* 0x000fc60000010007 */
[----:B------:R-:W-:Y:S01]  /*4cb0*/  FMUL.FTZ R50, R71, -1.4426950216293334961 ;  /* 0xbfb8aa3b47327820 */ /* 0x000fe20000410000 */
[----:B------:R-:W-:Y:S01]  /*4cc0*/  IADD3 R66, P0, R59, UR22, RZ ;  /* 0x000000163b427c10 */ /* 0x000fe2000ff1e0ff */
[----:B------:R-:W-:-:S04]  /*4cd0*/  FMUL.FTZ R51, R74, -1.4426950216293334961 ;  /* 0xbfb8aa3b4a337820 */ /* 0x000fc80000410000 */
[----:B------:R-:W0:Y:S01]  /*4ce0*/  MUFU.EX2 R50, R50 ;  /* 0x0000003200327308 */ /* 0x000e220000000800 */
[----:B------:R-:W-:Y:S01]  /*4cf0*/  IADD3.X R67, R58, UR23, RZ, P0, !PT ;  /* 0x000000173a437c10 */ /* 0x000fe200087fe4ff */
[----:B------:R-:W-:Y:S02]  /*4d00*/  HADD2.F32 R85, -RZ, R52.H0_H0 ;  /* 0x20000034ff557230 */ /* 0x000fe40000004100 */
[----:B------:R-:W-:-:S03]  /*4d10*/  FMUL.FTZ R49, R75, R49 ;  /* 0x000000314b317220 */ /* 0x000fc60000410000 */
[----:B------:R-:W4:Y:S01]  /*4d20*/  LDG.E.64.CONSTANT R66, desc[UR14][R66.64] ;  /* 0x0000000e42427981 */ /* 0x000f22000c1e9b00 */
[----:B------:R-:W1:Y:S01]  /*4d30*/  MUFU.EX2 R51, R51 ;  /* 0x0000003300337308 */ /* 0x000e620000000800 */
[----:B------:R-:W-:Y:S02]  /*4d40*/  HADD2.F32 R52, -RZ, R52.H1_H1 ;  /* 0x30000034ff347230 */ /* 0x000fe40000004100 */
[----:B------:R-:W-:Y:S01]  /*4d50*/  FMUL.FTZ R49, R85, R49 ;  /* 0x0000003155317220 */ /* 0x000fe20000410000 */
[----:B------:R-:W-:Y:S01]  /*4d60*/  FMUL.FTZ R72, R76, R72 ;  /* 0x000000484c487220 */ /* 0x000fe20000410000 */
[----:B0-----:R-:W-:Y:S01]  /*4d70*/  FADD.FTZ R85, R50, 1 ;  /* 0x3f80000032557421 */ /* 0x001fe20000010000 */
[----:B------:R-:W-:Y:S01]  /*4d80*/  FMUL.FTZ R50, R52, R77 ;  /* 0x0000004d34327220 */ /* 0x000fe20000410000 */
[----:B------:R-:W-:Y:S02]  /*4d90*/  HADD2.F32 R52, -RZ, R53.H0_H0 ;  /* 0x20000035ff347230 */ /* 0x000fe40000004100 */
[----:B------:R1:W-:Y:S01]  /*4da0*/  MUFU.RCP R77, R85 ;  /* 0x00000055004d7308 */ /* 0x0003e20000001000 */
[----:B------:R0:W-:Y:S04]  /*4db0*/  STL [R1+0x44], R61 ;  /* 0x0000443d01007387 */ /* 0x0001e80000100800 */
[----:B------:R-:W-:Y:S01]  /*4dc0*/  STL [R1+0xc], R58 ;  /* 0x00000c3a01007387 */ /* 0x000fe20000100800 */
[----:B-1----:R-:W-:Y:S01]  /*4dd0*/  FADD.FTZ R85, R51, 1 ;  /* 0x3f80000033557421 */ /* 0x002fe20000010000 */
[----:B------:R-:W-:-:S02]  /*4de0*/  FMUL.FTZ R51, R52, R72 ;  /* 0x0000004834337220 */ /* 0x000fc40000410000 */
[----:B------:R1:W-:Y:S01]  /*4df0*/  STL [R1+0x8], R59 ;  /* 0x0000083b01007387 */ /* 0x0003e20000100800 */
[----:B------:R0:W-:Y:S03]  /*4e00*/  MUFU.RCP R72, R85 ;  /* 0x0000005500487308 */ /* 0x0001e60000001000 */
[----:B------:R-:W4:Y:S04]  /*4e10*/  LDL R122, [R1+0x34] ;  /* 0x00003400017a7983 */ /* 0x000f280000100800 */
[----:B------:R-:W4:Y:S04]  /*4e20*/  LDL R123, [R1+0x38] ;  /* 0x00003800017b7983 */ /* 0x000f280000100800 */
[----:B0-----:R-:W4:Y:S04]  /*4e30*/  LDL R85, [R1+0x30] ;  /* 0x0000300001557983 */ /* 0x001f280000100800 */
[----:B------:R-:W4:Y:S04]  /*4e40*/  LDL R124, [R1+0x3c] ;  /* 0x00003c00017c7983 */ /* 0x000f280000100800 */
[----:B------:R-:W4:Y:S04]  /*4e50*/  LDL R63, [R1+0x40] ;  /* 0x00004000013f7983 */ /* 0x000f280000100800 */
[----:B------:R-:W4:Y:S04]  /*4e60*/  LDL R62, [R1+0x2c] ;  /* 0x00002c00013e7983 */ /* 0x000f280000100800 */
[----:B------:R-:W4:Y:S04]  /*4e70*/  LDL R61, [R1+0x20] ;  /* 0x00002000013d7983 */ /* 0x000f280000100800 */
[----:B------:R-:W4:Y:S04]  /*4e80*/  LDL R60, [R1+0x4c] ;  /* 0x00004c00013c7983 */ /* 0x000f280000100800 */
[----:B-1----:R-:W4:Y:S04]  /*4e90*/  LDL R59, [R1+0x50] ;  /* 0x00005000013b7983 */ /* 0x002f280000100800 */
[----:B------:R-:W4:Y:S01]  /*4ea0*/  LDL R58, [R1+0x80] ;  /* 0x00008000013a7983 */ /* 0x000f220000100800 */
[----:B------:R-:W-:-:S04]  /*4eb0*/  FADD.FTZ R70, -R54, R70 ;  /* 0x0000004636467221 */ /* 0x000fc80000010100 */
[----:B------:R-:W-:-:S04]  /*4ec0*/  FMUL.FTZ R99, R9, R70 ;  /* 0x0000004609637220 */ /* 0x000fc80000410000 */
[----:B------:R-:W-:Y:S01]  /*4ed0*/  FFMA.FTZ R70, R0, R99, R5 ;  /* 0x0000006300467223 */ /* 0x000fe20000010005 */
[----:B------:R-:W-:-:S03]  /*4ee0*/  FADD.FTZ R96, -R54, R96 ;  /* 0x0000006036607221 */ /* 0x000fc60000010100 */
[----:B------:R-:W-:Y:S01]  /*4ef0*/  FMUL.FTZ R76, R70, -1.4426950216293334961 ;  /* 0xbfb8aa3b464c7820 */ /* 0x000fe20000410000 */
[----:B------:R-:W-:-:S05]  /*4f00*/  FMUL.FTZ R96, R9, R96 ;  /* 0x0000006009607220 */ /* 0x000fca0000410000 */
[----:B------:R-:W0:Y:S01]  /*4f10*/  MUFU.EX2 R76, R76 ;  /* 0x0000004c004c7308 */ /* 0x000e220000000800 */
[----:B------:R-:W-:-:S04]  /*4f20*/  FFMA.FTZ R75, R4, R96, R8 ;  /* 0x00000060044b7223 */ /* 0x000fc80000010008 */
[----:B------:R-:W-:-:S06]  /*4f30*/  FMUL.FTZ R84, R75, -1.4426950216293334961 ;  /* 0xbfb8aa3b4b547820 */ /* 0x000fcc0000410000 */
[----:B------:R-:W1:Y:S01]  /*4f40*/  MUFU.EX2 R84, R84 ;  /* 0x0000005400547308 */ /* 0x000e620000000800 */
[----:B0-----:R-:W-:-:S07]  /*4f50*/  FADD.FTZ R76, R76, 1 ;  /* 0x3f8000004c4c7421 */ /* 0x001fce0000010000 */
[----:B------:R-:W0:Y:S01]  /*4f60*/  MUFU.RCP R76, R76 ;  /* 0x0000004c004c7308 */ /* 0x000e220000001000 */
[----:B-1----:R-:W-:Y:S01]  /*4f70*/  FADD.FTZ R84, R84, 1 ;  /* 0x3f80000054547421 */ /* 0x002fe20000010000 */
[----:B------:R-:W-:-:S06]  /*4f80*/  HADD2.F32 R52, -RZ, R53.H1_H1 ;  /* 0x30000035ff347230 */ /* 0x000fcc0000004100 */
[----:B------:R-:W1:Y:S01]  /*4f90*/  MUFU.RCP R84, R84 ;  /* 0x0000005400547308 */ /* 0x000e620000001000 */
[----:B------:R-:W-:Y:S01]  /*4fa0*/  FMUL.FTZ R52, R52, R55 ;  /* 0x0000003734347220 */ /* 0x000fe20000410000 */
[----:B------:R-:W-:Y:S01]  /*4fb0*/  FADD.FTZ R55, -R77, 1 ;  /* 0x3f8000004d377421 */ /* 0x000fe20000010100 */
[----:B0-----:R-:W-:-:S04]  /*4fc0*/  FADD.FTZ R53, -R76, 1 ;  /* 0x3f8000004c357421 */ /* 0x001fc80000010100 */
[----:B------:R-:W-:Y:S01]  /*4fd0*/  FFMA.FTZ R53, R70, R53, 1 ;  /* 0x3f80000046357423 */ /* 0x000fe20000010035 */
[----:B------:R-:W-:Y:S01]  /*4fe0*/  FADD.FTZ R70, -R72, 1 ;  /* 0x3f80000048467421 */ /* 0x000fe20000010100 */
[----:B------:R-:W-:-:S03]  /*4ff0*/  FFMA.FTZ R55, R71, R55, 1 ;  /* 0x3f80000047377423 */ /* 0x000fc60000010037 */
[----:B------:R-:W-:Y:S01]  /*5000*/  FFMA.FTZ R74, R74, R70, 1 ;  /* 0x3f8000004a4a7423 */ /* 0x000fe20000010046 */
[----:B------:R-:W-:Y:S01]  /*5010*/  FMUL.FTZ R55, R77, R55 ;  /* 0x000000374d377220 */ /* 0x000fe20000410000 */
[----:B-1----:R-:W-:Y:S02]  /*5020*/  FADD.FTZ R70, -R84, 1 ;  /* 0x3f80000054467421 */ /* 0x002fe40000010100 */
[----:B------:R-:W-:Y:S02]  /*5030*/  FMUL.FTZ R77, R72, R74 ;  /* 0x0000004a484d7220 */ /* 0x000fe40000410000 */
[----:B------:R-:W-:-:S04]  /*5040*/  FFMA.FTZ R75, R75, R70, 1 ;  /* 0x3f8000004b4b7423 */ /* 0x000fc80000010046 */
[----:B------:R-:W-:Y:S01]  /*5050*/  FMUL.FTZ R84, R84, R75 ;  /* 0x0000004b54547220 */ /* 0x000fe20000410000 */
[----:B------:R-:W-:Y:S01]  /*5060*/  FMUL.FTZ R53, R76, R53 ;  /* 0x000000354c357220 */ /* 0x000fe20000410000 */
[--C-:B---3--:R-:W-:Y:S02]  /*5070*/  HADD2.F32 R95, -RZ, R68.reuse.H0_H0 ;  /* 0x20000044ff5f7230 */ /* 0x108fe40000004100 */
[----:B------:R-:W-:-:S03]  /*5080*/  HADD2.F32 R94, -RZ, R68.H1_H1 ;  /* 0x30000044ff5e7230 */ /* 0x000fc60000004100 */
[C---:B------:R-:W-:Y:S01]  /*5090*/  FADD.FTZ R95, -R54.reuse, R95 ;  /* 0x0000005f365f7221 */ /* 0x040fe20000010100 */
[--C-:B------:R-:W-:Y:S02]  /*50a0*/  HADD2.F32 R93, -RZ, R69.reuse.H0_H0 ;  /* 0x20000045ff5d7230 */ /* 0x100fe40000004100 */
[----:B------:R-:W-:Y:S01]  /*50b0*/  FADD.FTZ R94, -R54, R94 ;  /* 0x0000005e365e7221 */ /* 0x000fe20000010100 */
[C---:B------:R-:W-:Y:S01]  /*50c0*/  FMUL.FTZ R95, R9.reuse, R95 ;  /* 0x0000005f095f7220 */ /* 0x040fe20000410000 */
[----:B------:R-:W-:Y:S02]  /*50d0*/  HADD2.F32 R92, -RZ, R69.H1_H1 ;  /* 0x30000045ff5c7230 */ /* 0x000fe40000004100 */
[C---:B------:R-:W-:Y:S01]  /*50e0*/  FMUL.FTZ R94, R9.reuse, R94 ;  /* 0x0000005e095e7220 */ /* 0x040fe20000410000 */
[----:B------:R-:W-:Y:S01]  /*50f0*/  FFMA.FTZ R68, R0, R95, R5 ;  /* 0x0000005f00447223 */ /* 0x000fe20000010005 */
[----:B------:R-:W-:Y:S02]  /*5100*/  FADD.FTZ R93, -R54, R93 ;  /* 0x0000005d365d7221 */ /* 0x000fe40000010100 */
[----:B------:R-:W-:Y:S01]  /*5110*/  FFMA.FTZ R69, R2, R94, R6 ;  /* 0x0000005e02457223 */ /* 0x000fe20000010006 */
[----:B------:R-:W-:Y:S01]  /*5120*/  FMUL.FTZ R72, R68, -1.4426950216293334961 ;  /* 0xbfb8aa3b44487820 */ /* 0x000fe20000410000 */
[----:B------:R-:W-:Y:S01]  /*5130*/  FMUL.FTZ R93, R9, R93 ;  /* 0x0000005d095d7220 */ /* 0x000fe20000410000 */
[----:B------:R-:W-:Y:S01]  /*5140*/  FADD.FTZ R92, -R54, R92 ;  /* 0x0000005c365c7221 */ /* 0x000fe20000010100 */
[----:B------:R-:W-:-:S02]  /*5150*/  FMUL.FTZ R54, R69, -1.4426950216293334961 ;  /* 0xbfb8aa3b45367820 */ /* 0x000fc40000410000 */
[----:B------:R-:W-:Y:S01]  /*5160*/  FFMA.FTZ R70, R3, R93, R7 ;  /* 0x0000005d03467223 */ /* 0x000fe20000010007 */
[----:B------:R-:W0:Y:S01]  /*5170*/  MUFU.EX2 R72, R72 ;  /* 0x0000004800487308 */ /* 0x000e220000000800 */
[----:B------:R-:W-:Y:S02]  /*5180*/  FMUL.FTZ R92, R9, R92 ;  /* 0x0000005c095c7220 */ /* 0x000fe40000410000 */
[----:B------:R-:W-:Y:S02]  /*5190*/  FMUL.FTZ R75, R70, -1.4426950216293334961 ;  /* 0xbfb8aa3b464b7820 */ /* 0x000fe40000410000 */
[----:B------:R-:W-:-:S03]  /*51a0*/  FFMA.FTZ R71, R4, R92, R8 ;  /* 0x0000005c04477223 */ /* 0x000fc60000010008 */
[----:B------:R-:W1:Y:S01]  /*51b0*/  MUFU.EX2 R54, R54 ;  /* 0x0000003600367308 */ /* 0x000e620000000800 */
[----:B------:R-:W-:-:S07]  /*51c0*/  FMUL.FTZ R74, R71, -1.4426950216293334961 ;  /* 0xbfb8aa3b474a7820 */ /* 0x000fce0000410000 */
[----:B------:R-:W3:Y:S01]  /*51d0*/  MUFU.EX2 R75, R75 ;  /* 0x0000004b004b7308 */ /* 0x000ee20000000800 */
[----:B0-----:R-:W-:-:S07]  /*51e0*/  FADD.FTZ R72, R72, 1 ;  /* 0x3f80000048487421 */ /* 0x001fce0000010000 */
[----:B------:R-:W0:Y:S01]  /*51f0*/  MUFU.EX2 R74, R74 ;  /* 0x0000004a004a7308 */ /* 0x000e220000000800 */
[----:B--2---:R-:W-:-:S05]  /*5200*/  HADD2.F32 R76, -RZ, R56.H0_H0 ;  /* 0x20000038ff4c7230 */ /* 0x004fca0000004100 */
[----:B------:R-:W-:Y:S01]  /*5210*/  FMUL.FTZ R53, R76, R53 ;  /* 0x000000354c357220 */ /* 0x000fe20000410000 */
[----:B-1----:R-:W-:Y:S01]  /*5220*/  FADD.FTZ R76, R54, 1 ;  /* 0x3f800000364c7421 */ /* 0x002fe20000010000 */
[----:B------:R-:W1:Y:S01]  /*5230*/  MUFU.RCP R72, R72 ;  /* 0x0000004800487308 */ /* 0x000e620000001000 */
[----:B---3--:R-:W-:Y:S01]  /*5240*/  FADD.FTZ R75, R75, 1 ;  /* 0x3f8000004b4b7421 */ /* 0x008fe20000010000 */
[----:B------:R-:W-:-:S06]  /*5250*/  HADD2.F32 R56, -RZ, R56.H1_H1 ;  /* 0x30000038ff387230 */ /* 0x000fcc0000004100 */
[----:B------:R-:W2:Y:S01]  /*5260*/  MUFU.RCP R76, R76 ;  /* 0x0000004c004c7308 */ /* 0x000ea20000001000 */
[----:B0-----:R-:W-:Y:S01]  /*5270*/  FADD.FTZ R74, R74, 1 ;  /* 0x3f8000004a4a7421 */ /* 0x001fe20000010000 */
[----:B------:R-:W-:-:S06]  /*5280*/  FMUL.FTZ R54, R56, R55 ;  /* 0x0000003738367220 */ /* 0x000fcc0000410000 */
[----:B------:R-:W0:Y:S01]  /*5290*/  MUFU.RCP R75, R75 ;  /* 0x0000004b004b7308 */ /* 0x000e220000001000 */
[--C-:B------:R-:W-:Y:S02]  /*52a0*/  HADD2.F32 R55, -RZ, R57.reuse.H0_H0 ;  /* 0x20000039ff377230 */ /* 0x100fe40000004100 */
[----:B------:R-:W-:Y:S02]  /*52b0*/  HADD2.F32 R56, -RZ, R57.H1_H1 ;  /* 0x30000039ff387230 */ /* 0x000fe40000004100 */
[----:B-1----:R-:W-:-:S03]  /*52c0*/  FADD.FTZ R57, -R72, 1 ;  /* 0x3f80000048397421 */ /* 0x002fc60000010100 */
[----:B------:R-:W1:Y:S01]  /*52d0*/  MUFU.RCP R74, R74 ;  /* 0x0000004a004a7308 */ /* 0x000e620000001000 */
[----:B------:R-:W-:Y:S01]  /*52e0*/  FFMA.FTZ R57, R68, R57, 1 ;  /* 0x3f80000044397423 */ /* 0x000fe20000010039 */
[----:B--2---:R-:W-:-:S04]  /*52f0*/  FADD.FTZ R68, -R76, 1 ;  /* 0x3f8000004c447421 */ /* 0x004fc80000010100 */
[----:B------:R-:W-:Y:S01]  /*5300*/  FFMA.FTZ R68, R69, R68, 1 ;  /* 0x3f80000045447423 */ /* 0x000fe20000010044 */
[----:B0-----:R-:W-:-:S04]  /*5310*/  FADD.FTZ R69, -R75, 1 ;  /* 0x3f8000004b457421 */ /* 0x001fc80000010100 */
[----:B------:R-:W-:Y:S01]  /*5320*/  FFMA.FTZ R69, R70, R69, 1 ;  /* 0x3f80000046457423 */ /* 0x000fe20000010045 */
[----:B-1----:R-:W-:Y:S01]  /*5330*/  FADD.FTZ R70, -R74, 1 ;  /* 0x3f8000004a467421 */ /* 0x002fe20000010100 */
[----:B------:R-:W-:-:S03]  /*5340*/  FMUL.FTZ R57, R72, R57 ;  /* 0x0000003948397220 */ /* 0x000fc60000410000 */
[----:B------:R-:W-:Y:S01]  /*5350*/  FFMA.FTZ R70, R71, R70, 1 ;  /* 0x3f80000047467423 */ /* 0x000fe20000010046 */
[--C-:B----4-:R-:W-:Y:S02]  /*5360*/  HADD2.F32 R71, -RZ, R67.reuse.H0_H0 ;  /* 0x20000043ff477230 */ /* 0x110fe40000004100 */
[----:B------:R-:W-:Y:S02]  /*5370*/  HADD2.F32 R67, -RZ, R67.H1_H1 ;  /* 0x30000043ff437230 */ /* 0x000fe40000004100 */
[----:B------:R-:W-:Y:S01]  /*5380*/  FMUL.FTZ R72, R74, R70 ;  /* 0x000000464a487220 */ /* 0x000fe20000410000 */
[----:B------:R-:W-:-:S03]  /*5390*/  HADD2.F32 R70, -RZ, R66.H0_H0 ;  /* 0x20000042ff467230 */ /* 0x000fc60000004100 */
[----:B------:R-:W-:Y:S01]  /*53a0*/  FMUL.FTZ R72, R67, R72 ;  /* 0x0000004843487220 */ /* 0x000fe20000410000 */
[----:B------:R-:W-:Y:S01]  /*53b0*/  FMUL.FTZ R67, R0, R10 ;  /* 0x0000000a00437220 */ /* 0x000fe20000410000 */
[----:B------:R-:W-:Y:S01]  /*53c0*/  FMUL.FTZ R57, R70, R57 ;  /* 0x0000003946397220 */ /* 0x000fe20000410000 */
[----:B------:R-:W-:Y:S02]  /*53d0*/  HADD2.F32 R70, -RZ, R66.H1_H1 ;  /* 0x30000042ff467230 */ /* 0x000fe40000004100 */
[----:B------:R-:W-:Y:S01]  /*53e0*/  FMUL.FTZ R68, R76, R68 ;  /* 0x000000444c447220 */ /* 0x000fe20000410000 */
[----:B------:R-:W-:Y:S01]  /*53f0*/  FFMA.FTZ R67, R64, R67, RZ ;  /* 0x0000004340437223 */ /* 0x000fe200000100ff */
[----:B------:R-:W-:Y:S02]  /*5400*/  FMUL.FTZ R66, R2, R91 ;  /* 0x0000005b02427220 */ /* 0x000fe40000410000 */
[----:B------:R-:W-:Y:S01]  /*5410*/  FMUL.FTZ R70, R70, R68 ;  /* 0x0000004446467220 */ /* 0x000fe20000410000 */
[----:B------:R-:W-:Y:S01]  /*5420*/  FMUL.FTZ R68, R3, R90 ;  /* 0x0000005a03447220 */ /* 0x000fe20000410000 */
[----:B------:R-:W-:Y:S01]  /*5430*/  FFMA.FTZ R67, R65, R66, R67 ;  /* 0x0000004241437223 */ /* 0x000fe20000010043 */
[----:B------:R-:W-:-:S04]  /*5440*/  FFMA.FTZ R66, R0, R10, RZ ;  /* 0x0000000a00427223 */ /* 0x000fc800000100ff */
[----:B------:R-:W-:Y:S01]  /*5450*/  FFMA.FTZ R66, R2, R91, R66 ;  /* 0x0000005b02427223 */ /* 0x000fe20000010042 */
[----:B------:R-:W-:Y:S01]  /*5460*/  FFMA.FTZ R67, R85, R68, R67 ;  /* 0x0000004455437223 */ /* 0x000fe20000010043 */
[----:B------:R-:W-:-:S04]  /*5470*/  FMUL.FTZ R68, R4, R89 ;  /* 0x0000005904447220 */ /* 0x000fc80000410000 */
[----:B------:R-:W-:Y:S01]  /*5480*/  FFMA.FTZ R67, R122, R68, R67 ;  /* 0x000000447a437223 */ /* 0x000fe20000010043 */
[----:B------:R-:W-:Y:S01]  /*5490*/  FMUL.FTZ R68, R0, R88 ;  /* 0x0000005800447220 */ /* 0x000fe20000410000 */
[----:B------:R-:W-:-:S03]  /*54a0*/  FFMA.FTZ R66, R3, R90, R66 ;  /* 0x0000005a03427223 */ /* 0x000fc60000010042 */
[----:B------:R-:W-:Y:S01]  /*54b0*/  FFMA.FTZ R67, R123, R68, R67 ;  /* 0x000000447b437223 */ /* 0x000fe20000010043 */
[----:B------:R-:W-:Y:S01]  /*54c0*/  FMUL.FTZ R68, R2, R87 ;  /* 0x0000005702447220 */ /* 0x000fe20000410000 */
[----:B------:R-:W-:-:S03]  /*54d0*/  FFMA.FTZ R66, R4, R89, R66 ;  /* 0x0000005904427223 */ /* 0x000fc60000010042 */
[----:B------:R-:W-:Y:S01]  /*54e0*/  FFMA.FTZ R67, R124, R68, R67 ;  /* 0x000000447c437223 */ /* 0x000fe20000010043 */
[----:B------:R-:W-:Y:S01]  /*54f0*/  FMUL.FTZ R68, R3, R86 ;  /* 0x0000005603447220 */ /* 0x000fe20000410000 */
[----:B------:R-:W-:Y:S01]  /*5500*/  FFMA.FTZ R66, R0, R88, R66 ;  /* 0x0000005800427223 */ /* 0x000fe20000010042 */
[----:B------:R0:W-:Y:S02]  /*5510*/  STL [R1+0x160], R5 ;  /* 0x0001600501007387 */ /* 0x0001e40000100800 */
[----:B------:R-:W-:Y:S01]  /*5520*/  FFMA.FTZ R67, R63, R68, R67 ;  /* 0x000000443f437223 */ /* 0x000fe20000010043 */
[----:B------:R-:W-:Y:S01]  /*5530*/  FMUL.FTZ R68, R4, R83 ;  /* 0x0000005304447220 */ /* 0x000fe20000410000 */
[----:B------:R-:W-:Y:S01]  /*5540*/  FFMA.FTZ R66, R2, R87, R66 ;  /* 0x0000005702427223 */ /* 0x000fe20000010042 */
[----:B------:R-:W-:Y:S02]  /*5550*/  FMUL.FTZ R69, R75, R69 ;  /* 0x000000454b457220 */ /* 0x000fe40000410000 */
[----:B------:R-:W-:Y:S01]  /*5560*/  FFMA.FTZ R67, R62, R68, R67 ;  /* 0x000000443e437223 */ /* 0x000fe20000010043 */
[----:B0-----:R-:W2:Y:S01]  /*5570*/  LDL R5, [R1+0x6c] ;  /* 0x00006c0001057983 */ /* 0x001ea20000100800 */
[----:B------:R-:W-:Y:S01]  /*5580*/  FFMA.FTZ R66, R3, R86, R66 ;  /* 0x0000005603427223 */ /* 0x000fe20000010042 */
[----:B------:R-:W-:-:S02]  /*5590*/  FMUL.FTZ R68, R0, R82 ;  /* 0x0000005200447220 */ /* 0x000fc40000410000 */
[----:B------:R0:W-:Y:S01]  /*55a0*/  STL [R1+0x164], R6 ;  /* 0x0001640601007387 */ /* 0x0001e20000100800 */
[----:B------:R-:W-:Y:S01]  /*55b0*/  FMUL.FTZ R55, R55, R77 ;  /* 0x0000004d37377220 */ /* 0x000fe20000410000 */
[----:B------:R-:W-:Y:S01]  /*55c0*/  FMUL.FTZ R56, R56, R84 ;  /* 0x0000005438387220 */ /* 0x000fe20000410000 */
[----:B------:R-:W-:Y:S01]  /*55d0*/  FMUL.FTZ R71, R71, R69 ;  /* 0x0000004547477220 */ /* 0x000fe20000410000 */
[----:B------:R-:W-:Y:S01]  /*55e0*/  FFMA.FTZ R66, R4, R83, R66 ;  /* 0x0000005304427223 */ /* 0x000fe20000010042 */
[----:B------:R-:W-:Y:S01]  /*55f0*/  FFMA.FTZ R67, R61, R68, R67 ;  /* 0x000000443d437223 */ /* 0x000fe20000010043 */
[----:B0-----:R-:W3:Y:S04]  /*5600*/  LDL R6, [R1+0x70] ;  /* 0x0000700001067983 */ /* 0x001ee80000100800 */
[----:B------:R0:W-:Y:S01]  /*5610*/  STL [R1+0x168], R7 ;  /* 0x0001680701007387 */ /* 0x0001e20000100800 */
[----:B------:R-:W-:Y:S01]  /*5620*/  FMUL.FTZ R68, R2, R81 ;  /* 0x0000005102447220 */ /* 0x000fe20000410000 */
[----:B------:R-:W-:-:S02]  /*5630*/  FFMA.FTZ R66, R0, R82, R66 ;  /* 0x0000005200427223 */ /* 0x000fc40000010042 */
[----:B0-----:R-:W4:Y:S04]  /*5640*/  LDL R7, [R1+0x84] ;  /* 0x0000840001077983 */ /* 0x001f280000100800 */
[----:B------:R0:W-:Y:S01]  /*5650*/  STL [R1+0x16c], R9 ;  /* 0x00016c0901007387 */ /* 0x0001e20000100800 */
[----:B------:R-:W-:Y:S01]  /*5660*/  FFMA.FTZ R67, R60, R68, R67 ;  /* 0x000000443c437223 */ /* 0x000fe20000010043 */
[----:B------:R-:W-:Y:S02]  /*5670*/  FMUL.FTZ R68, R3, R80 ;  /* 0x0000005003447220 */ /* 0x000fe40000410000 */
[----:B0-----:R-:W2:Y:S04]  /*5680*/  LDL R9, [R1+0x74] ;  /* 0x0000740001097983 */ /* 0x001ea80000100800 */
[----:B------:R0:W-:Y:S04]  /*5690*/  STL [R1+0x170], R8 ;  /* 0x0001700801007387 */ /* 0x0001e80000100800 */
[----:B------:R-:W3:Y:S04]  /*56a0*/  LDL R77, [R1] ;  /* 0x00000000014d7983 */ /* 0x000ee80000100800 */
[----:B------:R-:W3:Y:S04]  /*56b0*/  LDL R84, [R1+0x4] ;  /* 0x0000040001547983 */ /* 0x000ee80000100800 */
[----:B0-----:R-:W4:Y:S04]  /*56c0*/  LDL R8, [R1+0x60] ;  /* 0x0000600001087983 */ /* 0x001f280000100800 */
[----:B------:R-:W3:Y:S04]  /*56d0*/  LDL R76, [R1+0x10] ;  /* 0x00001000014c7983 */ /* 0x000ee80000100800 */
[----:B------:R-:W3:Y:S04]  /*56e0*/  LDL R75, [R1+0x14] ;  /* 0x00001400014b7983 */ /* 0x000ee80000100800 */
[----:B------:R-:W3:Y:S04]  /*56f0*/  LDL R74, [R1+0x18] ;  /* 0x00001800014a7983 */ /* 0x000ee80000100800 */
[----:B------:R-:W3:Y:S04]  /*5700*/  LDL R69, [R1+0x1c] ;  /* 0x00001c0001457983 */ /* 0x000ee80000100800 */
[----:B------:R-:W3:Y:S04]  /*5710*/  LDL.LU R122, [R1+0x1d4] ;  /* 0x0001d400017a7983 */ /* 0x000ee80000300800 */
[----:B------:R-:W3:Y:S04]  /*5720*/  LDL.LU R123, [R1+0x1d0] ;  /* 0x0001d000017b7983 */ /* 0x000ee80000300800 */
[----:B------:R-:W3:Y:S01]  /*5730*/  LDL.LU R124, [R1+0x1cc] ;  /* 0x0001cc00017c7983 */ /* 0x000ee20000300800 */
[----:B------:R-:W-:-:S03]  /*5740*/  FFMA.FTZ R66, R2, R81, R66 ;  /* 0x0000005102427223 */ /* 0x000fc60000010042 */
[----:B------:R0:W-:Y:S01]  /*5750*/  STL [R1+0x190], R87 ;  /* 0x0001905701007387 */ /* 0x0001e20000100800 */
[----:B------:R-:W-:Y:S01]  /*5760*/  FFMA.FTZ R67, R59, R68, R67 ;  /* 0x000000443b437223 */ /* 0x000fe20000010043 */
[----:B------:R-:W-:Y:S02]  /*5770*/  FFMA.FTZ R66, R3, R80, R66 ;  /* 0x0000005003427223 */ /* 0x000fe40000010042 */
[----:B0-----:R-:W2:Y:S04]  /*5780*/  LDL R87, [R1+0x7c] ;  /* 0x00007c0001577983 */ /* 0x001ea80000100800 */
[----:B------:R-:W3:Y:S04]  /*5790*/  LDL.LU R63, [R1+0x1c8] ;  /* 0x0001c800013f7983 */ /* 0x000ee80000300800 */
[----:B------:R-:W3:Y:S04]  /*57a0*/  LDL.LU R62, [R1+0x1c4] ;  /* 0x0001c400013e7983 */ /* 0x000ee80000300800 */
[----:B------:R-:W3:Y:S04]  /*57b0*/  LDL.LU R61, [R1+0x1c0] ;  /* 0x0001c000013d7983 */ /* 0x000ee80000300800 */
[----:B------:R-:W3:Y:S04]  /*57c0*/  LDL.LU R60, [R1+0x1bc] ;  /* 0x0001bc00013c7983 */ /* 0x000ee80000300800 */
[----:B------:R-:W4:Y:S04]  /*57d0*/  LDL.LU R59, [R1+0x1b8] ;  /* 0x0001b800013b7983 */ /* 0x000f280000300800 */
[----:B------:R0:W-:Y:S01]  /*57e0*/  STL [R1+0x18c], R80 ;  /* 0x00018c5001007387 */ /* 0x0001e20000100800 */
[----:B------:R-:W-:-:S03]  /*57f0*/  FMUL.FTZ R68, R4, R79 ;  /* 0x0000004f04447220 */ /* 0x000fc60000410000 */
[----:B0-----:R-:W2:Y:S01]  /*5800*/  LDL R80, [R1+0x64] ;  /* 0x0000640001507983 */ /* 0x001ea20000100800 */
[----:B------:R-:W-:-:S03]  /*5810*/  FFMA.FTZ R67, R58, R68, R67 ;  /* 0x000000443a437223 */ /* 0x000fc60000010043 */
[----:B------:R-:W3:Y:S01]  /*5820*/  LDL.LU R58, [R1+0x1b4] ;  /* 0x0001b400013a7983 */ /* 0x000ee20000300800 */
[----:B------:R-:W-:-:S03]  /*5830*/  FMUL.FTZ R68, R0, R78 ;  /* 0x0000004e00447220 */ /* 0x000fc60000410000 */
[----:B------:R-:W-:Y:S04]  /*5840*/  STL [R1+0x188], R79 ;  /* 0x0001884f01007387 */ /* 0x000fe80000100800 */
[----:B------:R-:W-:Y:S04]  /*5850*/  STL [R1+0x184], R78 ;  /* 0x0001844e01007387 */ /* 0x000fe80000100800 */
[----:B------:R-:W-:Y:S01]  /*5860*/  STL [R1+0x180], R73 ;  /* 0x0001804901007387 */ /* 0x000fe20000100800 */
        /* <DEDUP_REMOVED lines=24> */
[----:B--2---:R-:W-:Y:S01]  /*59f0*/  FFMA.FTZ R67, R80, R68, R67 ;  /* 0x0000004450437223 */ /* 0x004fe20000010043 */
[----:B------:R-:W-:-:S04]  /*5a00*/  FMUL.FTZ R68, R2, R73 ;  /* 0x0000004902447220 */ /* 0x000fc80000410000 */
[----:B------:R-:W-:Y:S01]  /*5a10*/  FFMA.FTZ R67, R87, R68, R67 ;  /* 0x0000004457437223 */ /* 0x000fe20000010043 */
[----:B------:R-:W-:-:S04]  /*5a20*/  FMUL.FTZ R68, R3, R11 ;  /* 0x0000000b03447220 */ /* 0x000fc80000410000 */
[----:B---3--:R-:W-:Y:S02]  /*5a30*/  FFMA.FTZ R67, R58, R68, R67 ;  /* 0x000000443a437223 */ /* 0x008fe40000010043 */
[----:B------:R-:W2:Y:S01]  /*5a40*/  LDL.LU R58, [R1+0x1b0] ;  /* 0x0001b000013a7983 */ /* 0x000ea20000300800 */
[----:B------:R-:W-:-:S04]  /*5a50*/  FMUL.FTZ R68, R4, R12 ;  /* 0x0000000c04447220 */ /* 0x000fc80000410000 */
[----:B----4-:R-:W-:Y:S01]  /*5a60*/  FFMA.FTZ R67, R59, R68, R67 ;  /* 0x000000443b437223 */ /* 0x010fe20000010043 */
[----:B------:R-:W-:-:S04]  /*5a70*/  FMUL.FTZ R68, R0, R13 ;  /* 0x0000000d00447220 */ /* 0x000fc80000410000 */
[----:B------:R-:W-:Y:S01]  /*5a80*/  FFMA.FTZ R67, R8, R68, R67 ;  /* 0x0000004408437223 */ /* 0x000fe20000010043 */
        /* <DEDUP_REMOVED lines=67> */
[----:B------:R-:W-:Y:S01]  /*5ec0*/  FFMA.FTZ R66, R3, R39, R66 ;  /* 0x0000002703427223 */ /* 0x000fe20000010042 */
[----:B------:R-:W-:-:S03]  /*5ed0*/  FMUL.FTZ R68, R4, R44 ;  /* 0x0000002c04447220 */ /* 0x000fc60000410000 */
[----:B------:R-:W-:Y:S01]  /*5ee0*/  FFMA.FTZ R66, R4, R40, R66 ;  /* 0x0000002804427223 */ /* 0x000fe20000010042 */
[----:B------:R-:W-:Y:S01]  /*5ef0*/  FFMA.FTZ R67, R108, R68, R67 ;  /* 0x000000446c437223 */ /* 0x000fe20000010043 */
[C---:B------:R-:W-:Y:S02]  /*5f00*/  FMUL.FTZ R68, R0.reuse, R45 ;  /* 0x0000002d00447220 */ /* 0x040fe40000410000 */
[----:B------:R-:W-:Y:S02]  /*5f10*/  FFMA.FTZ R66, R0, R41, R66 ;  /* 0x0000002900427223 */ /* 0x000fe40000010042 */
[----:B------:R-:W-:Y:S01]  /*5f20*/  FFMA.FTZ R67, R107, R68, R67 ;  /* 0x000000446b437223 */ /* 0x000fe20000010043 */
[C---:B------:R-:W-:Y:S01]  /*5f30*/  FMUL.FTZ R68, R2.reuse, R46 ;  /* 0x0000002e02447220 */ /* 0x040fe20000410000 */
[----:B------:R-:W-:-:S03]  /*5f40*/  FFMA.FTZ R66, R2, R42, R66 ;  /* 0x0000002a02427223 */ /* 0x000fc60000010042 */
[----:B------:R-:W-:Y:S01]  /*5f50*/  FFMA.FTZ R67, R106, R68, R67 ;  /* 0x000000446a437223 */ /* 0x000fe20000010043 */
[C---:B------:R-:W-:Y:S01]  /*5f60*/  FMUL.FTZ R68, R3.reuse, R47 ;  /* 0x0000002f03447220 */ /* 0x040fe20000410000 */
[----:B------:R-:W-:-:S03]  /*5f70*/  FFMA.FTZ R66, R3, R43, R66 ;  /* 0x0000002b03427223 */ /* 0x000fc60000010042 */
[----:B------:R-:W-:Y:S01]  /*5f80*/  FFMA.FTZ R67, R105, R68, R67 ;  /* 0x0000004469437223 */ /* 0x000fe20000010043 */
[C---:B------:R-:W-:Y:S01]  /*5f90*/  FFMA.FTZ R66, R4.reuse, R44, R66 ;  /* 0x0000002c04427223 */ /* 0x040fe20000010042 */
[----:B------:R-:W-:-:S03]  /*5fa0*/  FMUL.FTZ R68, R4, R48 ;  /* 0x0000003004447220 */ /* 0x000fc60000410000 */
[----:B------:R-:W-:Y:S01]  /*5fb0*/  FFMA.FTZ R66, R0, R45, R66 ;  /* 0x0000002d00427223 */ /* 0x000fe20000010042 */
[----:B------:R-:W-:Y:S01]  /*5fc0*/  FFMA.FTZ R67, R104, R68, R67 ;  /* 0x0000004468437223 */ /* 0x000fe20000010043 */
[----:B------:R-:W-:Y:S02]  /*5fd0*/  FMUL.FTZ R68, R0, R49 ;  /* 0x0000003100447220 */ /* 0x000fe40000410000 */
[C---:B------:R-:W-:Y:S02]  /*5fe0*/  FFMA.FTZ R66, R2.reuse, R46, R66 ;  /* 0x0000002e02427223 */ /* 0x040fe40000010042 */
        /* <DEDUP_REMOVED lines=11> */
[----:B------:R-:W-:Y:S02]  /*60a0*/  FMUL.FTZ R68, R0, R53 ;  /* 0x0000003500447220 */ /* 0x000fe40000410000 */
[----:B------:R-:W-:Y:S02]  /*60b0*/  FFMA.FTZ R66, R3, R51, R66 ;  /* 0x0000003303427223 */ /* 0x000fe40000010042 */
        /* <DEDUP_REMOVED lines=11> */
[-C--:B------:R-:W-:Y:S02]  /*6170*/  FMUL.FTZ R68, R0, R57.reuse ;  /* 0x0000003900447220 */ /* 0x080fe40000410000 */
        /* <DEDUP_REMOVED lines=9> */
[CC--:B------:R-:W-:Y:S01]  /*6210*/  FMUL.FTZ R68, R4.reuse, R72.reuse ;  /* 0x0000004804447220 */ /* 0x0c0fe20000410000 */
[----:B------:R-:W-:Y:S02]  /*6220*/  STL [R1+0x17c], R11 ;  /* 0x00017c0b01007387 */ /* 0x000fe40000100800 */
[----:B------:R-:W-:Y:S01]  /*6230*/  FFMA.FTZ R66, R4, R72, R66 ;  /* 0x0000004804427223 */ /* 0x000fe20000010042 */
[----:B------:R-:W-:Y:S01]  /*6240*/  FFMA.FTZ R67, R92, R68, R67 ;  /* 0x000000445c437223 */ /* 0x000fe20000010043 */
[----:B------:R-:W3:Y:S04]  /*6250*/  LDL.LU R59, [R1+0x1ac] ;  /* 0x0001ac00013b7983 */ /* 0x000ee80000300800 */
[----:B------:R-:W-:Y:S04]  /*6260*/  STL [R1+0x178], R12 ;  /* 0x0001780c01007387 */ /* 0x000fe80000100800 */
[----:B------:R0:W-:Y:S04]  /*6270*/  STL [R1+0x174], R8 ;  /* 0x0001740801007387 */ /* 0x0001e80000100800 */
[----:B------:R-:W4:Y:S04]  /*6280*/  LDL.LU R60, [R1+0x1a8] ;  /* 0x0001a800013c7983 */ /* 0x000f280000300800 */
[----:B------:R-:W3:Y:S04]  /*6290*/  LDL.LU R61, [R1+0x1a4] ;  /* 0x0001a400013d7983 */ /* 0x000ee80000300800 */
[----:B------:R-:W3:Y:S04]  /*62a0*/  LDL.LU R62, [R1+0x1a0] ;  /* 0x0001a000013e7983 */ /* 0x000ee80000300800 */
[----:B------:R-:W3:Y:S04]  /*62b0*/  LDL.LU R63, [R1+0x19c] ;  /* 0x00019c00013f7983 */ /* 0x000ee80000300800 */
[----:B------:R1:W-:Y:S04]  /*62c0*/  STS.64 [R125], R66 ;  /* 0x000000427d007388 */ /* 0x0003e80000000a00 */
[----:B0-----:R-:W3:Y:S04]  /*62d0*/  LDL R8, [R1+0x34] ;  /* 0x0000340001087983 */ /* 0x001ee80000100800 */
[----:B------:R-:W3:Y:S04]  /*62e0*/  LDL R87, [R1+0x38] ;  /* 0x0000380001577983 */ /* 0x000ee80000100800 */
[----:B------:R-:W3:Y:S04]  /*62f0*/  LDL R68, [R1+0x20] ;  /* 0x0000200001447983 */ /* 0x000ee80000100800 */
[----:B-1----:R-:W3:Y:S04]  /*6300*/  LDL R66, [R1+0x3c] ;  /* 0x00003c0001427983 */ /* 0x002ee80000100800 */
[----:B------:R-:W3:Y:S01]  /*6310*/  LDL R67, [R1+0x40] ;  /* 0x0000400001437983 */ /* 0x000ee20000100800 */
[----:B--2---:R-:W-:-:S03]  /*6320*/  FFMA.FTZ R58, R64, R10, R58 ;  /* 0x0000000a403a7223 */ /* 0x004fc6000001003a */
[----:B------:R-:W2:Y:S04]  /*6330*/  LDL R125, [R1+0x2c] ;  /* 0x00002c00017d7983 */ /* 0x000ea80000100800 */
[----:B------:R-:W2:Y:S01]  /*6340*/  LDL.LU R64, [R1+0x198] ;  /* 0x0001980001407983 */ /* 0x000ea20000300800 */
[----:B------:R-:W-:Y:S01]  /*6350*/  UIADD3.X UR11, URZ, UR5, URZ, UP0, !UPT ;  /* 0x000000053f0b7290 */ /* 0x000fe200087fe43f */
[----:B------:R-:W-:Y:S01]  /*6360*/  BAR.SYNC.DEFER_BLOCKING 0x0 ;  /* 0x0000000000007b1d */ /* 0x000fe20000010000 */
[----:B----4-:R-:W-:-:S05]  /*6370*/  FFMA.FTZ R60, R65, R91, R60 ;  /* 0x0000005b413c7223 */ /* 0x010fca000001003c */
[----:B------:R-:W4:Y:S04]  /*6380*/  LDL.LU R65, [R1+0x194] ;  /* 0x0001940001417983 */ /* 0x000f280000300800 */
[----:B------:R-:W4:Y:S04]  /*6390*/  LDL R80, [R1+0x4c] ;  /* 0x00004c0001507983 */ /* 0x000f280000100800 */
[----:B------:R-:W4:Y:S04]  /*63a0*/  LDL R79, [R1+0x50] ;  /* 0x00005000014f7983 */ /* 0x000f280000100800 */
[----:B------:R-:W4:Y:S04]  /*63b0*/  LDL R78, [R1+0x80] ;  /* 0x00008000014e7983 */ /* 0x000f280000100800 */
[----:B------:R-:W4:Y:S04]  /*63c0*/  LDL R73, [R1+0x64] ;  /* 0x0000640001497983 */ /* 0x000f280000100800 */
[----:B------:R-:W4:Y:S01]  /*63d0*/  LDL R11, [R1+0x7c] ;  /* 0x00007c00010b7983 */ /* 0x000f220000100800 */
[----:B---3--:R-:W-:-:S03]  /*63e0*/  FFMA.FTZ R58, R87, R88, R58 ;  /* 0x00000058573a7223 */ /* 0x008fc6000001003a */
[----:B------:R-:W3:Y:S01]  /*63f0*/  LDL R12, [R1+0x88] ;  /* 0x00008800010c7983 */ /* 0x000ee20000100800 */
[----:B--2---:R-:W-:-:S03]  /*6400*/  FFMA.FTZ R64, R8, R89, R64 ;  /* 0x0000005908407223 */ /* 0x004fc60000010040 */
[----:B------:R-:W2:Y:S04]  /*6410*/  LDL R8, [R1+0x78] ;  /* 0x0000780001087983 */ /* 0x000ea80000100800 */
[----:B------:R-:W4:Y:S01]  /*6420*/  LDL.LU R87, [R1+0x190] ;  /* 0x0001900001577983 */ /* 0x000f220000300800 */
[----:B------:R-:W-:Y:S01]  /*6430*/  FFMA.FTZ R62, R85, R90, R62 ;  /* 0x0000005a553e7223 */ /* 0x000fe2000001003e */
[----:B------:R-:W-:Y:S01]  /*6440*/  FFMA.FTZ R64, R125, R83, R64 ;  /* 0x000000537d407223 */ /* 0x000fe20000010040 */
[----:B------:R-:W-:Y:S01]  /*6450*/  FFMA.FTZ R58, R68, R82, R58 ;  /* 0x00000052443a7223 */ /* 0x000fe2000001003a */
[----:B------:R-:W2:Y:S01]  /*6460*/  LDL R125, [R1+0x68] ;  /* 0x00006800017d7983 */ /* 0x000ea20000100800 */
[----:B------:R-:W-:-:S03]  /*6470*/  FFMA.FTZ R62, R67, R86, R62 ;  /* 0x00000056433e7223 */ /* 0x000fc6000001003e */
[----:B------:R-:W2:Y:S04]  /*6480*/  LDL R67, [R1+0x58] ;  /* 0x0000580001437983 */ /* 0x000ea80000100800 */
[----:B------:R-:W2:Y:S01]  /*6490*/  LDL R68, [R1+0x54] ;  /* 0x0000540001447983 */ /* 0x000ea20000100800 */
[----:B----4-:R-:W-:-:S03]  /*64a0*/  FFMA.FTZ R60, R66, R87, R60 ;  /* 0x00000057423c7223 */ /* 0x010fc6000001003c */
[----:B------:R-:W4:Y:S01]  /*64b0*/  LDL R66, [R1+0x5c] ;  /* 0x00005c0001427983 */ /* 0x000f220000100800 */
[----:B------:R-:W-:-:S03]  /*64c0*/  FFMA.FTZ R60, R80, R81, R60 ;  /* 0x00000051503c7223 */ /* 0x000fc6000001003c */
[----:B------:R-:W3:Y:S02]  /*64d0*/  LDL.LU R80, [R1+0x18c] ;  /* 0x00018c0001507983 */ /* 0x000ee40000300800 */
[----:B---3--:R-:W-:Y:S02]  /*64e0*/  FFMA.FTZ R62, R79, R80, R62 ;  /* 0x000000504f3e7223 */ /* 0x008fe4000001003e */
[----:B------:R-:W3:Y:S02]  /*64f0*/  LDL.LU R79, [R1+0x188] ;  /* 0x00018800014f7983 */ /* 0x000ee40000300800 */
[----:B---3--:R-:W-:Y:S02]  /*6500*/  FFMA.FTZ R64, R78, R79, R64 ;  /* 0x0000004f4e407223 */ /* 0x008fe40000010040 */
[----:B------:R-:W3:Y:S02]  /*6510*/  LDL.LU R78, [R1+0x184] ;  /* 0x00018400014e7983 */ /* 0x000ee40000300800 */
[----:B---3--:R-:W-:-:S02]  /*6520*/  FFMA.FTZ R58, R73, R78, R58 ;  /* 0x0000004e493a7223 */ /* 0x008fc4000001003a */
[----:B------:R-:W3:Y:S02]  /*6530*/  LDL.LU R73, [R1+0x180] ;  /* 0x0001800001497983 */ /* 0x000ee40000300800 */
[----:B---3--:R-:W-:Y:S02]  /*6540*/  FFMA.FTZ R60, R11, R73, R60 ;  /* 0x000000490b3c7223 */ /* 0x008fe4000001003c */
[----:B------:R-:W3:Y:S02]  /*6550*/  LDL.LU R11, [R1+0x17c] ;  /* 0x00017c00010b7983 */ /* 0x000ee40000300800 */
[----:B---3--:R-:W-:Y:S02]  /*6560*/  FFMA.FTZ R62, R12, R11, R62 ;  /* 0x0000000b0c3e7223 */ /* 0x008fe4000001003e */
[----:B------:R-:W2:Y:S02]  /*6570*/  LDL.LU R12, [R1+0x178] ;  /* 0x00017800010c7983 */ /* 0x000ea40000300800 */
[----:B--2---:R-:W-:-:S02]  /*6580*/  FFMA.FTZ R64, R8, R12, R64 ;  /* 0x0000000c08407223 */ /* 0x004fc40000010040 */
[----:B------:R-:W2:Y:S01]  /*6590*/  LDL.LU R8, [R1+0x174] ;  /* 0x0001740001087983 */ /* 0x000ea20000300800 */
[----:B------:R-:W-:Y:S01]  /*65a0*/  FFMA.FTZ R60, R9, R14, R60 ;  /* 0x0000000e093c7223 */ /* 0x000fe2000001003c */
[----:B------:R-:W-:Y:S01]  /*65b0*/  FFMA.FTZ R62, R7, R15, R62 ;  /* 0x0000000f073e7223 */ /* 0x000fe2000001003e */
[----:B------:R-:W-:Y:S01]  /*65c0*/  FFMA.FTZ R64, R6, R16, R64 ;  /* 0x0000001006407223 */ /* 0x000fe20000010040 */
        /* <DEDUP_REMOVED lines=21> */
[----:B----4-:R-:W-:Y:S01]  /*6720*/  FFMA.FTZ R60, R66, R18, R60 ;  /* 0x00000012423c7223 */ /* 0x010fe2000001003c */
[----:B------:R-:W-:Y:S01]  /*6730*/  FADD.FTZ R61, R61, R18 ;  /* 0x000000123d3d7221 */ /* 0x000fe20000010000 */
[----:B------:R-:W-:Y:S01]  /*6740*/  FFMA.FTZ R62, R67, R19, R62 ;  /* 0x00000013433e7223 */ /* 0x000fe2000001003e */
[----:B------:R-:W-:Y:S01]  /*6750*/  FADD.FTZ R63, R63, R19 ;  /* 0x000000133f3f7221 */ /* 0x000fe20000010000 */
[----:B------:R-:W-:Y:S01]  /*6760*/  FFMA.FTZ R64, R125, R20, R64 ;  /* 0x000000147d407223 */ /* 0x000fe20000010040 */
[----:B------:R-:W-:Y:S01]  /*6770*/  FADD.FTZ R65, R65, R20 ;  /* 0x0000001441417221 */ /* 0x000fe20000010000 */
[----:B------:R-:W-:Y:S01]  /*6780*/  FADD.FTZ R59, R59, R21 ;  /* 0x000000153b3b7221 */ /* 0x000fe20000010000 */
[----:B------:R-:W-:Y:S01]  /*6790*/  FFMA.FTZ R60, R69, R22, R60 ;  /* 0x00000016453c7223 */ /* 0x000fe2000001003c */
[----:B------:R-:W-:Y:S01]  /*67a0*/  FADD.FTZ R61, R61, R22 ;  /* 0x000000163d3d7221 */ /* 0x000fe20000010000 */
[----:B------:R-:W-:Y:S01]  /*67b0*/  FFMA.FTZ R62, R74, R23, R62 ;  /* 0x000000174a3e7223 */ /* 0x000fe2000001003e */
[----:B------:R-:W-:Y:S01]  /*67c0*/  FADD.FTZ R63, R63, R23 ;  /* 0x000000173f3f7221 */ /* 0x000fe20000010000 */
[----:B--2---:R-:W-:-:S02]  /*67d0*/  FFMA.FTZ R58, R8, R13, R58 ;  /* 0x0000000d083a7223 */ /* 0x004fc4000001003a */
[----:B------:R0:W5:Y:S02]  /*67e0*/  LDL.LU R8, [R1+0x170] ;  /* 0x0001700001087983 */ /* 0x0001640000300800 */
[----:B------:R-:W-:Y:S02]  /*67f0*/  FFMA.FTZ R58, R5, R17, R58 ;  /* 0x00000011053a7223 */ /* 0x000fe4000001003a */
[----:B------:R0:W5:Y:S04]  /*6800*/  LDL.LU R9, [R1+0x16c] ;  /* 0x00016c0001097983 */ /* 0x0001680000300800 */
[----:B------:R0:W5:Y:S04]  /*6810*/  LDL.LU R7, [R1+0x168] ;  /* 0x0001680001077983 */ /* 0x0001680000300800 */
[----:B------:R0:W5:Y:S04]  /*6820*/  LDL.LU R6, [R1+0x164] ;  /* 0x0001640001067983 */ /* 0x0001680000300800 */
[----:B------:R0:W5:Y:S01]  /*6830*/  LDL.LU R5, [R1+0x160] ;  /* 0x0001600001057983 */ /* 0x0001620000300800 */
[----:B------:R-:W-:Y:S01]  /*6840*/  FFMA.FTZ R58, R68, R21, R58 ;  /* 0x00000015443a7223 */ /* 0x000fe2000001003a */
[----:B------:R-:W-:Y:S01]  /*6850*/  FFMA.FTZ R64, R75, R24, R64 ;  /* 0x000000184b407223 */ /* 0x000fe20000010040 */
[----:B------:R-:W-:Y:S01]  /*6860*/  FADD.FTZ R65, R65, R24 ;  /* 0x0000001841417221 */ /* 0x000fe20000010000 */
[----:B------:R-:W1:Y:S01]  /*6870*/  S2R R85, SR_TID.X ;  /* 0x0000000000557919 */ /* 0x000e620000002100 */
[----:B------:R-:W-:Y:S01]  /*6880*/  FFMA.FTZ R58, R76, R25, R58 ;  /* 0x000000194c3a7223 */ /* 0x000fe2000001003a */
[----:B------:R-:W-:Y:S01]  /*6890*/  FADD.FTZ R59, R59, R25 ;  /* 0x000000193b3b7221 */ /* 0x000fe20000010000 */
        /* <DEDUP_REMOVED lines=14> */
[----:B------:R-:W-:Y:S01]  /*6980*/  UISETP.GE.U32.AND UP0, UPT, UR10, UR16, UPT ;  /* 0x000000100a00728c */ /* 0x000fe2000bf06070 */
        /* <DEDUP_REMOVED lines=8> */
[----:B------:R-:W-:Y:S01]  /*6a10*/  UISETP.GE.AND.EX UP0, UPT, UR11, UR17, UPT, UP0 ;  /* 0x000000110b00728c */ /* 0x000fe2000bf06300 */
        /* <DEDUP_REMOVED lines=16> */
[----:B------:R-:W-:Y:S01]  /*6b20*/  PLOP3.LUT P0, PT, PT, PT, UP0, 0x80, 0x0 ;  /* 0x000000000000781c */ /* 0x000fe20003f0f008 */
        /* <DEDUP_REMOVED lines=24> */
[----:B-1----:R-:W-:Y:S01]  /*6cb0*/  ISETP.GT.U32.AND P2, PT, R85, 0x1f, PT ;  /* 0x0000001f5500780c */ /* 0x002fe20003f44070 */
[----:B------:R-:W-:Y:S01]  /*6cc0*/  FFMA.FTZ R58, R95, R57, R58 ;  /* 0x000000395f3a7223 */ /* 0x000fe2000001003a */
[----:B------:R-:W-:Y:S01]  /*6cd0*/  LOP3.LUT P1, RZ, R85, 0xffffffe1, RZ, 0xc0, !PT ;  /* 0xffffffe155ff7812 */ /* 0x000fe2000782c0ff */
[----:B------:R-:W-:Y:S01]  /*6ce0*/  FADD.FTZ R59, R59, R57 ;  /* 0x000000393b3b7221 */ /* 0x000fe20000010000 */
[----:B------:R-:W-:Y:S01]  /*6cf0*/  FFMA.FTZ R60, R94, R70, R60 ;  /* 0x000000465e3c7223 */ /* 0x000fe2000001003c */
[----:B------:R-:W-:Y:S01]  /*6d00*/  FADD.FTZ R61, R61, R70 ;  /* 0x000000463d3d7221 */ /* 0x000fe20000010000 */
[----:B------:R-:W-:Y:S01]  /*6d10*/  FFMA.FTZ R62, R93, R71, R62 ;  /* 0x000000475d3e7223 */ /* 0x000fe2000001003e */
[----:B------:R-:W-:Y:S01]  /*6d20*/  FADD.FTZ R63, R63, R71 ;  /* 0x000000473f3f7221 */ /* 0x000fe20000010000 */
[----:B------:R-:W-:Y:S01]  /*6d30*/  FFMA.FTZ R64, R92, R72, R64 ;  /* 0x000000485c407223 */ /* 0x000fe20000010040 */
[----:B------:R-:W-:Y:S01]  /*6d40*/  FADD.FTZ R65, R65, R72 ;  /* 0x0000004841417221 */ /* 0x000fe20000010000 */
[----:B0-----:R-:W-:Y:S06]  /*6d50*/  @!P0 BRA `(.L_x_2321) ;  /* 0x0000000000e08947 */ /* 0x001fec0003800000 */
[----:B------:R-:W2:Y:S04]  /*6d60*/  LDL R68, [R1+0x15c] ;  /* 0x00015c0001447983 */ /* 0x000ea80000100800 */
[----:B------:R-:W3:Y:S01]  /*6d70*/  LDL R69, [R1+0x158] ;  /* 0x0001580001457983 */ /* 0x000ee20000100800 */
[----:B------:R-:W0:Y:S03]  /*6d80*/  S2R R77, SR_TID.X ;  /* 0x00000000004d7919 */ /* 0x000e260000002100 */
[----:B------:R-:W4:Y:S01]  /*6d90*/  LDL R76, [R1+0x150] ;  /* 0x00015000014c7983 */ /* 0x000f220000100800 */
[----:B0-----:R-:W-:Y:S02]  /*6da0*/  SHF.L.U32 R84, R77, 0x1, RZ ;  /* 0x000000014d547819 */ /* 0x001fe400000006ff */
[----:B------:R-:W-:-:S02]  /*6db0*/  SHF.R.S32.HI R67, RZ, 0x1f, R77 ;  /* 0x0000001fff437819 */ /* 0x000fc4000001144d */
[----:B------:R-:W-:Y:S02]  /*6dc0*/  LEA R66, R77, UR9, 0x5 ;  /* 0x000000094d427c11 */ /* 0x000fe4000f8e28ff */
[----:B------:R-:W-:Y:S02]  /*6dd0*/  LOP3.LUT R84, R84, 0x18, RZ, 0xc0, !PT ;  /* 0x0000001854547812 */ /* 0x000fe400078ec0ff */
[----:B------:R-:W-:Y:S02]  /*6de0*/  LEA.HI R67, R67, R77, RZ, 0x2 ;  /* 0x0000004d43437211 */ /* 0x000fe400078f10ff */
[----:B------:R-:W-:Y:S01]  /*6df0*/  IADD3 R66, R66, R84, RZ ;  /* 0x0000005442427210 */ /* 0x000fe20007ffe0ff */
[----:B------:R-:W4:Y:S01]  /*6e00*/  LDL R77, [R1+0x154] ;  /* 0x00015400014d7983 */ /* 0x000f220000100800 */
[----:B------:R-:W-:-:S03]  /*6e10*/  SHF.R.S32.HI R67, RZ, 0x2, R67 ;  /* 0x00000002ff437819 */ /* 0x000fc60000011443 */
[----:B------:R0:W-:Y:S02]  /*6e20*/  STS.64 [R66], R58 ;  /* 0x0000003a42007388 */ /* 0x0001e40000000a00 */
[----:B0-----:R-:W-:Y:S02]  /*6e30*/  LEA R66, R67, UR9, 0x5 ;  /* 0x0000000943427c11 */ /* 0x001fe4000f8e28ff */
[----:B------:R-:W0:Y:S01]  /*6e40*/  S2R R67, SR_TID.X ;  /* 0x0000000000437919 */ /* 0x000e220000002100 */
[C---:B------:R-:W-:Y:S02]  /*6e50*/  LOP3.LUT R75, R84.reuse, 0x10, RZ, 0x3c, !PT ;  /* 0x00000010544b7812 */ /* 0x040fe400078e3cff */
[----:B------:R-:W-:Y:S02]  /*6e60*/  LOP3.LUT R125, R84, 0x8, RZ, 0x3c, !PT ;  /* 0x00000008547d7812 */ /* 0x000fe400078e3cff */
[C---:B0-----:R-:W-:Y:S02]  /*6e70*/  LEA R84, R67.reuse, UR9, 0x5 ;  /* 0x0000000943547c11 */ /* 0x041fe4000f8e28ff */
[----:B------:R-:W-:-:S02]  /*6e80*/  LEA R74, R67, UR9, 0x5 ;  /* 0x00000009434a7c11 */ /* 0x000fc4000f8e28ff */
[----:B------:R-:W-:Y:S02]  /*6e90*/  IADD3 R84, R84, R125, RZ ;  /* 0x0000007d54547210 */ /* 0x000fe40007ffe0ff */
[----:B------:R-:W-:-:S03]  /*6ea0*/  IADD3 R74, R74, R75, RZ ;  /* 0x0000004b4a4a7210 */ /* 0x000fc60007ffe0ff */
[----:B------:R-:W-:Y:S04]  /*6eb0*/  STS.64 [R84], R60 ;  /* 0x0000003c54007388 */ /* 0x000fe80000000a00 */
[----:B------:R0:W-:Y:S04]  /*6ec0*/  STS.64 [R74], R62 ;  /* 0x0000003e4a007388 */ /* 0x0001e80000000a00 */
[----:B0-----:R-:W4:Y:S01]  /*6ed0*/  LDL.64 R74, [R1+0x108] ;  /* 0x00010800014a7983 */ /* 0x001f220000100a00 */
[-C--:B--2---:R-:W-:Y:S02]  /*6ee0*/  LEA R68, R68, R66.reuse, 0x3 ;  /* 0x0000004244447211 */ /* 0x084fe400078e18ff */
[----:B---3--:R-:W-:-:S02]  /*6ef0*/  LEA R66, R69, R66, 0x3 ;  /* 0x0000004245427211 */ /* 0x008fc400078e18ff */
[C---:B------:R-:W-:Y:S02]  /*6f00*/  SHF.L.U32 R69, R67.reuse, 0x1, RZ ;  /* 0x0000000143457819 */ /* 0x040fe400000006ff */
[----:B------:R-:W-:Y:S02]  /*6f10*/  LEA R67, R67, UR9, 0x5 ;  /* 0x0000000943437c11 */ /* 0x000fe4000f8e28ff */
[----:B------:R-:W-:-:S04]  /*6f20*/  LOP3.LUT R69, R69, 0x18, RZ, 0xc, !PT ;  /* 0x0000001845457812 */ /* 0x000fc800078e0cff */
[----:B------:R-:W-:-:S05]  /*6f30*/  IADD3 R67, R67, R69, RZ ;  /* 0x0000004543437210 */ /* 0x000fca0007ffe0ff */
[----:B------:R-:W-:Y:S01]  /*6f40*/  STS.64 [R67], R64 ;  /* 0x0000004043007388 */ /* 0x000fe20000000a00 */
[----:B------:R-:W-:Y:S06]  /*6f50*/  BAR.SYNC.DEFER_BLOCKING 0x0 ;  /* 0x0000000000007b1d */ /* 0x000fec0000010000 */
[----:B------:R-:W0:Y:S04]  /*6f60*/  LDS.64 R68, [R68] ;  /* 0x0000000044447984 */ /* 0x000e280000000a00 */
[----:B------:R-:W1:Y:S01]  /*6f70*/  LDS.64 R66, [R66+0x1e00] ;  /* 0x001e000042427984 */ /* 0x000e620000000a00 */
[----:B0-----:R-:W-:Y:S01]  /*6f80*/  FADD.FTZ R69, RZ, R69 ;  /* 0x00000045ff457221 */ /* 0x001fe20000010000 */
[----:B------:R-:W-:-:S03]  /*6f90*/  FADD.FTZ R68, RZ, R68 ;  /* 0x00000044ff447221 */ /* 0x000fc60000010000 */
[----:B-1----:R-:W-:Y:S01]  /*6fa0*/  FADD.FTZ R67, R69, R67 ;  /* 0x0000004345437221 */ /* 0x002fe20000010000 */
[----:B------:R-:W-:Y:S02]  /*6fb0*/  FADD.FTZ R66, R68, R66 ;  /* 0x0000004244427221 */ /* 0x000fe40000010000 */
[----:B------:R-:W2:Y:S01]  /*6fc0*/  LDL.64 R68, [R1+0x110] ;  /* 0x0001100001447983 */ /* 0x000ea20000100a00 */
[----:B------:R-:W0:Y:S02]  /*6fd0*/  S2R R84, SR_TID.X ;  /* 0x0000000000547919 */ /* 0x000e240000002100 */
[C---:B0-----:R-:W-:Y:S02]  /*6fe0*/  IADD3 R125, R84.reuse, 0x1e0, RZ ;  /* 0x000001e0547d7810 */ /* 0x041fe40007ffe0ff */
[----:B------:R-:W-:-:S04]  /*6ff0*/  IADD3 R84, R84, 0x1e0, RZ ;  /* 0x000001e054547810 */ /* 0x000fc80007ffe0ff */
[----:B------:R-:W-:-:S04]  /*7000*/  SHF.R.S32.HI R84, RZ, 0x1f, R84 ;  /* 0x0000001fff547819 */ /* 0x000fc80000011454 */
[----:B------:R-:W-:-:S04]  /*7010*/  LEA.HI R84, R84, R125, RZ, 0x2 ;  /* 0x0000007d54547211 */ /* 0x000fc800078f10ff */
[----:B------:R-:W-:Y:S01]  /*7020*/  SHF.R.S32.HI R84, RZ, 0x2, R84 ;  /* 0x00000002ff547819 */ /* 0x000fe20000011454 */
[----:B--2---:R0:W-:Y:S03]  /*7030*/  STG.E.64 desc[UR14][R68.64+0x8000], R66 ;  /* 0x0080004244007986 */ /* 0x0041e6000c101b0e */
[----:B0-----:R-:W-:-:S04]  /*7040*/  LEA R66, R84, UR9, 0x5 ;  /* 0x0000000954427c11 */ /* 0x001fc8000f8e28ff */
        /* <DEDUP_REMOVED lines=9> */
.L_x_2321:
[----:B------:R-:W-:Y:S01]  /*70e0*/  BSSY B0, `(.L_x_2322) ;  /* 0x000003f000007945 */ /* 0x000fe20003800000 */
[----:B0-----:R-:W-:-:S03]  /*70f0*/  CS2R R66, SRZ ;  /* 0x0000000000427805 */ /* 0x001fc6000001ff00 */
[----:B------:R-:W-:Y:S05]  /*7100*/  @P2 BRA `(.L_x_2323) ;  /* 0x0000000000f02947 */ /* 0x000fea0003800000 */
[----:B------:R-:W2:Y:S04]  /*7110*/  LDL R68, [R1+0x14c] ;  /* 0x00014c0001447983 */ /* 0x000ea80000100800 */
[----:B------:R-:W3:Y:S04]  /*7120*/  LDL R76, [R1+0x148] ;  /* 0x00014800014c7983 */ /* 0x000ee80000100800 */
[----:B------:R-:W4:Y:S04]  /*7130*/  LDL R75, [R1+0x144] ;  /* 0x00014400014b7983 */ /* 0x000f280000100800 */
[----:B------:R-:W4:Y:S04]  /*7140*/  LDL R84, [R1+0x140] ;  /* 0x0001400001547983 */ /* 0x000f280000100800 */
[----:B------:R-:W4:Y:S04]  /*7150*/  LDL R74, [R1+0x13c] ;  /* 0x00013c00014a7983 */ /* 0x000f280000100800 */
[----:B------:R-:W4:Y:S04]  /*7160*/  LDL R77, [R1+0x138] ;  /* 0x00013800014d7983 */ /* 0x000f280000100800 */
[----:B------:R-:W4:Y:S04]  /*7170*/  LDL R125, [R1+0x128] ;  /* 0x00012800017d7983 */ /* 0x000f280000100800 */
[----:B--2---:R-:W0:Y:S04]  /*7180*/  LDS.64 R68, [R68] ;  /* 0x0000000044447984 */ /* 0x004e280000000a00 */
[----:B---3--:R1:W2:Y:S04]  /*7190*/  LDS.64 R66, [R76] ;  /* 0x000000004c427984 */ /* 0x0082a80000000a00 */
[----:B-1----:R-:W3:Y:S01]  /*71a0*/  LDL R76, [R1+0x134] ;  /* 0x00013400014c7983 */ /* 0x002ee20000100800 */
[----:B0-----:R-:W-:Y:S01]  /*71b0*/  FADD.FTZ R68, RZ, R68 ;  /* 0x00000044ff447221 */ /* 0x001fe20000010000 */
[----:B------:R-:W-:-:S03]  /*71c0*/  FADD.FTZ R69, RZ, R69 ;  /* 0x00000045ff457221 */ /* 0x000fc60000010000 */
[----:B--2---:R-:W-:Y:S01]  /*71d0*/  FADD.FTZ R68, R68, R66 ;  /* 0x0000004244447221 */ /* 0x004fe20000010000 */
        /* <DEDUP_REMOVED lines=13> */
[----:B------:R0:W1:Y:S04]  /*72b0*/  LDS.64 R66, [R77] ;  /* 0x000000004d427984 */ /* 0x0000680000000a00 */
[----:B0-----:R-:W4:Y:S01]  /*72c0*/  LDL R77, [R1+0x120] ;  /* 0x00012000014d7983 */ /* 0x001f220000100800 */
[----:B-1----:R-:W-:Y:S01]  /*72d0*/  FADD.FTZ R68, R68, R66 ;  /* 0x0000004244447221 */ /* 0x002fe20000010000 */
[----:B------:R-:W-:-:S02]  /*72e0*/  FADD.FTZ R69, R69, R67 ;  /* 0x0000004345457221 */ /* 0x000fc40000010000 */
[----:B---3--:R0:W1:Y:S04]  /*72f0*/  LDS.64 R66, [R76] ;  /* 0x000000004c427984 */ /* 0x0080680000000a00 */
        /* <DEDUP_REMOVED lines=29> */
.L_x_2323:
[----:B------:R-:W-:Y:S05]  /*74d0*/  BSYNC B0 ;  /* 0x0000000000007941 */ /* 0x000fea0003800000 */
.L_x_2322:
        /* <DEDUP_REMOVED lines=11> */
[----:B---3--:R-:W-:-:S03]  /*7590*/  FADD.FTZ R67, R74, R67 ;  /* 0x000000434a437221 */ /* 0x008fc60000010000 */
[----:B------:R-:W-:Y:S02]  /*75a0*/  SHF.L.U32 R84, R69, 0x7, RZ ;  /* 0x0000000745547819 */ /* 0x000fe400000006ff */
[----:B------:R-:W-:Y:S02]  /*75b0*/  MOV R69, UR4 ;  /* 0x0000000400457c02 */ /* 0x000fe40008000f00 */
[----:B------:R-:W-:-:S03]  /*75c0*/  LOP3.LUT R84, R84, 0xffffff80, R125, 0xe2, !PT ;  /* 0xffffff8054547812 */ /* 0x000fc600078ee27d */
[----:B-1----:R-:W-:-:S05]  /*75d0*/  @!P1 IMAD R68, R68, R69, UR8 ;  /* 0x0000000844449e24 */ /* 0x002fca000f8e0245 */
        /* <DEDUP_REMOVED lines=18> */
.L_x_2326:
        /* <DEDUP_REMOVED lines=8> */
.L_x_2325:
[----:B------:R-:W-:Y:S05]  /*7780*/  WARPSYNC.ALL ;  /* 0x0000000000007948 */ /* 0x000fea0003800000 */
[----:B------:R-:W-:Y:S06]  /*7790*/  BAR.SYNC.DEFER_BLOCKING 0x0 ;  /* 0x0000000000007b1d */ /* 0x000fec0000010000 */
[----:B------:R-:W-:Y:S05]  /*77a0*/  BRA `(.L_x_2327) ;  /* 0x0000000000547947 */ /* 0x000fea0003800000 */
.L_x_2324:
        /* <DEDUP_REMOVED lines=11> */
.L_x_2329:
        /* <DEDUP_REMOVED lines=8> */
.L_x_2328:
[----:B------:R-:W-:Y:S05]  /*78e0*/  WARPSYNC.ALL ;  /* 0x0000000000007948 */ /* 0x000fea0003800000 */
[----:B------:R-:W-:Y:S06]  /*78f0*/  BAR.SYNC.DEFER_BLOCKING 0x0 ;  /* 0x0000000000007b1d */ /* 0x000fec0000010000 */
.L_x_2327:
        /* <DEDUP_REMOVED lines=8> */
[----:B------:R1:W-:Y:S04]  /*7980*/  STL.64 [R1+0x168], R2 ;  /* 0x0001680201007387 */ /* 0x0003e80000100a00 */
[----:B------:R2:W-:Y:S01]  /*7990*/  STL [R1+0x160], R0 ;  /* 0x0001600001007387 */ /* 0x0005e20000100800 */
        /* <DEDUP_REMOVED lines=12> */
[C---:B------:R-:W-:Y:S01]  /*7a60*/  IADD3 R84, R125.reuse, 0x60, RZ ;  /* 0x000000607d547810 */ /* 0x040fe20007ffe0ff */
[----:B------:R-:W3:Y:S02]  /*7a70*/  LDG.E.64 R74, desc[UR14][R74.64] ;  /* 0x0000000e4a4a7981 */ /* 0x000ee4000c1e1b00 */
[--C-:B------:R-:W-:Y:S02]  /*7a80*/  IMAD.WIDE.U32 R68, R68, 0x4, R2.reuse ;  /* 0x0000000444447825 */ /* 0x100fe400078e0002 */
[----:B------:R-:W4:Y:S02]  /*7a90*/  LDG.E.64 R66, desc[UR14][R66.64] ;  /* 0x0000000e42427981 */ /* 0x000f24000c1e1b00 */
[----:B------:R-:W-:Y:S02]  /*7aa0*/  IMAD.WIDE.U32 R84, R84, 0x4, R2 ;  /* 0x0000000454547825 */ /* 0x000fe400078e0002 */
[----:B------:R-:W2:Y:S04]  /*7ab0*/  LDG.E.64 R68, desc[UR14][R68.64] ;  /* 0x0000000e44447981 */ /* 0x000ea8000c1e1b00 */
[----:B------:R-:W2:Y:S01]  /*7ac0*/  LDG.E.64 R84, desc[UR14][R84.64] ;  /* 0x0000000e54547981 */ /* 0x000ea2000c1e1b00 */
[----:B------:R-:W-:-:S05]  /*7ad0*/  IADD3 R76, R125, 0x80, RZ ;  /* 0x000000807d4c7810 */ /* 0x000fca0007ffe0ff */
[----:B------:R-:W-:-:S06]  /*7ae0*/  IMAD.WIDE.U32 R76, R76, 0x4, R2 ;  /* 0x000000044c4c7825 */ /* 0x000fcc00078e0002 */
[----:B------:R-:W2:Y:S01]  /*7af0*/  LDG.E.64 R76, desc[UR14][R76.64] ;  /* 0x0000000e4c4c7981 */ /* 0x000ea2000c1e1b00 */
[----:B---3--:R-:W-:Y:S01]  /*7b00*/  FADD.FTZ R74, RZ, R74 ;  /* 0x0000004aff4a7221 */ /* 0x008fe20000010000 */
[----:B------:R-:W-:-:S03]  /*7b10*/  FADD.FTZ R75, RZ, R75 ;  /* 0x0000004bff4b7221 */ /* 0x000fc60000010000 */
[----:B----4-:R-:W-:Y:S01]  /*7b20*/  FADD.FTZ R66, R66, R74 ;  /* 0x0000004a42427221 */ /* 0x010fe20000010000 */
[----:B------:R-:W-:Y:S01]  /*7b30*/  IADD3 R74, R125, 0xa0, RZ ;  /* 0x000000a07d4a7810 */ /* 0x000fe20007ffe0ff */
[----:B------:R-:W-:Y:S02]  /*7b40*/  FADD.FTZ R67, R67, R75 ;  /* 0x0000004b43437221 */ /* 0x000fe40000010000 */
[----:B--2---:R-:W-:Y:S02]  /*7b50*/  FADD.FTZ R66, R68, R66 ;  /* 0x0000004244427221 */ /* 0x004fe40000010000 */
[----:B------:R-:W-:-:S04]  /*7b60*/  IMAD.WIDE.U32 R74, R74, 0x4, R2 ;  /* 0x000000044a4a7825 */ /* 0x000fc800078e0002 */
[----:B------:R-:W-:Y:S01]  /*7b70*/  FADD.FTZ R0, R69, R67 ;  /* 0x0000004345007221 */ /* 0x000fe20000010000 */
[----:B------:R-:W-:Y:S01]  /*7b80*/  FADD.FTZ R84, R84, R66 ;  /* 0x0000004254547221 */ /* 0x000fe20000010000 */
[C---:B------:R-:W-:Y:S02]  /*7b90*/  IADD3 R66, R125.reuse, 0xc0, RZ ;  /* 0x000000c07d427810 */ /* 0x040fe40007ffe0ff */
[----:B------:R-:W-:Y:S01]  /*7ba0*/  IADD3 R68, R125, 0xe0, RZ ;  /* 0x000000e07d447810 */ /* 0x000fe20007ffe0ff */
[----:B------:R-:W2:Y:S02]  /*7bb0*/  LDG.E.64 R74, desc[UR14][R74.64] ;  /* 0x0000000e4a4a7981 */ /* 0x000ea4000c1e1b00 */
[----:B------:R-:W-:-:S04]  /*7bc0*/  IMAD.WIDE.U32 R66, R66, 0x4, R2 ;  /* 0x0000000442427825 */ /* 0x000fc800078e0002 */
[----:B------:R-:W-:Y:S02]  /*7bd0*/  IMAD.WIDE.U32 R68, R68, 0x4, R2 ;  /* 0x0000000444447825 */ /* 0x000fe400078e0002 */
[----:B------:R-:W3:Y:S02]  /*7be0*/  LDG.E.64 R66, desc[UR14][R66.64] ;  /* 0x0000000e42427981 */ /* 0x000ee4000c1e1b00 */
[----:B------:R-:W-:Y:S02]  /*7bf0*/  FADD.FTZ R85, R85, R0 ;  /* 0x0000000055557221 */ /* 0x000fe40000010000 */
[----:B------:R-:W4:Y:S04]  /*7c00*/  LDG.E.64 R68, desc[UR14][R68.64] ;  /* 0x0000000e44447981 */ /* 0x000f28000c1e1b00 */
[----:B------:R0:W5:Y:S04]  /*7c10*/  LDL.LU.64 R2, [R1+0x168] ;  /* 0x0001680001027983 */ /* 0x0001680000300a00 */
[----:B------:R0:W5:Y:S01]  /*7c20*/  LDL.LU R0, [R1+0x160] ;  /* 0x0001600001007983 */ /* 0x0001620000300800 */
[----:B------:R-:W-:Y:S01]  /*7c30*/  FADD.FTZ R76, R76, R84 ;  /* 0x000000544c4c7221 */ /* 0x000fe20000010000 */
[----:B------:R-:W-:-:S03]  /*7c40*/  FADD.FTZ R77, R77, R85 ;  /* 0x000000554d4d7221 */ /* 0x000fc60000010000 */
[----:B--2---:R-:W-:Y:S01]  /*7c50*/  FADD.FTZ R74, R74, R76 ;  /* 0x0000004c4a4a7221 */ /* 0x004fe20000010000 */
[----:B------:R-:W-:-:S03]  /*7c60*/  FADD.FTZ R75, R75, R77 ;  /* 0x0000004d4b4b7221 */ /* 0x000fc60000010000 */
[----:B---3--:R-:W-:Y:S01]  /*7c70*/  FADD.FTZ R66, R66, R74 ;  /* 0x0000004a42427221 */ /* 0x008fe20000010000 */
[----:B------:R-:W-:-:S03]  /*7c80*/  FADD.FTZ R67, R67, R75 ;  /* 0x0000004b43437221 */ /* 0x000fc60000010000 */
[----:B----4-:R-:W-:Y:S01]  /*7c90*/  FADD.FTZ R66, R68, R66 ;  /* 0x0000004244427221 */ /* 0x010fe20000010000 */
[----:B0-----:R-:W-:-:S07]  /*7ca0*/  FADD.FTZ R67, R69, R67 ;  /* 0x0000004345437221 */ /* 0x001fce0000010000 */
.L_x_2331:
[----:B------:R-:W-:Y:S05]  /*7cb0*/  BSYNC B0 ;  /* 0x0000000000007941 */ /* 0x000fea0003800000 */
.L_x_2330:
        /* <DEDUP_REMOVED lines=29> */
.L_x_2333:
[----:B------:R-:W-:Y:S05]  /*7e90*/  BSYNC B0 ;  /* 0x0000000000007941 */ /* 0x000fea0003800000 */
.L_x_2332:
[----:B0-----:R-:W2:Y:S01]  /*7ea0*/  LDL R66, [R1+0xfc] ;  /* 0x0000fc0001427983 */ /* 0x001ea20000100800 */
[----:B------:R-:W0:Y:S01]  /*7eb0*/  S2UR UR13, SR_CgaCtaId ;  /* 0x00000000000d79c3 */ /* 0x000e220000008800 */
[----:B------:R-:W-:Y:S01]  /*7ec0*/  UMOV UR5, 0x400 ;  /* 0x0000040000057882 */ /* 0x000fe20000000000 */
[----:B------:R-:W-:Y:S01]  /*7ed0*/  ULDC.64 UR22, c[0x0][0x210] ;  /* 0x0000840000167ab9 */ /* 0x000fe20000000a00 */
[----:B------:R-:W3:Y:S04]  /*7ee0*/  LDL.LU R69, [R1+0x24] ;  /* 0x0000240001457983 */ /* 0x000ee80000300800 */
[----:B------:R-:W4:Y:S01]  /*7ef0*/  LDL.LU R68, [R1+0x28] ;  /* 0x0000280001447983 */ /* 0x000f220000300800 */
[----:B------:R-:W-:-:S03]  /*7f00*/  UIADD3 UR5, UR5, 0x5280, URZ ;  /* 0x0000528005057890 */ /* 0x000fc6000fffe03f */
[----:B------:R-:W-:Y:S04]  /*7f10*/  STL [R1+0x178], R60 ;  /* 0x0001783c01007387 */ /* 0x000fe80000100800 */
[----:B------:R-:W-:Y:S04]  /*7f20*/  STL [R1+0x174], R59 ;  /* 0x0001743b01007387 */ /* 0x000fe80000100800 */
[----:B------:R-:W-:Y:S04]  /*7f30*/  STL [R1+0x170], R58 ;  /* 0x0001703a01007387 */ /* 0x000fe80000100800 */
[----:B-----5:R-:W-:Y:S01]  /*7f40*/  STL [R1+0x16c], R8 ;  /* 0x00016c0801007387 */ /* 0x020fe20000100800 */
[----:B0-----:R-:W-:-:S03]  /*7f50*/  ULEA UR5, UR13, UR5, 0x18 ;  /* 0x000000050d057291 */ /* 0x001fc6000f8ec03f */
[----:B------:R-:W-:Y:S04]  /*7f60*/  STL [R1+0x168], R7 ;  /* 0x0001680701007387 */ /* 0x000fe80000100800 */
[----:B------:R-:W-:Y:S04]  /*7f70*/  STL [R1+0x164], R6 ;  /* 0x0001640601007387 */ /* 0x000fe80000100800 */
[----:B------:R-:W-:Y:S04]  /*7f80*/  STL [R1+0x160], R5 ;  /* 0x0001600501007387 */ /* 0x000fe80000100800 */
[----:B------:R-:W4:Y:S04]  /*7f90*/  LDL.LU R76, [R1+0x30] ;  /* 0x00003000014c7983 */ /* 0x000f280000300800 */
[----:B------:R-:W4:Y:S04]  /*7fa0*/  LDL.LU R75, [R1+0x34] ;  /* 0x00003400014b7983 */ /* 0x000f280000300800 */
[----:B------:R-:W4:Y:S01]  /*7fb0*/  LDL.LU R74, [R1+0x38] ;  /* 0x00003800014a7983 */ /* 0x000f220000300800 */
[----:B------:R-:W-:Y:S01]  /*7fc0*/  BAR.SYNC.DEFER_BLOCKING 0x0 ;  /* 0x0000000000007b1d */ /* 0x000fe20000010000 */
[----:B--2---:R-:W-:-:S06]  /*7fd0*/  LEA R66, R66, UR5, 0x3 ;  /* 0x0000000542427c11 */ /* 0x004fcc000f8e18ff */
[----:B------:R-:W0:Y:S02]  /*7fe0*/  LDS.64 R66, [R66] ;  /* 0x0000000042427984 */ /* 0x000e240000000a00 */
[--C-:B0-----:R-:W-:Y:S01]  /*7ff0*/  FFMA.FTZ R10, R0, R10, -R66.reuse ;  /* 0x0000000a000a7223 */ /* 0x101fe20000010842 */
[----:B------:R-:W-:-:S03]  /*8000*/  FFMA.FTZ R91, R2, R91, -R66 ;  /* 0x0000005b025b7223 */ /* 0x000fc60000010842 */
[-C--:B---3--:R-:W-:Y:S01]  /*8010*/  FFMA.FTZ R10, R69, -R67.reuse, R10 ;  /* 0x80000043450a7223 */ /* 0x088fe2000001000a */
[----:B----4-:R-:W-:Y:S01]  /*8020*/  FFMA.FTZ R91, R68, -R67, R91 ;  /* 0x80000043445b7223 */ /* 0x010fe2000001005b */
[----:B------:R-:W2:Y:S04]  /*8030*/  LDL.LU R69, [R1+0x3c] ;  /* 0x00003c0001457983 */ /* 0x000ea80000300800 */
[----:B------:R-:W3:Y:S04]  /*8040*/  LDL.LU R68, [R1+0x40] ;  /* 0x0000400001447983 */ /* 0x000ee80000300800 */
[----:B------:R-:W4:Y:S04]  /*8050*/  LDL.LU R60, [R1+0x2c] ;  /* 0x00002c00013c7983 */ /* 0x000f280000300800 */
[----:B------:R-:W2:Y:S04]  /*8060*/  LDL.LU R59, [R1+0x20] ;  /* 0x00002000013b7983 */ /* 0x000ea80000300800 */
[----:B------:R-:W3:Y:S04]  /*8070*/  LDL.LU R58, [R1+0x4c] ;  /* 0x00004c00013a7983 */ /* 0x000ee80000300800 */
[----:B------:R-:W3:Y:S04]  /*8080*/  LDL.LU R8, [R1+0x50] ;  /* 0x0000500001087983 */ /* 0x000ee80000300800 */
[----:B------:R-:W3:Y:S04]  /*8090*/  LDL.LU R7, [R1+0x80] ;  /* 0x0000800001077983 */ /* 0x000ee80000300800 */
[----:B------:R-:W3:Y:S04]  /*80a0*/  LDL.LU R6, [R1+0x64] ;  /* 0x0000640001067983 */ /* 0x000ee80000300800 */
[----:B------:R-:W3:Y:S01]  /*80b0*/  LDL.LU R5, [R1+0x7c] ;  /* 0x00007c0001057983 */ /* 0x000ee20000300800 */
        /* <DEDUP_REMOVED lines=10> */
[----:B------:R-:W-:Y:S01]  /*8160*/  FFMA.FTZ R87, R2, R87, -R66 ;  /* 0x0000005702577223 */ /* 0x000fe20000010842 */
[-C--:B------:R-:W-:Y:S01]  /*8170*/  FFMA.FTZ R90, R76, -R67.reuse, R90 ;  /* 0x800000434c5a7223 */ /* 0x080fe2000001005a */
[----:B------:R-:W-:Y:S01]  /*8180*/  FFMA.FTZ R89, R75, -R67, R89 ;  /* 0x800000434b597223 */ /* 0x000fe20000010059 */
[C-C-:B------:R-:W-:Y:S01]  /*8190*/  FFMA.FTZ R86, R3.reuse, R86, -R66.reuse ;  /* 0x0000005603567223 */ /* 0x140fe20000010842 */
[C-C-:B------:R-:W-:Y:S01]  /*81a0*/  FFMA.FTZ R11, R3.reuse, R11, -R66.reuse ;  /* 0x0000000b030b7223 */ /* 0x140fe20000010842 */
[--C-:B------:R-:W-:Y:S01]  /*81b0*/  FFMA.FTZ R12, R4, R12, -R66.reuse ;  /* 0x0000000c040c7223 */ /* 0x100fe20000010842 */
[--C-:B------:R-:W-:Y:S01]  /*81c0*/  FFMA.FTZ R13, R0, R13, -R66.reuse ;  /* 0x0000000d000d7223 */ /* 0x100fe20000010842 */
[--C-:B------:R-:W-:Y:S01]  /*81d0*/  FFMA.FTZ R14, R2, R14, -R66.reuse ;  /* 0x0000000e020e7223 */ /* 0x100fe20000010842 */
        /* <DEDUP_REMOVED lines=44> */
[----:B------:R-:W-:Y:S01]  /*84a0*/  FFMA.FTZ R71, R3, R71, -R66 ;  /* 0x0000004703477223 */ /* 0x000fe20000010842 */
[-C--:B------:R-:W-:Y:S01]  /*84b0*/  FFMA.FTZ R88, R74, -R67.reuse, R88 ;  /* 0x800000434a587223 */ /* 0x080fe20000010058 */
[----:B------:R-:W-:Y:S01]  /*84c0*/  FFMA.FTZ R66, R4, R72, -R66 ;  /* 0x0000004804427223 */ /* 0x000fe20000010842 */
[----:B----4-:R-:W-:-:S02]  /*84d0*/  FFMA.FTZ R83, R60, -R67, R83 ;  /* 0x800000433c537223 */ /* 0x010fc40000010053 */
[----:B------:R-:W4:Y:S01]  /*84e0*/  LDL.LU R60, [R1+0x88] ;  /* 0x00008800013c7983 */ /* 0x000f220000300800 */
[----:B--2---:R-:W-:-:S03]  /*84f0*/  FFMA.FTZ R82, R59, -R67, R82 ;  /* 0x800000433b527223 */ /* 0x004fc60000010052 */
[----:B------:R-:W2:Y:S01]  /*8500*/  LDL.LU R59, [R1+0x78] ;  /* 0x00007800013b7983 */ /* 0x000ea20000300800 */
[----:B---3--:R-:W-:-:S03]  /*8510*/  FFMA.FTZ R81, R58, -R67, R81 ;  /* 0x800000433a517223 */ /* 0x008fc60000010051 */
[----:B------:R-:W3:Y:S01]  /*8520*/  LDL.LU R58, [R1+0x60] ;  /* 0x00006000013a7983 */ /* 0x000ee20000300800 */
[----:B------:R-:W-:-:S03]  /*8530*/  FFMA.FTZ R80, R8, -R67, R80 ;  /* 0x8000004308507223 */ /* 0x000fc60000010050 */
[----:B------:R-:W3:Y:S01]  /*8540*/  LDL.LU R8, [R1+0x74] ;  /* 0x0000740001087983 */ /* 0x000ee20000300800 */
[----:B------:R-:W-:-:S03]  /*8550*/  FFMA.FTZ R79, R7, -R67, R79 ;  /* 0x80000043074f7223 */ /* 0x000fc6000001004f */
[----:B------:R-:W3:Y:S01]  /*8560*/  LDL.LU R7, [R1+0x84] ;  /* 0x0000840001077983 */ /* 0x000ee20000300800 */
[----:B------:R-:W-:-:S03]  /*8570*/  FFMA.FTZ R78, R6, -R67, R78 ;  /* 0x80000043064e7223 */ /* 0x000fc6000001004e */
[----:B------:R-:W3:Y:S01]  /*8580*/  LDL.LU R6, [R1+0x70] ;  /* 0x0000700001067983 */ /* 0x000ee20000300800 */
[----:B------:R-:W-:-:S03]  /*8590*/  FFMA.FTZ R73, R5, -R67, R73 ;  /* 0x8000004305497223 */ /* 0x000fc60000010049 */
[----:B------:R-:W3:Y:S04]  /*85a0*/  LDL.LU R5, [R1+0x6c] ;  /* 0x00006c0001057983 */ /* 0x000ee80000300800 */
[----:B------:R-:W3:Y:S04]  /*85b0*/  LDL.LU R125, [R1+0x5c] ;  /* 0x00005c00017d7983 */ /* 0x000ee80000300800 */
[----:B------:R-:W3:Y:S04]  /*85c0*/  LDL.LU R85, [R1+0x58] ;  /* 0x0000580001557983 */ /* 0x000ee80000300800 */
[----:B------:R-:W3:Y:S04]  /*85d0*/  LDL.LU R84, [R1+0x68] ;  /* 0x0000680001547983 */ /* 0x000ee80000300800 */
[----:B------:R-:W3:Y:S01]  /*85e0*/  LDL.LU R77, [R1+0x54] ;  /* 0x00005400014d7983 */ /* 0x000ee20000300800 */
[----:B------:R-:W-:-:S03]  /*85f0*/  FFMA.FTZ R87, R69, -R67, R87 ;  /* 0x8000004345577223 */ /* 0x000fc60000010057 */
[----:B------:R-:W3:Y:S04]  /*8600*/  LDL.LU R76, [R1+0x1c] ;  /* 0x00001c00014c7983 */ /* 0x000ee80000300800 */
[----:B------:R-:W3:Y:S04]  /*8610*/  LDL.LU R75, [R1+0x18] ;  /* 0x00001800014b7983 */ /* 0x000ee80000300800 */
[----:B------:R-:W3:Y:S04]  /*8620*/  LDL.LU R74, [R1+0x14] ;  /* 0x00001400014a7983 */ /* 0x000ee80000300800 */
[----:B------:R-:W3:Y:S01]  /*8630*/  LDL.LU R72, [R1+0x10] ;  /* 0x0000100001487983 */ /* 0x000ee20000300800 */
[----:B------:R-:W-:-:S03]  /*8640*/  FFMA.FTZ R86, R68, -R67, R86 ;  /* 0x8000004344567223 */ /* 0x000fc60000010056 */
[----:B------:R-:W3:Y:S04]  /*8650*/  LDL.LU R69, [R1+0x4] ;  /* 0x0000040001457983 */ /* 0x000ee80000300800 */
[----:B------:R-:W3:Y:S01]  /*8660*/  LDL.LU R68, [R1] ;  /* 0x0000000001447983 */ /* 0x000ee20000300800 */
[----:B----4-:R-:W-:-:S03]  /*8670*/  FFMA.FTZ R11, R60, -R67, R11 ;  /* 0x800000433c0b7223 */ /* 0x010fc6000001000b */
[----:B------:R0:W5:Y:S01]  /*8680*/  LDL.LU R60, [R1+0x178] ;  /* 0x00017800013c7983 */ /* 0x0001620000300800 */
[----:B--2---:R-:W-:-:S03]  /*8690*/  FFMA.FTZ R12, R59, -R67, R12 ;  /* 0x800000433b0c7223 */ /* 0x004fc6000001000c */
[----:B------:R0:W5:Y:S01]  /*86a0*/  LDL.LU R59, [R1+0x174] ;  /* 0x00017400013b7983 */ /* 0x0001620000300800 */
[----:B---3--:R-:W-:-:S03]  /*86b0*/  FFMA.FTZ R13, R58, -R67, R13 ;  /* 0x800000433a0d7223 */ /* 0x008fc6000001000d */
[----:B------:R0:W5:Y:S01]  /*86c0*/  LDL.LU R58, [R1+0x170] ;  /* 0x00017000013a7983 */ /* 0x0001620000300800 */
[----:B------:R-:W-:-:S03]  /*86d0*/  FFMA.FTZ R14, R8, -R67, R14 ;  /* 0x80000043080e7223 */ /* 0x000fc6000001000e */
[----:B------:R0:W5:Y:S01]  /*86e0*/  LDL.LU R8, [R1+0x16c] ;  /* 0x00016c0001087983 */ /* 0x0001620000300800 */
[----:B------:R-:W-:-:S03]  /*86f0*/  FFMA.FTZ R15, R7, -R67, R15 ;  /* 0x80000043070f7223 */ /* 0x000fc6000001000f */
[----:B------:R0:W5:Y:S01]  /*8700*/  LDL.LU R7, [R1+0x168] ;  /* 0x0001680001077983 */ /* 0x0001620000300800 */
[----:B------:R-:W-:-:S03]  /*8710*/  FFMA.FTZ R16, R6, -R67, R16 ;  /* 0x8000004306107223 */ /* 0x000fc60000010010 */
[----:B------:R0:W5:Y:S01]  /*8720*/  LDL.LU R6, [R1+0x164] ;  /* 0x0001640001067983 */ /* 0x0001620000300800 */
[----:B------:R-:W-:-:S03]  /*8730*/  FFMA.FTZ R17, R5, -R67, R17 ;  /* 0x8000004305117223 */ /* 0x000fc60000010011 */
[----:B------:R0:W5:Y:S01]  /*8740*/  LDL.LU R5, [R1+0x160] ;  /* 0x0001600001057983 */ /* 0x0001620000300800 */
[-C--:B------:R-:W-:Y:S01]  /*8750*/  FFMA.FTZ R20, R84, -R67.reuse, R20 ;  /* 0x8000004354147223 */ /* 0x080fe20000010014 */
[-C--:B------:R-:W-:Y:S01]  /*8760*/  FFMA.FTZ R21, R77, -R67.reuse, R21 ;  /* 0x800000434d157223 */ /* 0x080fe20000010015 */
[-C--:B------:R-:W-:Y:S02]  /*8770*/  FFMA.FTZ R26, R69, -R67.reuse, R26 ;  /* 0x80000043451a7223 */ /* 0x080fe4000001001a */
[----:B------:R-:W2:Y:S01]  /*8780*/  LDL.LU R69, [R1+0xb4] ;  /* 0x0000b40001457983 */ /* 0x000ea20000300800 */
[----:B------:R-:W-:-:S03]  /*8790*/  FFMA.FTZ R27, R68, -R67, R27 ;  /* 0x80000043441b7223 */ /* 0x000fc6000001001b */
[----:B------:R-:W3:Y:S04]  /*87a0*/  LDL.LU R68, [R1+0xf8] ;  /* 0x0000f80001447983 */ /* 0x000ee80000300800 */
[----:B------:R-:W4:Y:S01]  /*87b0*/  LDL.LU R84, [R1+0xf0] ;  /* 0x0000f00001547983 */ /* 0x000f220000300800 */
[----:B------:R-:W-:-:S03]  /*87c0*/  FFMA.FTZ R22, R76, -R67, R22 ;  /* 0x800000434c167223 */ /* 0x000fc60000010016 */
[----:B------:R-:W4:Y:S01]  /*87d0*/  LDL.LU R77, [R1+0xf4] ;  /* 0x0000f400014d7983 */ /* 0x000f220000300800 */
[----:B------:R-:W-:-:S03]  /*87e0*/  FFMA.FTZ R23, R75, -R67, R23 ;  /* 0x800000434b177223 */ /* 0x000fc60000010017 */
[----:B------:R-:W4:Y:S04]  /*87f0*/  LDL.LU R76, [R1+0xe8] ;  /* 0x0000e800014c7983 */ /* 0x000f280000300800 */
[----:B------:R-:W4:Y:S01]  /*8800*/  LDL.LU R75, [R1+0xec] ;  /* 0x0000ec00014b7983 */ /* 0x000f220000300800 */
[C---:B------:R-:W-:Y:S01]  /*8810*/  FMUL.FTZ R10, R9.reuse, R10 ;  /* 0x0000000a090a7220 */ /* 0x040fe20000410000 */
[----:B------:R-:W-:Y:S01]  /*8820*/  FMUL.FTZ R91, R9, R91 ;  /* 0x0000005b095b7220 */ /* 0x000fe20000410000 */
[-C--:B------:R-:W-:Y:S01]  /*8830*/  FFMA.FTZ R118, R118, -R67.reuse, R34 ;  /* 0x8000004376767223 */ /* 0x080fe20000010022 */
[----:B------:R-:W-:-:S03]  /*8840*/  FFMA.FTZ R117, R117, -R67, R35 ;  /* 0x8000004375757223 */ /* 0x000fc60000010023 */
[----:B------:R-:W-:Y:S01]  /*8850*/  F2FP.F16.F32.PACK_AB R10, R91, R10 ;  /* 0x0000000a5b0a723e */ /* 0x000fe200000000ff */
[-C--:B------:R-:W-:Y:S02]  /*8860*/  FFMA.FTZ R19, R85, -R67.reuse, R19 ;  /* 0x8000004355137223 */ /* 0x080fe40000010013 */
[----:B------:R-:W4:Y:S01]  /*8870*/  LDL.LU R85, [R1+0xe0] ;  /* 0x0000e00001557983 */ /* 0x000f220000300800 */
[----:B------:R-:W-:Y:S01]  /*8880*/  FFMA.FTZ R25, R72, -R67, R25 ;  /* 0x8000004348197223 */ /* 0x000fe20000010019 */
[C---:B------:R-:W-:Y:S01]  /*8890*/  FMUL.FTZ R90, R9.reuse, R90 ;  /* 0x0000005a095a7220 */ /* 0x040fe20000410000 */
[C---:B------:R-:W-:Y:S01]  /*88a0*/  FMUL.FTZ R89, R9.reuse, R89 ;  /* 0x0000005909597220 */ /* 0x040fe20000410000 */
[----:B------:R-:W-:Y:S01]  /*88b0*/  FMUL.FTZ R72, R9, R26 ;  /* 0x0000001a09487220 */ /* 0x000fe20000410000 */
        /* <DEDUP_REMOVED lines=33> */
[----:B------:R-:W-:Y:S01]  /*8ad0*/  F2FP.F16.F32.PACK_AB R67, R89, R90 ;  /* 0x0000005a5943723e */ /* 0x000fe200000000ff */
        /* <DEDUP_REMOVED lines=57> */
[----:B--2---:R-:W-:-:S04]  /*8e70*/  IADD3 R34, P1, R69, UR22, RZ ;  /* 0x0000001645227c10 */ /* 0x004fc8000ff3e0ff */
[----:B---3--:R-:W-:Y:S01]  /*8e80*/  IADD3.X R35, R68, UR23, RZ, P1, !PT ;  /* 0x0000001744237c10 */ /* 0x008fe20008ffe4ff */
[C---:B------:R-:W-:Y:S01]  /*8e90*/  FMUL.FTZ R68, R9.reuse, R20 ;  /* 0x0000001409447220 */ /* 0x040fe20000410000 */
[----:B------:R-:W-:Y:S01]  /*8ea0*/  PRMT R20, R10, 0x7632, R20 ;  /* 0x000076320a147816 */ /* 0x000fe20000000014 */
[----:B------:R-:W-:-:S04]  /*8eb0*/  FMUL.FTZ R69, R9, R21 ;  /* 0x0000001509457220 */ /* 0x000fc80000410000 */
[----:B------:R4:W-:Y:S02]  /*8ec0*/  STG.E.U16 desc[UR14][R34.64+0x2], R20 ;  /* 0x0000021422007986 */ /* 0x0009e4000c10150e */
[----:B----4-:R-:W-:Y:S02]  /*8ed0*/  IADD3 R20, P1, R84, UR22, RZ ;  /* 0x0000001654147c10 */ /* 0x010fe4000ff3e0ff */
[----:B------:R-:W2:Y:S02]  /*8ee0*/  LDL.LU R84, [R1+0xe4] ;  /* 0x0000e40001547983 */ /* 0x000ea40000300800 */
[----:B------:R-:W-:Y:S02]  /*8ef0*/  IADD3.X R21, R77, UR23, RZ, P1, !PT ;  /* 0x000000174d157c10 */ /* 0x000fe40008ffe4ff */
[----:B------:R-:W3:Y:S01]  /*8f00*/  LDL.LU R77, [R1+0xd8] ;  /* 0x0000d800014d7983 */ /* 0x000ee20000300800 */
[----:B------:R-:W-:-:S03]  /*8f10*/  IADD3 R26, P1, R76, UR22, RZ ;  /* 0x000000164c1a7c10 */ /* 0x000fc6000ff3e0ff */
[----:B------:R-:W4:Y:S01]  /*8f20*/  LDL.LU R76, [R1+0xdc] ;  /* 0x0000dc00014c7983 */ /* 0x000f220000300800 */
[----:B------:R-:W-:-:S03]  /*8f30*/  IADD3.X R27, R75, UR23, RZ, P1, !PT ;  /* 0x000000174b1b7c10 */ /* 0x000fc60008ffe4ff */
[----:B------:R-:W4:Y:S01]  /*8f40*/  LDL.LU R75, [R1+0xd0] ;  /* 0x0000d000014b7983 */ /* 0x000f220000300800 */
[----:B------:R-:W-:-:S03]  /*8f50*/  PRMT R9, R67, 0x7632, R9 ;  /* 0x0000763243097816 */ /* 0x000fc60000000009 */
[----:B------:R1:W-:Y:S04]  /*8f60*/  STG.E.U16 desc[UR14][R34.64+0x4], R67 ;  /* 0x0000044322007986 */ /* 0x0003e8000c10150e */
[----:B-1----:R-:W4:Y:S01]  /*8f70*/  LDL.LU R67, [R1+0xd4] ;  /* 0x0000d40001437983 */ /* 0x002f220000300800 */
[----:B------:R-:W-:Y:S02]  /*8f80*/  F2FP.F16.F32.PACK_AB R87, R87, R88 ;  /* 0x000000585757723e */ /* 0x000fe400000000ff */
[----:B------:R-:W-:Y:S01]  /*8f90*/  F2FP.F16.F32.PACK_AB R83, R83, R86 ;  /* 0x000000565353723e */ /* 0x000fe200000000ff */
[----:B------:R1:W-:Y:S01]  /*8fa0*/  STG.E.U16 desc[UR14][R34.64], R10 ;  /* 0x0000000a22007986 */ /* 0x0003e2000c10150e */
[----:B------:R-:W-:-:S03]  /*8fb0*/  F2FP.F16.F32.PACK_AB R81, R81, R82 ;  /* 0x000000525151723e */ /* 0x000fc600000000ff */
[----:B------:R0:W-:Y:S01]  /*8fc0*/  STG.E.U16 desc[UR14][R34.64+0x6], R9 ;  /* 0x0000060922007986 */ /* 0x0001e2000c10150e */
[----:B------:R-:W-:Y:S02]  /*8fd0*/  F2FP.F16.F32.PACK_AB R79, R79, R80 ;  /* 0x000000504f4f723e */ /* 0x000fe400000000ff */
[----:B-1----:R-:W-:Y:S02]  /*8fe0*/  PRMT R10, R87, 0x7632, R10 ;  /* 0x00007632570a7816 */ /* 0x002fe4000000000a */
[----:B0-----:R-:W-:-:S03]  /*8ff0*/  PRMT R9, R83, 0x7632, R9 ;  /* 0x0000763253097816 */ /* 0x001fc60000000009 */
[----:B------:R0:W-:Y:S04]  /*9000*/  STG.E.U16 desc[UR14][R20.64+0x2], R10 ;  /* 0x0000020a14007986 */ /* 0x0001e8000c10150e */
[----:B------:R1:W-:Y:S01]  /*9010*/  STG.E.U16 desc[UR14][R20.64+0x6], R9 ;  /* 0x0000060914007986 */ /* 0x0003e2000c10150e */
[----:B------:R-:W-:-:S03]  /*9020*/  F2FP.F16.F32.PACK_AB R73, R73, R78 ;  /* 0x0000004e4949723e */ /* 0x000fc600000000ff */
[----:B------:R-:W-:Y:S01]  /*9030*/  STG.E.U16 desc[UR14][R20.64], R87 ;  /* 0x0000005714007986 */ /* 0x000fe2000c10150e */
[----:B0-----:R-:W-:-:S03]  /*9040*/  PRMT R10, R81, 0x7632, R10 ;  /* 0x00007632510a7816 */ /* 0x001fc6000000000a */
[----:B------:R-:W-:Y:S01]  /*9050*/  STG.E.U16 desc[UR14][R20.64+0x4], R83 ;  /* 0x0000045314007986 */ /* 0x000fe2000c10150e */
[----:B-1----:R-:W-:-:S03]  /*9060*/  F2FP.F16.F32.PACK_AB R9, R12, R11 ;  /* 0x0000000b0c09723e */ /* 0x002fc600000000ff */
[----:B------:R0:W-:Y:S01]  /*9070*/  STG.E.U16 desc[UR14][R26.64+0x2], R10 ;  /* 0x0000020a1a007986 */ /* 0x0001e2000c10150e */
[----:B------:R-:W-:Y:S02]  /*9080*/  PRMT R12, R79, 0x7632, R12 ;  /* 0x000076324f0c7816 */ /* 0x000fe4000000000c */
[----:B------:R-:W-:Y:S01]  /*9090*/  F2FP.F16.F32.PACK_AB R15, R16, R15 ;  /* 0x0000000f100f723e */ /* 0x000fe200000000ff */
[----:B------:R-:W4:Y:S01]  /*90a0*/  LDL.LU R35, [R1+0xc8] ;  /* 0x0000c80001237983 */ /* 0x000f220000300800 */
[----:B------:R-:W-:Y:S02]  /*90b0*/  F2FP.F16.F32.PACK_AB R14, R14, R13 ;  /* 0x0000000d0e0e723e */ /* 0x000fe400000000ff */
[----:B------:R-:W-:Y:S01]  /*90c0*/  PRMT R16, R9, 0x7632, R16 ;  /* 0x0000763209107816 */ /* 0x000fe20000000010 */
[----:B------:R-:W-:Y:S01]  /*90d0*/  STG.E.U16 desc[UR14][R26.64+0x6], R12 ;  /* 0x0000060c1a007986 */ /* 0x000fe2000c10150e */
[----:B0-----:R-:W-:Y:S02]  /*90e0*/  IADD3 R10, P1, R85, UR22, RZ ;  /* 0x00000016550a7c10 */ /* 0x001fe4000ff3e0ff */
[----:B------:R-:W-:Y:S01]  /*90f0*/  PRMT R20, R73, 0x7632, R20 ;  /* 0x0000763249147816 */ /* 0x000fe20000000014 */
[----:B------:R-:W-:Y:S01]  /*9100*/  STG.E.U16 desc[UR14][R26.64], R81 ;  /* 0x000000511a007986 */ /* 0x000fe2000c10150e */
[----:B------:R-:W-:-:S03]  /*9110*/  PRMT R21, R14, 0x7610, R21 ;  /* 0x000076100e157816 */ /* 0x000fc60000000015 */
[----:B------:R0:W-:Y:S04]  /*9120*/  STG.E.U16 desc[UR14][R26.64+0x4], R79 ;  /* 0x0000044f1a007986 */ /* 0x0001e8000c10150e */
[----:B------:R-:W4:Y:S01]  /*9130*/  LDL.LU R34, [R1+0xcc] ;  /* 0x0000cc0001227983 */ /* 0x000f220000300800 */
[----:B------:R-:W-:Y:S02]  /*9140*/  PRMT R14, R14, 0x7632, R14 ;  /* 0x000076320e0e7816 */ /* 0x000fe4000000000e */
[----:B------:R-:W-:Y:S01]  /*9150*/  F2FP.F16.F32.PACK_AB R17, R18, R17 ;  /* 0x000000111211723e */ /* 0x000fe200000000ff */
[----:B0-----:R-:W4:Y:S01]  /*9160*/  LDL.LU R27, [R1+0xc0] ;  /* 0x0000c000011b7983 */ /* 0x001f220000300800 */
[----:B------:R-:W-:-:S03]  /*9170*/  F2FP.F16.F32.PACK_AB R19, R68, R19 ;  /* 0x000000134413723e */ /* 0x000fc600000000ff */
[----:B------:R-:W4:Y:S01]  /*9180*/  LDL.LU R26, [R1+0xc4] ;  /* 0x0000c400011a7983 */ /* 0x000f220000300800 */
[----:B------:R-:W-:Y:S02]  /*9190*/  PRMT R18, R17, 0x7632, R18 ;  /* 0x0000763211127816 */ /* 0x000fe40000000012 */
[----:B--2---:R-:W-:Y:S02]  /*91a0*/  IADD3.X R11, R84, UR23, RZ, P1, !PT ;  /* 0x00000017540b7c10 */ /* 0x004fe40008ffe4ff */
[----:B---3--:R-:W-:-:S03]  /*91b0*/  IADD3 R12, P1, R77, UR22, RZ ;  /* 0x000000164d0c7c10 */ /* 0x008fc6000ff3e0ff */
[----:B------:R-:W-:Y:S01]  /*91c0*/  STG.E.U16 desc[UR14][R10.64], R73 ;  /* 0x000000490a007986 */ /* 0x000fe2000c10150e */
[----:B----4-:R-:W-:-:S03]  /*91d0*/  IADD3.X R13, R76, UR23, RZ, P1, !PT ;  /* 0x000000174c0d7c10 */ /* 0x010fc60008ffe4ff */
[----:B------:R-:W-:Y:S04]  /*91e0*/  STG.E.U16 desc[UR14][R10.64+0x2], R20 ;  /* 0x000002140a007986 */ /* 0x000fe8000c10150e */
[----:B------:R0:W-:Y:S04]  /*91f0*/  STG.E.U16 desc[UR14][R10.64+0x4], R9 ;  /* 0x000004090a007986 */ /* 0x0001e8000c10150e */
[----:B------:R1:W-:Y:S04]  /*9200*/  STG.E.U16 desc[UR14][R10.64+0x6], R16 ;  /* 0x000006100a007986 */ /* 0x0003e8000c10150e */
[----:B------:R2:W-:Y:S01]  /*9210*/  STG.E.U16 desc[UR14][R12.64], R21 ;  /* 0x000000150c007986 */ /* 0x0005e2000c10150e */
[----:B0-----:R-:W-:-:S02]  /*9220*/  PRMT R9, R15, 0x7632, R9 ;  /* 0x000076320f097816 */ /* 0x001fc40000000009 */
[----:B-1----:R-:W-:-:S04]  /*9230*/  IADD3 R10, P1, R75, UR22, RZ ;  /* 0x000000164b0a7c10 */ /* 0x002fc8000ff3e0ff */
[----:B------:R-:W-:Y:S01]  /*9240*/  IADD3.X R11, R67, UR23, RZ, P1, !PT ;  /* 0x00000017430b7c10 */ /* 0x000fe20008ffe4ff */
[----:B--2---:R-:W2:Y:S04]  /*9250*/  LDL.LU R21, [R1+0xb8] ;  /* 0x0000b80001157983 */ /* 0x004ea80000300800 */
[----:B------:R0:W-:Y:S04]  /*9260*/  STG.E.U16 desc[UR14][R12.64+0x2], R14 ;  /* 0x0000020e0c007986 */ /* 0x0001e8000c10150e */
[----:B------:R-:W-:Y:S04]  /*9270*/  STG.E.U16 desc[UR14][R12.64+0x4], R15 ;  /* 0x0000040f0c007986 */ /* 0x000fe8000c10150e */
[----:B------:R-:W-:Y:S04]  /*9280*/  STG.E.U16 desc[UR14][R12.64+0x6], R9 ;  /* 0x000006090c007986 */ /* 0x000fe8000c10150e */
[----:B------:R-:W3:Y:S01]  /*9290*/  LDL.LU R20, [R1+0xbc] ;  /* 0x0000bc0001147983 */ /* 0x000ee20000300800 */
[----:B0-----:R-:W-:-:S03]  /*92a0*/  PRMT R14, R19, 0x7632, R14 ;  /* 0x00007632130e7816 */ /* 0x001fc6000000000e */
[----:B------:R0:W-:Y:S04]  /*92b0*/  STG.E.U16 desc[UR14][R10.64+0x4], R19 ;  /* 0x000004130a007986 */ /* 0x0001e8000c10150e */
[----:B------:R1:W-:Y:S04]  /*92c0*/  STG.E.U16 desc[UR14][R10.64+0x2], R18 ;  /* 0x000002120a007986 */ /* 0x0003e8000c10150e */
[----:B0-----:R-:W4:Y:S04]  /*92d0*/  LDL.LU R19, [R1+0xac] ;  /* 0x0000ac0001137983 */ /* 0x001f280000300800 */
[----:B-1----:R-:W4:Y:S04]  /*92e0*/  LDL.LU R18, [R1+0xb0] ;  /* 0x0000b00001127983 */ /* 0x002f280000300800 */
[----:B------:R0:W-:Y:S04]  /*92f0*/  STG.E.U16 desc[UR14][R10.64], R17 ;  /* 0x000000110a007986 */ /* 0x0001e8000c10150e */
[----:B0-----:R-:W4:Y:S01]  /*9300*/  LDL.LU R17, [R1+0xa4] ;  /* 0x0000a40001117983 */ /* 0x001f220000300800 */
[----:B------:R-:W-:-:S02]  /*9310*/  IADD3 R12, P1, R35, UR22, RZ ;  /* 0x00000016230c7c10 */ /* 0x000fc4000ff3e0ff */
[----:B------:R-:W-:Y:S02]  /*9320*/  F2FP.F16.F32.PACK_AB R22, R22, R69 ;  /* 0x000000451616723e */ /* 0x000fe400000000ff */
[----:B------:R-:W-:Y:S01]  /*9330*/  F2FP.F16.F32.PACK_AB R23, R24, R23 ;  /* 0x000000171817723e */ /* 0x000fe200000000ff */
[----:B------:R0:W-:Y:S01]  /*9340*/  STG.E.U16 desc[UR14][R10.64+0x6], R14 ;  /* 0x0000060e0a007986 */ /* 0x0001e2000c10150e */
[----:B------:R-:W-:Y:S02]  /*9350*/  IADD3.X R13, R34, UR23, RZ, P1, !PT ;  /* 0x00000017220d7c10 */ /* 0x000fe40008ffe4ff */
[----:B------:R-:W-:Y:S02]  /*9360*/  PRMT R15, R22, 0x7632, R15 ;  /* 0x00007632160f7816 */ /* 0x000fe4000000000f */
[----:B------:R-:W-:Y:S02]  /*9370*/  PRMT R9, R23, 0x7632, R9 ;  /* 0x0000763217097816 */ /* 0x000fe40000000009 */
[----:B------:R-:W-:-:S02]  /*9380*/  F2FP.F16.F32.PACK_AB R25, R72, R25 ;  /* 0x000000194819723e */ /* 0x000fc400000000ff */
[----:B------:R-:W-:Y:S02]  /*9390*/  F2FP.F16.F32.PACK_AB R28, R28, R74 ;  /* 0x0000004a1c1c723e */ /* 0x000fe400000000ff */
[----:B0-----:R-:W-:Y:S01]  /*93a0*/  IADD3 R10, P1, R27, UR22, RZ ;  /* 0x000000161b0a7c10 */ /* 0x001fe2000ff3e0ff */
[----:B------:R-:W-:Y:S01]  /*93b0*/  STG.E.U16 desc[UR14][R12.64], R22 ;  /* 0x000000160c007986 */ /* 0x000fe2000c10150e */
[----:B------:R-:W-:Y:S02]  /*93c0*/  PRMT R16, R25, 0x7632, R16 ;  /* 0x0000763219107816 */ /* 0x000fe40000000010 */
[----:B------:R-:W-:Y:S01]  /*93d0*/  IADD3.X R11, R26, UR23, RZ, P1, !PT ;  /* 0x000000171a0b7c10 */ /* 0x000fe20008ffe4ff */
[----:B------:R0:W-:Y:S01]  /*93e0*/  STG.E.U16 desc[UR14][R12.64+0x2], R15 ;  /* 0x0000020f0c007986 */ /* 0x0001e2000c10150e */
[----:B------:R-:W-:-:S03]  /*93f0*/  PRMT R14, R28, 0x7632, R14 ;  /* 0x000076321c0e7816 */ /* 0x000fc6000000000e */
[----:B------:R-:W-:Y:S04]  /*9400*/  STG.E.U16 desc[UR14][R12.64+0x4], R23 ;  /* 0x000004170c007986 */ /* 0x000fe8000c10150e */
[----:B------:R1:W-:Y:S01]  /*9410*/  STG.E.U16 desc[UR14][R12.64+0x6], R9 ;  /* 0x000006090c007986 */ /* 0x0003e2000c10150e */
[----:B------:R-:W-:Y:S02]  /*9420*/  F2FP.F16.F32.PACK_AB R29, R30, R29 ;  /* 0x0000001d1e1d723e */ /* 0x000fe400000000ff */
[----:B------:R-:W-:Y:S01]  /*9430*/  F2FP.F16.F32.PACK_AB R31, R32, R31 ;  /* 0x0000001f201f723e */ /* 0x000fe200000000ff */
[----:B------:R-:W-:Y:S01]  /*9440*/  STG.E.U16 desc[UR14][R10.64], R25 ;  /* 0x000000190a007986 */ /* 0x000fe2000c10150e */
[----:B0-----:R-:W-:-:S03]  /*9450*/  PRMT R15, R29, 0x7632, R15 ;  /* 0x000076321d0f7816 */ /* 0x001fc6000000000f */
[----:B------:R-:W-:Y:S04]  /*9460*/  STG.E.U16 desc[UR14][R10.64+0x2], R16 ;  /* 0x000002100a007986 */ /* 0x000fe8000c10150e */
[----:B------:R-:W-:Y:S01]  /*9470*/  STG.E.U16 desc[UR14][R10.64+0x4], R28 ;  /* 0x0000041c0a007986 */ /* 0x000fe2000c10150e */
[----:B-1----:R-:W-:-:S03]  /*9480*/  PRMT R9, R31, 0x7632, R9 ;  /* 0x000076321f097816 */ /* 0x002fc60000000009 */
[----:B------:R4:W-:Y:S01]  /*9490*/  STG.E.U16 desc[UR14][R10.64+0x6], R14 ;  /* 0x0000060e0a007986 */ /* 0x0009e2000c10150e */
[----:B--2---:R-:W-:-:S03]  /*94a0*/  IADD3 R12, P1, R21, UR22, RZ ;  /* 0x00000016150c7c10 */ /* 0x004fc6000ff3e0ff */
[----:B------:R-:W2:Y:S01]  /*94b0*/  LDL.LU R21, [R1+0xa8] ;  /* 0x0000a80001157983 */ /* 0x000ea20000300800 */
[----:B---3--:R-:W-:-:S03]  /*94c0*/  IADD3.X R13, R20, UR23, RZ, P1, !PT ;  /* 0x00000017140d7c10 */ /* 0x008fc60008ffe4ff */
[----:B------:R-:W3:Y:S04]  /*94d0*/  LDL.LU R20, [R1+0x9c] ;  /* 0x00009c0001147983 */ /* 0x000ee80000300800 */
[----:B------:R-:W-:Y:S01]  /*94e0*/  STG.E.U16 desc[UR14][R12.64], R29 ;  /* 0x0000001d0c007986 */ /* 0x000fe2000c10150e */
[----:B----4-:R-:W-:-:S03]  /*94f0*/  IADD3 R10, P1, R19, UR22, RZ ;  /* 0x00000016130a7c10 */ /* 0x010fc6000ff3e0ff */
[----:B------:R-:W4:Y:S01]  /*9500*/  LDL.LU R19, [R1+0xa0] ;  /* 0x0000a00001137983 */ /* 0x000f220000300800 */
[----:B------:R-:W-:-:S03]  /*9510*/  IADD3.X R11, R18, UR23, RZ, P1, !PT ;  /* 0x00000017120b7c10 */ /* 0x000fc60008ffe4ff */
[----:B------:R-:W4:Y:S04]  /*9520*/  LDL.LU R18, [R1+0x94] ;  /* 0x0000940001127983 */ /* 0x000f280000300800 */
[----:B------:R-:W-:Y:S04]  /*9530*/  STG.E.U16 desc[UR14][R12.64+0x2], R15 ;  /* 0x0000020f0c007986 */ /* 0x000fe8000c10150e */
[----:B------:R-:W-:Y:S04]  /*9540*/  STG.E.U16 desc[UR14][R12.64+0x4], R31 ;  /* 0x0000041f0c007986 */ /* 0x000fe8000c10150e */
[----:B------:R0:W-:Y:S02]  /*9550*/  STG.E.U16 desc[UR14][R12.64+0x6], R9 ;  /* 0x000006090c007986 */ /* 0x0001e4000c10150e */
[----:B0-----:R-:W-:-:S02]  /*9560*/  IADD3 R12, P1, R17, UR22, RZ ;  /* 0x00000016110c7c10 */ /* 0x001fc4000ff3e0ff */
[----:B------:R-:W4:Y:S01]  /*9570*/  LDL.LU R17, [R1+0x98] ;  /* 0x0000980001117983 */ /* 0x000f220000300800 */
[----:B------:R-:W-:Y:S02]  /*9580*/  F2FP.F16.F32.PACK_AB R33, R118, R33 ;  /* 0x000000217621723e */ /* 0x000fe400000000ff */
[----:B------:R-:W-:Y:S01]  /*9590*/  F2FP.F16.F32.PACK_AB R36, R36, R117 ;  /* 0x000000752424723e */ /* 0x000fe200000000ff */
[----:B------:R-:W4:Y:S01]  /*95a0*/  LDL.LU R22, [R1+0x8c] ;  /* 0x00008c0001167983 */ /* 0x000f220000300800 */
[----:B------:R-:W-:Y:S02]  /*95b0*/  PRMT R16, R33, 0x7632, R16 ;  /* 0x0000763221107816 */ /* 0x000fe40000000010 */
[----:B------:R-:W-:Y:S02]  /*95c0*/  PRMT R14, R36, 0x7632, R14 ;  /* 0x00007632240e7816 */ /* 0x000fe4000000000e */
[----:B------:R-:W-:Y:S02]  /*95d0*/  F2FP.F16.F32.PACK_AB R37, R38, R37 ;  /* 0x000000252625723e */ /* 0x000fe400000000ff */
[----:B------:R-:W-:Y:S01]  /*95e0*/  F2FP.F16.F32.PACK_AB R39, R40, R39 ;  /* 0x000000272827723e */ /* 0x000fe200000000ff */
[----:B------:R-:W-:Y:S01]  /*95f0*/  STG.E.U16 desc[UR14][R10.64], R33 ;  /* 0x000000210a007986 */ /* 0x000fe2000c10150e */
[----:B------:R-:W-:-:S02]  /*9600*/  PRMT R15, R37, 0x7632, R15 ;  /* 0x00007632250f7816 */ /* 0x000fc4000000000f */
[----:B------:R-:W-:Y:S01]  /*9610*/  PRMT R9, R39, 0x7632, R9 ;  /* 0x0000763227097816 */ /* 0x000fe20000000009 */
[----:B------:R-:W-:Y:S04]  /*9620*/  STG.E.U16 desc[UR14][R10.64+0x2], R16 ;  /* 0x000002100a007986 */ /* 0x000fe8000c10150e */
[----:B------:R-:W-:Y:S04]  /*9630*/  STG.E.U16 desc[UR14][R10.64+0x4], R36 ;  /* 0x000004240a007986 */ /* 0x000fe8000c10150e */
[----:B------:R3:W-:Y:S01]  /*9640*/  STG.E.U16 desc[UR14][R10.64+0x6], R14 ;  /* 0x0000060e0a007986 */ /* 0x0007e2000c10150e */
[----:B--2---:R-:W-:-:S03]  /*9650*/  IADD3.X R13, R21, UR23, RZ, P1, !PT ;  /* 0x00000017150d7c10 */ /* 0x004fc60008ffe4ff */
[----:B------:R-:W2:Y:S04]  /*9660*/  LDL.LU R21, [R1+0x90] ;  /* 0x0000900001157983 */ /* 0x000ea80000300800 */
[----:B------:R-:W-:Y:S04]  /*9670*/  STG.E.U16 desc[UR14][R12.64], R37 ;  /* 0x000000250c007986 */ /* 0x000fe8000c10150e */
[----:B------:R-:W-:Y:S01]  /*9680*/  STG.E.U16 desc[UR14][R12.64+0x2], R15 ;  /* 0x0000020f0c007986 */ /* 0x000fe2000c10150e */
[----:B---3--:R-:W-:-:S03]  /*9690*/  IADD3 R10, P1, R20, UR22, RZ ;  /* 0x00000016140a7c10 */ /* 0x008fc6000ff3e0ff */
[----:B------:R-:W3:Y:S04]  /*96a0*/  LDL.LU R20, [R1+0x44] ;  /* 0x0000440001147983 */ /* 0x000ee80000300800 */
[----:B------:R-:W-:Y:S04]  /*96b0*/  STG.E.U16 desc[UR14][R12.64+0x4], R39 ;  /* 0x000004270c007986 */ /* 0x000fe8000c10150e */
[----:B------:R0:W-:Y:S01]  /*96c0*/  STG.E.U16 desc[UR14][R12.64+0x6], R9 ;  /* 0x000006090c007986 */ /* 0x0001e2000c10150e */
[----:B----4-:R-:W-:-:S03]  /*96d0*/  IADD3.X R11, R19, UR23, RZ, P1, !PT ;  /* 0x00000017130b7c10 */ /* 0x010fc60008ffe4ff */
[----:B------:R-:W4:Y:S01]  /*96e0*/  LDL.LU R19, [R1+0x48] ;  /* 0x0000480001137983 */ /* 0x000f220000300800 */
[----:B0-----:R-:W-:-:S03]  /*96f0*/  IADD3 R12, P1, R18, UR22, RZ ;  /* 0x00000016120c7c10 */ /* 0x001fc6000ff3e0ff */
[----:B------:R-:W4:Y:S01]  /*9700*/  LDL.LU R18, [R1+0x8] ;  /* 0x0000080001127983 */ /* 0x000f220000300800 */
[----:B------:R-:W-:-:S03]  /*9710*/  IADD3.X R13, R17, UR23, RZ, P1, !PT ;  /* 0x00000017110d7c10 */ /* 0x000fc60008ffe4ff */
[----:B------:R-:W4:Y:S01]  /*9720*/  LDL.LU R17, [R1+0xc] ;  /* 0x00000c0001117983 */ /* 0x000f220000300800 */
[----:B------:R-:W-:Y:S02]  /*9730*/  F2FP.F16.F32.PACK_AB R41, R42, R41 ;  /* 0x000000292a29723e */ /* 0x000fe400000000ff */
[----:B------:R-:W-:Y:S02]  /*9740*/  F2FP.F16.F32.PACK_AB R43, R44, R43 ;  /* 0x0000002b2c2b723e */ /* 0x000fe400000000ff */
[----:B------:R-:W-:Y:S02]  /*9750*/  PRMT R16, R41, 0x7632, R16 ;  /* 0x0000763229107816 */ /* 0x000fe40000000010 */
[----:B------:R-:W-:Y:S01]  /*9760*/  PRMT R14, R43, 0x7632, R14 ;  /* 0x000076322b0e7816 */ /* 0x000fe2000000000e */
[----:B------:R-:W-:Y:S01]  /*9770*/  STG.E.U16 desc[UR14][R10.64], R41 ;  /* 0x000000290a007986 */ /* 0x000fe2000c10150e */
[----:B------:R-:W-:Y:S02]  /*9780*/  F2FP.F16.F32.PACK_AB R45, R46, R45 ;  /* 0x0000002d2e2d723e */ /* 0x000fe400000000ff */
[----:B------:R-:W-:Y:S01]  /*9790*/  F2FP.F16.F32.PACK_AB R47, R48, R47 ;  /* 0x0000002f302f723e */ /* 0x000fe200000000ff */
[----:B------:R-:W-:Y:S01]  /*97a0*/  STG.E.U16 desc[UR14][R10.64+0x2], R16 ;  /* 0x000002100a007986 */ /* 0x000fe2000c10150e */
[----:B------:R-:W-:-:S03]  /*97b0*/  PRMT R9, R45, 0x7632, R9 ;  /* 0x000076322d097816 */ /* 0x000fc60000000009 */
[----:B------:R-:W-:Y:S04]  /*97c0*/  STG.E.U16 desc[UR14][R10.64+0x4], R43 ;  /* 0x0000042b0a007986 */ /* 0x000fe8000c10150e */
[----:B------:R0:W-:Y:S01]  /*97d0*/  STG.E.U16 desc[UR14][R10.64+0x6], R14 ;  /* 0x0000060e0a007986 */ /* 0x0001e2000c10150e */
[----:B------:R-:W-:Y:S02]  /*97e0*/  PRMT R15, R47, 0x7632, R15 ;  /* 0x000076322f0f7816 */ /* 0x000fe4000000000f */
[----:B------:R-:W-:Y:S02]  /*97f0*/  F2FP.F16.F32.PACK_AB R49, R50, R49 ;  /* 0x000000313231723e */ /* 0x000fe400000000ff */
[----:B------:R-:W-:Y:S02]  /*9800*/  F2FP.F16.F32.PACK_AB R51, R52, R51 ;  /* 0x000000333433723e */ /* 0x000fe400000000ff */
[----:B------:R-:W-:-:S02]  /*9810*/  F2FP.F16.F32.PACK_AB R55, R56, R55 ;  /* 0x000000373837723e */ /* 0x000fc400000000ff */
[----:B0-----:R-:W-:Y:S01]  /*9820*/  IADD3 R10, P1, R22, UR22, RZ ;  /* 0x00000016160a7c10 */ /* 0x001fe2000ff3e0ff */
[----:B------:R0:W-:Y:S01]  /*9830*/  STG.E.U16 desc[UR14][R12.64+0x2], R9 ;  /* 0x000002090c007986 */ /* 0x0001e2000c10150e */
[----:B------:R-:W-:-:S03]  /*9840*/  PRMT R16, R49, 0x7632, R16 ;  /* 0x0000763231107816 */ /* 0x000fc60000000010 */
[----:B------:R-:W-:Y:S01]  /*9850*/  STG.E.U16 desc[UR14][R12.64], R45 ;  /* 0x0000002d0c007986 */ /* 0x000fe2000c10150e */
[----:B------:R-:W-:-:S03]  /*9860*/  F2FP.F16.F32.PACK_AB R53, R54, R53 ;  /* 0x000000353635723e */ /* 0x000fc600000000ff */
[----:B------:R-:W-:Y:S01]  /*9870*/  STG.E.U16 desc[UR14][R12.64+0x4], R47 ;  /* 0x0000042f0c007986 */ /* 0x000fe2000c10150e */
[----:B------:R-:W-:-:S03]  /*9880*/  F2FP.F16.F32.PACK_AB R57, R70, R57 ;  /* 0x000000394639723e */ /* 0x000fc600000000ff */
[----:B------:R1:W-:Y:S01]  /*9890*/  STG.E.U16 desc[UR14][R12.64+0x6], R15 ;  /* 0x0000060f0c007986 */ /* 0x0003e2000c10150e */
[----:B0-----:R-:W-:Y:S02]  /*98a0*/  PRMT R9, R51, 0x7632, R9 ;  /* 0x0000763233097816 */ /* 0x001fe40000000009 */
[----:B------:R-:W-:Y:S02]  /*98b0*/  F2FP.F16.F32.PACK_AB R66, R66, R71 ;  /* 0x000000474242723e */ /* 0x000fe400000000ff */
[----:B-1----:R-:W-:Y:S01]  /*98c0*/  PRMT R13, R55, 0x7632, R13 ;  /* 0x00007632370d7816 */ /* 0x002fe2000000000d */
[----:B------:R-:W-:Y:S01]  /*98d0*/  ULOP3.LUT UR4, UR4, 0x1, URZ, 0x3c, !UPT ;  /* 0x0000000104047892 */ /* 0x000fe2000f8e3c3f */
[----:B------:R-:W-:Y:S01]  /*98e0*/  UMOV UR5, UR11 ;  /* 0x0000000b00057c82 */ /* 0x000fe20008000000 */
[----:B--2---:R-:W-:-:S05]  /*98f0*/  IADD3.X R11, R21, UR23, RZ, P1, !PT ;  /* 0x00000017150b7c10 */ /* 0x004fca0008ffe4ff */
[----:B------:R-:W-:Y:S01]  /*9900*/  STG.E.U16 desc[UR14][R10.64], R49 ;  /* 0x000000310a007986 */ /* 0x000fe2000c10150e */
[----:B---3--:R-:W-:-:S03]  /*9910*/  IADD3 R14, P1, R20, UR22, RZ ;  /* 0x00000016140e7c10 */ /* 0x008fc6000ff3e0ff */
[----:B------:R-:W-:Y:S04]  /*9920*/  STG.E.U16 desc[UR14][R10.64+0x2], R16 ;  /* 0x000002100a007986 */ /* 0x000fe8000c10150e */
[----:B------:R-:W-:Y:S04]  /*9930*/  STG.E.U16 desc[UR14][R10.64+0x4], R51 ;  /* 0x000004330a007986 */ /* 0x000fe8000c10150e */
[----:B------:R0:W-:Y:S01]  /*9940*/  STG.E.U16 desc[UR14][R10.64+0x6], R9 ;  /* 0x000006090a007986 */ /* 0x0001e2000c10150e */
[----:B----4-:R-:W-:Y:S02]  /*9950*/  IADD3.X R15, R19, UR23, RZ, P1, !PT ;  /* 0x00000017130f7c10 */ /* 0x010fe40008ffe4ff */
[----:B------:R-:W-:-:S03]  /*9960*/  IADD3 R12, P1, R18, UR22, RZ ;  /* 0x00000016120c7c10 */ /* 0x000fc6000ff3e0ff */
[----:B------:R1:W-:Y:S01]  /*9970*/  STG.E.U16 desc[UR14][R14.64+0x6], R13 ;  /* 0x0000060d0e007986 */ /* 0x0003e2000c10150e */
[----:B0-----:R-:W-:Y:S02]  /*9980*/  PRMT R11, R53, 0x7632, R11 ;  /* 0x00007632350b7816 */ /* 0x001fe4000000000b */
[----:B------:R-:W-:Y:S02]  /*9990*/  PRMT R9, R57, 0x7632, R9 ;  /* 0x0000763239097816 */ /* 0x000fe40000000009 */
[----:B------:R-:W-:Y:S01]  /*99a0*/  PRMT R10, R66, 0x7632, R10 ;  /* 0x00007632420a7816 */ /* 0x000fe2000000000a */
[----:B------:R0:W-:Y:S04]  /*99b0*/  STG.E.U16 desc[UR14][R14.64], R53 ;  /* 0x000000350e007986 */ /* 0x0001e8000c10150e */
[----:B------:R0:W-:Y:S04]  /*99c0*/  STG.E.U16 desc[UR14][R14.64+0x2], R11 ;  /* 0x0000020b0e007986 */ /* 0x0001e8000c10150e */
[----:B------:R0:W-:Y:S01]  /*99d0*/  STG.E.U16 desc[UR14][R14.64+0x4], R55 ;  /* 0x000004370e007986 */ /* 0x0001e2000c10150e */
[----:B-1----:R-:W-:-:S05]  /*99e0*/  IADD3.X R13, R17, UR23, RZ, P1, !PT ;  /* 0x00000017110d7c10 */ /* 0x002fca0008ffe4ff */
[----:B------:R0:W-:Y:S04]  /*99f0*/  STG.E.U16 desc[UR14][R12.64], R57 ;  /* 0x000000390c007986 */ /* 0x0001e8000c10150e */
[----:B------:R0:W-:Y:S04]  /*9a00*/  STG.E.U16 desc[UR14][R12.64+0x2], R9 ;  /* 0x000002090c007986 */ /* 0x0001e8000c10150e */
[----:B------:R0:W-:Y:S04]  /*9a10*/  STG.E.U16 desc[UR14][R12.64+0x4], R66 ;  /* 0x000004420c007986 */ /* 0x0001e8000c10150e */
[----:B------:R0:W-:Y:S01]  /*9a20*/  STG.E.U16 desc[UR14][R12.64+0x6], R10 ;  /* 0x0000060a0c007986 */ /* 0x0001e2000c10150e */
[----:B------:R-:W-:Y:S05]  /*9a30*/  @!P0 BRA `(.L_x_2334) ;  /* 0xffffff7000c08947 */ /* 0x000fea000383ffff */
.L_x_2320:
[----:B------:R-:W1:Y:S02]  /*9a40*/  S2R R0, SR_CTAID.Y ;  /* 0x0000000000007919 */ /* 0x000e640000002600 */
[----:B-1----:R-:W-:-:S04]  /*9a50*/  LEA R0, R0, UR20, 0x7 ;  /* 0x0000001400007c11 */ /* 0x002fc8000f8e38ff */
[----:B------:R-:W-:-:S04]  /*9a60*/  SHF.L.U32 R20, R0, 0x5, RZ ;  /* 0x0000000500147819 */ /* 0x000fc800000006ff */
[----:B------:R-:W-:-:S13]  /*9a70*/  ISETP.GT.AND P0, PT, R20, 0x3bf, PT ;  /* 0x000003bf1400780c */ /* 0x000fda0003f04270 */
        /* <DEDUP_REMOVED lines=29> */
[----:B0-----:R-:W-:Y:S01]  /*9c50*/  LEA R12, R5, UR8, 0x7 ;  /* 0x00000008050c7c11 */ /* 0x001fe2000f8e38ff */
        /* <DEDUP_REMOVED lines=39> */
.L_x_2351:
        /* <DEDUP_REMOVED lines=43> */
.L_x_2338:
[----:B------:R-:W-:Y:S05]  /*a180*/  BSYNC B1 ;  /* 0x0000000000017941 */ /* 0x000fea0003800000 */
.L_x_2337:
        /* <DEDUP_REMOVED lines=20> */
.L_x_2341:
        /* <DEDUP_REMOVED lines=55> */
.L_x_2340:
[----:B------:R-:W-:Y:S05]  /*a640*/  BSYNC B1 ;  /* 0x0000000000017941 */ /* 0x000fea0003800000 */
.L_x_2339:
        /* <DEDUP_REMOVED lines=35> */
.L_x_2343:
[----:B------:R-:W-:Y:S05]  /*a880*/  BSYNC B1 ;  /* 0x0000000000017941 */ /* 0x000fea0003800000 */
.L_x_2342:
        /* <DEDUP_REMOVED lines=15> */
.L_x_2336:
[----:B------:R-:W-:Y:S05]  /*a980*/  BSYNC B0 ;  /* 0x0000000000007941 */ /* 0x000fea0003800000 */
.L_x_2335:
        /* <DEDUP_REMOVED lines=36> */
.L_x_2360:
        /* <DEDUP_REMOVED lines=41> */
.L_x_2370:
        /* <DEDUP_REMOVED lines=35> */
.L_x_2380:
[----:B----4-:R-:W-:Y:S01]  /*b090*/  FADD.FTZ R28, R40, R30 ;  /* 0x0000001e281c7221 */ /* 0x010fe20000010000 */
[----:B------:R-:W-:Y:S02]  /*b0a0*/  @!P2 F2FP.F16.F32.PACK_AB R23, RZ, R31 ;  /* 0x0000001fff17a23e */ /* 0x000fe400000000ff */
[----:B------:R-:W-:Y:S02]  /*b0b0*/  MOV R31, R16 ;  /* 0x00000010001f7202 */ /* 0x000fe40000000f00 */
[----:B------:R-:W-:Y:S01]  /*b0c0*/  @!P2 F2FP.F16.F32.PACK_AB R28, RZ, R28 ;  /* 0x0000001cff1ca23e */ /* 0x000fe200000000ff */
[----:B------:R0:W-:Y:S04]  /*b0d0*/  @!P2 STG.E.U16 desc[UR14][R24.64+0x78], R23 ;  /* 0x000078171800a986 */ /* 0x0001e8000c10150e */
[----:B------:R0:W-:Y:S02]  /*b0e0*/  @!P2 STG.E.U16 desc[UR14][R26.64+0x78], R28 ;  /* 0x0000781c1a00a986 */ /* 0x0001e4000c10150e */
.L_x_2346:
[----:B------:R-:W-:Y:S05]  /*b0f0*/  BSYNC B0 ;  /* 0x0000000000007941 */ /* 0x000fea0003800000 */
.L_x_2345:
        /* <DEDUP_REMOVED lines=147> */
.L_x_2414:
[----:B01----:R-:W-:Y:S01]  /*ba30*/  FADD.FTZ R28, R50, R30 ;  /* 0x0000001e321c7221 */ /* 0x003fe20000010000 */
[----:B------:R-:W-:-:S04]  /*ba40*/  @!P0 F2FP.F16.F32.PACK_AB R23, RZ, R34 ;  /* 0x00000022ff17823e */ /* 0x000fc800000000ff */
[----:B------:R-:W-:Y:S01]  /*ba50*/  @!P0 F2FP.F16.F32.PACK_AB R28, RZ, R28 ;  /* 0x0000001cff1c823e */ /* 0x000fe200000000ff */
[----:B------:R0:W-:Y:S04]  /*ba60*/  @!P0 STG.E.U16 desc[UR14][R24.64+0xb4], R23 ;  /* 0x0000b41718008986 */ /* 0x0001e8000c10150e */
[----:B------:R0:W-:Y:S02]  /*ba70*/  @!P0 STG.E.U16 desc[UR14][R26.64+0xb4], R28 ;  /* 0x0000b41c1a008986 */ /* 0x0001e4000c10150e */
.L_x_2344:
[----:B------:R-:W-:Y:S05]  /*ba80*/  WARPSYNC.ALL ;  /* 0x0000000000007948 */ /* 0x000fea0003800000 */
[----:B------:R-:W-:Y:S01]  /*ba90*/  BAR.SYNC.DEFER_BLOCKING 0x0 ;  /* 0x0000000000007b1d */ /* 0x000fe20000010000 */
[C---:B------:R-:W-:Y:S02]  /*baa0*/  ISETP.GE.AND P0, PT, R20.reuse, -0xc40, PT ;  /* 0xfffff3c01400780c */ /* 0x040fe40003f06270 */
[----:B------:R-:W-:-:S11]  /*bab0*/  IADD3 R20, R20, 0x1000, RZ ;  /* 0x0000100014147810 */ /* 0x000fd60007ffe0ff */
[----:B------:R-:W-:Y:S05]  /*bac0*/  @!P0 BRA `(.L_x_2351) ;  /* 0xffffffe400008947 */ /* 0x000fea000383ffff */
[----:B------:R-:W-:Y:S05]  /*bad0*/  EXIT ;  /* 0x000000000000794d */ /* 0x000fea0003800000 */
.L_x_2347:
[----:B------:R-:W-:Y:S01]  /*bae0*/  HFMA2.MMA R29, -RZ, RZ, 0, 4.76837158203125e-07 ;  /* 0x00000008ff1d7435 */ /* 0x000fe200000001ff */
[----:B--2---:R-:W-:Y:S02]  /*baf0*/  MOV R32, R24 ;  /* 0x0000001800207202 */ /* 0x004fe40000000f00 */
[----:B------:R-:W-:Y:S02]  /*bb00*/  MOV R28, 0x101f ;  /* 0x0000101f001c7802 */ /* 0x000fe40000000f00 */
[----:B------:R-:W-:-:S07]  /*bb10*/  MOV R23, 0xffff ;  /* 0x0000ffff00177802 */ /* 0x000fce0000000f00 */
[----:B01-3--:R-:W-:Y:S05]  /*bb20*/  WARPSYNC.COLLECTIVE R23, `(.L_x_2352) ;  /* 0x0000000017087348 */ /* 0x00bfea0003c00000 */
[----:B------:R2:W4:Y:S02]  /*bb30*/  SHFL.BFLY P3, R30, R32, R29, R28 ;  /* 0x0c00001d201e7389 */ /* 0x000524000006001c */
[----:B01234-:R-:W-:Y:S01]  /*bb40*/  ENDCOLLECTIVE ;  /* 0x000000000000791b */ /* 0x01ffe20003800000 */
.L_x_2352:
[----:B------:R-:W-:Y:S02]  /*bb50*/  MOV R32, R25 ;  /* 0x0000001900207202 */ /* 0x000fe40000000f00 */
[----:B------:R-:W-:-:S07]  /*bb60*/  MOV R27, R30 ;  /* 0x0000001e001b7202 */ /* 0x000fce0000000f00 */
[----:B------:R-:W-:Y:S05]  /*bb70*/  WARPSYNC.COLLECTIVE R23, `(.L_x_2353) ;  /* 0x0000000017087348 */ /* 0x000fea0003c00000 */
[----:B------:R0:W1:Y:S02]  /*bb80*/  SHFL.BFLY P3, R30, R32, R29, R28 ;  /* 0x0c00001d201e7389 */ /* 0x000064000006001c */
[----:B01----:R-:W-:Y:S01]  /*bb90*/  ENDCOLLECTIVE ;  /* 0x000000000000791b */ /* 0x003fe20003800000 */
.L_x_2353:
[----:B------:R-:W-:Y:S01]  /*bba0*/  FADD.FTZ R27, R27, R24 ;  /* 0x000000181b1b7221 */ /* 0x000fe20000010000 */
[----:B------:R-:W-:-:S04]  /*bbb0*/  HFMA2.MMA R29, -RZ, RZ, 0, 2.384185791015625e-07 ;  /* 0x00000004ff1d7435 */ /* 0x000fc800000001ff */
[----:B------:R-:W-:Y:S02]  /*bbc0*/  MOV R32, R27 ;  /* 0x0000001b00207202 */ /* 0x000fe40000000f00 */
[----:B------:R-:W-:-:S07]  /*bbd0*/  MOV R26, R30 ;  /* 0x0000001e001a7202 */ /* 0x000fce0000000f00 */
[----:B------:R-:W-:Y:S05]  /*bbe0*/  WARPSYNC.COLLECTIVE R23, `(.L_x_2354) ;  /* 0x0000000017087348 */ /* 0x000fea0003c00000 */
[----:B------:R0:W1:Y:S02]  /*bbf0*/  SHFL.BFLY P3, R30, R32, R29, R28 ;  /* 0x0c00001d201e7389 */ /* 0x000064000006001c */
[----:B01----:R-:W-:Y:S01]  /*bc00*/  ENDCOLLECTIVE ;  /* 0x000000000000791b */ /* 0x003fe20003800000 */
.L_x_2354:
[----:B------:R-:W-:-:S05]  /*bc10*/  FADD.FTZ R26, R26, R25 ;  /* 0x000000191a1a7221 */ /* 0x000fca0000010000 */
[----:B------:R-:W-:Y:S02]  /*bc20*/  MOV R32, R26 ;  /* 0x0000001a00207202 */ /* 0x000fe40000000f00 */
[----:B------:R-:W-:-:S07]  /*bc30*/  MOV R34, R30 ;  /* 0x0000001e00227202 */ /* 0x000fce0000000f00 */
[----:B------:R-:W-:Y:S05]  /*bc40*/  WARPSYNC.COLLECTIVE R23, `(.L_x_2355) ;  /* 0x0000000017087348 */ /* 0x000fea0003c00000 */
[----:B------:R0:W1:Y:S02]  /*bc50*/  SHFL.BFLY P3, R30, R32, R29, R28 ;  /* 0x0c00001d201e7389 */ /* 0x000064000006001c */
[----:B01----:R-:W-:Y:S01]  /*bc60*/  ENDCOLLECTIVE ;  /* 0x000000000000791b */ /* 0x003fe20003800000 */
.L_x_2355:
[----:B------:R-:W-:Y:S01]  /*bc70*/  FADD.FTZ R34, R27, R34 ;  /* 0x000000221b227221 */ /* 0x000fe20000010000 */
[----:B------:R-:W-:-:S04]  /*bc80*/  HFMA2.MMA R29, -RZ, RZ, 0, 1.1920928955078125e-07 ;  /* 0x00000002ff1d7435 */ /* 0x000fc800000001ff */
[----:B------:R-:W-:Y:S02]  /*bc90*/  MOV R32, R34 ;  /* 0x0000002200207202 */ /* 0x000fe40000000f00 */
[----:B------:R-:W-:-:S07]  /*bca0*/  MOV R31, R30 ;  /* 0x0000001e001f7202 */ /* 0x000fce0000000f00 */
[----:B------:R-:W-:Y:S05]  /*bcb0*/  WARPSYNC.COLLECTIVE R23, `(.L_x_2356) ;  /* 0x0000000017087348 */ /* 0x000fea0003c00000 */
[----:B------:R0:W1:Y:S02]  /*bcc0*/  SHFL.BFLY P3, R30, R32, R29, R28 ;  /* 0x0c00001d201e7389 */ /* 0x000064000006001c */
[----:B01----:R-:W-:Y:S01]  /*bcd0*/  ENDCOLLECTIVE ;  /* 0x000000000000791b */ /* 0x003fe20003800000 */
.L_x_2356:
[----:B------:R-:W-:-:S05]  /*bce0*/  FADD.FTZ R31, R26, R31 ;  /* 0x0000001f1a1f7221 */ /* 0x000fca0000010000 */
[----:B------:R-:W-:Y:S02]  /*bcf0*/  MOV R32, R31 ;  /* 0x0000001f00207202 */ /* 0x000fe40000000f00 */
[----:B------:R-:W-:-:S07]  /*bd00*/  MOV R33, R30 ;  /* 0x0000001e00217202 */ /* 0x000fce0000000f00 */
[----:B------:R-:W-:Y:S05]  /*bd10*/  WARPSYNC.COLLECTIVE R23, `(.L_x_2357) ;  /* 0x0000000017087348 */ /* 0x000fea0003c00000 */
[----:B------:R0:W1:Y:S02]  /*bd20*/  SHFL.BFLY P3, R30, R32, R29, R28 ;  /* 0x0c00001d201e7389 */ /* 0x000064000006001c */
[----:B01----:R-:W-:Y:S01]  /*bd30*/  ENDCOLLECTIVE ;  /* 0x000000000000791b */ /* 0x003fe20003800000 */
.L_x_2357:
[----:B------:R-:W-:Y:S01]  /*bd40*/  FADD.FTZ R33, R34, R33 ;  /* 0x0000002122217221 */ /* 0x000fe20000010000 */
[----:B------:R-:W-:-:S04]  /*bd50*/  HFMA2.MMA R29, -RZ, RZ, 0, 5.9604644775390625e-08 ;  /* 0x00000001ff1d7435 */ /* 0x000fc800000001ff */
[----:B------:R-:W-:Y:S02]  /*bd60*/  MOV R32, R33 ;  /* 0x0000002100207202 */ /* 0x000fe40000000f00 */
[----:B------:R-:W-:-:S07]  /*bd70*/  MOV R24, R30 ;  /* 0x0000001e00187202 */ /* 0x000fce0000000f00 */
[----:B------:R-:W-:Y:S05]  /*bd80*/  WARPSYNC.COLLECTIVE R23, `(.L_x_2358) ;  /* 0x0000000017087348 */ /* 0x000fea0003c00000 */
[----:B------:R0:W1:Y:S02]  /*bd90*/  SHFL.BFLY P3, R30, R32, R29, R28 ;  /* 0x0c00001d201e7389 */ /* 0x000064000006001c */
[----:B01----:R-:W-:Y:S01]  /*bda0*/  ENDCOLLECTIVE ;  /* 0x000000000000791b */ /* 0x003fe20003800000 */
.L_x_2358:
[----:B------:R-:W-:-:S05]  /*bdb0*/  FADD.FTZ R35, R31, R24 ;  /* 0x000000181f237221 */ /* 0x000fca0000010000 */
[----:B------:R-:W-:Y:S02]  /*bdc0*/  MOV R32, R35 ;  /* 0x0000002300207202 */ /* 0x000fe40000000f00 */
[----:B------:R-:W-:-:S07]  /*bdd0*/  MOV R36, R30 ;  /* 0x0000001e00247202 */ /* 0x000fce0000000f00 */
[----:B------:R-:W-:Y:S05]  /*bde0*/  WARPSYNC.COLLECTIVE R23, `(.L_x_2359) ;  /* 0x0000000017087348 */ /* 0x000fea0003c00000 */
[----:B------:R0:W1:Y:S02]  /*bdf0*/  SHFL.BFLY P3, R30, R32, R29, R28 ;  /* 0x0c00001d201e7389 */ /* 0x000064000006001c */
[----:B01----:R-:W-:Y:S01]  /*be00*/  ENDCOLLECTIVE ;  /* 0x000000000000791b */ /* 0x003fe20003800000 */
.L_x_2359:
[----:B------:R-:W-:Y:S01]  /*be10*/  FADD.FTZ R36, R33, R36 ;  /* 0x0000002421247221 */ /* 0x000fe20000010000 */
[----:B------:R-:W-:Y:S06]  /*be20*/  BRA `(.L_x_2360) ;  /* 0xffffffec00687947 */ /* 0x000fec000383ffff */
.L_x_2348:
        /* <DEDUP_REMOVED lines=8> */
.L_x_2362:
[----:B------:R-:W-:Y:S05]  /*beb0*/  BSYNC B1 ;  /* 0x0000000000017941 */ /* 0x000fea0003800000 */
.L_x_2361:
        /* <DEDUP_REMOVED lines=8> */
.L_x_2363:
[----:B------:R-:W-:Y:S01]  /*bf40*/  FADD.FTZ R34, R34, R31 ;  /* 0x0000001f22227221 */ /* 0x000fe20000010000 */
[----:B------:R-:W-:-:S04]  /*bf50*/  HFMA2.MMA R29, -RZ, RZ, 0, 2.384185791015625e-07 ;  /* 0x00000004ff1d7435 */ /* 0x000fc800000001ff */
[----:B------:R-:W-:Y:S02]  /*bf60*/  MOV R32, R34 ;  /* 0x0000002200207202 */ /* 0x000fe40000000f00 */
[----:B------:R-:W-:-:S07]  /*bf70*/  MOV R36, R30 ;  /* 0x0000001e00247202 */ /* 0x000fce0000000f00 */
[----:B------:R-:W-:Y:S05]  /*bf80*/  WARPSYNC.COLLECTIVE R23, `(.L_x_2364) ;  /* 0x0000000017087348 */ /* 0x000fea0003c00000 */
[----:B------:R0:W1:Y:S02]  /*bf90*/  SHFL.BFLY P3, R30, R32, R29, R28 ;  /* 0x0c00001d201e7389 */ /* 0x000064000006001c */
[----:B01----:R-:W-:Y:S01]  /*bfa0*/  ENDCOLLECTIVE ;  /* 0x000000000000791b */ /* 0x003fe20003800000 */
.L_x_2364:
[----:B------:R-:W-:-:S05]  /*bfb0*/  FADD.FTZ R36, R36, R33 ;  /* 0x0000002124247221 */ /* 0x000fca0000010000 */
[----:B------:R-:W-:Y:S02]  /*bfc0*/  MOV R32, R36 ;  /* 0x0000002400207202 */ /* 0x000fe40000000f00 */
[----:B------:R-:W-:-:S07]  /*bfd0*/  MOV R35, R30 ;  /* 0x0000001e00237202 */ /* 0x000fce0000000f00 */
[----:B------:R-:W-:Y:S05]  /*bfe0*/  WARPSYNC.COLLECTIVE R23, `(.L_x_2365) ;  /* 0x0000000017087348 */ /* 0x000fea0003c00000 */
[----:B------:R0:W1:Y:S02]  /*bff0*/  SHFL.BFLY P3, R30, R32, R29, R28 ;  /* 0x0c00001d201e7389 */ /* 0x000064000006001c */
[----:B01----:R-:W-:Y:S01]  /*c000*/  ENDCOLLECTIVE ;  /* 0x000000000000791b */ /* 0x003fe20003800000 */
.L_x_2365:
[----:B------:R-:W-:Y:S01]  /*c010*/  FADD.FTZ R35, R34, R35 ;  /* 0x0000002322237221 */ /* 0x000fe20000010000 */
[----:B------:R-:W-:-:S04]  /*c020*/  HFMA2.MMA R29, -RZ, RZ, 0, 1.1920928955078125e-07 ;  /* 0x00000002ff1d7435 */ /* 0x000fc800000001ff */
[----:B------:R-:W-:Y:S02]  /*c030*/  MOV R32, R35 ;  /* 0x0000002300207202 */ /* 0x000fe40000000f00 */
[----:B------:R-:W-:-:S07]  /*c040*/  MOV R37, R30 ;  /* 0x0000001e00257202 */ /* 0x000fce0000000f00 */
[----:B------:R-:W-:Y:S05]  /*c050*/  WARPSYNC.COLLECTIVE R23, `(.L_x_2366) ;  /* 0x0000000017087348 */ /* 0x000fea0003c00000 */
[----:B------:R0:W1:Y:S02]  /*c060*/  SHFL.BFLY P3, R30, R32, R29, R28 ;  /* 0x0c00001d201e7389 */ /* 0x000064000006001c */
[----:B01----:R-:W-:Y:S01]  /*c070*/  ENDCOLLECTIVE ;  /* 0x000000000000791b */ /* 0x003fe20003800000 */
.L_x_2366:
[----:B------:R-:W-:-:S05]  /*c080*/  FADD.FTZ R37, R36, R37 ;  /* 0x0000002524257221 */ /* 0x000fca0000010000 */
[----:B------:R-:W-:Y:S02]  /*c090*/  MOV R32, R37 ;  /* 0x0000002500207202 */ /* 0x000fe40000000f00 */
[----:B------:R-:W-:-:S07]  /*c0a0*/  MOV R38, R30 ;  /* 0x0000001e00267202 */ /* 0x000fce0000000f00 */
[----:B------:R-:W-:Y:S05]  /*c0b0*/  WARPSYNC.COLLECTIVE R23, `(.L_x_2367) ;  /* 0x0000000017087348 */ /* 0x000fea0003c00000 */
[----:B------:R0:W1:Y:S02]  /*c0c0*/  SHFL.BFLY P3, R30, R32, R29, R28 ;  /* 0x0c00001d201e7389 */ /* 0x000064000006001c */
[----:B01----:R-:W-:Y:S01]  /*c0d0*/  ENDCOLLECTIVE ;  /* 0x000000000000791b */ /* 0x003fe20003800000 */
.L_x_2367:
[----:B------:R-:W-:Y:S01]  /*c0e0*/  FADD.FTZ R38, R35, R38 ;  /* 0x0000002623267221 */ /* 0x000fe20000010000 */
[----:B------:R-:W-:-:S04]  /*c0f0*/  HFMA2.MMA R29, -RZ, RZ, 0, 5.9604644775390625e-08 ;  /* 0x00000001ff1d7435 */ /* 0x000fc800000001ff */
[----:B------:R-:W-:Y:S02]  /*c100*/  MOV R32, R38 ;  /* 0x0000002600207202 */ /* 0x000fe40000000f00 */
[----:B------:R-:W-:-:S07]  /*c110*/  MOV R40, R30 ;  /* 0x0000001e00287202 */ /* 0x000fce0000000f00 */
[----:B------:R-:W-:Y:S05]  /*c120*/  WARPSYNC.COLLECTIVE R23, `(.L_x_2368) ;  /* 0x0000000017087348 */ /* 0x000fea0003c00000 */
[----:B------:R0:W1:Y:S02]  /*c130*/  SHFL.BFLY P3, R30, R32, R29, R28 ;  /* 0x0c00001d201e7389 */ /* 0x000064000006001c */
[----:B01----:R-:W-:Y:S01]  /*c140*/  ENDCOLLECTIVE ;  /* 0x000000000000791b */ /* 0x003fe20003800000 */
.L_x_2368:
[----:B------:R-:W-:-:S05]  /*c150*/  FADD.FTZ R40, R37, R40 ;  /* 0x0000002825287221 */ /* 0x000fca0000010000 */
[----:B------:R-:W-:Y:S02]  /*c160*/  MOV R32, R40 ;  /* 0x0000002800207202 */ /* 0x000fe40000000f00 */
[----:B------:R-:W-:-:S07]  /*c170*/  MOV R31, R30 ;  /* 0x0000001e001f7202 */ /* 0x000fce0000000f00 */
[----:B------:R-:W-:Y:S05]  /*c180*/  WARPSYNC.COLLECTIVE R23, `(.L_x_2369) ;  /* 0x0000000017087348 */ /* 0x000fea0003c00000 */
[----:B------:R0:W1:Y:S02]  /*c190*/  SHFL.BFLY P3, R30, R32, R29, R28 ;  /* 0x0c00001d201e7389 */ /* 0x000064000006001c */
[----:B01----:R-:W-:Y:S01]  /*c1a0*/  ENDCOLLECTIVE ;  /* 0x000000000000791b */ /* 0x003fe20003800000 */
.L_x_2369:
[----:B------:R-:W-:Y:S01]  /*c1b0*/  FADD.FTZ R31, R38, R31 ;  /* 0x0000001f261f7221 */ /* 0x000fe20000010000 */
[----:B------:R-:W-:Y:S06]  /*c1c0*/  BRA `(.L_x_2370) ;  /* 0xffffffec00247947 */ /* 0x000fec000383ffff */
.L_x_2349:
        /* <DEDUP_REMOVED lines=8> */
.L_x_2372:
[----:B------:R-:W-:Y:S05]  /*c250*/  BSYNC B1 ;  /* 0x0000000000017941 */ /* 0x000fea0003800000 */
.L_x_2371:
        /* <DEDUP_REMOVED lines=8> */
.L_x_2373:
[----:B------:R-:W-:Y:S01]  /*c2e0*/  FADD.FTZ R34, R34, R31 ;  /* 0x0000001f22227221 */ /* 0x000fe20000010000 */
[----:B------:R-:W-:-:S04]  /*c2f0*/  HFMA2.MMA R29, -RZ, RZ, 0, 2.384185791015625e-07 ;  /* 0x00000004ff1d7435 */ /* 0x000fc800000001ff */
[----:B------:R-:W-:Y:S02]  /*c300*/  MOV R32, R34 ;  /* 0x0000002200207202 */ /* 0x000fe40000000f00 */
[----:B------:R-:W-:-:S07]  /*c310*/  MOV R36, R30 ;  /* 0x0000001e00247202 */ /* 0x000fce0000000f00 */
[----:B------:R-:W-:Y:S05]  /*c320*/  WARPSYNC.COLLECTIVE R23, `(.L_x_2374) ;  /* 0x0000000017087348 */ /* 0x000fea0003c00000 */
[----:B------:R0:W1:Y:S02]  /*c330*/  SHFL.BFLY P3, R30, R32, R29, R28 ;  /* 0x0c00001d201e7389 */ /* 0x000064000006001c */
[----:B01----:R-:W-:Y:S01]  /*c340*/  ENDCOLLECTIVE ;  /* 0x000000000000791b */ /* 0x003fe20003800000 */
.L_x_2374:
[----:B------:R-:W-:-:S05]  /*c350*/  FADD.FTZ R36, R36, R33 ;  /* 0x0000002124247221 */ /* 0x000fca0000010000 */
[----:B------:R-:W-:Y:S02]  /*c360*/  MOV R32, R36 ;  /* 0x0000002400207202 */ /* 0x000fe40000000f00 */
[----:B------:R-:W-:-:S07]  /*c370*/  MOV R35, R30 ;  /* 0x0000001e00237202 */ /* 0x000fce0000000f00 */
[----:B------:R-:W-:Y:S05]  /*c380*/  WARPSYNC.COLLECTIVE R23, `(.L_x_2375) ;  /* 0x0000000017087348 */ /* 0x000fea0003c00000 */
[----:B------:R0:W1:Y:S02]  /*c390*/  SHFL.BFLY P3, R30, R32, R29, R28 ;  /* 0x0c00001d201e7389 */ /* 0x000064000006001c */
[----:B01----:R-:W-:Y:S01]  /*c3a0*/  ENDCOLLECTIVE ;  /* 0x000000000000791b */ /* 0x003fe20003800000 */
.L_x_2375:
[----:B------:R-:W-:Y:S01]  /*c3b0*/  FADD.FTZ R35, R34, R35 ;  /* 0x0000002322237221 */ /* 0x000fe20000010000 */
[----:B------:R-:W-:-:S04]  /*c3c0*/  HFMA2.MMA R29, -RZ, RZ, 0, 1.1920928955078125e-07 ;  /* 0x00000002ff1d7435 */ /* 0x000fc800000001ff */
[----:B------:R-:W-:Y:S02]  /*c3d0*/  MOV R32, R35 ;  /* 0x0000002300207202 */ /* 0x000fe40000000f00 */
[----:B------:R-:W-:-:S07]  /*c3e0*/  MOV R37, R30 ;  /* 0x0000001e00257202 */ /* 0x000fce0000000f00 */
[----:B------:R-:W-:Y:S05]  /*c3f0*/  WARPSYNC.COLLECTIVE R23, `(.L_x_2376) ;  /* 0x0000000017087348 */ /* 0x000fea0003c00000 */
[----:B------:R0:W1:Y:S02]  /*c400*/  SHFL.BFLY P3, R30, R32, R29, R28 ;  /* 0x0c00001d201e7389 */ /* 0x000064000006001c */
[----:B01----:R-:W-:Y:S01]  /*c410*/  ENDCOLLECTIVE ;  /* 0x000000000000791b */ /* 0x003fe20003800000 */
.L_x_2376:
[----:B------:R-:W-:-:S05]  /*c420*/  FADD.FTZ R37, R36, R37 ;  /* 0x0000002524257221 */ /* 0x000fca0000010000 */
[----:B------:R-:W-:Y:S02]  /*c430*/  MOV R32, R37 ;  /* 0x0000002500207202 */ /* 0x000fe40000000f00 */
[----:B------:R-:W-:-:S07]  /*c440*/  MOV R38, R30 ;  /* 0x0000001e00267202 */ /* 0x000fce0000000f00 */
[----:B------:R-:W-:Y:S05]  /*c450*/  WARPSYNC.COLLECTIVE R23, `(.L_x_2377) ;  /* 0x0000000017087348 */ /* 0x000fea0003c00000 */
[----:B------:R0:W1:Y:S02]  /*c460*/  SHFL.BFLY P3, R30, R32, R29, R28 ;  /* 0x0c00001d201e7389 */ /* 0x000064000006001c */
[----:B01----:R-:W-:Y:S01]  /*c470*/  ENDCOLLECTIVE ;  /* 0x000000000000791b */ /* 0x003fe20003800000 */
.L_x_2377:
[----:B------:R-:W-:Y:S01]  /*c480*/  FADD.FTZ R38, R35, R38 ;  /* 0x0000002623267221 */ /* 0x000fe20000010000 */
[----:B------:R-:W-:-:S04]  /*c490*/  HFMA2.MMA R29, -RZ, RZ, 0, 5.9604644775390625e-08 ;  /* 0x00000001ff1d7435 */ /* 0x000fc800000001ff */
[----:B------:R-:W-:Y:S02]  /*c4a0*/  MOV R32, R38 ;  /* 0x0000002600207202 */ /* 0x000fe40000000f00 */
[----:B------:R-:W-:-:S07]  /*c4b0*/  MOV R40, R30 ;  /* 0x0000001e00287202 */ /* 0x000fce0000000f00 */
[----:B------:R-:W-:Y:S05]  /*c4c0*/  WARPSYNC.COLLECTIVE R23, `(.L_x_2378) ;  /* 0x0000000017087348 */ /* 0x000fea0003c00000 */
[----:B------:R0:W1:Y:S02]  /*c4d0*/  SHFL.BFLY P3, R30, R32, R29, R28 ;  /* 0x0c00001d201e7389 */ /* 0x000064000006001c */
[----:B01----:R-:W-:Y:S01]  /*c4e0*/  ENDCOLLECTIVE ;  /* 0x000000000000791b */ /* 0x003fe20003800000 */
.L_x_2378:
[----:B------:R-:W-:-:S05]  /*c4f0*/  FADD.FTZ R40, R37, R40 ;  /* 0x0000002825287221 */ /* 0x000fca0000010000 */
[----:B------:R-:W-:Y:S02]  /*c500*/  MOV R32, R40 ;  /* 0x0000002800207202 */ /* 0x000fe40000000f00 */
[----:B------:R-:W-:-:S07]  /*c510*/  MOV R31, R30 ;  /* 0x0000001e001f7202 */ /* 0x000fce0000000f00 */
[----:B------:R-:W-:Y:S05]  /*c520*/  WARPSYNC.COLLECTIVE R23, `(.L_x_2379) ;  /* 0x0000000017087348 */ /* 0x000fea0003c00000 */
[----:B------:R0:W1:Y:S02]  /*c530*/  SHFL.BFLY P3, R30, R32, R29, R28 ;  /* 0x0c00001d201e7389 */ /* 0x000064000006001c */
[----:B01----:R-:W-:Y:S01]  /*c540*/  ENDCOLLECTIVE ;  /* 0x000000000000791b */ /* 0x003fe20003800000 */
.L_x_2379:
[----:B------:R-:W-:Y:S01]  /*c550*/  FADD.FTZ R31, R38, R31 ;  /* 0x0000001f261f7221 */ /* 0x000fe20000010000 */
[----:B------:R-:W-:Y:S06]  /*c560*/  BRA `(.L_x_2380) ;  /* 0xffffffe800c87947 */ /* 0x000fec000383ffff */
.L_x_2350:
        /* <DEDUP_REMOVED lines=8> */
.L_x_2382:
[----:B------:R-:W-:Y:S05]  /*c5f0*/  BSYNC B0 ;  /* 0x0000000000007941 */ /* 0x000fea0003800000 */
.L_x_2381:
        /* <DEDUP_REMOVED lines=13> */
.L_x_2383:
        /* <DEDUP_REMOVED lines=13> */
.L_x_2384:
[----:B------:R-:W-:Y:S02]  /*c7a0*/  MOV R32, R26 ;  /* 0x0000001a00207202 */ /* 0x000fe40000000f00 */
[----:B------:R-:W-:-:S07]  /*c7b0*/  MOV R24, R30 ;  /* 0x0000001e00187202 */ /* 0x000fce0000000f00 */
[----:B------:R-:W-:Y:S05]  /*c7c0*/  WARPSYNC.COLLECTIVE R23, `(.L_x_2385) ;  /* 0x0000000017087348 */ /* 0x000fea0003c00000 */
[----:B------:R0:W1:Y:S02]  /*c7d0*/  SHFL.BFLY P3, R30, R32, R29, R28 ;  /* 0x0c00001d201e7389 */ /* 0x000064000006001c */
[----:B01----:R-:W-:Y:S01]  /*c7e0*/  ENDCOLLECTIVE ;  /* 0x000000000000791b */ /* 0x003fe20003800000 */
.L_x_2385:
        /* <DEDUP_REMOVED lines=10> */
.L_x_2386:
[----:B------:R-:W-:Y:S02]  /*c890*/  @P0 LOP3.LUT R26, R26, R11, RZ, 0x3c, !PT ;  /* 0x0000000b1a1a0212 */ /* 0x000fe400078e3cff */
[----:B------:R-:W-:Y:S02]  /*c8a0*/  MOV R32, R25 ;  /* 0x0000001900207202 */ /* 0x000fe40000000f00 */
[----:B------:R-:W-:-:S07]  /*c8b0*/  MOV R27, R30 ;  /* 0x0000001e001b7202 */ /* 0x000fce0000000f00 */
[----:B------:R-:W-:Y:S05]  /*c8c0*/  WARPSYNC.COLLECTIVE R23, `(.L_x_2387) ;  /* 0x0000000017087348 */ /* 0x000fea0003c00000 */
[----:B------:R0:W1:Y:S02]  /*c8d0*/  SHFL.BFLY P3, R30, R32, R29, R28 ;  /* 0x0c00001d201e7389 */ /* 0x000064000006001c */
[----:B01----:R-:W-:Y:S01]  /*c8e0*/  ENDCOLLECTIVE ;  /* 0x000000000000791b */ /* 0x003fe20003800000 */
.L_x_2387:
        /* <DEDUP_REMOVED lines=11> */
.L_x_2388:
[----:B------:R-:W0:Y:S01]  /*c9a0*/  LDC.64 R24, c[0x0][0x218] ;  /* 0x00008600ff187b82 */ /* 0x000e220000000a00 */
[----:B------:R-:W-:Y:S02]  /*c9b0*/  MOV R32, R34 ;  /* 0x0000002200207202 */ /* 0x000fe40000000f00 */
[----:B------:R-:W-:-:S07]  /*c9c0*/  MOV R36, R30 ;  /* 0x0000001e00247202 */ /* 0x000fce0000000f00 */
[----:B0-----:R-:W-:Y:S05]  /*c9d0*/  WARPSYNC.COLLECTIVE R23, `(.L_x_2389) ;  /* 0x0000000017087348 */ /* 0x001fea0003c00000 */
[----:B------:R1:W2:Y:S02]  /*c9e0*/  SHFL.BFLY P3, R30, R32, R29, R28 ;  /* 0x0c00001d201e7389 */ /* 0x0002a4000006001c */
[----:B012---:R-:W-:Y:S01]  /*c9f0*/  ENDCOLLECTIVE ;  /* 0x000000000000791b */ /* 0x007fe20003800000 */
.L_x_2389:
        /* <DEDUP_REMOVED lines=9> */
.L_x_2390:
        /* <DEDUP_REMOVED lines=8> */
.L_x_2391:
[----:B------:R-:W-:Y:S01]  /*cb10*/  FADD.FTZ R40, R40, R37 ;  /* 0x0000002528287221 */ /* 0x000fe20000010000 */
[----:B------:R-:W-:-:S04]  /*cb20*/  HFMA2.MMA R29, -RZ, RZ, 0, 2.384185791015625e-07 ;  /* 0x00000004ff1d7435 */ /* 0x000fc800000001ff */
[----:B------:R-:W-:Y:S02]  /*cb30*/  MOV R32, R40 ;  /* 0x0000002800207202 */ /* 0x000fe40000000f00 */
[----:B------:R-:W-:-:S07]  /*cb40*/  MOV R39, R30 ;  /* 0x0000001e00277202 */ /* 0x000fce0000000f00 */
[----:B------:R-:W-:Y:S05]  /*cb50*/  WARPSYNC.COLLECTIVE R23, `(.L_x_2392) ;  /* 0x0000000017087348 */ /* 0x000fea0003c00000 */
[----:B------:R0:W1:Y:S02]  /*cb60*/  SHFL.BFLY P3, R30, R32, R29, R28 ;  /* 0x0c00001d201e7389 */ /* 0x000064000006001c */
[----:B01----:R-:W-:Y:S01]  /*cb70*/  ENDCOLLECTIVE ;  /* 0x000000000000791b */ /* 0x003fe20003800000 */
.L_x_2392:
[----:B------:R-:W-:-:S05]  /*cb80*/  FADD.FTZ R39, R39, R38 ;  /* 0x0000002627277221 */ /* 0x000fca0000010000 */
[----:B------:R-:W-:Y:S02]  /*cb90*/  MOV R32, R39 ;  /* 0x0000002700207202 */ /* 0x000fe40000000f00 */
[----:B------:R-:W-:-:S07]  /*cba0*/  MOV R37, R30 ;  /* 0x0000001e00257202 */ /* 0x000fce0000000f00 */
[----:B------:R-:W-:Y:S05]  /*cbb0*/  WARPSYNC.COLLECTIVE R23, `(.L_x_2393) ;  /* 0x0000000017087348 */ /* 0x000fea0003c00000 */
[----:B------:R0:W1:Y:S02]  /*cbc0*/  SHFL.BFLY P3, R30, R32, R29, R28 ;  /* 0x0c00001d201e7389 */ /* 0x000064000006001c */
[----:B01----:R-:W-:Y:S01]  /*cbd0*/  ENDCOLLECTIVE ;  /* 0x000000000000791b */ /* 0x003fe20003800000 */
.L_x_2393:
[----:B------:R-:W-:Y:S01]  /*cbe0*/  FADD.FTZ R37, R40, R37 ;  /* 0x0000002528257221 */ /* 0x000fe20000010000 */
[----:B------:R-:W-:-:S04]  /*cbf0*/  HFMA2.MMA R29, -RZ, RZ, 0, 1.1920928955078125e-07 ;  /* 0x00000002ff1d7435 */ /* 0x000fc800000001ff */
[----:B------:R-:W-:Y:S02]  /*cc00*/  MOV R32, R37 ;  /* 0x0000002500207202 */ /* 0x000fe40000000f00 */
[----:B------:R-:W-:-:S07]  /*cc10*/  MOV R38, R30 ;  /* 0x0000001e00267202 */ /* 0x000fce0000000f00 */
[----:B------:R-:W-:Y:S05]  /*cc20*/  WARPSYNC.COLLECTIVE R23, `(.L_x_2394) ;  /* 0x0000000017087348 */ /* 0x000fea0003c00000 */
[----:B------:R0:W1:Y:S02]  /*cc30*/  SHFL.BFLY P3, R30, R32, R29, R28 ;  /* 0x0c00001d201e7389 */ /* 0x000064000006001c */
[----:B01----:R-:W-:Y:S01]  /*cc40*/  ENDCOLLECTIVE ;  /* 0x000000000000791b */ /* 0x003fe20003800000 */
.L_x_2394:
[----:B------:R-:W-:-:S05]  /*cc50*/  FADD.FTZ R38, R39, R38 ;  /* 0x0000002627267221 */ /* 0x000fca0000010000 */
[----:B------:R-:W-:Y:S02]  /*cc60*/  MOV R32, R38 ;  /* 0x0000002600207202 */ /* 0x000fe40000000f00 */
[----:B------:R-:W-:-:S07]  /*cc70*/  MOV R26, R30 ;  /* 0x0000001e001a7202 */ /* 0x000fce0000000f00 */
[----:B------:R-:W-:Y:S05]  /*cc80*/  WARPSYNC.COLLECTIVE R23, `(.L_x_2395) ;  /* 0x0000000017087348 */ /* 0x000fea0003c00000 */
[----:B------:R0:W1:Y:S02]  /*cc90*/  SHFL.BFLY P3, R30, R32, R29, R28 ;  /* 0x0c00001d201e7389 */ /* 0x000064000006001c */
[----:B01----:R-:W-:Y:S01]  /*cca0*/  ENDCOLLECTIVE ;  /* 0x000000000000791b */ /* 0x003fe20003800000 */
.L_x_2395:
        /* <DEDUP_REMOVED lines=13> */
.L_x_2396:
[----:B------:R-:W-:Y:S01]  /*cd80*/  FADD.FTZ R41, R38, R41 ;  /* 0x0000002926297221 */ /* 0x000fe20000010000 */
[----:B------:R-:W0:Y:S04]  /*cd90*/  LDC.64 R26, c[0x0][0x220] ;  /* 0x00008800ff1a7b82 */ /* 0x000e280000000a00 */
[----:B------:R-:W-:Y:S02]  /*cda0*/  MOV R32, R41 ;  /* 0x0000002900207202 */ /* 0x000fe40000000f00 */
[----:B------:R-:W-:-:S07]  /*cdb0*/  MOV R38, R30 ;  /* 0x0000001e00267202 */ /* 0x000fce0000000f00 */
[----:B0-----:R-:W-:Y:S05]  /*cdc0*/  WARPSYNC.COLLECTIVE R23, `(.L_x_2397) ;  /* 0x0000000017087348 */ /* 0x001fea0003c00000 */
[----:B------:R1:W2:Y:S02]  /*cdd0*/  SHFL.BFLY P3, R30, R32, R29, R28 ;  /* 0x0c00001d201e7389 */ /* 0x0002a4000006001c */
[----:B012---:R-:W-:Y:S01]  /*cde0*/  ENDCOLLECTIVE ;  /* 0x000000000000791b */ /* 0x007fe20003800000 */
.L_x_2397:
        /* <DEDUP_REMOVED lines=11> */
.L_x_2398:
[----:B------:R-:W-:Y:S01]  /*cea0*/  @!P0 F2FP.F16.F32.PACK_AB R31, RZ, R34 ;  /* 0x00000022ff1f823e */ /* 0x000fe200000000ff */
[----:B------:R-:W-:Y:S01]  /*ceb0*/  FADD.FTZ R40, R41, R40 ;  /* 0x0000002829287221 */ /* 0x000fe20000010000 */
[----:B------:R-:W-:Y:S02]  /*cec0*/  MOV R32, R43 ;  /* 0x0000002b00207202 */ /* 0x000fe40000000f00 */
[----:B------:R-:W-:-:S07]  /*ced0*/  MOV R45, R30 ;  /* 0x0000001e002d7202 */ /* 0x000fce0000000f00 */
[----:B------:R-:W-:Y:S05]  /*cee0*/  WARPSYNC.COLLECTIVE R23, `(.L_x_2399) ;  /* 0x0000000017087348 */ /* 0x000fea0003c00000 */
[----:B------:R0:W1:Y:S02]  /*cef0*/  SHFL.BFLY P3, R30, R32, R29, R28 ;  /* 0x0c00001d201e7389 */ /* 0x000064000006001c */
[----:B01----:R-:W-:Y:S01]  /*cf00*/  ENDCOLLECTIVE ;  /* 0x000000000000791b */ /* 0x003fe20003800000 */
.L_x_2399:
[----:B------:R-:W-:Y:S01]  /*cf10*/  FADD.FTZ R45, R45, R42 ;  /* 0x0000002a2d2d7221 */ /* 0x000fe20000010000 */
[----:B------:R-:W-:-:S04]  /*cf20*/  HFMA2.MMA R29, -RZ, RZ, 0, 2.384185791015625e-07 ;  /* 0x00000004ff1d7435 */ /* 0x000fc800000001ff */
[----:B------:R-:W-:Y:S02]  /*cf30*/  MOV R32, R45 ;  /* 0x0000002d00207202 */ /* 0x000fe40000000f00 */
[----:B------:R-:W-:-:S07]  /*cf40*/  MOV R44, R30 ;  /* 0x0000001e002c7202 */ /* 0x000fce0000000f00 */
[----:B------:R-:W-:Y:S05]  /*cf50*/  WARPSYNC.COLLECTIVE R23, `(.L_x_2400) ;  /* 0x0000000017087348 */ /* 0x000fea0003c00000 */
[----:B------:R0:W1:Y:S02]  /*cf60*/  SHFL.BFLY P3, R30, R32, R29, R28 ;  /* 0x0c00001d201e7389 */ /* 0x000064000006001c */
[----:B01----:R-:W-:Y:S01]  /*cf70*/  ENDCOLLECTIVE ;  /* 0x000000000000791b */ /* 0x003fe20003800000 */
.L_x_2400:
[----:B------:R-:W-:-:S05]  /*cf80*/  FADD.FTZ R44, R44, R43 ;  /* 0x0000002b2c2c7221 */ /* 0x000fca0000010000 */
[----:B------:R-:W-:Y:S02]  /*cf90*/  MOV R32, R44 ;  /* 0x0000002c00207202 */ /* 0x000fe40000000f00 */
[----:B------:R-:W-:-:S07]  /*cfa0*/  MOV R42, R30 ;  /* 0x0000001e002a7202 */ /* 0x000fce0000000f00 */
[----:B------:R-:W-:Y:S05]  /*cfb0*/  WARPSYNC.COLLECTIVE R23, `(.L_x_2401) ;  /* 0x0000000017087348 */ /* 0x000fea0003c00000 */
[----:B------:R0:W1:Y:S02]  /*cfc0*/  SHFL.BFLY P3, R30, R32, R29, R28 ;  /* 0x0c00001d201e7389 */ /* 0x000064000006001c */
[----:B01----:R-:W-:Y:S01]  /*cfd0*/  ENDCOLLECTIVE ;  /* 0x000000000000791b */ /* 0x003fe20003800000 */
.L_x_2401:
[----:B------:R-:W-:Y:S01]  /*cfe0*/  FADD.FTZ R42, R45, R42 ;  /* 0x0000002a2d2a7221 */ /* 0x000fe20000010000 */
[----:B------:R-:W-:-:S04]  /*cff0*/  HFMA2.MMA R29, -RZ, RZ, 0, 1.1920928955078125e-07 ;  /* 0x00000002ff1d7435 */ /* 0x000fc800000001ff */
[----:B------:R-:W-:Y:S02]  /*d000*/  MOV R32, R42 ;  /* 0x0000002a00207202 */ /* 0x000fe40000000f00 */
[----:B------:R-:W-:-:S07]  /*d010*/  MOV R43, R30 ;  /* 0x0000001e002b7202 */ /* 0x000fce0000000f00 */
[----:B------:R-:W-:Y:S05]  /*d020*/  WARPSYNC.COLLECTIVE R23, `(.L_x_2402) ;  /* 0x0000000017087348 */ /* 0x000fea0003c00000 */
[----:B------:R0:W1:Y:S02]  /*d030*/  SHFL.BFLY P3, R30, R32, R29, R28 ;  /* 0x0c00001d201e7389 */ /* 0x000064000006001c */
[----:B01----:R-:W-:Y:S01]  /*d040*/  ENDCOLLECTIVE ;  /* 0x000000000000791b */ /* 0x003fe20003800000 */
.L_x_2402:
[----:B------:R-:W-:-:S05]  /*d050*/  FADD.FTZ R43, R44, R43 ;  /* 0x0000002b2c2b7221 */ /* 0x000fca0000010000 */
[----:B------:R-:W-:Y:S02]  /*d060*/  MOV R32, R43 ;  /* 0x0000002b00207202 */ /* 0x000fe40000000f00 */
[----:B------:R-:W-:-:S07]  /*d070*/  MOV R45, R30 ;  /* 0x0000001e002d7202 */ /* 0x000fce0000000f00 */
[----:B------:R-:W-:Y:S05]  /*d080*/  WARPSYNC.COLLECTIVE R23, `(.L_x_2403) ;  /* 0x0000000017087348 */ /* 0x000fea0003c00000 */
[----:B------:R0:W1:Y:S02]  /*d090*/  SHFL.BFLY P3, R30, R32, R29, R28 ;  /* 0x0c00001d201e7389 */ /* 0x000064000006001c */
[----:B01----:R-:W-:Y:S01]  /*d0a0*/  ENDCOLLECTIVE ;  /* 0x000000000000791b */ /* 0x003fe20003800000 */
.L_x_2403:
[----:B------:R-:W-:Y:S01]  /*d0b0*/  FADD.FTZ R45, R42, R45 ;  /* 0x0000002d2a2d7221 */ /* 0x000fe20000010000 */
[----:B------:R-:W-:-:S04]  /*d0c0*/  HFMA2.MMA R29, -RZ, RZ, 0, 5.9604644775390625e-08 ;  /* 0x00000001ff1d7435 */ /* 0x000fc800000001ff */
[----:B------:R-:W-:Y:S02]  /*d0d0*/  MOV R32, R45 ;  /* 0x0000002d00207202 */ /* 0x000fe40000000f00 */
[----:B------:R-:W-:-:S07]  /*d0e0*/  MOV R44, R30 ;  /* 0x0000001e002c7202 */ /* 0x000fce0000000f00 */
[----:B------:R-:W-:Y:S05]  /*d0f0*/  WARPSYNC.COLLECTIVE R23, `(.L_x_2404) ;  /* 0x0000000017087348 */ /* 0x000fea0003c00000 */
[----:B------:R0:W1:Y:S02]  /*d100*/  SHFL.BFLY P3, R30, R32, R29, R28 ;  /* 0x0c00001d201e7389 */ /* 0x000064000006001c */
[----:B01----:R-:W-:Y:S01]  /*d110*/  ENDCOLLECTIVE ;  /* 0x000000000000791b */ /* 0x003fe20003800000 */
.L_x_2404:
[----:B------:R-:W-:-:S05]  /*d120*/  FADD.FTZ R43, R43, R44 ;  /* 0x0000002c2b2b7221 */ /* 0x000fca0000010000 */
[----:B------:R-:W-:Y:S02]  /*d130*/  MOV R32, R43 ;  /* 0x0000002b00207202 */ /* 0x000fe40000000f00 */
[----:B------:R-:W-:-:S07]  /*d140*/  MOV R42, R30 ;  /* 0x0000001e002a7202 */ /* 0x000fce0000000f00 */
[----:B------:R-:W-:Y:S05]  /*d150*/  WARPSYNC.COLLECTIVE R23, `(.L_x_2405) ;  /* 0x0000000017087348 */ /* 0x000fea0003c00000 */
[----:B------:R0:W1:Y:S02]  /*d160*/  SHFL.BFLY P3, R30, R32, R29, R28 ;  /* 0x0c00001d201e7389 */ /* 0x000064000006001c */
[----:B01----:R-:W-:Y:S01]  /*d170*/  ENDCOLLECTIVE ;  /* 0x000000000000791b */ /* 0x003fe20003800000 */
.L_x_2405:
[----:B------:R-:W-:Y:S01]  /*d180*/  HFMA2.MMA R29, -RZ, RZ, 0, 4.76837158203125e-07 ;  /* 0x00000008ff1d7435 */ /* 0x000fe200000001ff */
[----:B------:R-:W-:Y:S02]  /*d190*/  MOV R32, R46 ;  /* 0x0000002e00207202 */ /* 0x000fe40000000f00 */
[----:B------:R-:W-:-:S08]  /*d1a0*/  MOV R44, R30 ;  /* 0x0000001e002c7202 */ /* 0x000fd00000000f00 */
[----:B------:R-:W-:Y:S05]  /*d1b0*/  WARPSYNC.COLLECTIVE R23, `(.L_x_2406) ;  /* 0x0000000017087348 */ /* 0x000fea0003c00000 */
[----:B------:R0:W1:Y:S02]  /*d1c0*/  SHFL.BFLY P3, R30, R32, R29, R28 ;  /* 0x0c00001d201e7389 */ /* 0x000064000006001c */
[----:B01----:R-:W-:Y:S01]  /*d1d0*/  ENDCOLLECTIVE ;  /* 0x000000000000791b */ /* 0x003fe20003800000 */
.L_x_2406:
[----:B------:R-:W-:Y:S02]  /*d1e0*/  MOV R32, R50 ;  /* 0x0000003200207202 */ /* 0x000fe40000000f00 */
[----:B------:R-:W-:-:S07]  /*d1f0*/  MOV R51, R30 ;  /* 0x0000001e00337202 */ /* 0x000fce0000000f00 */
[----:B------:R-:W-:Y:S05]  /*d200*/  WARPSYNC.COLLECTIVE R23, `(.L_x_2407) ;  /* 0x0000000017087348 */ /* 0x000fea0003c00000 */
[----:B------:R0:W1:Y:S02]  /*d210*/  SHFL.BFLY P3, R30, R32, R29, R28 ;  /* 0x0c00001d201e7389 */ /* 0x000064000006001c */
[----:B01----:R-:W-:Y:S01]  /*d220*/  ENDCOLLECTIVE ;  /* 0x000000000000791b */ /* 0x003fe20003800000 */
.L_x_2407:
[----:B------:R-:W-:Y:S01]  /*d230*/  FADD.FTZ R51, R51, R46 ;  /* 0x0000002e33337221 */ /* 0x000fe20000010000 */
[----:B------:R-:W-:-:S04]  /*d240*/  HFMA2.MMA R29, -RZ, RZ, 0, 2.384185791015625e-07 ;  /* 0x00000004ff1d7435 */ /* 0x000fc800000001ff */
[----:B------:R-:W-:Y:S02]  /*d250*/  MOV R32, R51 ;  /* 0x0000003300207202 */ /* 0x000fe40000000f00 */
[----:B------:R-:W-:-:S07]  /*d260*/  MOV R53, R30 ;  /* 0x0000001e00357202 */ /* 0x000fce0000000f00 */
[----:B------:R-:W-:Y:S05]  /*d270*/  WARPSYNC.COLLECTIVE R23, `(.L_x_2408) ;  /* 0x0000000017087348 */ /* 0x000fea0003c00000 */
[----:B------:R0:W1:Y:S02]  /*d280*/  SHFL.BFLY P3, R30, R32, R29, R28 ;  /* 0x0c00001d201e7389 */ /* 0x000064000006001c */
[----:B01----:R-:W-:Y:S01]  /*d290*/  ENDCOLLECTIVE ;  /* 0x000000000000791b */ /* 0x003fe20003800000 */
.L_x_2408:
[----:B------:R-:W-:-:S05]  /*d2a0*/  FADD.FTZ R53, R53, R50 ;  /* 0x0000003235357221 */ /* 0x000fca0000010000 */
[----:B------:R-:W-:Y:S02]  /*d2b0*/  MOV R32, R53 ;  /* 0x0000003500207202 */ /* 0x000fe40000000f00 */
[----:B------:R-:W-:-:S07]  /*d2c0*/  MOV R46, R30 ;  /* 0x0000001e002e7202 */ /* 0x000fce0000000f00 */
[----:B------:R-:W-:Y:S05]  /*d2d0*/  WARPSYNC.COLLECTIVE R23, `(.L_x_2409) ;  /* 0x0000000017087348 */ /* 0x000fea0003c00000 */
[----:B------:R0:W1:Y:S02]  /*d2e0*/  SHFL.BFLY P3, R30, R32, R29, R28 ;  /* 0x0c00001d201e7389 */ /* 0x000064000006001c */
[----:B01----:R-:W-:Y:S01]  /*d2f0*/  ENDCOLLECTIVE ;  /* 0x000000000000791b */ /* 0x003fe20003800000 */
.L_x_2409:
[----:B------:R-:W-:Y:S01]  /*d300*/  FADD.FTZ R46, R51, R46 ;  /* 0x0000002e332e7221 */ /* 0x000fe20000010000 */
[----:B------:R-:W-:-:S04]  /*d310*/  HFMA2.MMA R29, -RZ, RZ, 0, 1.1920928955078125e-07 ;  /* 0x00000002ff1d7435 */ /* 0x000fc800000001ff */
[----:B------:R-:W-:Y:S02]  /*d320*/  MOV R32, R46 ;  /* 0x0000002e00207202 */ /* 0x000fe40000000f00 */
[----:B------:R-:W-:-:S07]  /*d330*/  MOV R50, R30 ;  /* 0x0000001e00327202 */ /* 0x000fce0000000f00 */
[----:B------:R-:W-:Y:S05]  /*d340*/  WARPSYNC.COLLECTIVE R23, `(.L_x_2410) ;  /* 0x0000000017087348 */ /* 0x000fea0003c00000 */
[----:B------:R0:W1:Y:S02]  /*d350*/  SHFL.BFLY P3, R30, R32, R29, R28 ;  /* 0x0c00001d201e7389 */ /* 0x000064000006001c */
[----:B01----:R-:W-:Y:S01]  /*d360*/  ENDCOLLECTIVE ;  /* 0x000000000000791b */ /* 0x003fe20003800000 */
.L_x_2410:
[----:B------:R-:W-:-:S05]  /*d370*/  FADD.FTZ R50, R53, R50 ;  /* 0x0000003235327221 */ /* 0x000fca0000010000 */
[----:B------:R-:W-:Y:S02]  /*d380*/  MOV R32, R50 ;  /* 0x0000003200207202 */ /* 0x000fe40000000f00 */
[----:B------:R-:W-:-:S07]  /*d390*/  MOV R37, R30 ;  /* 0x0000001e00257202 */ /* 0x000fce0000000f00 */
[----:B------:R-:W-:Y:S05]  /*d3a0*/  WARPSYNC.COLLECTIVE R23, `(.L_x_2411) ;  /* 0x0000000017087348 */ /* 0x000fea0003c00000 */
[----:B------:R0:W1:Y:S02]  /*d3b0*/  SHFL.BFLY P3, R30, R32, R29, R28 ;  /* 0x0c00001d201e7389 */ /* 0x000064000006001c */
[----:B01----:R-:W-:Y:S01]  /*d3c0*/  ENDCOLLECTIVE ;  /* 0x000000000000791b */ /* 0x003fe20003800000 */
.L_x_2411:
        /* <DEDUP_REMOVED lines=21> */
.L_x_2412:
        /* <DEDUP_REMOVED lines=11> */
.L_x_2413:
[----:B------:R-:W-:Y:S01]  /*d5d0*/  FADD.FTZ R34, R37, R34 ;  /* 0x0000002225227221 */ /* 0x000fe20000010000 */
[----:B------:R-:W-:Y:S06]  /*d5e0*/  BRA `(.L_x_2414) ;  /* 0xffffffe400107947 */ /* 0x000fec000383ffff */
.L_x_2415:
        /* <DEDUP_REMOVED lines=9> */
.L_x_3039:


//--------------------- .text._ZN13group_norm_v218gn_bwd_cuda_kernelI6__halfLi480ELi3ELi16ELi60ELi4096ELb1ELb1ELi32ELi960ELi960ELi4ELb1ELi2ELb1ELb0ELNS_15WgradSyncMethodE3ENS_16CompileConditionILi900EEEEEvPT_S6_S6_PKS5_S8_S8_S8_PKfflPfPj --------------------------
	.section	.text._ZN13group_norm_v218gn_bwd_cuda_kernelI6__halfLi480ELi3ELi16ELi60ELi4096ELb1ELb1ELi32ELi960ELi960ELi4ELb1ELi2ELb1ELb0ELNS_15WgradSyncMethodE3ENS_16CompileConditionILi900EEEEEvPT_S6_S6_PKS5_S8_S8_S8_PKfflPfPj,"ax",@progbits
	.align	128
        .global         _ZN13group_norm_v218gn_bwd_cuda_kernelI6__halfLi480ELi3ELi16ELi60ELi4096ELb1ELb1ELi32ELi960ELi960ELi4ELb1ELi2ELb1ELb0ELNS_15WgradSyncMethodE3ENS_16CompileConditionILi900EEEEEvPT_S6_S6_PKS5_S8_S8_S8_PKfflPfPj
        .type           _ZN13group_norm_v218gn_bwd_cuda_kernelI6__halfLi480ELi3ELi16ELi60ELi4096ELb1ELb1ELi32ELi960ELi960ELi4ELb1ELi2ELb1ELb0ELNS_15WgradSyncMethodE3ENS_16CompileConditionILi900EEEEEvPT_S6_S6_PKS5_S8_S8_S8_PKfflPfPj,@function
        .size           _ZN13group_norm_v218gn_bwd_cuda_kernelI6__halfLi480ELi3ELi16ELi60ELi4096ELb1ELb1ELi32ELi960ELi960ELi4ELb1ELi2ELb1ELb0ELNS_15WgradSyncMethodE3ENS_16CompileConditionILi900EEEEEvPT_S6_S6_PKS5_S8_S8_S8_PKfflPfPj,(.L_x_3040 - _ZN13group_norm_v218gn_bwd_cuda_kernelI6__halfLi480ELi3ELi16ELi60ELi4096ELb1ELb1ELi32ELi960ELi960ELi4ELb1ELi2ELb1ELb0ELNS_15WgradSyncMethodE3ENS_16CompileConditionILi900EEEEEvPT_S6_S6_PKS5_S8_S8_S8_PKfflPfPj)
        .other          _ZN13group_norm_v218gn_bwd_cuda_kernelI6__halfLi480ELi3ELi16ELi60ELi4096ELb1ELb1ELi32ELi960ELi960ELi4ELb1ELi2ELb1ELb0ELNS_15WgradSyncMethodE3ENS_16CompileConditionILi900EEEEEvPT_S6_S6_PKS5_S8_S8_S8_PKfflPfPj,@"STO_CUDA_ENTRY STV_DEFAULT"
_ZN13group_norm_v218gn_bwd_cuda_kernelI6__halfLi480ELi3ELi16ELi60ELi4096ELb1ELb1ELi32ELi960ELi960ELi4ELb1ELi2ELb1ELb0ELNS_15WgradSyncMethodE3ENS_16CompileConditionILi900EEEEEvPT_S6_S6_PKS5_S8_S8_S8_PKfflPfPj:
.text._ZN13group_norm_v218gn_bwd_cuda_kernelI6__halfLi480ELi3ELi16ELi60ELi4096ELb1ELb1ELi32ELi960ELi960ELi4ELb1ELi2ELb1ELb0ELNS_15WgradSyncMethodE3ENS_16CompileConditionILi900EEEEEvPT_S6_S6_PKS5_S8_S8_S8_PKfflPfPj:
        /* <DEDUP_REMOVED lines=29> */
.L_x_2418:
[----:B------:R-:W2:Y:S04]  /*01d0*/  LD.E.STRONG.GPU R0, desc[UR10][R2.64] ;  /* 0x0000000a02007980 */ /* 0x000ea8000c10f900 */
[----:B--2---:R-:W-:Y:S01]  /*01e0*/  CCTL.IVALL ;  /* 0x00000000ff00798f */ /* 0x004fe20002000000 */
[----:B------:R-:W-:Y:S05]  /*01f0*/  YIELD ;  /* 0x0000000000007946 */ /* 0x000fea0003800000 */
[----:B-----5:R-:W-:-:S04]  /*0200*/  LOP3.LUT R0, R0, R5, RZ, 0x3c, !PT ;  /* 0x0000000500007212 */ /* 0x020fc800078e3cff */
[----:B------:R-:W-:-:S13]  /*0210*/  ISETP.GT.AND P0, PT, R0, -0x1, PT ;  /* 0xffffffff0000780c */ /* 0x000fda0003f04270 */
[----:B------:R-:W-:Y:S05]  /*0220*/  @P0 BRA `(.L_x_2418) ;  /* 0xfffffffc00e80947 */ /* 0x000fea000383ffff */
.L_x_2417:
[----:B------:R-:W-:Y:S05]  /*0230*/  WARPSYNC.ALL ;  /* 0x0000000000007948 */ /* 0x000fea0003800000 */
[----:B------:R-:W-:Y:S06]  /*0240*/  BAR.SYNC.DEFER_BLOCKING 0x0 ;  /* 0x0000000000007b1d */ /* 0x000fec0000010000 */
[----:B------:R-:W-:Y:S05]  /*0250*/  BRA `(.L_x_2419) ;  /* 0x0000002c00787947 */ /* 0x000fea0003800000 */
.L_x_2416:
        /* <DEDUP_REMOVED lines=15> */
[----:B------:R-:W-:Y:S01]  /*0350*/  SHF.R.S32.HI R0, RZ, 0x1f, R14 ;  /* 0x0000001fff007819 */ /* 0x000fe2000001140e */
[----:B------:R-:W-:Y:S01]  /*0360*/  IMAD.MOV.U32 R15, RZ, RZ, 0x18 ;  /* 0x00000018ff0f7424 */ /* 0x000fe200078e00ff */
[----:B------:R-:W-:-:S02]  /*0370*/  SHF.R.S32.HI R11, RZ, 0x1f, R10 ;  /* 0x0000001fff0b7819 */ /* 0x000fc4000001140a */
[----:B------:R-:W-:Y:S02]  /*0380*/  CS2R R20, SRZ ;  /* 0x0000000000147805 */ /* 0x000fe4000001ff00 */
[----:B------:R-:W-:Y:S02]  /*0390*/  LEA.HI R9, R0, R14, RZ, 0x2 ;  /* 0x0000000e00097211 */ /* 0x000fe400078f10ff */
[----:B------:R-:W-:Y:S02]  /*03a0*/  CS2R R18, SRZ ;  /* 0x0000000000127805 */ /* 0x000fe4000001ff00 */
[----:B------:R-:W-:Y:S02]  /*03b0*/  LEA.HI R3, R11, R10, RZ, 0x2 ;  /* 0x0000000a0b037211 */ /* 0x000fe400078f10ff */
[----:B------:R-:W-:Y:S02]  /*03c0*/  SHF.R.S32.HI R16, RZ, 0x2, R9 ;  /* 0x00000002ff107819 */ /* 0x000fe40000011409 */
[----:B------:R-:W-:-:S02]  /*03d0*/  SHF.R.S32.HI R12, RZ, 0x2, R3 ;  /* 0x00000002ff0c7819 */ /* 0x000fc40000011403 */
[----:B------:R-:W-:Y:S02]  /*03e0*/  LOP3.LUT R13, R3, 0xfffffffc, RZ, 0xc0, !PT ;  /* 0xfffffffc030d7812 */ /* 0x000fe400078ec0ff */
[----:B------:R-:W-:Y:S02]  /*03f0*/  LEA.HI R11, R11, R10, RZ, 0x4 ;  /* 0x0000000a0b0b7211 */ /* 0x000fe400078f20ff */
[----:B------:R-:W-:Y:S02]  /*0400*/  IADD3 R13, R10, -R13, RZ ;  /* 0x8000000d0a0d7210 */ /* 0x000fe40007ffe0ff */
[----:B------:R-:W-:Y:S01]  /*0410*/  IADD3 R12, R12, 0xf0, RZ ;  /* 0x000000f00c0c7810 */ /* 0x000fe20007ffe0ff */
[----:B0-----:R-:W-:Y:S01]  /*0420*/  ULEA UR7, UR7, UR4, 0x18 ;  /* 0x0000000407077291 */ /* 0x001fe2000f8ec03f */
[----:B------:R-:W-:Y:S01]  /*0430*/  LOP3.LUT R9, R9, 0xfffffffc, RZ, 0xc0, !PT ;  /* 0xfffffffc09097812 */ /* 0x000fe200078ec0ff */
[----:B------:R-:W-:Y:S01]  /*0440*/  USHF.L.U32 UR4, UR13, 0x5, URZ ;  /* 0x000000050d047899 */ /* 0x000fe2000800063f */
[----:B------:R-:W-:-:S03]  /*0450*/  LEA.HI R0, R0, R14, RZ, 0x4 ;  /* 0x0000000e00007211 */ /* 0x000fc600078f20ff */
[C---:B------:R-:W-:Y:S01]  /*0460*/  IMAD R8, R2.reuse, R15, UR7 ;  /* 0x0000000702087e24 */ /* 0x040fe2000f8e020f */
[----:B------:R-:W-:Y:S01]  /*0470*/  SHF.R.S32.HI R15, RZ, 0x1f, R12 ;  /* 0x0000001fff0f7819 */ /* 0x000fe2000001140c */
[----:B------:R-:W-:Y:S01]  /*0480*/  IMAD.WIDE.U32 R2, R2, -0x77777777, RZ ;  /* 0x8888888902027825 */ /* 0x000fe200078e00ff */
[----:B------:R-:W-:Y:S01]  /*0490*/  IADD3 R2, R16, 0xf0, RZ ;  /* 0x000000f010027810 */ /* 0x000fe20007ffe0ff */
[----:B------:R-:W-:Y:S01]  /*04a0*/  ULOP3.LUT UR4, UR4, 0xfe0, URZ, 0xc0, !UPT ;  /* 0x00000fe004047892 */ /* 0x000fe2000f8ec03f */
[----:B------:R-:W-:Y:S01]  /*04b0*/  SHF.R.U32.HI R0, RZ, 0x4, R0 ;  /* 0x00000004ff007819 */ /* 0x000fe20000011600 */
[----:B------:R-:W-:Y:S01]  /*04c0*/  IMAD.IADD R9, R14, 0x1, -R9 ;  /* 0x000000010e097824 */ /* 0x000fe200078e0a09 */
[----:B------:R-:W-:Y:S02]  /*04d0*/  SHF.R.U32.HI R10, RZ, 0x3, R3 ;  /* 0x00000003ff0a7819 */ /* 0x000fe40000011603 */
[----:B------:R-:W-:Y:S02]  /*04e0*/  CS2R R16, SRZ ;  /* 0x0000000000107805 */ /* 0x000fe4000001ff00 */
[----:B------:R-:W-:-:S02]  /*04f0*/  SHF.R.S32.HI R3, RZ, 0x1f, R2 ;  /* 0x0000001fff037819 */ /* 0x000fc40000011402 */
[----:B------:R-:W-:Y:S01]  /*0500*/  LEA.HI R15, R15, R12, RZ, 0x2 ;  /* 0x0000000c0f0f7211 */ /* 0x000fe200078f10ff */
[----:B------:R0:W-:Y:S01]  /*0510*/  STL [R1], R10 ;  /* 0x0000000a01007387 */ /* 0x0001e20000100800 */
[----:B------:R-:W-:Y:S02]  /*0520*/  LEA.HI R3, R3, R2, RZ, 0x2 ;  /* 0x0000000203037211 */ /* 0x000fe400078f10ff */
[----:B------:R-:W-:Y:S02]  /*0530*/  SHF.R.U32.HI R12, RZ, 0x2, R15 ;  /* 0x00000002ff0c7819 */ /* 0x000fe4000001160f */
[----:B------:R-:W-:Y:S02]  /*0540*/  CS2R R14, SRZ ;  /* 0x00000000000e7805 */ /* 0x000fe4000001ff00 */
[----:B------:R-:W-:Y:S02]  /*0550*/  SHF.R.U32.HI R2, RZ, 0x2, R3 ;  /* 0x00000002ff027819 */ /* 0x000fe40000011603 */
[----:B------:R-:W-:-:S02]  /*0560*/  LOP3.LUT R3, R9, 0x3, R0, 0x78, !PT ;  /* 0x0000000309037812 */ /* 0x000fc400078e7800 */
[----:B------:R-:W-:Y:S02]  /*0570*/  LOP3.LUT R0, R9, 0x3, R2, 0x78, !PT ;  /* 0x0000000309007812 */ /* 0x000fe400078e7802 */
[----:B0-----:R-:W-:Y:S01]  /*0580*/  SHF.R.U32.HI R10, RZ, 0x4, R11 ;  /* 0x00000004ff0a7819 */ /* 0x001fe2000001160b */
[----:B------:R0:W-:Y:S01]  /*0590*/  STL [R1+0x10], R3 ;  /* 0x0000100301007387 */ /* 0x0001e20000100800 */
[----:B------:R-:W-:Y:S02]  /*05a0*/  LEA R8, R35, R8, 0x3 ;  /* 0x0000000823087211 */ /* 0x000fe400078e18ff */
[----:B------:R-:W-:Y:S01]  /*05b0*/  LOP3.LUT R2, R13, 0x3, R10, 0x78, !PT ;  /* 0x000000030d027812 */ /* 0x000fe200078e780a */
[----:B------:R2:W-:Y:S01]  /*05c0*/  STL [R1+0xc], R0 ;  /* 0x00000c0001007387 */ /* 0x0005e20000100800 */
[----:B------:R-:W-:Y:S01]  /*05d0*/  IADD3 R35, R35, UR4, RZ ;  /* 0x0000000423237c10 */ /* 0x000fe2000fffe0ff */
[----:B------:R-:W-:Y:S02]  /*05e0*/  UMOV UR4, URZ ;  /* 0x0000003f00047c82 */ /* 0x000fe40008000000 */
        /* <DEDUP_REMOVED lines=12> */
.L_x_2437:
[----:B------:R-:W2:Y:S01]  /*06b0*/  LDL R12, [R1] ;  /* 0x00000000010c7983 */ /* 0x000ea20000100800 */
[----:B------:R-:W-:Y:S01]  /*06c0*/  MOV R8, UR12 ;  /* 0x0000000c00087c02 */ /* 0x000fe20008000f00 */
[----:B------:R-:W-:Y:S01]  /*06d0*/  IMAD.U32 R9, RZ, RZ, UR12 ;  /* 0x0000000cff097e24 */ /* 0x000fe2000f8e00ff */
[----:B------:R-:W-:Y:S01]  /*06e0*/  MOV R10, UR6 ;  /* 0x00000006000a7c02 */ /* 0x000fe20008000f00 */
[----:B------:R-:W-:Y:S01]  /*06f0*/  ULDC.64 UR14, c[0x0][0x248] ;  /* 0x00009200000e7ab9 */ /* 0x000fe20000000a00 */
        /* <DEDUP_REMOVED lines=19> */
[----:B------:R-:W-:-:S04]  /*0830*/  HFMA2.MMA R13, -RZ, RZ, 0, 0 ;  /* 0x00000000ff0d7435 */ /* 0x000fc800000001ff */
[----:B------:R-:W0:Y:S01]  /*0840*/  MUFU.RSQ R8, R8 ;  /* 0x0000000800087308 */ /* 0x000e220000001400 */
[----:B------:R-:W-:-:S07]  /*0850*/  IADD3 R9, R11, UR5, RZ ;  /* 0x000000050b097c10 */ /* 0x000fce000fffe0ff */
.L_x_2420:
        /* <DEDUP_REMOVED lines=128> */
[----:B-1----:R-:W-:-:S04]  /*1060*/  IMAD.U32 R13, RZ, RZ, UR8 ;  /* 0x00000008ff0d7e24 */ /* 0x002fc8000f8e00ff */
[----:B------:R-:W-:-:S05]  /*1070*/  IMAD R13, R13, 0x3c0, R33 ;  /* 0x000003c00d0d7824 */ /* 0x000fca00078e0221 */
[----:B------:R-:W-:Y:S01]  /*1080*/  SHF.L.U32 R13, R13, 0x1, RZ ;  /* 0x000000010d0d7819 */ /* 0x000fe200000006ff */
        /* <DEDUP_REMOVED lines=18> */
[----:B------:R-:W-:Y:S02]  /*11b0*/  FADD.FTZ R23, R32, R23 ;  /* 0x0000001720177221 */ /* 0x000fe40000010000 */
[----:B-----5:R-:W-:-:S03]  /*11c0*/  IMAD R28, R28, 0x8, R13 ;  /* 0x000000081c1c7824 */ /* 0x020fc600078e020d */
        /* <DEDUP_REMOVED lines=9> */
.L_x_2421:
[----:B------:R-:W-:Y:S01]  /*1260*/  BSSY B0, `(.L_x_2422) ;  /* 0x000007f000007945 */ /* 0x000fe20003800000 */
[----:B0-----:R-:W-:Y:S01]  /*1270*/  HFMA2.MMA R24, -RZ, RZ, 0, 0 ;  /* 0x00000000ff187435 */ /* 0x001fe200000001ff */
[----:B------:R-:W-:Y:S02]  /*1280*/  MOV R28, RZ ;  /* 0x000000ff001c7202 */ /* 0x000fe40000000f00 */
        /* <DEDUP_REMOVED lines=110> */
[----:B------:R-:W-:Y:S02]  /*1970*/  SHF.R.U32.HI R22, RZ, 0x2, R22 ;  /* 0x00000002ff167819 */ /* 0x000fe40000011616 */
[----:B------:R-:W-:-:S03]  /*1980*/  IADD3 R13, R13, 0x38, RZ ;  /* 0x000000380d0d7810 */ /* 0x000fc60007ffe0ff */
[----:B------:R-:W-:Y:S01]  /*1990*/  IMAD R23, R22, R23, UR7 ;  /* 0x0000000716177e24 */ /* 0x000fe2000f8e0217 */
[----:B------:R-:W-:-:S03]  /*19a0*/  SHF.R.U32.HI R13, RZ, 0x2, R13 ;  /* 0x00000002ff0d7819 */ /* 0x000fc6000001160d */
[----:B------:R-:W-:-:S05]  /*19b0*/  IMAD.IADD R27, R26, 0x1, R23 ;  /* 0x000000011a1b7824 */ /* 0x000fca00078e0217 */
        /* <DEDUP_REMOVED lines=9> */
.L_x_2423:
[----:B------:R-:W-:Y:S05]  /*1a50*/  BSYNC B0 ;  /* 0x0000000000007941 */ /* 0x000fea0003800000 */
.L_x_2422:
        /* <DEDUP_REMOVED lines=19> */
.L_x_2425:
[----:B------:R-:W-:Y:S05]  /*1b90*/  BSYNC B0 ;  /* 0x0000000000007941 */ /* 0x000fea0003800000 */
.L_x_2424:
        /* <DEDUP_REMOVED lines=10> */
[----:B0-----:R-:W-:-:S04]  /*1c40*/  IMAD.WIDE.U32 R22, R13, 0x4, R22 ;  /* 0x000000040d167825 */ /* 0x001fc800078e0016 */
[----:B------:R-:W-:-:S05]  /*1c50*/  IMAD.MOV.U32 R13, RZ, RZ, 0x7fffff81 ;  /* 0x7fffff81ff0d7424 */ /* 0x000fca00078e00ff */
[----:B------:R-:W-:Y:S01]  /*1c60*/  SEL R13, R13, 0x1, !P0 ;  /* 0x000000010d0d7807 */ /* 0x000fe20004000000 */
[----:B------:R-:W-:Y:S06]  /*1c70*/  MEMBAR.ALL.GPU ;  /* 0x0000000000007992 */ /* 0x000fec000000a000 */
[----:B------:R-:W-:-:S00]  /*1c80*/  ERRBAR ;  /* 0x00000000000079ab */ /* 0x000fc00000000000 */
[----:B------:R-:W-:Y:S06]  /*1c90*/  CGAERRBAR ;  /* 0x00000000000075ab */ /* 0x000fec0000000000 */
[----:B------:R0:W5:Y:S02]  /*1ca0*/  ATOM.E.ADD.STRONG.GPU PT, R13, desc[UR10][R22.64], R13 ;  /* 0x0000000d160d798a */ /* 0x00016400081ee1ca */
.L_x_2428:
[----:B------:R-:W2:Y:S04]  /*1cb0*/  LD.E.STRONG.GPU R24, desc[UR10][R22.64] ;  /* 0x0000000a16187980 */ /* 0x000ea8000c10f900 */
[----:B--2---:R-:W-:Y:S01]  /*1cc0*/  CCTL.IVALL ;  /* 0x00000000ff00798f */ /* 0x004fe20002000000 */
[----:B------:R-:W-:Y:S05]  /*1cd0*/  YIELD ;  /* 0x0000000000007946 */ /* 0x000fea0003800000 */
[----:B-----5:R-:W-:-:S04]  /*1ce0*/  LOP3.LUT R24, R24, R13, RZ, 0x3c, !PT ;  /* 0x0000000d18187212 */ /* 0x020fc800078e3cff */
[----:B------:R-:W-:-:S13]  /*1cf0*/  ISETP.GT.AND P0, PT, R24, -0x1, PT ;  /* 0xffffffff1800780c */ /* 0x000fda0003f04270 */
[----:B------:R-:W-:Y:S05]  /*1d00*/  @P0 BRA `(.L_x_2428) ;  /* 0xfffffffc00e80947 */ /* 0x000fea000383ffff */
.L_x_2427:
[----:B------:R-:W-:Y:S05]  /*1d10*/  WARPSYNC.ALL ;  /* 0x0000000000007948 */ /* 0x000fea0003800000 */
[----:B------:R-:W-:Y:S06]  /*1d20*/  BAR.SYNC.DEFER_BLOCKING 0x0 ;  /* 0x0000000000007b1d */ /* 0x000fec0000010000 */
[----:B------:R-:W-:Y:S05]  /*1d30*/  BRA `(.L_x_2429) ;  /* 0x0000000000647947 */ /* 0x000fea0003800000 */
.L_x_2426:
        /* <DEDUP_REMOVED lines=17> */
.L_x_2431:
[----:B------:R-:W2:Y:S04]  /*1e50*/  LD.E.STRONG.GPU R24, desc[UR10][R22.64] ;  /* 0x0000000a16187980 */ /* 0x000ea8000c10f900 */
[----:B--2---:R-:W-:Y:S01]  /*1e60*/  CCTL.IVALL ;  /* 0x00000000ff00798f */ /* 0x004fe20002000000 */
[----:B------:R-:W-:Y:S05]  /*1e70*/  YIELD ;  /* 0x0000000000007946 */ /* 0x000fea0003800000 */
[----:B-----5:R-:W-:-:S04]  /*1e80*/  LOP3.LUT R24, R24, R13, RZ, 0x3c, !PT ;  /* 0x0000000d18187212 */ /* 0x020fc800078e3cff */
[----:B------:R-:W-:-:S13]  /*1e90*/  ISETP.GT.AND P0, PT, R24, -0x1, PT ;  /* 0xffffffff1800780c */ /* 0x000fda0003f04270 */
[----:B------:R-:W-:Y:S05]  /*1ea0*/  @P0 BRA `(.L_x_2431) ;  /* 0xfffffffc00e80947 */ /* 0x000fea000383ffff */
.L_x_2430:
[----:B------:R-:W-:Y:S05]  /*1eb0*/  WARPSYNC.ALL ;  /* 0x0000000000007948 */ /* 0x000fea0003800000 */
[----:B------:R-:W-:Y:S06]  /*1ec0*/  BAR.SYNC.DEFER_BLOCKING 0x0 ;  /* 0x0000000000007b1d */ /* 0x000fec0000010000 */
.L_x_2429:
[----:B------:R-:W1:Y:S01]  /*1ed0*/  S2R R34, SR_TID.X ;  /* 0x0000000000227919 */ /* 0x000e620000002100 */
[----:B------:R-:W-:Y:S01]  /*1ee0*/  BSSY B0, `(.L_x_2432) ;  /* 0x0000036000007945 */ /* 0x000fe20003800000 */
[----:B------:R-:W-:Y:S01]  /*1ef0*/  HFMA2.MMA R26, -RZ, RZ, 0, 0 ;  /* 0x00000000ff1a7435 */ /* 0x000fe200000001ff */
[----:B------:R-:W-:Y:S01]  /*1f00*/  IMAD.MOV.U32 R13, RZ, RZ, RZ ;  /* 0x000000ffff0d7224 */ /* 0x000fe200078e00ff */
[----:B-1----:R-:W-:-:S13]  /*1f10*/  ISETP.GT.U32.AND P0, PT, R34, 0xff, PT ;  /* 0x000000ff2200780c */ /* 0x002fda0003f04070 */
[----:B------:R-:W-:Y:S05]  /*1f20*/  @P0 BRA `(.L_x_2433) ;  /* 0x0000000000c40947 */ /* 0x000fea0003800000 */
[----:B------:R-:W-:Y:S01]  /*1f30*/  ULDC UR5, c[0x0][0x10] ;  /* 0x0000040000057ab9 */ /* 0x000fe20000000800 */
[----:B------:R-:W1:Y:S01]  /*1f40*/  LDC.64 R36, c[0x0][0x260] ;  /* 0x00009800ff247b82 */ /* 0x000e620000000a00 */
[----:B------:R-:W-:Y:S01]  /*1f50*/  UIMAD UR5, UR5, UR4, UR9 ;  /* 0x00000004050572a4 */ /* 0x000fe2000f8e0209 */
[C---:B------:R-:W-:Y:S02]  /*1f60*/  SHF.L.U32 R13, R34.reuse, 0x3, RZ ;  /* 0x00000003220d7819 */ /* 0x040fe400000006ff */
[----:B0-----:R-:W-:Y:S02]  /*1f70*/  LOP3.LUT R22, R34, 0xf, RZ, 0xc0, !PT ;  /* 0x0000000f22167812 */ /* 0x001fe400078ec0ff */
        /* <DEDUP_REMOVED lines=8> */
[--C-:B------:R-:W-:Y:S01]  /*2000*/  IMAD.WIDE.U32 R24, R24, 0x4, R36.reuse ;  /* 0x0000000418187825 */ /* 0x100fe200078e0024 */
[C---:B------:R-:W-:Y:S01]  /*2010*/  IADD3 R32, R13.reuse, 0x60, RZ ;  /* 0x000000600d207810 */ /* 0x040fe20007ffe0ff */
[----:B------:R-:W2:Y:S02]  /*2020*/  LDG.E.64 R26, desc[UR10][R26.64] ;  /* 0x0000000a1a1a7981 */ /* 0x000ea4000c1e1b00 */
        /* <DEDUP_REMOVED lines=33> */
.L_x_2433:
[----:B------:R-:W-:Y:S05]  /*2240*/  BSYNC B0 ;  /* 0x0000000000007941 */ /* 0x000fea0003800000 */
.L_x_2432:
        /* <DEDUP_REMOVED lines=28> */
.L_x_2435:
[----:B------:R-:W-:Y:S05]  /*2410*/  BSYNC B0 ;  /* 0x0000000000007941 */ /* 0x000fea0003800000 */
.L_x_2434:
        /* <DEDUP_REMOVED lines=10> */
.L_x_2436:
        /* <DEDUP_REMOVED lines=184> */
.L_x_2419:
        /* <DEDUP_REMOVED lines=27> */
[----:B------:R-:W-:Y:S01]  /*31f0*/  USEL UR7, UR14, 0x2, UP0 ;  /* 0x000000020e077887 */ /* 0x000fe20008000000 */
[----:B------:R-:W-:Y:S02]  /*3200*/  IADD3 R37, R35, 0x1e, RZ ;  /* 0x0000001e23257810 */ /* 0x000fe40007ffe0ff */
        /* <DEDUP_REMOVED lines=11> */
[----:B------:R-:W-:Y:S01]  /*32c0*/  IADD3 R10, R35, 0x3c, RZ ;  /* 0x0000003c230a7810 */ /* 0x000fe20007ffe0ff */
[----:B------:R-:W-:Y:S01]  /*32d0*/  IMAD.WIDE.U32 R4, R2, -0x77777777, RZ ;  /* 0x8888888902047825 */ /* 0x000fe200078e00ff */
[----:B------:R-:W-:Y:S02]  /*32e0*/  IADD3.X R9, RZ, RZ, RZ, P0, !PT ;  /* 0x000000ffff097210 */ /* 0x000fe400007fe4ff */
[----:B------:R-:W-:Y:S01]  /*32f0*/  IADD3 R4, R8, R11, RZ ;  /* 0x0000000b08047210 */ /* 0x000fe20007ffe0ff */
[----:B------:R-:W-:Y:S01]  /*3300*/  IMAD.MOV.U32 R8, RZ, RZ, R7 ;  /* 0x000000ffff087224 */ /* 0x000fe200078e0007 */
[----:B------:R-:W-:Y:S01]  /*3310*/  IADD3 RZ, P0, R5, R6, RZ ;  /* 0x0000000605ff7210 */ /* 0x000fe20007f1e0ff */
[----:B------:R-:W-:Y:S01]  /*3320*/  IMAD R3, R0, 0x4, R3 ;  /* 0x0000000400037824 */ /* 0x000fe200078e0203 */
[----:B------:R-:W-:-:S02]  /*3330*/  LOP3.LUT R33, R33, 0x1e, RZ, 0xc0, !PT ;  /* 0x0000001e21217812 */ /* 0x000fc400078ec0ff */
[----:B------:R-:W-:Y:S01]  /*3340*/  SHF.L.U32 R0, R12, 0x7, RZ ;  /* 0x000000070c007819 */ /* 0x000fe200000006ff */
[----:B------:R-:W-:Y:S01]  /*3350*/  IMAD.WIDE.U32.X R8, R13, -0x77777778, R8, P0 ;  /* 0x888888880d087825 */ /* 0x000fe200000e0408 */
[-C--:B------:R-:W-:Y:S02]  /*3360*/  LOP3.LUT R15, R10, R33.reuse, RZ, 0x3c, !PT ;  /* 0x000000210a0f7212 */ /* 0x080fe400078e3cff */
[----:B------:R-:W-:Y:S01]  /*3370*/  LOP3.LUT R0, R0, 0x780, RZ, 0xc0, !PT ;  /* 0x0000078000007812 */ /* 0x000fe200078ec0ff */
[----:B------:R-:W-:Y:S01]  /*3380*/  IMAD.WIDE.U32 R10, R4, -0x77777777, RZ ;  /* 0x88888889040a7825 */ /* 0x000fe200078e00ff */
[----:B------:R-:W-:Y:S02]  /*3390*/  SHF.R.U64 R9, R8, 0x3, R9 ;  /* 0x0000000308097819 */ /* 0x000fe40000001209 */
[----:B------:R-:W-:Y:S02]  /*33a0*/  IADD3 R0, R0, UR9, RZ ;  /* 0x0000000900007c10 */ /* 0x000fe4000fffe0ff */
[----:B------:R-:W-:-:S02]  /*33b0*/  LOP3.LUT R7, R37, R33, RZ, 0x3c, !PT ;  /* 0x0000002125077212 */ /* 0x000fc400078e3cff */
[----:B------:R-:W-:Y:S02]  /*33c0*/  LOP3.LUT R5, R35, R33, RZ, 0x3c, !PT ;  /* 0x0000002123057212 */ /* 0x000fe400078e3cff */
[----:B------:R-:W-:Y:S02]  /*33d0*/  LEA.HI R10, R11, 0x1, RZ, 0x1c ;  /* 0x000000010b0a7811 */ /* 0x000fe400078fe0ff */
[C---:B------:R-:W-:Y:S02]  /*33e0*/  IADD3 R28, P0, R34.reuse, 0xf, RZ ;  /* 0x0000000f221c7810 */ /* 0x040fe40007f1e0ff */
[C---:B------:R-:W-:Y:S02]  /*33f0*/  IADD3 R30, P1, R34.reuse, 0x1e, RZ ;  /* 0x0000001e221e7810 */ /* 0x040fe40007f3e0ff */
[----:B------:R-:W-:Y:S02]  /*3400*/  IADD3 R32, P2, R34, 0x2d, RZ ;  /* 0x0000002d22207810 */ /* 0x000fe40007f5e0ff */
[----:B------:R-:W-:-:S02]  /*3410*/  IADD3 R9, R9, 0x1, RZ ;  /* 0x0000000109097810 */ /* 0x000fc40007ffe0ff */
[-C--:B------:R-:W-:Y:S01]  /*3420*/  LEA R6, R7, R0.reuse, 0x2 ;  /* 0x0000000007067211 */ /* 0x080fe200078e10ff */
[----:B------:R-:W-:Y:S01]  /*3430*/  IMAD R7, R15, 0x4, R0 ;  /* 0x000000040f077824 */ /* 0x000fe200078e0200 */
[----:B------:R-:W-:Y:S02]  /*3440*/  LEA R5, R5, R0, 0x2 ;  /* 0x0000000005057211 */ /* 0x000fe400078e10ff */
[----:B------:R-:W-:Y:S02]  /*3450*/  LOP3.LUT R26, R12, 0xf, RZ, 0xc0, !PT ;  /* 0x0000000f0c1a7812 */ /* 0x000fe400078ec0ff */
[----:B------:R-:W-:Y:S02]  /*3460*/  IADD3.X R27, RZ, RZ, RZ, P0, !PT ;  /* 0x000000ffff1b7210 */ /* 0x000fe400007fe4ff */
[----:B------:R-:W-:Y:S02]  /*3470*/  IADD3.X R29, RZ, RZ, RZ, P1, !PT ;  /* 0x000000ffff1d7210 */ /* 0x000fe40000ffe4ff */
[----:B------:R-:W-:-:S02]  /*3480*/  IADD3.X R31, RZ, RZ, RZ, P2, !PT ;  /* 0x000000ffff1f7210 */ /* 0x000fc400017fe4ff */
[----:B------:R-:W-:Y:S02]  /*3490*/  LOP3.LUT R8, R10, 0x3, RZ, 0xc0, !PT ;  /* 0x000000030a087812 */ /* 0x000fe400078ec0ff */
[----:B------:R-:W-:-:S07]  /*34a0*/  LOP3.LUT R9, R9, 0x3, RZ, 0xc0, !PT ;  /* 0x0000000309097812 */ /* 0x000fce00078ec0ff */
.L_x_2454:
        /* <DEDUP_REMOVED lines=44> */
.L_x_2441:
[----:B------:R-:W-:Y:S05]  /*3770*/  BSYNC B1 ;  /* 0x0000000000017941 */ /* 0x000fea0003800000 */
.L_x_2440:
        /* <DEDUP_REMOVED lines=15> */
[----:B------:R-:W-:Y:S02]  /*3870*/  MOV R11, UR7 ;  /* 0x00000007000b7c02 */ /* 0x000fe40008000f00 */
[----:B------:R-:W-:Y:S02]  /*3880*/  MOV R10, UR8 ;  /* 0x00000008000a7c02 */ /* 0x000fe40008000f00 */
[----:B------:R-:W-:Y:S02]  /*3890*/  IADD3 R11, P1, R11, -0xb4, RZ ;  /* 0xffffff4c0b0b7810 */ /* 0x000fe40007f3e0ff */
[----:B------:R-:W-:Y:S02]  /*38a0*/  PLOP3.LUT P0, PT, PT, PT, PT, 0x8, 0x0 ;  /* 0x000000000000781c */ /* 0x000fe40003f0e170 */
[----:B------:R-:W-:-:S11]  /*38b0*/  IADD3.X R10, R10, -0x1, RZ, P1, !PT ;  /* 0xffffffff0a0a7810 */ /* 0x000fd60000ffe4ff */
.L_x_2444:
        /* <DEDUP_REMOVED lines=55> */
.L_x_2443:
[----:B------:R-:W-:Y:S05]  /*3c30*/  BSYNC B1 ;  /* 0x0000000000017941 */ /* 0x000fea0003800000 */
.L_x_2442:
        /* <DEDUP_REMOVED lines=36> */
.L_x_2446:
[----:B------:R-:W-:Y:S05]  /*3e80*/  BSYNC B1 ;  /* 0x0000000000017941 */ /* 0x000fea0003800000 */
.L_x_2445:
        /* <DEDUP_REMOVED lines=15> */
.L_x_2439:
[----:B------:R-:W-:Y:S05]  /*3f80*/  BSYNC B0 ;  /* 0x0000000000007941 */ /* 0x000fea0003800000 */
.L_x_2438:
        /* <DEDUP_REMOVED lines=39> */
.L_x_2463:
        /* <DEDUP_REMOVED lines=43> */
.L_x_2473:
        /* <DEDUP_REMOVED lines=38> */
.L_x_2483:
[----:B----4-:R-:W-:Y:S01]  /*4710*/  FADD.FTZ R12, R12, R25 ;  /* 0x000000190c0c7221 */ /* 0x010fe20000010000 */
[----:B------:R-:W-:Y:S02]  /*4720*/  @!P1 F2FP.F16.F32.PACK_AB R0, RZ, R16 ;  /* 0x00000010ff00923e */ /* 0x000fe400000000ff */
[----:B------:R-:W-:Y:S02]  /*4730*/  IADD3 R17, R35, 0x5a, RZ ;  /* 0x0000005a23117810 */ /* 0x000fe40007ffe0ff */
[----:B------:R-:W-:Y:S02]  /*4740*/  PRMT R16, R0, 0x7610, R16 ;  /* 0x0000761000107816 */ /* 0x000fe40000000010 */
[----:B------:R-:W-:Y:S02]  /*4750*/  @!P1 F2FP.F16.F32.PACK_AB R12, RZ, R12 ;  /* 0x0000000cff0c923e */ /* 0x000fe400000000ff */
[----:B------:R-:W-:Y:S01]  /*4760*/  MOV R0, R17 ;  /* 0x0000001100007202 */ /* 0x000fe20000000f00 */
[----:B------:R4:W-:Y:S04]  /*4770*/  @!P1 STG.E.U16 desc[UR10][R10.64+0x78], R16 ;  /* 0x000078100a009986 */ /* 0x0009e8000c10150a */
[----:B------:R4:W-:Y:S02]  /*4780*/  @!P1 STG.E.U16 desc[UR10][R14.64+0x78], R12 ;  /* 0x0000780c0e009986 */ /* 0x0009e4000c10150a */
.L_x_2449:
[----:B------:R-:W-:Y:S05]  /*4790*/  BSYNC B0 ;  /* 0x0000000000007941 */ /* 0x000fea0003800000 */
.L_x_2448:
        /* <DEDUP_REMOVED lines=12> */
[----:B-1----:R-:W-:Y:S02]  /*4860*/  @P0 IADD3 R10, R0, 0x1e, RZ ;  /* 0x0000001e000a0810 */ /* 0x002fe40007ffe0ff */
[----:B------:R-:W-:Y:S02]  /*4870*/  @P0 LEA R21, R26, UR9, 0x7 ;  /* 0x000000091a150c11 */ /* 0x000fe4000f8e38ff */
[----:B------:R-:W-:Y:S02]  /*4880*/  @P0 LOP3.LUT R10, R10, R33, RZ, 0x3c, !PT ;  /* 0x000000210a0a0212 */ /* 0x000fe400078e3cff */
[----:B------:R-:W-:Y:S02]  /*4890*/  MOV R22, 0xffff ;  /* 0x0000ffff00167802 */ /* 0x000fe40000000f00 */
[----:B------:R-:W-:Y:S02]  /*48a0*/  @P0 LEA R21, R10, R21, 0x2 ;  /* 0x000000150a150211 */ /* 0x000fe400078e10ff */
[----:B------:R-:W-:-:S02]  /*48b0*/  MOV R20, 0xffff ;  /* 0x0000ffff00147802 */ /* 0x000fc40000000f00 */
[----:B------:R-:W-:Y:S01]  /*48c0*/  MOV R11, RZ ;  /* 0x000000ff000b7202 */ /* 0x000fe20000000f00 */
[----:B------:R-:W-:Y:S01]  /*48d0*/  @P0 LDS R10, [R21] ;  /* 0x00000000150a0984 */ /* 0x000fe20000000800 */
[----:B------:R-:W-:Y:S02]  /*48e0*/  MOV R24, 0xffff ;  /* 0x0000ffff00187802 */ /* 0x000fe40000000f00 */
[----:B------:R-:W-:Y:S01]  /*48f0*/  MOV R14, RZ ;  /* 0x000000ff000e7202 */ /* 0x000fe20000000f00 */
[----:B------:R-:W-:Y:S01]  /*4900*/  @P0 LDS R18, [R21+0x780] ;  /* 0x0007800015120984 */ /* 0x000fe20000000800 */
[----:B------:R-:W-:Y:S02]  /*4910*/  MOV R25, 0xffff ;  /* 0x0000ffff00197802 */ /* 0x000fe40000000f00 */
[----:B------:R-:W-:Y:S01]  /*4920*/  MOV R19, 0xffff ;  /* 0x0000ffff00137802 */ /* 0x000fe20000000f00 */
[----:B---3--:R-:W1:Y:S01]  /*4930*/  SHFL.BFLY PT, R22, R17, 0x8, 0x101f ;  /* 0x0d101f0011167f89 */ /* 0x008e6200000e0000 */
[----:B------:R-:W-:-:S03]  /*4940*/  ISETP.NE.AND P1, PT, R26, RZ, PT ;  /* 0x000000ff1a00720c */ /* 0x000fc60003f25270 */
[----:B----4-:R-:W3:Y:S01]  /*4950*/  SHFL.BFLY PT, R12, R15, 0x8, 0x101f ;  /* 0x0d101f000f0c7f89 */ /* 0x010ee200000e0000 */
[----:B-1----:R-:W-:Y:S01]  /*4960*/  FADD.FTZ R23, R22, R17 ;  /* 0x0000001116177221 */ /* 0x002fe20000010000 */
[----:B------:R-:W-:Y:S01]  /*4970*/  MOV R17, 0xffff ;  /* 0x0000ffff00117802 */ /* 0x000fe20000000f00 */
[----:B---3--:R-:W-:Y:S01]  /*4980*/  FADD.FTZ R12, R12, R15 ;  /* 0x0000000f0c0c7221 */ /* 0x008fe20000010000 */
[----:B------:R-:W-:Y:S01]  /*4990*/  @P0 IMAD.MOV.U32 R11, RZ, RZ, R10 ;  /* 0x000000ffff0b0224 */ /* 0x000fe200078e000a */
[----:B------:R-:W-:-:S04]  /*49a0*/  @P0 MOV R14, R18 ;  /* 0x00000012000e0202 */ /* 0x000fc80000000f00 */
[----:B------:R-:W1:Y:S01]  /*49b0*/  SHFL.BFLY PT, R10, R11, 0x8, 0x101f ;  /* 0x0d101f000b0a7f89 */ /* 0x000e6200000e0000 */
[----:B------:R-:W-:-:S03]  /*49c0*/  IMAD.MOV.U32 R18, RZ, RZ, 0xffff ;  /* 0x0000ffffff127424 */ /* 0x000fc600078e00ff */
        /* <DEDUP_REMOVED lines=16> */
[----:B------:R-:W-:Y:S02]  /*4ad0*/  IMAD.MOV.U32 R15, RZ, RZ, 0xffff ;  /* 0x0000ffffff0f7424 */ /* 0x000fe400078e00ff */
[----:B------:R-:W4:Y:S04]  /*4ae0*/  SHFL.BFLY PT, R23, R10, 0x2, 0x101f ;  /* 0x0c501f000a177f89 */ /* 0x000f2800000e0000 */
[----:B------:R-:W5:Y:S01]  /*4af0*/  SHFL.BFLY PT, R15, R14, 0x1, 0x101f ;  /* 0x0c301f000e0f7f89 */ /* 0x000f6200000e0000 */
[----:B------:R-:W-:Y:S01]  /*4b00*/  IADD3 R19, R0, UR5, RZ ;  /* 0x0000000500137c10 */ /* 0x000fe2000fffe0ff */
        /* <DEDUP_REMOVED lines=18> */
[----:B------:R-:W-:Y:S02]  /*4c30*/  @!P1 F2FP.F16.F32.PACK_AB R21, RZ, R21 ;  /* 0x00000015ff15923e */ /* 0x000fe400000000ff */
[----:B------:R-:W-:Y:S01]  /*4c40*/  @P0 LOP3.LUT R18, R18, R33, RZ, 0x3c, !PT ;  /* 0x0000002112120212 */ /* 0x000fe200078e3cff */
[----:B------:R-:W-:Y:S01]  /*4c50*/  IMAD.MOV.U32 R23, RZ, RZ, RZ ;  /* 0x000000ffff177224 */ /* 0x000fe200078e00ff */
        /* <DEDUP_REMOVED lines=11> */
[----:B----4-:R-:W-:Y:S01]  /*4d10*/  IMAD.MOV.U32 R19, RZ, RZ, 0xffff ;  /* 0x0000ffffff137424 */ /* 0x010fe200078e00ff */
[----:B---3--:R-:W-:Y:S02]  /*4d20*/  @P0 MOV R23, R18 ;  /* 0x0000001200170202 */ /* 0x008fe40000000f00 */
[----:B------:R-:W-:Y:S04]  /*4d30*/  @P0 LDS R18, [R24+0x780] ;  /* 0x0007800018120984 */ /* 0x000fe80000000800 */
[----:B------:R-:W1:Y:S01]  /*4d40*/  SHFL.BFLY PT, R22, R23, 0x8, 0x101f ;  /* 0x0d101f0017167f89 */ /* 0x000e6200000e0000 */
[----:B------:R-:W-:-:S02]  /*4d50*/  PRMT R20, R21, 0x7610, R20 ;  /* 0x0000761015147816 */ /* 0x000fc40000000014 */
[----:B------:R-:W-:-:S03]  /*4d60*/  @P0 LEA R21, R26, UR9, 0x7 ;  /* 0x000000091a150c11 */ /* 0x000fc6000f8e38ff */
[----:B------:R3:W-:Y:S01]  /*4d70*/  @!P1 STG.E.U16 desc[UR10][R10.64+0x3c], R20 ;  /* 0x00003c140a009986 */ /* 0x0007e2000c10150a */
[----:B------:R-:W-:-:S03]  /*4d80*/  @P0 LEA R36, R0, R21, 0x2 ;  /* 0x0000001500240211 */ /* 0x000fc600078e10ff */
[----:B------:R-:W-:Y:S04]  /*4d90*/  @!P1 STG.E.U16 desc[UR10][R14.64+0x3c], R17 ;  /* 0x00003c110e009986 */ /* 0x000fe8000c10150a */
[----:B------:R-:W-:Y:S01]  /*4da0*/  @P0 LDS R0, [R36+0x780] ;  /* 0x0007800024000984 */ /* 0x000fe20000000800 */
[----:B-1----:R-:W-:Y:S01]  /*4db0*/  FADD.FTZ R12, R22, R23 ;  /* 0x00000017160c7221 */ /* 0x002fe20000010000 */
[----:B------:R-:W-:Y:S02]  /*4dc0*/  MOV R23, 0xffff ;  /* 0x0000ffff00177802 */ /* 0x000fe40000000f00 */
[----:B---3--:R-:W-:Y:S02]  /*4dd0*/  MOV R20, 0xffff ;  /* 0x0000ffff00147802 */ /* 0x008fe40000000f00 */
[----:B------:R-:W1:Y:S01]  /*4de0*/  SHFL.BFLY PT, R22, R12, 0x4, 0x101f ;  /* 0x0c901f000c167f89 */ /* 0x000e6200000e0000 */
[----:B------:R-:W-:-:S02]  /*4df0*/  @P0 MOV R16, R18 ;  /* 0x0000001200100202 */ /* 0x000fc40000000f00 */
        /* <DEDUP_REMOVED lines=9> */
[----:B------:R-:W-:Y:S02]  /*4e90*/  IMAD.MOV.U32 R25, RZ, RZ, RZ ;  /* 0x000000ffff197224 */ /* 0x000fe400078e00ff */
[----:B-1----:R-:W-:Y:S02]  /*4ea0*/  FADD.FTZ R12, R16, R22 ;  /* 0x00000016100c7221 */ /* 0x002fe40000010000 */
[----:B------:R1:W-:Y:S04]  /*4eb0*/  @P0 LDS R16, [R36] ;  /* 0x0000000024100984 */ /* 0x0003e80000000800 */
[----:B------:R-:W3:Y:S04]  /*4ec0*/  SHFL.BFLY PT, R23, R12, 0x1, 0x101f ;  /* 0x0c301f000c177f89 */ /* 0x000ee800000e0000 */
[----:B------:R-:W4:Y:S01]  /*4ed0*/  SHFL.BFLY PT, R22, R24, 0x1, 0x101f ;  /* 0x0c301f0018167f89 */ /* 0x000f2200000e0000 */
[----:B-1----:R-:W-:-:S02]  /*4ee0*/  IMAD.MOV.U32 R36, RZ, RZ, 0xffff ;  /* 0x0000ffffff247424 */ /* 0x002fc400078e00ff */
[----:B---3--:R-:W-:Y:S01]  /*4ef0*/  FADD.FTZ R17, R12, R23 ;  /* 0x000000170c117221 */ /* 0x008fe20000010000 */
[----:B------:R-:W-:Y:S02]  /*4f00*/  MOV R23, RZ ;  /* 0x000000ff00177202 */ /* 0x000fe40000000f00 */
[----:B------:R-:W-:Y:S01]  /*4f10*/  @P0 MOV R23, R0 ;  /* 0x0000000000170202 */ /* 0x000fe20000000f00 */
[----:B----4-:R-:W-:-:S04]  /*4f20*/  FADD.FTZ R21, R24, R22 ;  /* 0x0000001618157221 */ /* 0x010fc80000010000 */
[----:B------:R-:W1:Y:S01]  /*4f30*/  SHFL.BFLY PT, R0, R23, 0x8, 0x101f ;  /* 0x0d101f0017007f89 */ /* 0x000e6200000e0000 */
        /* <DEDUP_REMOVED lines=15> */
[----:B------:R-:W-:Y:S02]  /*5030*/  PRMT R17, R21, 0x7610, R17 ;  /* 0x0000761015117816 */ /* 0x000fe40000000011 */
[----:B------:R-:W-:Y:S01]  /*5040*/  MOV R21, 0xffff ;  /* 0x0000ffff00157802 */ /* 0x000fe20000000f00 */
[----:B------:R-:W1:Y:S04]  /*5050*/  SHFL.BFLY PT, R22, R23, 0x1, 0x101f ;  /* 0x0c301f0017167f89 */ /* 0x000e6800000e0000 */
[----:B------:R3:W-:Y:S04]  /*5060*/  @!P1 STG.E.U16 desc[UR10][R10.64+0x78], R17 ;  /* 0x000078110a009986 */ /* 0x0007e8000c10150a */
[----:B------:R3:W-:Y:S04]  /*5070*/  @!P1 STG.E.U16 desc[UR10][R14.64+0x78], R25 ;  /* 0x000078190e009986 */ /* 0x0007e8000c10150a */
[----:B------:R3:W4:Y:S02]  /*5080*/  SHFL.BFLY PT, R21, R12, 0x1, 0x101f ;  /* 0x0c301f000c157f89 */ /* 0x00072400000e0000 */
[----:B-1-3--:R-:W-:-:S07]  /*5090*/  FADD.FTZ R0, R23, R22 ;  /* 0x0000001617007221 */ /* 0x00afce0000010000 */
.L_x_2517:
[----:B----4-:R-:W-:Y:S01]  /*50a0*/  FADD.FTZ R12, R12, R21 ;  /* 0x000000150c0c7221 */ /* 0x010fe20000010000 */
[----:B------:R-:W-:-:S04]  /*50b0*/  @!P1 F2FP.F16.F32.PACK_AB R0, RZ, R0 ;  /* 0x00000000ff00923e */ /* 0x000fc800000000ff */
[----:B------:R-:W-:Y:S01]  /*50c0*/  @!P1 F2FP.F16.F32.PACK_AB R12, RZ, R12 ;  /* 0x0000000cff0c923e */ /* 0x000fe200000000ff */
[----:B------:R1:W-:Y:S04]  /*50d0*/  @!P1 STG.E.U16 desc[UR10][R10.64+0xb4], R0 ;  /* 0x0000b4000a009986 */ /* 0x0003e8000c10150a */
[----:B------:R1:W-:Y:S02]  /*50e0*/  @!P1 STG.E.U16 desc[UR10][R14.64+0xb4], R12 ;  /* 0x0000b40c0e009986 */ /* 0x0003e4000c10150a */
.L_x_2447:
[----:B------:R-:W-:Y:S05]  /*50f0*/  WARPSYNC.ALL ;  /* 0x0000000000007948 */ /* 0x000fea0003800000 */
[----:B------:R-:W-:Y:S01]  /*5100*/  UISETP.GE.AND UP0, UPT, UR5, -0x1c40, UPT ;  /* 0xffffe3c00500788c */ /* 0x000fe2000bf06270 */
[----:B------:R-:W-:Y:S01]  /*5110*/  BAR.SYNC.DEFER_BLOCKING 0x0 ;  /* 0x0000000000007b1d */ /* 0x000fe20000010000 */
[----:B------:R-:W-:-:S04]  /*5120*/  UIADD3 UR5, UR5, 0x2000, URZ ;  /* 0x0000200005057890 */ /* 0x000fc8000fffe03f */
[----:B------:R-:W-:-:S13]  /*5130*/  PLOP3.LUT P0, PT, PT, PT, UP0, 0x80, 0x0 ;  /* 0x000000000000781c */ /* 0x000fda0003f0f008 */
[----:B------:R-:W-:Y:S05]  /*5140*/  @!P0 BRA `(.L_x_2454) ;  /* 0xffffffe000d88947 */ /* 0x000fea000383ffff */
[----:B------:R-:W-:Y:S05]  /*5150*/  EXIT ;  /* 0x000000000000794d */ /* 0x000fea0003800000 */
.L_x_2450:
[----:B------:R-:W-:Y:S01]  /*5160*/  MOV R18, 0x8 ;  /* 0x0000000800127802 */ /* 0x000fe20000000f00 */
[----:B------:R-:W-:Y:S01]  /*5170*/  IMAD.MOV.U32 R20, RZ, RZ, 0xffff ;  /* 0x0000ffffff147424 */ /* 0x000fe200078e00ff */
[----:B------:R-:W-:-:S07]  /*5180*/  MOV R19, 0x101f ;  /* 0x0000101f00137802 */ /* 0x000fce0000000f00 */
[----:B012---:R-:W-:Y:S05]  /*5190*/  WARPSYNC.COLLECTIVE R20, `(.L_x_2455) ;  /* 0x0000000014087348 */ /* 0x007fea0003c00000 */
[----:B-1----:R1:W3:Y:S02]  /*51a0*/  SHFL.BFLY P2, R22, R17, R18, R19 ;  /* 0x0c00001211167389 */ /* 0x0022e40000040013 */
[----:B0123--:R-:W-:Y:S01]  /*51b0*/  ENDCOLLECTIVE ;  /* 0x000000000000791b */ /* 0x00ffe20003800000 */
.L_x_2455:
[----:B------:R-:W-:Y:S01]  /*51c0*/  FADD.FTZ R10, R22, R17 ;  /* 0x00000011160a7221 */ /* 0x000fe20000010000 */
[----:B------:R-:W-:-:S07]  /*51d0*/  MOV R17, R0 ;  /* 0x0000000000117202 */ /* 0x000fce0000000f00 */
[----:B------:R-:W-:Y:S05]  /*51e0*/  WARPSYNC.COLLECTIVE R20, `(.L_x_2456) ;  /* 0x0000000014087348 */ /* 0x000fea0003c00000 */
[----:B------:R0:W1:Y:S02]  /*51f0*/  SHFL.BFLY P2, R22, R17, R18, R19 ;  /* 0x0c00001211167389 */ /* 0x0000640000040013 */
[----:B01----:R-:W-:Y:S01]  /*5200*/  ENDCOLLECTIVE ;  /* 0x000000000000791b */ /* 0x003fe20003800000 */
.L_x_2456:
[----:B------:R-:W-:Y:S02]  /*5210*/  MOV R17, R10 ;  /* 0x0000000a00117202 */ /* 0x000fe40000000f00 */
[----:B------:R-:W-:Y:S02]  /*5220*/  MOV R18, 0x4 ;  /* 0x0000000400127802 */ /* 0x000fe40000000f00 */
[----:B------:R-:W-:-:S07]  /*5230*/  MOV R11, R22 ;  /* 0x00000016000b7202 */ /* 0x000fce0000000f00 */
[----:B------:R-:W-:Y:S05]  /*5240*/  WARPSYNC.COLLECTIVE R20, `(.L_x_2457) ;  /* 0x0000000014087348 */ /* 0x000fea0003c00000 */
[----:B------:R0:W1:Y:S02]  /*5250*/  SHFL.BFLY P2, R22, R17, R18, R19 ;  /* 0x0c00001211167389 */ /* 0x0000640000040013 */
[----:B01----:R-:W-:Y:S01]  /*5260*/  ENDCOLLECTIVE ;  /* 0x000000000000791b */ /* 0x003fe20003800000 */
.L_x_2457:
[----:B------:R-:W-:-:S04]  /*5270*/  FADD.FTZ R11, R11, R0 ;  /* 0x000000000b0b7221 */ /* 0x000fc80000010000 */
[----:B------:R-:W-:Y:S02]  /*5280*/  IMAD.MOV.U32 R17, RZ, RZ, R11 ;  /* 0x000000ffff117224 */ /* 0x000fe400078e000b */
[----:B------:R-:W-:-:S07]  /*5290*/  FADD.FTZ R14, R10, R22 ;  /* 0x000000160a0e7221 */ /* 0x000fce0000010000 */
[----:B------:R-:W-:Y:S05]  /*52a0*/  WARPSYNC.COLLECTIVE R20, `(.L_x_2458) ;  /* 0x0000000014087348 */ /* 0x000fea0003c00000 */
[----:B------:R0:W1:Y:S02]  /*52b0*/  SHFL.BFLY P2, R22, R17, R18, R19 ;  /* 0x0c00001211167389 */ /* 0x0000640000040013 */
[----:B01----:R-:W-:Y:S01]  /*52c0*/  ENDCOLLECTIVE ;  /* 0x000000000000791b */ /* 0x003fe20003800000 */
.L_x_2458:
[----:B------:R-:W-:Y:S02]  /*52d0*/  MOV R17, R14 ;  /* 0x0000000e00117202 */ /* 0x000fe40000000f00 */
[----:B------:R-:W-:Y:S02]  /*52e0*/  MOV R18, 0x2 ;  /* 0x0000000200127802 */ /* 0x000fe40000000f00 */
[----:B------:R-:W-:-:S07]  /*52f0*/  MOV R12, R22 ;  /* 0x00000016000c7202 */ /* 0x000fce0000000f00 */
[----:B------:R-:W-:Y:S05]  /*5300*/  WARPSYNC.COLLECTIVE R20, `(.L_x_2459) ;  /* 0x0000000014087348 */ /* 0x000fea0003c00000 */
[----:B------:R0:W1:Y:S02]  /*5310*/  SHFL.BFLY P2, R22, R17, R18, R19 ;  /* 0x0c00001211167389 */ /* 0x0000640000040013 */
[----:B01----:R-:W-:Y:S01]  /*5320*/  ENDCOLLECTIVE ;  /* 0x000000000000791b */ /* 0x003fe20003800000 */
.L_x_2459:
[----:B------:R-:W-:-:S05]  /*5330*/  FADD.FTZ R15, R11, R12 ;  /* 0x0000000c0b0f7221 */ /* 0x000fca0000010000 */
[----:B------:R-:W-:Y:S01]  /*5340*/  MOV R17, R15 ;  /* 0x0000000f00117202 */ /* 0x000fe20000000f00 */
[----:B------:R-:W-:-:S07]  /*5350*/  FADD.FTZ R10, R14, R22 ;  /* 0x000000160e0a7221 */ /* 0x000fce0000010000 */
[----:B------:R-:W-:Y:S05]  /*5360*/  WARPSYNC.COLLECTIVE R20, `(.L_x_2460) ;  /* 0x0000000014087348 */ /* 0x000fea0003c00000 */
[----:B------:R0:W1:Y:S02]  /*5370*/  SHFL.BFLY P2, R22, R17, R18, R19 ;  /* 0x0c00001211167389 */ /* 0x0000640000040013 */
[----:B01----:R-:W-:Y:S01]  /*5380*/  ENDCOLLECTIVE ;  /* 0x000000000000791b */ /* 0x003fe20003800000 */
.L_x_2460:
[----:B------:R-:W-:Y:S02]  /*5390*/  MOV R17, R10 ;  /* 0x0000000a00117202 */ /* 0x000fe40000000f00 */
[----:B------:R-:W-:Y:S01]  /*53a0*/  MOV R18, 0x1 ;  /* 0x0000000100127802 */ /* 0x000fe20000000f00 */
[----:B------:R-:W-:-:S07]  /*53b0*/  IMAD.MOV.U32 R0, RZ, RZ, R22 ;  /* 0x000000ffff007224 */ /* 0x000fce00078e0016 */
[----:B------:R-:W-:Y:S05]  /*53c0*/  WARPSYNC.COLLECTIVE R20, `(.L_x_2461) ;  /* 0x0000000014087348 */ /* 0x000fea0003c00000 */
[----:B------:R0:W1:Y:S02]  /*53d0*/  SHFL.BFLY P2, R22, R17, R18, R19 ;  /* 0x0c00001211167389 */ /* 0x0000640000040013 */
[----:B01----:R-:W-:Y:S01]  /*53e0*/  ENDCOLLECTIVE ;  /* 0x000000000000791b */ /* 0x003fe20003800000 */
.L_x_2461:
[----:B------:R-:W-:-:S05]  /*53f0*/  FADD.FTZ R0, R15, R0 ;  /* 0x000000000f007221 */ /* 0x000fca0000010000 */
[----:B------:R-:W-:Y:S01]  /*5400*/  MOV R17, R0 ;  /* 0x0000000000117202 */ /* 0x000fe20000000f00 */
[----:B------:R-:W-:-:S07]  /*5410*/  FADD.FTZ R12, R10, R22 ;  /* 0x000000160a0c7221 */ /* 0x000fce0000010000 */
[----:B------:R-:W-:Y:S05]  /*5420*/  WARPSYNC.COLLECTIVE R20, `(.L_x_2462) ;  /* 0x0000000014087348 */ /* 0x000fea0003c00000 */
[----:B------:R0:W1:Y:S02]  /*5430*/  SHFL.BFLY P2, R22, R17, R18, R19 ;  /* 0x0c00001211167389 */ /* 0x0000640000040013 */
[----:B01----:R-:W-:Y:S01]  /*5440*/  ENDCOLLECTIVE ;  /* 0x000000000000791b */ /* 0x003fe20003800000 */
.L_x_2462:
[----:B------:R-:W-:Y:S01]  /*5450*/  MOV R21, R22 ;  /* 0x0000001600157202 */ /* 0x000fe20000000f00 */
[----:B------:R-:W-:Y:S06]  /*5460*/  BRA `(.L_x_2463) ;  /* 0xffffffec00647947 */ /* 0x000fec000383ffff */
.L_x_2451:
[----:B------:R-:W-:Y:S01]  /*5470*/  BSSY B1, `(.L_x_2464) ;  /* 0x0000007000017945 */ /* 0x000fe20003800000 */
[----:B------:R-:W-:Y:S01]  /*5480*/  IMAD.MOV.U32 R18, RZ, RZ, 0x8 ;  /* 0x00000008ff127424 */ /* 0x000fe200078e00ff */
[----:B------:R-:W-:Y:S02]  /*5490*/  MOV R19, 0x101f ;  /* 0x0000101f00137802 */ /* 0x000fe40000000f00 */
[----:B------:R-:W-:-:S07]  /*54a0*/  MOV R20, 0xffff ;  /* 0x0000ffff00147802 */ /* 0x000fce0000000f00 */
[----:B01234-:R-:W-:Y:S05]  /*54b0*/  WARPSYNC.COLLECTIVE R20, `(.L_x_2465) ;  /* 0x0000000014087348 */ /* 0x01ffea0003c00000 */
[----:B----4-:R4:W0:Y:S02]  /*54c0*/  SHFL.BFLY P2, R22, R17, R18, R19 ;  /* 0x0c00001211167389 */ /* 0x0108240000040013 */
[----:B01234-:R-:W-:Y:S01]  /*54d0*/  ENDCOLLECTIVE ;  /* 0x000000000000791b */ /* 0x01ffe20003800000 */
.L_x_2465:
[----:B------:R-:W-:Y:S05]  /*54e0*/  BSYNC B1 ;  /* 0x0000000000017941 */ /* 0x000fea0003800000 */
.L_x_2464:
        /* <DEDUP_REMOVED lines=8> */
.L_x_2466:
[----:B------:R-:W-:Y:S01]  /*5570*/  HFMA2.MMA R18, -RZ, RZ, 0, 2.384185791015625e-07 ;  /* 0x00000004ff127435 */ /* 0x000fe200000001ff */
[----:B------:R-:W-:Y:S02]  /*5580*/  MOV R17, R12 ;  /* 0x0000000c00117202 */ /* 0x000fe40000000f00 */
[----:B------:R-:W-:-:S08]  /*5590*/  MOV R21, R22 ;  /* 0x0000001600157202 */ /* 0x000fd00000000f00 */
[----:B------:R-:W-:Y:S05]  /*55a0*/  WARPSYNC.COLLECTIVE R20, `(.L_x_2467) ;  /* 0x0000000014087348 */ /* 0x000fea0003c00000 */
[----:B------:R0:W1:Y:S02]  /*55b0*/  SHFL.BFLY P2, R22, R17, R18, R19 ;  /* 0x0c00001211167389 */ /* 0x0000640000040013 */
[----:B01----:R-:W-:Y:S01]  /*55c0*/  ENDCOLLECTIVE ;  /* 0x000000000000791b */ /* 0x003fe20003800000 */
.L_x_2467:
[----:B------:R-:W-:-:S04]  /*55d0*/  FADD.FTZ R16, R21, R0 ;  /* 0x0000000015107221 */ /* 0x000fc80000010000 */
[----:B------:R-:W-:Y:S02]  /*55e0*/  IMAD.MOV.U32 R17, RZ, RZ, R16 ;  /* 0x000000ffff117224 */ /* 0x000fe400078e0010 */
[----:B------:R-:W-:-:S07]  /*55f0*/  FADD.FTZ R21, R12, R22 ;  /* 0x000000160c157221 */ /* 0x000fce0000010000 */
[----:B------:R-:W-:Y:S05]  /*5600*/  WARPSYNC.COLLECTIVE R20, `(.L_x_2468) ;  /* 0x0000000014087348 */ /* 0x000fea0003c00000 */
[----:B------:R0:W1:Y:S02]  /*5610*/  SHFL.BFLY P2, R22, R17, R18, R19 ;  /* 0x0c00001211167389 */ /* 0x0000640000040013 */
[----:B01----:R-:W-:Y:S01]  /*5620*/  ENDCOLLECTIVE ;  /* 0x000000000000791b */ /* 0x003fe20003800000 */
.L_x_2468:
[----:B------:R-:W-:Y:S01]  /*5630*/  HFMA2.MMA R18, -RZ, RZ, 0, 1.1920928955078125e-07 ;  /* 0x00000002ff127435 */ /* 0x000fe200000001ff */
[----:B------:R-:W-:Y:S02]  /*5640*/  MOV R17, R21 ;  /* 0x0000001500117202 */ /* 0x000fe40000000f00 */
[----:B------:R-:W-:-:S08]  /*5650*/  MOV R23, R22 ;  /* 0x0000001600177202 */ /* 0x000fd00000000f00 */
[----:B------:R-:W-:Y:S05]  /*5660*/  WARPSYNC.COLLECTIVE R20, `(.L_x_2469) ;  /* 0x0000000014087348 */ /* 0x000fea0003c00000 */
[----:B------:R0:W1:Y:S02]  /*5670*/  SHFL.BFLY P2, R22, R17, R18, R19 ;  /* 0x0c00001211167389 */ /* 0x0000640000040013 */
[----:B01----:R-:W-:Y:S01]  /*5680*/  ENDCOLLECTIVE ;  /* 0x000000000000791b */ /* 0x003fe20003800000 */
.L_x_2469:
[----:B------:R-:W-:-:S05]  /*5690*/  FADD.FTZ R23, R16, R23 ;  /* 0x0000001710177221 */ /* 0x000fca0000010000 */
[----:B------:R-:W-:Y:S01]  /*56a0*/  MOV R17, R23 ;  /* 0x0000001700117202 */ /* 0x000fe20000000f00 */
[----:B------:R-:W-:-:S07]  /*56b0*/  FADD.FTZ R0, R21, R22 ;  /* 0x0000001615007221 */ /* 0x000fce0000010000 */
[----:B------:R-:W-:Y:S05]  /*56c0*/  WARPSYNC.COLLECTIVE R20, `(.L_x_2470) ;  /* 0x0000000014087348 */ /* 0x000fea0003c00000 */
[----:B------:R0:W1:Y:S02]  /*56d0*/  SHFL.BFLY P2, R22, R17, R18, R19 ;  /* 0x0c00001211167389 */ /* 0x0000640000040013 */
[----:B01----:R-:W-:Y:S01]  /*56e0*/  ENDCOLLECTIVE ;  /* 0x000000000000791b */ /* 0x003fe20003800000 */
.L_x_2470:
[----:B------:R-:W-:Y:S01]  /*56f0*/  HFMA2.MMA R18, -RZ, RZ, 0, 5.9604644775390625e-08 ;  /* 0x00000001ff127435 */ /* 0x000fe200000001ff */
[----:B------:R-:W-:Y:S01]  /*5700*/  MOV R17, R0 ;  /* 0x0000000000117202 */ /* 0x000fe20000000f00 */
[----:B------:R-:W-:-:S09]  /*5710*/  IMAD.MOV.U32 R24, RZ, RZ, R22 ;  /* 0x000000ffff187224 */ /* 0x000fd200078e0016 */
[----:B------:R-:W-:Y:S05]  /*5720*/  WARPSYNC.COLLECTIVE R20, `(.L_x_2471) ;  /* 0x0000000014087348 */ /* 0x000fea0003c00000 */
[----:B------:R0:W1:Y:S02]  /*5730*/  SHFL.BFLY P2, R22, R17, R18, R19 ;  /* 0x0c00001211167389 */ /* 0x0000640000040013 */
[----:B01----:R-:W-:Y:S01]  /*5740*/  ENDCOLLECTIVE ;  /* 0x000000000000791b */ /* 0x003fe20003800000 */
.L_x_2471:
[----:B------:R-:W-:-:S05]  /*5750*/  FADD.FTZ R12, R23, R24 ;  /* 0x00000018170c7221 */ /* 0x000fca0000010000 */
[----:B------:R-:W-:Y:S01]  /*5760*/  MOV R17, R12 ;  /* 0x0000000c00117202 */ /* 0x000fe20000000f00 */
[----:B------:R-:W-:-:S07]  /*5770*/  FADD.FTZ R16, R0, R22 ;  /* 0x0000001600107221 */ /* 0x000fce0000010000 */
[----:B------:R-:W-:Y:S05]  /*5780*/  WARPSYNC.COLLECTIVE R20, `(.L_x_2472) ;  /* 0x0000000014087348 */ /* 0x000fea0003c00000 */
[----:B------:R0:W1:Y:S02]  /*5790*/  SHFL.BFLY P2, R22, R17, R18, R19 ;  /* 0x0c00001211167389 */ /* 0x0000640000040013 */
[----:B01----:R-:W-:Y:S01]  /*57a0*/  ENDCOLLECTIVE ;  /* 0x000000000000791b */ /* 0x003fe20003800000 */
.L_x_2472:
[----:B------:R-:W-:Y:S01]  /*57b0*/  MOV R25, R22 ;  /* 0x0000001600197202 */ /* 0x000fe20000000f00 */
[----:B------:R-:W-:Y:S06]  /*57c0*/  BRA `(.L_x_2473) ;  /* 0xffffffec00387947 */ /* 0x000fec000383ffff */
.L_x_2452:
[----:B------:R-:W-:Y:S01]  /*57d0*/  BSSY B1, `(.L_x_2474) ;  /* 0x0000007000017945 */ /* 0x000fe20003800000 */
[----:B------:R-:W-:Y:S01]  /*57e0*/  IMAD.MOV.U32 R18, RZ, RZ, 0x8 ;  /* 0x00000008ff127424 */ /* 0x000fe200078e00ff */
[----:B------:R-:W-:Y:S02]  /*57f0*/  MOV R19, 0x101f ;  /* 0x0000101f00137802 */ /* 0x000fe40000000f00 */
[----:B------:R-:W-:-:S07]  /*5800*/  MOV R20, 0xffff ;  /* 0x0000ffff00147802 */ /* 0x000fce0000000f00 */
[----:B01234-:R-:W-:Y:S05]  /*5810*/  WARPSYNC.COLLECTIVE R20, `(.L_x_2475) ;  /* 0x0000000014087348 */ /* 0x01ffea0003c00000 */
[----:B0-----:R0:W0:Y:S02]  /*5820*/  SHFL.BFLY P2, R22, R17, R18, R19 ;  /* 0x0c00001211167389 */ /* 0x0010240000040013 */
[----:B01234-:R-:W-:Y:S01]  /*5830*/  ENDCOLLECTIVE ;  /* 0x000000000000791b */ /* 0x01ffe20003800000 */
.L_x_2475:
[----:B------:R-:W-:Y:S05]  /*5840*/  BSYNC B1 ;  /* 0x0000000000017941 */ /* 0x000fea0003800000 */
.L_x_2474:
        /* <DEDUP_REMOVED lines=8> */
.L_x_2476:
[----:B------:R-:W-:Y:S01]  /*58d0*/  HFMA2.MMA R18, -RZ, RZ, 0, 2.384185791015625e-07 ;  /* 0x00000004ff127435 */ /* 0x000fe200000001ff */
[----:B------:R-:W-:Y:S02]  /*58e0*/  MOV R17, R12 ;  /* 0x0000000c00117202 */ /* 0x000fe40000000f00 */
[----:B------:R-:W-:-:S08]  /*58f0*/  MOV R21, R22 ;  /* 0x0000001600157202 */ /* 0x000fd00000000f00 */
[----:B------:R-:W-:Y:S05]  /*5900*/  WARPSYNC.COLLECTIVE R20, `(.L_x_2477) ;  /* 0x0000000014087348 */ /* 0x000fea0003c00000 */
[----:B------:R0:W1:Y:S02]  /*5910*/  SHFL.BFLY P2, R22, R17, R18, R19 ;  /* 0x0c00001211167389 */ /* 0x0000640000040013 */
[----:B01----:R-:W-:Y:S01]  /*5920*/  ENDCOLLECTIVE ;  /* 0x000000000000791b */ /* 0x003fe20003800000 */
.L_x_2477:
[----:B------:R-:W-:-:S04]  /*5930*/  FADD.FTZ R16, R21, R0 ;  /* 0x0000000015107221 */ /* 0x000fc80000010000 */
[----:B------:R-:W-:Y:S02]  /*5940*/  IMAD.MOV.U32 R17, RZ, RZ, R16 ;  /* 0x000000ffff117224 */ /* 0x000fe400078e0010 */
[----:B------:R-:W-:-:S07]  /*5950*/  FADD.FTZ R21, R12, R22 ;  /* 0x000000160c157221 */ /* 0x000fce0000010000 */
[----:B------:R-:W-:Y:S05]  /*5960*/  WARPSYNC.COLLECTIVE R20, `(.L_x_2478) ;  /* 0x0000000014087348 */ /* 0x000fea0003c00000 */
[----:B------:R0:W1:Y:S02]  /*5970*/  SHFL.BFLY P2, R22, R17, R18, R19 ;  /* 0x0c00001211167389 */ /* 0x0000640000040013 */
[----:B01----:R-:W-:Y:S01]  /*5980*/  ENDCOLLECTIVE ;  /* 0x000000000000791b */ /* 0x003fe20003800000 */
.L_x_2478:
[----:B------:R-:W-:Y:S01]  /*5990*/  HFMA2.MMA R18, -RZ, RZ, 0, 1.1920928955078125e-07 ;  /* 0x00000002ff127435 */ /* 0x000fe200000001ff */
[----:B------:R-:W-:Y:S02]  /*59a0*/  MOV R17, R21 ;  /* 0x0000001500117202 */ /* 0x000fe40000000f00 */
[----:B------:R-:W-:-:S08]  /*59b0*/  MOV R23, R22 ;  /* 0x0000001600177202 */ /* 0x000fd00000000f00 */
[----:B------:R-:W-:Y:S05]  /*59c0*/  WARPSYNC.COLLECTIVE R20, `(.L_x_2479) ;  /* 0x0000000014087348 */ /* 0x000fea0003c00000 */
[----:B------:R0:W1:Y:S02]  /*59d0*/  SHFL.BFLY P2, R22, R17, R18, R19 ;  /* 0x0c00001211167389 */ /* 0x0000640000040013 */
[----:B01----:R-:W-:Y:S01]  /*59e0*/  ENDCOLLECTIVE ;  /* 0x000000000000791b */ /* 0x003fe20003800000 */
.L_x_2479:
[----:B------:R-:W-:-:S05]  /*59f0*/  FADD.FTZ R23, R16, R23 ;  /* 0x0000001710177221 */ /* 0x000fca0000010000 */
[----:B------:R-:W-:Y:S01]  /*5a00*/  MOV R17, R23 ;  /* 0x0000001700117202 */ /* 0x000fe20000000f00 */
[----:B------:R-:W-:-:S07]  /*5a10*/  FADD.FTZ R0, R21, R22 ;  /* 0x0000001615007221 */ /* 0x000fce0000010000 */
[----:B------:R-:W-:Y:S05]  /*5a20*/  WARPSYNC.COLLECTIVE R20, `(.L_x_2480) ;  /* 0x0000000014087348 */ /* 0x000fea0003c00000 */
[----:B------:R0:W1:Y:S02]  /*5a30*/  SHFL.BFLY P2, R22, R17, R18, R19 ;  /* 0x0c00001211167389 */ /* 0x0000640000040013 */
[----:B01----:R-:W-:Y:S01]  /*5a40*/  ENDCOLLECTIVE ;  /* 0x000000000000791b */ /* 0x003fe20003800000 */
.L_x_2480:
[----:B------:R-:W-:Y:S01]  /*5a50*/  HFMA2.MMA R18, -RZ, RZ, 0, 5.9604644775390625e-08 ;  /* 0x00000001ff127435 */ /* 0x000fe200000001ff */
[----:B------:R-:W-:Y:S01]  /*5a60*/  MOV R17, R0 ;  /* 0x0000000000117202 */ /* 0x000fe20000000f00 */
[----:B------:R-:W-:-:S09]  /*5a70*/  IMAD.MOV.U32 R24, RZ, RZ, R22 ;  /* 0x000000ffff187224 */ /* 0x000fd200078e0016 */
[----:B------:R-:W-:Y:S05]  /*5a80*/  WARPSYNC.COLLECTIVE R20, `(.L_x_2481) ;  /* 0x0000000014087348 */ /* 0x000fea0003c00000 */
[----:B------:R0:W1:Y:S02]  /*5a90*/  SHFL.BFLY P2, R22, R17, R18, R19 ;  /* 0x0c00001211167389 */ /* 0x0000640000040013 */
[----:B01----:R-:W-:Y:S01]  /*5aa0*/  ENDCOLLECTIVE ;  /* 0x000000000000791b */ /* 0x003fe20003800000 */
.L_x_2481:
[----:B------:R-:W-:-:S05]  /*5ab0*/  FADD.FTZ R12, R23, R24 ;  /* 0x00000018170c7221 */ /* 0x000fca0000010000 */
[----:B------:R-:W-:Y:S01]  /*5ac0*/  MOV R17, R12 ;  /* 0x0000000c00117202 */ /* 0x000fe20000000f00 */
[----:B------:R-:W-:-:S07]  /*5ad0*/  FADD.FTZ R16, R0, R22 ;  /* 0x0000001600107221 */ /* 0x000fce0000010000 */
[----:B------:R-:W-:Y:S05]  /*5ae0*/  WARPSYNC.COLLECTIVE R20, `(.L_x_2482) ;  /* 0x0000000014087348 */ /* 0x000fea0003c00000 */
[----:B------:R0:W1:Y:S02]  /*5af0*/  SHFL.BFLY P2, R22, R17, R18, R19 ;  /* 0x0c00001211167389 */ /* 0x0000640000040013 */
[----:B01----:R-:W-:Y:S01]  /*5b00*/  ENDCOLLECTIVE ;  /* 0x000000000000791b */ /* 0x003fe20003800000 */
.L_x_2482:
[----:B------:R-:W-:Y:S01]  /*5b10*/  MOV R25, R22 ;  /* 0x0000001600197202 */ /* 0x000fe20000000f00 */
[----:B------:R-:W-:Y:S06]  /*5b20*/  BRA `(.L_x_2483) ;  /* 0xffffffe800f87947 */ /* 0x000fec000383ffff */
.L_x_2453:
[----:B------:R-:W-:Y:S01]  /*5b30*/  BSSY B0, `(.L_x_2484) ;  /* 0x0000007000007945 */ /* 0x000fe20003800000 */
[----:B------:R-:W-:Y:S01]  /*5b40*/  IMAD.MOV.U32 R18, RZ, RZ, 0x8 ;  /* 0x00000008ff127424 */ /* 0x000fe200078e00ff */
[----:B------:R-:W-:Y:S02]  /*5b50*/  MOV R19, 0x101f ;  /* 0x0000101f00137802 */ /* 0x000fe40000000f00 */
[----:B------:R-:W-:-:S07]  /*5b60*/  MOV R20, 0xffff ;  /* 0x0000ffff00147802 */ /* 0x000fce0000000f00 */
[----:B01234-:R-:W-:Y:S05]  /*5b70*/  WARPSYNC.COLLECTIVE R20, `(.L_x_2485) ;  /* 0x0000000014087348 */ /* 0x01ffea0003c00000 */
[----:B---3--:R3:W0:Y:S02]  /*5b80*/  SHFL.BFLY P2, R22, R17, R18, R19 ;  /* 0x0c00001211167389 */ /* 0x0086240000040013 */
[----:B01234-:R-:W-:Y:S01]  /*5b90*/  ENDCOLLECTIVE ;  /* 0x000000000000791b */ /* 0x01ffe20003800000 */
.L_x_2485:
[----:B------:R-:W-:Y:S05]  /*5ba0*/  BSYNC B0 ;  /* 0x0000000000007941 */ /* 0x000fea0003800000 */
.L_x_2484:
        /* <DEDUP_REMOVED lines=10> */
.L_x_2486:
        /* <DEDUP_REMOVED lines=10> */
.L_x_2487:
[----:B------:R-:W-:-:S05]  /*5cf0*/  FADD.FTZ R12, R12, R15 ;  /* 0x0000000f0c0c7221 */ /* 0x000fca0000010000 */
[----:B------:R-:W-:Y:S01]  /*5d00*/  MOV R17, R12 ;  /* 0x0000000c00117202 */ /* 0x000fe20000000f00 */
[----:B------:R-:W-:-:S07]  /*5d10*/  IMAD.MOV.U32 R16, RZ, RZ, R22 ;  /* 0x000000ffff107224 */ /* 0x000fce00078e0016 */
[----:B------:R-:W-:Y:S05]  /*5d20*/  WARPSYNC.COLLECTIVE R20, `(.L_x_2488) ;  /* 0x0000000014087348 */ /* 0x000fea0003c00000 */
[----:B------:R0:W1:Y:S02]  /*5d30*/  SHFL.BFLY P2, R22, R17, R18, R19 ;  /* 0x0c00001211167389 */ /* 0x0000640000040013 */
[----:B01----:R-:W-:Y:S01]  /*5d40*/  ENDCOLLECTIVE ;  /* 0x000000000000791b */ /* 0x003fe20003800000 */
.L_x_2488:
[----:B------:R-:W-:Y:S01]  /*5d50*/  FADD.FTZ R15, R23, R16 ;  /* 0x00000010170f7221 */ /* 0x000fe20000010000 */
[----:B------:R-:W-:-:S04]  /*5d60*/  HFMA2.MMA R18, -RZ, RZ, 0, 1.1920928955078125e-07 ;  /* 0x00000002ff127435 */ /* 0x000fc800000001ff */
[----:B------:R-:W-:Y:S02]  /*5d70*/  MOV R17, R15 ;  /* 0x0000000f00117202 */ /* 0x000fe40000000f00 */
[----:B------:R-:W-:-:S07]  /*5d80*/  MOV R11, R22 ;  /* 0x00000016000b7202 */ /* 0x000fce0000000f00 */
[----:B------:R-:W-:Y:S05]  /*5d90*/  WARPSYNC.COLLECTIVE R20, `(.L_x_2489) ;  /* 0x0000000014087348 */ /* 0x000fea0003c00000 */
[----:B------:R0:W1:Y:S02]  /*5da0*/  SHFL.BFLY P2, R22, R17, R18, R19 ;  /* 0x0c00001211167389 */ /* 0x0000640000040013 */
[----:B01----:R-:W-:Y:S01]  /*5db0*/  ENDCOLLECTIVE ;  /* 0x000000000000791b */ /* 0x003fe20003800000 */
.L_x_2489:
[----:B------:R-:W-:-:S05]  /*5dc0*/  FADD.FTZ R16, R12, R11 ;  /* 0x0000000b0c107221 */ /* 0x000fca0000010000 */
[----:B------:R-:W-:Y:S01]  /*5dd0*/  MOV R17, R16 ;  /* 0x0000001000117202 */ /* 0x000fe20000000f00 */
[----:B------:R-:W-:-:S07]  /*5de0*/  IMAD.MOV.U32 R14, RZ, RZ, R22 ;  /* 0x000000ffff0e7224 */ /* 0x000fce00078e0016 */
[----:B------:R-:W-:Y:S05]  /*5df0*/  WARPSYNC.COLLECTIVE R20, `(.L_x_2490) ;  /* 0x0000000014087348 */ /* 0x000fea0003c00000 */
[----:B------:R0:W1:Y:S02]  /*5e00*/  SHFL.BFLY P2, R22, R17, R18, R19 ;  /* 0x0c00001211167389 */ /* 0x0000640000040013 */
[----:B01----:R-:W-:Y:S01]  /*5e10*/  ENDCOLLECTIVE ;  /* 0x000000000000791b */ /* 0x003fe20003800000 */
.L_x_2490:
[----:B------:R-:W-:Y:S01]  /*5e20*/  FADD.FTZ R14, R15, R14 ;  /* 0x0000000e0f0e7221 */ /* 0x000fe20000010000 */
[----:B------:R-:W-:-:S04]  /*5e30*/  HFMA2.MMA R18, -RZ, RZ, 0, 5.9604644775390625e-08 ;  /* 0x00000001ff127435 */ /* 0x000fc800000001ff */
[----:B------:R-:W-:Y:S02]  /*5e40*/  MOV R17, R14 ;  /* 0x0000000e00117202 */ /* 0x000fe40000000f00 */
[----:B------:R-:W-:-:S07]  /*5e50*/  MOV R25, R22 ;  /* 0x0000001600197202 */ /* 0x000fce0000000f00 */
[----:B------:R-:W-:Y:S05]  /*5e60*/  WARPSYNC.COLLECTIVE R20, `(.L_x_2491) ;  /* 0x0000000014087348 */ /* 0x000fea0003c00000 */
[----:B------:R0:W1:Y:S02]  /*5e70*/  SHFL.BFLY P2, R22, R17, R18, R19 ;  /* 0x0c00001211167389 */ /* 0x0000640000040013 */
[----:B01----:R-:W-:Y:S01]  /*5e80*/  ENDCOLLECTIVE ;  /* 0x000000000000791b */ /* 0x003fe20003800000 */
.L_x_2491:
[----:B------:R-:W-:-:S05]  /*5e90*/  FADD.FTZ R12, R16, R25 ;  /* 0x00000019100c7221 */ /* 0x000fca0000010000 */
[----:B------:R-:W-:Y:S01]  /*5ea0*/  MOV R17, R12 ;  /* 0x0000000c00117202 */ /* 0x000fe20000000f00 */
[----:B------:R-:W-:-:S07]  /*5eb0*/  IMAD.MOV.U32 R15, RZ, RZ, R22 ;  /* 0x000000ffff0f7224 */ /* 0x000fce00078e0016 */
[----:B------:R-:W-:Y:S05]  /*5ec0*/  WARPSYNC.COLLECTIVE R20, `(.L_x_2492) ;  /* 0x0000000014087348 */ /* 0x000fea0003c00000 */
[----:B------:R0:W1:Y:S02]  /*5ed0*/  SHFL.BFLY P2, R22, R17, R18, R19 ;  /* 0x0c00001211167389 */ /* 0x0000640000040013 */
[----:B01----:R-:W-:Y:S01]  /*5ee0*/  ENDCOLLECTIVE ;  /* 0x000000000000791b */ /* 0x003fe20003800000 */
.L_x_2492:
[----:B------:R-:W-:Y:S01]  /*5ef0*/  FADD.FTZ R16, R14, R15 ;  /* 0x0000000f0e107221 */ /* 0x000fe20000010000 */
[----:B------:R-:W-:Y:S01]  /*5f00*/  HFMA2.MMA R14, -RZ, RZ, 0, 0 ;  /* 0x00000000ff0e7435 */ /* 0x000fe200000001ff */
[----:B------:R-:W0:Y:S03]  /*5f10*/  @P0 LDS R18, [R21+0x780] ;  /* 0x0007800015120984 */ /* 0x000e260000000800 */
[----:B------:R-:W-:Y:S02]  /*5f20*/  @!P1 F2FP.F16.F32.PACK_AB R16, RZ, R16 ;  /* 0x00000010ff10923e */ /* 0x000fe400000000ff */
[----:B------:R-:W-:-:S05]  /*5f30*/  MOV R11, R22 ;  /* 0x00000016000b7202 */ /* 0x000fca0000000f00 */
[----:B------:R-:W-:Y:S01]  /*5f40*/  FADD.FTZ R12, R12, R11 ;  /* 0x0000000b0c0c7221 */ /* 0x000fe20000010000 */
[----:B------:R-:W-:Y:S01]  /*5f50*/  IMAD.MOV.U32 R11, RZ, RZ, RZ ;  /* 0x000000ffff0b7224 */ /* 0x000fe200078e00ff */
[----:B------:R-:W-:-:S03]  /*5f60*/  @P0 MOV R11, R10 ;  /* 0x0000000a000b0202 */ /* 0x000fc60000000f00 */
[----:B------:R-:W-:Y:S02]  /*5f70*/  @!P1 F2FP.F16.F32.PACK_AB R12, RZ, R12 ;  /* 0x0000000cff0c923e */ /* 0x000fe400000000ff */
[----:B------:R-:W-:Y:S02]  /*5f80*/  MOV R17, R11 ;  /* 0x0000000b00117202 */ /* 0x000fe40000000f00 */
[----:B0-----:R-:W-:Y:S01]  /*5f90*/  @P0 MOV R14, R18 ;  /* 0x00000012000e0202 */ /* 0x001fe20000000f00 */
[----:B------:R-:W-:-:S07]  /*5fa0*/  IMAD.MOV.U32 R18, RZ, RZ, 0x8 ;  /* 0x00000008ff127424 */ /* 0x000fce00078e00ff */
[----:B------:R-:W-:Y:S05]  /*5fb0*/  WARPSYNC.COLLECTIVE R20, `(.L_x_2493) ;  /* 0x0000000014087348 */ /* 0x000fea0003c00000 */
[----:B------:R0:W1:Y:S02]  /*5fc0*/  SHFL.BFLY P2, R22, R17, R18, R19 ;  /* 0x0c00001211167389 */ /* 0x0000640000040013 */
[----:B01----:R-:W-:Y:S01]  /*5fd0*/  ENDCOLLECTIVE ;  /* 0x000000000000791b */ /* 0x003fe20003800000 */
.L_x_2493:
[----:B------:R-:W-:Y:S02]  /*5fe0*/  MOV R17, R14 ;  /* 0x0000000e00117202 */ /* 0x000fe40000000f00 */
[----:B------:R-:W-:-:S07]  /*5ff0*/  MOV R10, R22 ;  /* 0x00000016000a7202 */ /* 0x000fce0000000f00 */
[----:B------:R-:W-:Y:S05]  /*6000*/  WARPSYNC.COLLECTIVE R20, `(.L_x_2494) ;  /* 0x0000000014087348 */ /* 0x000fea0003c00000 */
[----:B------:R0:W1:Y:S02]  /*6010*/  SHFL.BFLY P2, R22, R17, R18, R19 ;  /* 0x0c00001211167389 */ /* 0x0000640000040013 */
[----:B01----:R-:W-:Y:S01]  /*6020*/  ENDCOLLECTIVE ;  /* 0x000000000000791b */ /* 0x003fe20003800000 */
.L_x_2494:
[----:B------:R-:W-:-:S05]  /*6030*/  FADD.FTZ R10, R10, R11 ;  /* 0x0000000b0a0a7221 */ /* 0x000fca0000010000 */
[----:B------:R-:W-:Y:S01]  /*6040*/  MOV R17, R10 ;  /* 0x0000000a00117202 */ /* 0x000fe20000000f00 */
[----:B------:R-:W-:Y:S01]  /*6050*/  IMAD.MOV.U32 R18, RZ, RZ, 0x4 ;  /* 0x00000004ff127424 */ /* 0x000fe200078e00ff */
[----:B------:R-:W-:-:S07]  /*6060*/  MOV R21, R22 ;  /* 0x0000001600157202 */ /* 0x000fce0000000f00 */
[----:B------:R-:W-:Y:S05]  /*6070*/  WARPSYNC.COLLECTIVE R20, `(.L_x_2495) ;  /* 0x0000000014087348 */ /* 0x000fea0003c00000 */
[----:B------:R0:W1:Y:S02]  /*6080*/  SHFL.BFLY P2, R22, R17, R18, R19 ;  /* 0x0c00001211167389 */ /* 0x0000640000040013 */
[----:B01----:R-:W-:Y:S01]  /*6090*/  ENDCOLLECTIVE ;  /* 0x000000000000791b */ /* 0x003fe20003800000 */
.L_x_2495:
[----:B------:R-:W-:Y:S02]  /*60a0*/  FADD.FTZ R21, R21, R14 ;  /* 0x0000000e15157221 */ /* 0x000fe40000010000 */
[----:B------:R-:W0:Y:S03]  /*60b0*/  LDC.64 R14, c[0x0][0x220] ;  /* 0x00008800ff0e7b82 */ /* 0x000e260000000a00 */
[----:B------:R-:W-:Y:S01]  /*60c0*/  MOV R17, R21 ;  /* 0x0000001500117202 */ /* 0x000fe20000000f00 */
[----:B------:R-:W-:-:S07]  /*60d0*/  FADD.FTZ R11, R10, R22 ;  /* 0x000000160a0b7221 */ /* 0x000fce0000010000 */
[----:B0-----:R-:W-:Y:S05]  /*60e0*/  WARPSYNC.COLLECTIVE R20, `(.L_x_2496) ;  /* 0x0000000014087348 */ /* 0x001fea0003c00000 */
[----:B------:R1:W2:Y:S02]  /*60f0*/  SHFL.BFLY P2, R22, R17, R18, R19 ;  /* 0x0c00001211167389 */ /* 0x0002a40000040013 */
[----:B012---:R-:W-:Y:S01]  /*6100*/  ENDCOLLECTIVE ;  /* 0x000000000000791b */ /* 0x007fe20003800000 */
.L_x_2496:
[----:B------:R-:W-:Y:S01]  /*6110*/  HFMA2.MMA R18, -RZ, RZ, 0, 1.1920928955078125e-07 ;  /* 0x00000002ff127435 */ /* 0x000fe200000001ff */
[----:B------:R-:W-:Y:S02]  /*6120*/  MOV R17, R11 ;  /* 0x0000000b00117202 */ /* 0x000fe40000000f00 */
[----:B------:R-:W-:-:S08]  /*6130*/  MOV R24, R22 ;  /* 0x0000001600187202 */ /* 0x000fd00000000f00 */
[----:B------:R-:W-:Y:S05]  /*6140*/  WARPSYNC.COLLECTIVE R20, `(.L_x_2497) ;  /* 0x0000000014087348 */ /* 0x000fea0003c00000 */
[----:B------:R0:W1:Y:S02]  /*6150*/  SHFL.BFLY P2, R22, R17, R18, R19 ;  /* 0x0c00001211167389 */ /* 0x0000640000040013 */
[----:B01----:R-:W-:Y:S01]  /*6160*/  ENDCOLLECTIVE ;  /* 0x000000000000791b */ /* 0x003fe20003800000 */
.L_x_2497:
[----:B------:R-:W-:-:S04]  /*6170*/  FADD.FTZ R10, R21, R24 ;  /* 0x00000018150a7221 */ /* 0x000fc80000010000 */
[----:B------:R-:W-:Y:S02]  /*6180*/  IMAD.MOV.U32 R17, RZ, RZ, R10 ;  /* 0x000000ffff117224 */ /* 0x000fe400078e000a */
[----:B------:R-:W-:-:S07]  /*6190*/  FADD.FTZ R24, R11, R22 ;  /* 0x000000160b187221 */ /* 0x000fce0000010000 */
[----:B------:R-:W-:Y:S05]  /*61a0*/  WARPSYNC.COLLECTIVE R20, `(.L_x_2498) ;  /* 0x0000000014087348 */ /* 0x000fea0003c00000 */
[----:B------:R0:W1:Y:S02]  /*61b0*/  SHFL.BFLY P2, R22, R17, R18, R19 ;  /* 0x0c00001211167389 */ /* 0x0000640000040013 */
[----:B01----:R-:W-:Y:S01]  /*61c0*/  ENDCOLLECTIVE ;  /* 0x000000000000791b */ /* 0x003fe20003800000 */
.L_x_2498:
[----:B------:R-:W-:Y:S01]  /*61d0*/  HFMA2.MMA R18, -RZ, RZ, 0, 5.9604644775390625e-08 ;  /* 0x00000001ff127435 */ /* 0x000fe200000001ff */
[----:B------:R-:W-:Y:S02]  /*61e0*/  MOV R17, R24 ;  /* 0x0000001800117202 */ /* 0x000fe40000000f00 */
[----:B------:R-:W-:-:S08]  /*61f0*/  MOV R23, R22 ;  /* 0x0000001600177202 */ /* 0x000fd00000000f00 */
[----:B------:R-:W-:Y:S05]  /*6200*/  WARPSYNC.COLLECTIVE R20, `(.L_x_2499) ;  /* 0x0000000014087348 */ /* 0x000fea0003c00000 */
[----:B------:R0:W1:Y:S02]  /*6210*/  SHFL.BFLY P2, R22, R17, R18, R19 ;  /* 0x0c00001211167389 */ /* 0x0000640000040013 */
[----:B01----:R-:W-:Y:S01]  /*6220*/  ENDCOLLECTIVE ;  /* 0x000000000000791b */ /* 0x003fe20003800000 */
.L_x_2499:
[----:B------:R-:W-:Y:S02]  /*6230*/  FADD.FTZ R23, R10, R23 ;  /* 0x000000170a177221 */ /* 0x000fe40000010000 */
[----:B------:R-:W0:Y:S02]  /*6240*/  LDC.64 R10, c[0x0][0x218] ;  /* 0x00008600ff0a7b82 */ /* 0x000e240000000a00 */
[----:B------:R-:W-:Y:S01]  /*6250*/  IMAD.MOV.U32 R17, RZ, RZ, R23 ;  /* 0x000000ffff117224 */ /* 0x000fe200078e0017 */
[----:B------:R-:W-:-:S07]  /*6260*/  MOV R21, R22 ;  /* 0x0000001600157202 */ /* 0x000fce0000000f00 */
[----:B0-----:R-:W-:Y:S05]  /*6270*/  WARPSYNC.COLLECTIVE R20, `(.L_x_2500) ;  /* 0x0000000014087348 */ /* 0x001fea0003c00000 */
[----:B------:R1:W2:Y:S02]  /*6280*/  SHFL.BFLY P2, R22, R17, R18, R19 ;  /* 0x0c00001211167389 */ /* 0x0002a40000040013 */
[----:B012---:R-:W-:Y:S01]  /*6290*/  ENDCOLLECTIVE ;  /* 0x000000000000791b */ /* 0x007fe20003800000 */
.L_x_2500:
[----:B------:R-:W-:-:S05]  /*62a0*/  FADD.FTZ R21, R24, R21 ;  /* 0x0000001518157221 */ /* 0x000fca0000010000 */
[----:B------:R-:W-:Y:S02]  /*62b0*/  @!P1 F2FP.F16.F32.PACK_AB R21, RZ, R21 ;  /* 0x00000015ff15923e */ /* 0x000fe400000000ff */
[----:B------:R-:W-:Y:S02]  /*62c0*/  @P0 IADD3 R18, R0, 0x3c, RZ ;  /* 0x0000003c00120810 */ /* 0x000fe40007ffe0ff */
[----:B------:R-:W-:Y:S02]  /*62d0*/  @P0 LEA R19, R26, UR9, 0x7 ;  /* 0x000000091a130c11 */ /* 0x000fe4000f8e38ff */
[----:B------:R-:W-:-:S04]  /*62e0*/  @P0 LOP3.LUT R18, R18, R33, RZ, 0x3c, !PT ;  /* 0x0000002112120212 */ /* 0x000fc800078e3cff */
[----:B------:R-:W-:Y:S01]  /*62f0*/  @P0 LEA R24, R18, R19, 0x2 ;  /* 0x0000001312180211 */ /* 0x000fe200078e10ff */
[----:B------:R-:W-:Y:S02]  /*6300*/  IMAD.MOV.U32 R19, RZ, RZ, 0x101f ;  /* 0x0000101fff137424 */ /* 0x000fe400078e00ff */
[----:B------:R-:W-:Y:S01]  /*6310*/  FADD.FTZ R22, R23, R22 ;  /* 0x0000001617167221 */ /* 0x000fe20000010000 */
[C---:B------:R-:W-:Y:S01]  /*6320*/  IADD3 R23, R0.reuse, UR5, RZ ;  /* 0x0000000500177c10 */ /* 0x040fe2000fffe0ff */
[----:B------:R-:W0:Y:S01]  /*6330*/  @P0 LDS R18, [R24] ;  /* 0x0000000018120984 */ /* 0x000e220000000800 */
[----:B------:R-:W-:-:S03]  /*6340*/  @P0 IADD3 R0, R0, 0x5a, RZ ;  /* 0x0000005a00000810 */ /* 0x000fc60007ffe0ff */
        /* <DEDUP_REMOVED lines=14> */
[----:B------:R-:W-:-:S11]  /*6430*/  HFMA2.MMA R18, -RZ, RZ, 0, 4.76837158203125e-07 ;  /* 0x00000008ff127435 */ /* 0x000fd600000001ff */
[----:B------:R-:W-:Y:S05]  /*6440*/  WARPSYNC.COLLECTIVE R20, `(.L_x_2501) ;  /* 0x0000000014087348 */ /* 0x000fea0003c00000 */
[----:B------:R0:W1:Y:S02]  /*6450*/  SHFL.BFLY P2, R22, R17, R18, R19 ;  /* 0x0c00001211167389 */ /* 0x0000640000040013 */
[----:B01----:R-:W-:Y:S01]  /*6460*/  ENDCOLLECTIVE ;  /* 0x000000000000791b */ /* 0x003fe20003800000 */
.L_x_2501:
[----:B------:R-:W-:Y:S01]  /*6470*/  MOV R17, R16 ;  /* 0x0000001000117202 */ /* 0x000fe20000000f00 */
[----:B------:R-:W-:-:S07]  /*6480*/  FADD.FTZ R12, R22, R23 ;  /* 0x00000017160c7221 */ /* 0x000fce0000010000 */
[----:B------:R-:W-:Y:S05]  /*6490*/  WARPSYNC.COLLECTIVE R20, `(.L_x_2502) ;  /* 0x0000000014087348 */ /* 0x000fea0003c00000 */
[----:B------:R0:W1:Y:S02]  /*64a0*/  SHFL.BFLY P2, R22, R17, R18, R19 ;  /* 0x0c00001211167389 */ /* 0x0000640000040013 */
[----:B01----:R-:W-:Y:S01]  /*64b0*/  ENDCOLLECTIVE ;  /* 0x000000000000791b */ /* 0x003fe20003800000 */
.L_x_2502:
[----:B------:R-:W-:Y:S01]  /*64c0*/  HFMA2.MMA R18, -RZ, RZ, 0, 2.384185791015625e-07 ;  /* 0x00000004ff127435 */ /* 0x000fe200000001ff */
[----:B------:R-:W-:Y:S01]  /*64d0*/  MOV R17, R12 ;  /* 0x0000000c00117202 */ /* 0x000fe20000000f00 */
[----:B------:R-:W-:-:S09]  /*64e0*/  FADD.FTZ R16, R22, R16 ;  /* 0x0000001016107221 */ /* 0x000fd20000010000 */
[----:B------:R-:W-:Y:S05]  /*64f0*/  WARPSYNC.COLLECTIVE R20, `(.L_x_2503) ;  /* 0x0000000014087348 */ /* 0x000fea0003c00000 */
[----:B------:R0:W1:Y:S02]  /*6500*/  SHFL.BFLY P2, R22, R17, R18, R19 ;  /* 0x0c00001211167389 */ /* 0x0000640000040013 */
[----:B01----:R-:W-:Y:S01]  /*6510*/  ENDCOLLECTIVE ;  /* 0x000000000000791b */ /* 0x003fe20003800000 */
.L_x_2503:
[----:B------:R-:W-:Y:S01]  /*6520*/  MOV R17, R16 ;  /* 0x0000001000117202 */ /* 0x000fe20000000f00 */
[----:B------:R-:W-:-:S07]  /*6530*/  FADD.FTZ R12, R12, R22 ;  /* 0x000000160c0c7221 */ /* 0x000fce0000010000 */
[----:B------:R-:W-:Y:S05]  /*6540*/  WARPSYNC.COLLECTIVE R20, `(.L_x_2504) ;  /* 0x0000000014087348 */ /* 0x000fea0003c00000 */
[----:B------:R0:W1:Y:S02]  /*6550*/  SHFL.BFLY P2, R22, R17, R18, R19 ;  /* 0x0c00001211167389 */ /* 0x0000640000040013 */
[----:B01----:R-:W-:Y:S01]  /*6560*/  ENDCOLLECTIVE ;  /* 0x000000000000791b */ /* 0x003fe20003800000 */
.L_x_2504:
[----:B------:R-:W-:Y:S01]  /*6570*/  HFMA2.MMA R18, -RZ, RZ, 0, 1.1920928955078125e-07 ;  /* 0x00000002ff127435 */ /* 0x000fe200000001ff */
[----:B------:R-:W-:Y:S02]  /*6580*/  IMAD.MOV.U32 R17, RZ, RZ, R12 ;  /* 0x000000ffff117224 */ /* 0x000fe400078e000c */
[----:B------:R-:W-:-:S08]  /*6590*/  FADD.FTZ R16, R16, R22 ;  /* 0x0000001610107221 */ /* 0x000fd00000010000 */
[----:B------:R-:W-:Y:S05]  /*65a0*/  WARPSYNC.COLLECTIVE R20, `(.L_x_2505) ;  /* 0x0000000014087348 */ /* 0x000fea0003c00000 */
[----:B------:R0:W1:Y:S02]  /*65b0*/  SHFL.BFLY P2, R22, R17, R18, R19 ;  /* 0x0c00001211167389 */ /* 0x0000640000040013 */
[----:B01----:R-:W-:Y:S01]  /*65c0*/  ENDCOLLECTIVE ;  /* 0x000000000000791b */ /* 0x003fe20003800000 */
.L_x_2505:
[----:B------:R-:W-:Y:S02]  /*65d0*/  MOV R17, R16 ;  /* 0x0000001000117202 */ /* 0x000fe40000000f00 */
[----:B------:R-:W-:-:S07]  /*65e0*/  MOV R23, R22 ;  /* 0x0000001600177202 */ /* 0x000fce0000000f00 */
[----:B------:R-:W-:Y:S05]  /*65f0*/  WARPSYNC.COLLECTIVE R20, `(.L_x_2506) ;  /* 0x0000000014087348 */ /* 0x000fea0003c00000 */
[----:B------:R0:W1:Y:S02]  /*6600*/  SHFL.BFLY P2, R22, R17, R18, R19 ;  /* 0x0c00001211167389 */ /* 0x0000640000040013 */
[----:B01----:R-:W-:Y:S01]  /*6610*/  ENDCOLLECTIVE ;  /* 0x000000000000791b */ /* 0x003fe20003800000 */
.L_x_2506:
[----:B------:R-:W-:-:S05]  /*6620*/  FADD.FTZ R24, R12, R23 ;  /* 0x000000170c187221 */ /* 0x000fca0000010000 */
[----:B------:R-:W-:Y:S01]  /*6630*/  MOV R17, R24 ;  /* 0x0000001800117202 */ /* 0x000fe20000000f00 */
[----:B------:R-:W-:Y:S02]  /*6640*/  IMAD.MOV.U32 R18, RZ, RZ, 0x1 ;  /* 0x00000001ff127424 */ /* 0x000fe400078e00ff */
[----:B------:R-:W-:-:S07]  /*6650*/  FADD.FTZ R12, R16, R22 ;  /* 0x00000016100c7221 */ /* 0x000fce0000010000 */
[----:B------:R-:W-:Y:S05]  /*6660*/  WARPSYNC.COLLECTIVE R20, `(.L_x_2507) ;  /* 0x0000000014087348 */ /* 0x000fea0003c00000 */
[----:B------:R0:W1:Y:S02]  /*6670*/  SHFL.BFLY P2, R22, R17, R18, R19 ;  /* 0x0c00001211167389 */ /* 0x0000640000040013 */
[----:B01----:R-:W-:Y:S01]  /*6680*/  ENDCOLLECTIVE ;  /* 0x000000000000791b */ /* 0x003fe20003800000 */
.L_x_2507:
[----:B------:R-:W-:Y:S01]  /*6690*/  MOV R17, R12 ;  /* 0x0000000c00117202 */ /* 0x000fe20000000f00 */
[----:B------:R-:W-:-:S07]  /*66a0*/  FADD.FTZ R21, R24, R22 ;  /* 0x0000001618157221 */ /* 0x000fce0000010000 */
[----:B------:R-:W-:Y:S05]  /*66b0*/  WARPSYNC.COLLECTIVE R20, `(.L_x_2508) ;  /* 0x0000000014087348 */ /* 0x000fea0003c00000 */
[----:B------:R0:W1:Y:S02]  /*66c0*/  SHFL.BFLY P2, R22, R17, R18, R19 ;  /* 0x0c00001211167389 */ /* 0x0000640000040013 */
[----:B01----:R-:W-:Y:S01]  /*66d0*/  ENDCOLLECTIVE ;  /* 0x000000000000791b */ /* 0x003fe20003800000 */
.L_x_2508:
[----:B------:R-:W-:-:S05]  /*66e0*/  @!P1 F2FP.F16.F32.PACK_AB R21, RZ, R21 ;  /* 0x00000015ff15923e */ /* 0x000fca00000000ff */
[----:B------:R0:W-:Y:S01]  /*66f0*/  @!P1 STG.E.U16 desc[UR10][R10.64+0x78], R21 ;  /* 0x000078150a009986 */ /* 0x0001e2000c10150a */
[----:B------:R-:W-:Y:S01]  /*6700*/  IMAD.MOV.U32 R18, RZ, RZ, 0x8 ;  /* 0x00000008ff127424 */ /* 0x000fe200078e00ff */
        /* <DEDUP_REMOVED lines=11> */
[----:B0-----:R-:W-:-:S04]  /*67c0*/  @P0 MOV R25, R16 ;  /* 0x0000001000190202 */ /* 0x001fc80000000f00 */
[----:B------:R-:W-:Y:S02]  /*67d0*/  MOV R17, R25 ;  /* 0x0000001900117202 */ /* 0x000fe40000000f00 */
[----:B-12---:R-:W-:-:S07]  /*67e0*/  @P0 MOV R23, R0 ;  /* 0x0000000000170202 */ /* 0x006fce0000000f00 */
[----:B------:R-:W-:Y:S05]  /*67f0*/  WARPSYNC.COLLECTIVE R20, `(.L_x_2509) ;  /* 0x0000000014087348 */ /* 0x000fea0003c00000 */
[----:B------:R0:W1:Y:S02]  /*6800*/  SHFL.BFLY P2, R22, R17, R18, R19 ;  /* 0x0c00001211167389 */ /* 0x0000640000040013 */
[----:B01----:R-:W-:Y:S01]  /*6810*/  ENDCOLLECTIVE ;  /* 0x000000000000791b */ /* 0x003fe20003800000 */
.L_x_2509:
[----:B------:R-:W-:Y:S01]  /*6820*/  MOV R17, R23 ;  /* 0x0000001700117202 */ /* 0x000fe20000000f00 */
[----:B------:R-:W-:-:S07]  /*6830*/  FADD.FTZ R16, R22, R25 ;  /* 0x0000001916107221 */ /* 0x000fce0000010000 */
[----:B------:R-:W-:Y:S05]  /*6840*/  WARPSYNC.COLLECTIVE R20, `(.L_x_2510) ;  /* 0x0000000014087348 */ /* 0x000fea0003c00000 */
[----:B------:R0:W1:Y:S02]  /*6850*/  SHFL.BFLY P2, R22, R17, R18, R19 ;  /* 0x0c00001211167389 */ /* 0x0000640000040013 */
[----:B01----:R-:W-:Y:S01]  /*6860*/  ENDCOLLECTIVE ;  /* 0x000000000000791b */ /* 0x003fe20003800000 */
.L_x_2510:
[----:B------:R-:W-:Y:S01]  /*6870*/  HFMA2.MMA R18, -RZ, RZ, 0, 2.384185791015625e-07 ;  /* 0x00000004ff127435 */ /* 0x000fe200000001ff */
[----:B------:R-:W-:Y:S02]  /*6880*/  MOV R17, R16 ;  /* 0x0000001000117202 */ /* 0x000fe40000000f00 */
[----:B------:R-:W-:-:S08]  /*6890*/  MOV R0, R22 ;  /* 0x0000001600007202 */ /* 0x000fd00000000f00 */
[----:B------:R-:W-:Y:S05]  /*68a0*/  WARPSYNC.COLLECTIVE R20, `(.L_x_2511) ;  /* 0x0000000014087348 */ /* 0x000fea0003c00000 */
[----:B------:R0:W1:Y:S02]  /*68b0*/  SHFL.BFLY P2, R22, R17, R18, R19 ;  /* 0x0c00001211167389 */ /* 0x0000640000040013 */
[----:B01----:R-:W-:Y:S01]  /*68c0*/  ENDCOLLECTIVE ;  /* 0x000000000000791b */ /* 0x003fe20003800000 */
.L_x_2511:
[----:B------:R-:W-:-:S04]  /*68d0*/  FADD.FTZ R12, R0, R23 ;  /* 0x00000017000c7221 */ /* 0x000fc80000010000 */
[----:B------:R-:W-:Y:S02]  /*68e0*/  IMAD.MOV.U32 R17, RZ, RZ, R12 ;  /* 0x000000ffff117224 */ /* 0x000fe400078e000c */
[----:B------:R-:W-:-:S07]  /*68f0*/  FADD.FTZ R0, R16, R22 ;  /* 0x0000001610007221 */ /* 0x000fce0000010000 */
[----:B------:R-:W-:Y:S05]  /*6900*/  WARPSYNC.COLLECTIVE R20, `(.L_x_2512) ;  /* 0x0000000014087348 */ /* 0x000fea0003c00000 */
[----:B------:R0:W1:Y:S02]  /*6910*/  SHFL.BFLY P2, R22, R17, R18, R19 ;  /* 0x0c00001211167389 */ /* 0x0000640000040013 */
[----:B01----:R-:W-:Y:S01]  /*6920*/  ENDCOLLECTIVE ;  /* 0x000000000000791b */ /* 0x003fe20003800000 */
.L_x_2512:
[----:B------:R-:W-:Y:S01]  /*6930*/  HFMA2.MMA R18, -RZ, RZ, 0, 1.1920928955078125e-07 ;  /* 0x00000002ff127435 */ /* 0x000fe200000001ff */
[----:B------:R-:W-:Y:S02]  /*6940*/  MOV R17, R0 ;  /* 0x0000000000117202 */ /* 0x000fe40000000f00 */
[----:B------:R-:W-:-:S08]  /*6950*/  MOV R24, R22 ;  /* 0x0000001600187202 */ /* 0x000fd00000000f00 */
[----:B------:R-:W-:Y:S05]  /*6960*/  WARPSYNC.COLLECTIVE R20, `(.L_x_2513) ;  /* 0x0000000014087348 */ /* 0x000fea0003c00000 */
[----:B------:R0:W1:Y:S02]  /*6970*/  SHFL.BFLY P2, R22, R17, R18, R19 ;  /* 0x0c00001211167389 */ /* 0x0000640000040013 */
[----:B01----:R-:W-:Y:S01]  /*6980*/  ENDCOLLECTIVE ;  /* 0x000000000000791b */ /* 0x003fe20003800000 */
.L_x_2513:
[----:B------:R-:W-:-:S04]  /*6990*/  FADD.FTZ R24, R12, R24 ;  /* 0x000000180c187221 */ /* 0x000fc80000010000 */
[----:B------:R-:W-:Y:S01]  /*69a0*/  IMAD.MOV.U32 R17, RZ, RZ, R24 ;  /* 0x000000ffff117224 */ /* 0x000fe200078e0018 */
[----:B------:R-:W-:-:S07]  /*69b0*/  MOV R25, R22 ;  /* 0x0000001600197202 */ /* 0x000fce0000000f00 */
[----:B------:R-:W-:Y:S05]  /*69c0*/  WARPSYNC.COLLECTIVE R20, `(.L_x_2514) ;  /* 0x0000000014087348 */ /* 0x000fea0003c00000 */
[----:B------:R0:W1:Y:S02]  /*69d0*/  SHFL.BFLY P2, R22, R17, R18, R19 ;  /* 0x0c00001211167389 */ /* 0x0000640000040013 */
[----:B01----:R-:W-:Y:S01]  /*69e0*/  ENDCOLLECTIVE ;  /* 0x000000000000791b */ /* 0x003fe20003800000 */
.L_x_2514:
[----:B------:R-:W-:Y:S01]  /*69f0*/  FADD.FTZ R23, R0, R25 ;  /* 0x0000001900177221 */ /* 0x000fe20000010000 */
[----:B------:R-:W-:-:S04]  /*6a00*/  HFMA2.MMA R18, -RZ, RZ, 0, 5.9604644775390625e-08 ;  /* 0x00000001ff127435 */ /* 0x000fc800000001ff */
[----:B------:R-:W-:Y:S01]  /*6a10*/  MOV R17, R23 ;  /* 0x0000001700117202 */ /* 0x000fe20000000f00 */
[----:B------:R-:W-:-:S07]  /*6a20*/  FADD.FTZ R12, R24, R22 ;  /* 0x00000016180c7221 */ /* 0x000fce0000010000 */
[----:B------:R-:W-:Y:S05]  /*6a30*/  WARPSYNC.COLLECTIVE R20, `(.L_x_2515) ;  /* 0x0000000014087348 */ /* 0x000fea0003c00000 */
[----:B------:R0:W1:Y:S02]  /*6a40*/  SHFL.BFLY P2, R22, R17, R18, R19 ;  /* 0x0c00001211167389 */ /* 0x0000640000040013 */
[----:B01----:R-:W-:Y:S01]  /*6a50*/  ENDCOLLECTIVE ;  /* 0x000000000000791b */ /* 0x003fe20003800000 */
.L_x_2515:
[----:B------:R-:W-:Y:S01]  /*6a60*/  MOV R17, R12 ;  /* 0x0000000c00117202 */ /* 0x000fe20000000f00 */
[----:B------:R-:W-:-:S07]  /*6a70*/  FADD.FTZ R0, R23, R22 ;  /* 0x0000001617007221 */ /* 0x000fce0000010000 */
[----:B------:R-:W-:Y:S05]  /*6a80*/  WARPSYNC.COLLECTIVE R20, `(.L_x_2516) ;  /* 0x0000000014087348 */ /* 0x000fea0003c00000 */
[----:B------:R0:W1:Y:S02]  /*6a90*/  SHFL.BFLY P2, R22, R17, R18, R19 ;  /* 0x0c00001211167389 */ /* 0x0000640000040013 */
[----:B01----:R-:W-:Y:S01]  /*6aa0*/  ENDCOLLECTIVE ;  /* 0x000000000000791b */ /* 0x003fe20003800000 */
.L_x_2516:
[----:B------:R-:W-:Y:S01]  /*6ab0*/  MOV R21, R22 ;  /* 0x0000001600157202 */ /* 0x000fe20000000f00 */
[----:B------:R-:W-:Y:S06]  /*6ac0*/  BRA `(.L_x_2517) ;  /* 0xffffffe400747947 */ /* 0x000fec000383ffff */
.L_x_2518:
        /* <DEDUP_REMOVED lines=11> */
.L_x_3040:


//--------------------- .text._ZN13group_norm_v218gn_bwd_cuda_kernelI6__halfLi480ELi3ELi16ELi60ELi4096ELb1ELb1ELi64ELi960ELi960ELi4ELb1ELi5ELb1ELb0ELNS_15WgradSyncMethodE3ENS_16CompileConditionILi900EEEEEvPT_S6_S6_PKS5_S8_S8_S8_PKfflPfPj --------------------------
	.section	.text._ZN13group_norm_v218gn_bwd_cuda_kernelI6__halfLi480ELi3ELi16ELi60ELi4096ELb1ELb1ELi64ELi960ELi960ELi4ELb1ELi5ELb1ELb0ELNS_15WgradSyncMethodE3ENS_16CompileConditionILi900EEEEEvPT_S6_S6_PKS5_S8_S8_S8_PKfflPfPj,"ax",@progbits
	.align	128
        .global         _ZN13group_norm_v218gn_bwd_cuda_kernelI6__halfLi480ELi3ELi16ELi60ELi4096ELb1ELb1ELi64ELi960ELi960ELi4ELb1ELi5ELb1ELb0ELNS_15WgradSyncMethodE3ENS_16CompileConditionILi900EEEEEvPT_S6_S6_PKS5_S8_S8_S8_PKfflPfPj
        .type           _ZN13group_norm_v218gn_bwd_cuda_kernelI6__halfLi480ELi3ELi16ELi60ELi4096ELb1ELb1ELi64ELi960ELi960ELi4ELb1ELi5ELb1ELb0ELNS_15WgradSyncMethodE3ENS_16CompileConditionILi900EEEEEvPT_S6_S6_PKS5_S8_S8_S8_PKfflPfPj,@function
        .size           _ZN13group_norm_v218gn_bwd_cuda_kernelI6__halfLi480ELi3ELi16ELi60ELi4096ELb1ELb1ELi64ELi960ELi960ELi4ELb1ELi5ELb1ELb0ELNS_15WgradSyncMethodE3ENS_16CompileConditionILi900EEEEEvPT_S6_S6_PKS5_S8_S8_S8_PKfflPfPj,(.L_x_3041 - _ZN13group_norm_v218gn_bwd_cuda_kernelI6__halfLi480ELi3ELi16ELi60ELi4096ELb1ELb1ELi64ELi960ELi960ELi4ELb1ELi5ELb1ELb0ELNS_15WgradSyncMethodE3ENS_16CompileConditionILi900EEEEEvPT_S6_S6_PKS5_S8_S8_S8_PKfflPfPj)
        .other          _ZN13group_norm_v218gn_bwd_cuda_kernelI6__halfLi480ELi3ELi16ELi60ELi4096ELb1ELb1ELi64ELi960ELi960ELi4ELb1ELi5ELb1ELb0ELNS_15WgradSyncMethodE3ENS_16CompileConditionILi900EEEEEvPT_S6_S6_PKS5_S8_S8_S8_PKfflPfPj,@"STO_CUDA_ENTRY STV_DEFAULT"
_ZN13group_norm_v218gn_bwd_cuda_kernelI6__halfLi480ELi3ELi16ELi60ELi4096ELb1ELb1ELi64ELi960ELi960ELi4ELb1ELi5ELb1ELb0ELNS_15WgradSyncMethodE3ENS_16CompileConditionILi900EEEEEvPT_S6_S6_PKS5_S8_S8_S8_PKfflPfPj:
.text._ZN13group_norm_v218gn_bwd_cuda_kernelI6__halfLi480ELi3ELi16ELi60ELi4096ELb1ELb1ELi64ELi960ELi960ELi4ELb1ELi5ELb1ELb0ELNS_15WgradSyncMethodE3ENS_16CompileConditionILi900EEEEEvPT_S6_S6_PKS5_S8_S8_S8_PKfflPfPj:
        /* <DEDUP_REMOVED lines=29> */
.L_x_2521:
[----:B------:R-:W2:Y:S04]  /*01d0*/  LD.E.STRONG.GPU R0, desc[UR10][R2.64] ;  /* 0x0000000a02007980 */ /* 0x000ea8000c10f900 */
[----:B--2---:R-:W-:Y:S01]  /*01e0*/  CCTL.IVALL ;  /* 0x00000000ff00798f */ /* 0x004fe20002000000 */
[----:B------:R-:W-:Y:S05]  /*01f0*/  YIELD ;  /* 0x0000000000007946 */ /* 0x000fea0003800000 */
[----:B-----5:R-:W-:-:S04]  /*0200*/  LOP3.LUT R0, R0, R5, RZ, 0x3c, !PT ;  /* 0x0000000500007212 */ /* 0x020fc800078e3cff */
[----:B------:R-:W-:-:S13]  /*0210*/  ISETP.GT.AND P0, PT, R0, -0x1, PT ;  /* 0xffffffff0000780c */ /* 0x000fda0003f04270 */
[----:B------:R-:W-:Y:S05]  /*0220*/  @P0 BRA `(.L_x_2521) ;  /* 0xfffffffc00e80947 */ /* 0x000fea000383ffff */
.L_x_2520:
[----:B------:R-:W-:Y:S05]  /*0230*/  WARPSYNC.ALL ;  /* 0x0000000000007948 */ /* 0x000fea0003800000 */
[----:B------:R-:W-:Y:S06]  /*0240*/  BAR.SYNC.DEFER_BLOCKING 0x0 ;  /* 0x0000000000007b1d */ /* 0x000fec0000010000 */
[----:B------:R-:W-:Y:S05]  /*0250*/  BRA `(.L_x_2522) ;  /* 0x0000002c00287947 */ /* 0x000fea0003800000 */
.L_x_2519:
        /* <DEDUP_REMOVED lines=69> */
.L_x_2540:
        /* <DEDUP_REMOVED lines=27> */
.L_x_2523:
        /* <DEDUP_REMOVED lines=114> */
[----:B------:R-:W-:Y:S02]  /*0f80*/  LOP3.LUT R22, R22, 0x18, RZ, 0x3c, !PT ;  /* 0x0000001816167812 */ /* 0x000fe400078e3cff */
        /* <DEDUP_REMOVED lines=14> */
[----:B------:R-:W-:-:S05]  /*1070*/  IMAD R13, R13, 0x3c0, R33 ;  /* 0x000003c00d0d7824 */ /* 0x000fca00078e0221 */
[----:B------:R-:W-:Y:S01]  /*1080*/  SHF.L.U32 R13, R13, 0x1, RZ ;  /* 0x000000010d0d7819 */ /* 0x000fe200000006ff */
[----:B------:R-:W-:Y:S01]  /*1090*/  BAR.SYNC.DEFER_BLOCKING 0x0 ;  /* 0x0000000000007b1d */ /* 0x000fe20000010000 */
[----:B--2---:R-:W-:Y:S01]  /*10a0*/  IMAD R24, R36, 0x8, R22 ;  /* 0x0000000824187824 */ /* 0x004fe200078e0216 */
[----:B---3--:R-:W-:-:S05]  /*10b0*/  LEA R29, R34, R22, 0x3 ;  /* 0x00000016221d7211 */ /* 0x008fca00078e18ff */
[----:B------:R-:W1:Y:S01]  /*10c0*/  LDS.64 R24, [R24] ;  /* 0x0000000018187984 */ /* 0x000e620000000a00 */
[----:B------:R-:W2:Y:S03]  /*10d0*/  S2R R34, SR_TID.X ;  /* 0x0000000000227919 */ /* 0x000ea60000002100 */
[----:B------:R-:W3:Y:S01]  /*10e0*/  LDS.64 R22, [R29+0x1e00] ;  /* 0x001e00001d167984 */ /* 0x000ee20000000a00 */
[C---:B--2---:R-:W-:Y:S01]  /*10f0*/  VIADD R36, R34.reuse, 0x1e0 ;  /* 0x000001e022247836 */ /* 0x044fe20000000000 */
        /* <DEDUP_REMOVED lines=22> */
.L_x_2524:
        /* <DEDUP_REMOVED lines=13> */
[----:B------:R-:W-:-:S03]  /*1330*/  SHF.R.U32.HI R22, RZ, 0x2, R13 ;  /* 0x00000002ff167819 */ /* 0x000fc6000001160d */
[----:B------:R-:W-:Y:S02]  /*1340*/  IMAD.IADD R28, R26, 0x1, R23 ;  /* 0x000000011a1c7824 */ /* 0x000fe400078e0217 */
[----:B------:R-:W-:-:S03]  /*1350*/  IMAD R25, R22, R25, UR7 ;  /* 0x0000000716197e24 */ /* 0x000fc6000f8e0219 */
[----:B------:R-:W-:Y:S02]  /*1360*/  LDS.64 R22, [R28] ;  /* 0x000000001c167984 */ /* 0x000fe40000000a00 */
[----:B------:R-:W-:-:S05]  /*1370*/  IADD3 R27, R25, R26, RZ ;  /* 0x0000001a191b7210 */ /* 0x000fca0007ffe0ff */
[----:B------:R-:W0:Y:S02]  /*1380*/  LDS.64 R24, [R27] ;  /* 0x000000001b187984 */ /* 0x000e240000000a00 */
[----:B0-----:R-:W-:Y:S01]  /*1390*/  FADD.FTZ R24, RZ, R24 ;  /* 0x00000018ff187221 */ /* 0x001fe20000010000 */
[----:B------:R-:W-:-:S03]  /*13a0*/  FADD.FTZ R25, RZ, R25 ;  /* 0x00000019ff197221 */ /* 0x000fc60000010000 */
[----:B------:R-:W-:Y:S01]  /*13b0*/  FADD.FTZ R24, R24, R22 ;  /* 0x0000001618187221 */ /* 0x000fe20000010000 */
        /* <DEDUP_REMOVED lines=105> */
.L_x_2526:
[----:B------:R-:W-:Y:S05]  /*1a50*/  BSYNC B0 ;  /* 0x0000000000007941 */ /* 0x000fea0003800000 */
.L_x_2525:
        /* <DEDUP_REMOVED lines=9> */
[----:B------:R-:W-:Y:S01]  /*1af0*/  MOV R24, UR13 ;  /* 0x0000000d00187c02 */ /* 0x000fe20008000f00 */
[----:B------:R-:W-:Y:S02]  /*1b00*/  UIMAD UR5, UR5, UR4, UR9 ;  /* 0x00000004050572a4 */ /* 0x000fe4000f8e0209 */
[----:B------:R-:W-:-:S05]  /*1b10*/  IMAD.SHL.U32 R13, R13, 0x40, RZ ;  /* 0x000000400d0d7824 */ /* 0x000fca00078e00ff */
[----:B------:R-:W-:Y:S02]  /*1b20*/  LOP3.LUT R13, R13, 0xffffffc0, R24, 0xe2, !PT ;  /* 0xffffffc00d0d7812 */ /* 0x000fe400078ee218 */
[----:B------:R-:W-:-:S04]  /*1b30*/  MOV R24, UR5 ;  /* 0x0000000500187c02 */ /* 0x000fc80008000f00 */
[----:B------:R-:W-:Y:S02]  /*1b40*/  LEA R13, R24, R13, 0xa ;  /* 0x0000000d180d7211 */ /* 0x000fe400078e50ff */
[----:B------:R-:W0:Y:S03]  /*1b50*/  LDC.64 R24, c[0x0][0x260] ;  /* 0x00009800ff187b82 */ /* 0x000e260000000a00 */
[----:B------:R-:W-:-:S04]  /*1b60*/  IMAD.SHL.U32 R13, R13, 0x2, RZ ;  /* 0x000000020d0d7824 */ /* 0x000fc800078e00ff */
[----:B0-----:R-:W-:-:S05]  /*1b70*/  IMAD.WIDE.U32 R24, R13, 0x4, R24 ;  /* 0x000000040d187825 */ /* 0x001fca00078e0018 */
[----:B------:R0:W-:Y:S02]  /*1b80*/  STG.E.64 desc[UR10][R24.64], R22 ;  /* 0x0000001618007986 */ /* 0x0001e4000c101b0a */
.L_x_2528:
[----:B------:R-:W-:Y:S05]  /*1b90*/  BSYNC B0 ;  /* 0x0000000000007941 */ /* 0x000fea0003800000 */
.L_x_2527:
        /* <DEDUP_REMOVED lines=17> */
.L_x_2531:
[----:B------:R-:W2:Y:S04]  /*1cb0*/  LD.E.STRONG.GPU R24, desc[UR10][R22.64] ;  /* 0x0000000a16187980 */ /* 0x000ea8000c10f900 */
[----:B--2---:R-:W-:Y:S01]  /*1cc0*/  CCTL.IVALL ;  /* 0x00000000ff00798f */ /* 0x004fe20002000000 */
[----:B------:R-:W-:Y:S05]  /*1cd0*/  YIELD ;  /* 0x0000000000007946 */ /* 0x000fea0003800000 */
[----:B-----5:R-:W-:-:S04]  /*1ce0*/  LOP3.LUT R24, R24, R13, RZ, 0x3c, !PT ;  /* 0x0000000d18187212 */ /* 0x020fc800078e3cff */
[----:B------:R-:W-:-:S13]  /*1cf0*/  ISETP.GT.AND P0, PT, R24, -0x1, PT ;  /* 0xffffffff1800780c */ /* 0x000fda0003f04270 */
[----:B------:R-:W-:Y:S05]  /*1d00*/  @P0 BRA `(.L_x_2531) ;  /* 0xfffffffc00e80947 */ /* 0x000fea000383ffff */
.L_x_2530:
[----:B------:R-:W-:Y:S05]  /*1d10*/  WARPSYNC.ALL ;  /* 0x0000000000007948 */ /* 0x000fea0003800000 */
[----:B------:R-:W-:Y:S06]  /*1d20*/  BAR.SYNC.DEFER_BLOCKING 0x0 ;  /* 0x0000000000007b1d */ /* 0x000fec0000010000 */
[----:B------:R-:W-:Y:S05]  /*1d30*/  BRA `(.L_x_2532) ;  /* 0x0000000000647947 */ /* 0x000fea0003800000 */
.L_x_2529:
        /* <DEDUP_REMOVED lines=17> */
.L_x_2534:
[----:B------:R-:W2:Y:S04]  /*1e50*/  LD.E.STRONG.GPU R24, desc[UR10][R22.64] ;  /* 0x0000000a16187980 */ /* 0x000ea8000c10f900 */
[----:B--2---:R-:W-:Y:S01]  /*1e60*/  CCTL.IVALL ;  /* 0x00000000ff00798f */ /* 0x004fe20002000000 */
[----:B------:R-:W-:Y:S05]  /*1e70*/  YIELD ;  /* 0x0000000000007946 */ /* 0x000fea0003800000 */
[----:B-----5:R-:W-:-:S04]  /*1e80*/  LOP3.LUT R24, R24, R13, RZ, 0x3c, !PT ;  /* 0x0000000d18187212 */ /* 0x020fc800078e3cff */
[----:B------:R-:W-:-:S13]  /*1e90*/  ISETP.GT.AND P0, PT, R24, -0x1, PT ;  /* 0xffffffff1800780c */ /* 0x000fda0003f04270 */
[----:B------:R-:W-:Y:S05]  /*1ea0*/  @P0 BRA `(.L_x_2534) ;  /* 0xfffffffc00e80947 */ /* 0x000fea000383ffff */
.L_x_2533:
[----:B------:R-:W-:Y:S05]  /*1eb0*/  WARPSYNC.ALL ;  /* 0x0000000000007948 */ /* 0x000fea0003800000 */
[----:B------:R-:W-:Y:S06]  /*1ec0*/  BAR.SYNC.DEFER_BLOCKING 0x0 ;  /* 0x0000000000007b1d */ /* 0x000fec0000010000 */
.L_x_2532:
        /* <DEDUP_REMOVED lines=11> */
[----:B------:R-:W-:Y:S02]  /*1f80*/  LOP3.LUT R13, R13, 0x7fffffc0, RZ, 0xc0, !PT ;  /* 0x7fffffc00d0d7812 */ /* 0x000fe400078ec0ff */
[----:B------:R-:W-:-:S04]  /*1f90*/  MOV R26, UR5 ;  /* 0x00000005001a7c02 */ /* 0x000fc80008000f00 */
[----:B------:R-:W-:-:S05]  /*1fa0*/  LEA R13, R26, R13, 0xa ;  /* 0x0000000d1a0d7211 */ /* 0x000fca00078e50ff */
[----:B------:R-:W-:-:S05]  /*1fb0*/  IMAD.IADD R13, R13, 0x1, R24 ;  /* 0x000000010d0d7824 */ /* 0x000fca00078e0218 */
[----:B------:R-:W-:-:S04]  /*1fc0*/  SHF.L.U32 R13, R13, 0x1, RZ ;  /* 0x000000010d0d7819 */ /* 0x000fc800000006ff */
[C---:B------:R-:W-:Y:S01]  /*1fd0*/  IADD3 R26, R13.reuse, 0x20, RZ ;  /* 0x000000200d1a7810 */ /* 0x040fe20007ffe0ff */
[C---:B0-----:R-:W-:Y:S01]  /*1fe0*/  IMAD.WIDE.U32 R28, R13.reuse, 0x4, R22 ;  /* 0x000000040d1c7825 */ /* 0x041fe200078e0016 */
[----:B------:R-:W-:-:S03]  /*1ff0*/  IADD3 R24, R13, 0x40, RZ ;  /* 0x000000400d187810 */ /* 0x000fc60007ffe0ff */
[--C-:B------:R-:W-:Y:S02]  /*2000*/  IMAD.WIDE.U32 R26, R26, 0x4, R22.reuse ;  /* 0x000000041a1a7825 */ /* 0x100fe400078e0016 */
[----:B------:R-:W2:Y:S02]  /*2010*/  LDG.E.64 R28, desc[UR10][R28.64] ;  /* 0x0000000a1c1c7981 */ /* 0x000ea4000c1e1b00 */
[----:B------:R-:W-:Y:S02]  /*2020*/  VIADD R13, R13, 0x60 ;  /* 0x000000600d0d7836 */ /* 0x000fe40000000000 */
[--C-:B------:R-:W-:Y:S01]  /*2030*/  IMAD.WIDE.U32 R24, R24, 0x4, R22.reuse ;  /* 0x0000000418187825 */ /* 0x100fe200078e0016 */
[----:B------:R-:W3:Y:S03]  /*2040*/  LDG.E.64 R26, desc[UR10][R26.64] ;  /* 0x0000000a1a1a7981 */ /* 0x000ee6000c1e1b00 */
        /* <DEDUP_REMOVED lines=11> */
.L_x_2536:
[----:B------:R-:W-:Y:S05]  /*2100*/  BSYNC B0 ;  /* 0x0000000000007941 */ /* 0x000fea0003800000 */
.L_x_2535:
        /* <DEDUP_REMOVED lines=28> */
.L_x_2538:
[----:B------:R-:W-:Y:S05]  /*22d0*/  BSYNC B0 ;  /* 0x0000000000007941 */ /* 0x000fea0003800000 */
.L_x_2537:
        /* <DEDUP_REMOVED lines=10> */
.L_x_2539:
[----:B-1----:R-:W-:-:S04]  /*2380*/  MOV R24, UR5 ;  /* 0x0000000500187c02 */ /* 0x002fc80008000f00 */
        /* <DEDUP_REMOVED lines=183> */
.L_x_2522:
        /* <DEDUP_REMOVED lines=71> */
.L_x_2557:
        /* <DEDUP_REMOVED lines=44> */
.L_x_2544:
[----:B------:R-:W-:Y:S05]  /*3630*/  BSYNC B1 ;  /* 0x0000000000017941 */ /* 0x000fea0003800000 */
.L_x_2543:
        /* <DEDUP_REMOVED lines=20> */
.L_x_2547:
        /* <DEDUP_REMOVED lines=55> */
.L_x_2546:
[----:B------:R-:W-:Y:S05]  /*3af0*/  BSYNC B1 ;  /* 0x0000000000017941 */ /* 0x000fea0003800000 */
.L_x_2545:
        /* <DEDUP_REMOVED lines=36> */
.L_x_2549:
[----:B------:R-:W-:Y:S05]  /*3d40*/  BSYNC B1 ;  /* 0x0000000000017941 */ /* 0x000fea0003800000 */
.L_x_2548:
        /* <DEDUP_REMOVED lines=15> */
.L_x_2542:
[----:B------:R-:W-:Y:S05]  /*3e40*/  BSYNC B0 ;  /* 0x0000000000007941 */ /* 0x000fea0003800000 */
.L_x_2541:
        /* <DEDUP_REMOVED lines=39> */
.L_x_2566:
        /* <DEDUP_REMOVED lines=43> */
.L_x_2576:
        /* <DEDUP_REMOVED lines=38> */
.L_x_2586:
        /* <DEDUP_REMOVED lines=8> */
.L_x_2552:
[----:B------:R-:W-:Y:S05]  /*4650*/  BSYNC B0 ;  /* 0x0000000000007941 */ /* 0x000fea0003800000 */
.L_x_2551:
        /* <DEDUP_REMOVED lines=144> */
.L_x_2620:
[----:B----4-:R-:W-:Y:S01]  /*4f60*/  FADD.FTZ R12, R12, R21 ;  /* 0x000000150c0c7221 */ /* 0x010fe20000010000 */
[----:B------:R-:W-:-:S04]  /*4f70*/  @!P1 F2FP.F16.F32.PACK_AB R0, RZ, R0 ;  /* 0x00000000ff00923e */ /* 0x000fc800000000ff */
[----:B------:R-:W-:Y:S01]  /*4f80*/  @!P1 F2FP.F16.F32.PACK_AB R12, RZ, R12 ;  /* 0x0000000cff0c923e */ /* 0x000fe200000000ff */
[----:B------:R1:W-:Y:S04]  /*4f90*/  @!P1 STG.E.U16 desc[UR10][R10.64+0xb4], R0 ;  /* 0x0000b4000a009986 */ /* 0x0003e8000c10150a */
[----:B------:R1:W-:Y:S02]  /*4fa0*/  @!P1 STG.E.U16 desc[UR10][R14.64+0xb4], R12 ;  /* 0x0000b40c0e009986 */ /* 0x0003e4000c10150a */
.L_x_2550:
[----:B------:R-:W-:Y:S05]  /*4fb0*/  WARPSYNC.ALL ;  /* 0x0000000000007948 */ /* 0x000fea0003800000 */
[----:B------:R-:W-:Y:S01]  /*4fc0*/  UISETP.GE.AND UP0, UPT, UR5, -0x2440, UPT ;  /* 0xffffdbc00500788c */ /* 0x000fe2000bf06270 */
[----:B------:R-:W-:Y:S01]  /*4fd0*/  BAR.SYNC.DEFER_BLOCKING 0x0 ;  /* 0x0000000000007b1d */ /* 0x000fe20000010000 */
[----:B------:R-:W-:-:S04]  /*4fe0*/  UIADD3 UR5, UR5, 0x2800, URZ ;  /* 0x0000280005057890 */ /* 0x000fc8000fffe03f */
[----:B------:R-:W-:-:S13]  /*4ff0*/  PLOP3.LUT P0, PT, PT, PT, UP0, 0x80, 0x0 ;  /* 0x000000000000781c */ /* 0x000fda0003f0f008 */
[----:B------:R-:W-:Y:S05]  /*5000*/  @!P0 BRA `(.L_x_2557) ;  /* 0xffffffe000d88947 */ /* 0x000fea000383ffff */
[----:B------:R-:W-:Y:S05]  /*5010*/  EXIT ;  /* 0x000000000000794d */ /* 0x000fea0003800000 */
.L_x_2553:
[----:B------:R-:W-:Y:S01]  /*5020*/  MOV R18, 0x8 ;  /* 0x0000000800127802 */ /* 0x000fe20000000f00 */
[----:B------:R-:W-:Y:S01]  /*5030*/  IMAD.MOV.U32 R20, RZ, RZ, 0xffff ;  /* 0x0000ffffff147424 */ /* 0x000fe200078e00ff */
[----:B------:R-:W-:-:S07]  /*5040*/  MOV R19, 0x101f ;  /* 0x0000101f00137802 */ /* 0x000fce0000000f00 */
[----:B012---:R-:W-:Y:S05]  /*5050*/  WARPSYNC.COLLECTIVE R20, `(.L_x_2558) ;  /* 0x0000000014087348 */ /* 0x007fea0003c00000 */
[----:B-1----:R1:W3:Y:S02]  /*5060*/  SHFL.BFLY P2, R22, R17, R18, R19 ;  /* 0x0c00001211167389 */ /* 0x0022e40000040013 */
[----:B0123--:R-:W-:Y:S01]  /*5070*/  ENDCOLLECTIVE ;  /* 0x000000000000791b */ /* 0x00ffe20003800000 */
.L_x_2558:
[----:B------:R-:W-:Y:S01]  /*5080*/  FADD.FTZ R10, R22, R17 ;  /* 0x00000011160a7221 */ /* 0x000fe20000010000 */
[----:B------:R-:W-:-:S07]  /*5090*/  MOV R17, R0 ;  /* 0x0000000000117202 */ /* 0x000fce0000000f00 */
[----:B------:R-:W-:Y:S05]  /*50a0*/  WARPSYNC.COLLECTIVE R20, `(.L_x_2559) ;  /* 0x0000000014087348 */ /* 0x000fea0003c00000 */
[----:B------:R0:W1:Y:S02]  /*50b0*/  SHFL.BFLY P2, R22, R17, R18, R19 ;  /* 0x0c00001211167389 */ /* 0x0000640000040013 */
[----:B01----:R-:W-:Y:S01]  /*50c0*/  ENDCOLLECTIVE ;  /* 0x000000000000791b */ /* 0x003fe20003800000 */
.L_x_2559:
[----:B------:R-:W-:Y:S02]  /*50d0*/  MOV R17, R10 ;  /* 0x0000000a00117202 */ /* 0x000fe40000000f00 */
[----:B------:R-:W-:Y:S02]  /*50e0*/  MOV R18, 0x4 ;  /* 0x0000000400127802 */ /* 0x000fe40000000f00 */
[----:B------:R-:W-:-:S07]  /*50f0*/  MOV R11, R22 ;  /* 0x00000016000b7202 */ /* 0x000fce0000000f00 */
[----:B------:R-:W-:Y:S05]  /*5100*/  WARPSYNC.COLLECTIVE R20, `(.L_x_2560) ;  /* 0x0000000014087348 */ /* 0x000fea0003c00000 */
[----:B------:R0:W1:Y:S02]  /*5110*/  SHFL.BFLY P2, R22, R17, R18, R19 ;  /* 0x0c00001211167389 */ /* 0x0000640000040013 */
[----:B01----:R-:W-:Y:S01]  /*5120*/  ENDCOLLECTIVE ;  /* 0x000000000000791b */ /* 0x003fe20003800000 */
.L_x_2560:
[----:B------:R-:W-:-:S04]  /*5130*/  FADD.FTZ R11, R11, R0 ;  /* 0x000000000b0b7221 */ /* 0x000fc80000010000 */
[----:B------:R-:W-:Y:S02]  /*5140*/  IMAD.MOV.U32 R17, RZ, RZ, R11 ;  /* 0x000000ffff117224 */ /* 0x000fe400078e000b */
[----:B------:R-:W-:-:S07]  /*5150*/  FADD.FTZ R14, R10, R22 ;  /* 0x000000160a0e7221 */ /* 0x000fce0000010000 */
[----:B------:R-:W-:Y:S05]  /*5160*/  WARPSYNC.COLLECTIVE R20, `(.L_x_2561) ;  /* 0x0000000014087348 */ /* 0x000fea0003c00000 */
[----:B------:R0:W1:Y:S02]  /*5170*/  SHFL.BFLY P2, R22, R17, R18, R19 ;  /* 0x0c00001211167389 */ /* 0x0000640000040013 */
[----:B01----:R-:W-:Y:S01]  /*5180*/  ENDCOLLECTIVE ;  /* 0x000000000000791b */ /* 0x003fe20003800000 */
.L_x_2561:
[----:B------:R-:W-:Y:S02]  /*5190*/  MOV R17, R14 ;  /* 0x0000000e00117202 */ /* 0x000fe40000000f00 */
[----:B------:R-:W-:Y:S02]  /*51a0*/  MOV R18, 0x2 ;  /* 0x0000000200127802 */ /* 0x000fe40000000f00 */
[----:B------:R-:W-:-:S07]  /*51b0*/  MOV R12, R22 ;  /* 0x00000016000c7202 */ /* 0x000fce0000000f00 */
[----:B------:R-:W-:Y:S05]  /*51c0*/  WARPSYNC.COLLECTIVE R20, `(.L_x_2562) ;  /* 0x0000000014087348 */ /* 0x000fea0003c00000 */
[----:B------:R0:W1:Y:S02]  /*51d0*/  SHFL.BFLY P2, R22, R17, R18, R19 ;  /* 0x0c00001211167389 */ /* 0x0000640000040013 */
[----:B01----:R-:W-:Y:S01]  /*51e0*/  ENDCOLLECTIVE ;  /* 0x000000000000791b */ /* 0x003fe20003800000 */
.L_x_2562:
[----:B------:R-:W-:-:S05]  /*51f0*/  FADD.FTZ R15, R11, R12 ;  /* 0x0000000c0b0f7221 */ /* 0x000fca0000010000 */
[----:B------:R-:W-:Y:S01]  /*5200*/  MOV R17, R15 ;  /* 0x0000000f00117202 */ /* 0x000fe20000000f00 */
[----:B------:R-:W-:-:S07]  /*5210*/  FADD.FTZ R10, R14, R22 ;  /* 0x000000160e0a7221 */ /* 0x000fce0000010000 */
[----:B------:R-:W-:Y:S05]  /*5220*/  WARPSYNC.COLLECTIVE R20, `(.L_x_2563) ;  /* 0x0000000014087348 */ /* 0x000fea0003c00000 */
[----:B------:R0:W1:Y:S02]  /*5230*/  SHFL.BFLY P2, R22, R17, R18, R19 ;  /* 0x0c00001211167389 */ /* 0x0000640000040013 */
[----:B01----:R-:W-:Y:S01]  /*5240*/  ENDCOLLECTIVE ;  /* 0x000000000000791b */ /* 0x003fe20003800000 */
.L_x_2563:
[----:B------:R-:W-:Y:S02]  /*5250*/  MOV R17, R10 ;  /* 0x0000000a00117202 */ /* 0x000fe40000000f00 */
[----:B------:R-:W-:Y:S01]  /*5260*/  MOV R18, 0x1 ;  /* 0x0000000100127802 */ /* 0x000fe20000000f00 */
[----:B------:R-:W-:-:S07]  /*5270*/  IMAD.MOV.U32 R0, RZ, RZ, R22 ;  /* 0x000000ffff007224 */ /* 0x000fce00078e0016 */
[----:B------:R-:W-:Y:S05]  /*5280*/  WARPSYNC.COLLECTIVE R20, `(.L_x_2564) ;  /* 0x0000000014087348 */ /* 0x000fea0003c00000 */
[----:B------:R0:W1:Y:S02]  /*5290*/  SHFL.BFLY P2, R22, R17, R18, R19 ;  /* 0x0c00001211167389 */ /* 0x0000640000040013 */
[----:B01----:R-:W-:Y:S01]  /*52a0*/  ENDCOLLECTIVE ;  /* 0x000000000000791b */ /* 0x003fe20003800000 */
.L_x_2564:
[----:B------:R-:W-:-:S05]  /*52b0*/  FADD.FTZ R0, R15, R0 ;  /* 0x000000000f007221 */ /* 0x000fca0000010000 */
[----:B------:R-:W-:Y:S01]  /*52c0*/  MOV R17, R0 ;  /* 0x0000000000117202 */ /* 0x000fe20000000f00 */
[----:B------:R-:W-:-:S07]  /*52d0*/  FADD.FTZ R12, R10, R22 ;  /* 0x000000160a0c7221 */ /* 0x000fce0000010000 */
[----:B------:R-:W-:Y:S05]  /*52e0*/  WARPSYNC.COLLECTIVE R20, `(.L_x_2565) ;  /* 0x0000000014087348 */ /* 0x000fea0003c00000 */
[----:B------:R0:W1:Y:S02]  /*52f0*/  SHFL.BFLY P2, R22, R17, R18, R19 ;  /* 0x0c00001211167389 */ /* 0x0000640000040013 */
[----:B01----:R-:W-:Y:S01]  /*5300*/  ENDCOLLECTIVE ;  /* 0x000000000000791b */ /* 0x003fe20003800000 */
.L_x_2565:
[----:B------:R-:W-:Y:S01]  /*5310*/  MOV R21, R22 ;  /* 0x0000001600157202 */ /* 0x000fe20000000f00 */
[----:B------:R-:W-:Y:S06]  /*5320*/  BRA `(.L_x_2566) ;  /* 0xffffffec00647947 */ /* 0x000fec000383ffff */
.L_x_2554:
[----:B------:R-:W-:Y:S01]  /*5330*/  BSSY B1, `(.L_x_2567) ;  /* 0x0000007000017945 */ /* 0x000fe20003800000 */
[----:B------:R-:W-:Y:S01]  /*5340*/  IMAD.MOV.U32 R18, RZ, RZ, 0x8 ;  /* 0x00000008ff127424 */ /* 0x000fe200078e00ff */
[----:B------:R-:W-:Y:S02]  /*5350*/  MOV R19, 0x101f ;  /* 0x0000101f00137802 */ /* 0x000fe40000000f00 */
[----:B------:R-:W-:-:S07]  /*5360*/  MOV R20, 0xffff ;  /* 0x0000ffff00147802 */ /* 0x000fce0000000f00 */
[----:B01234-:R-:W-:Y:S05]  /*5370*/  WARPSYNC.COLLECTIVE R20, `(.L_x_2568) ;  /* 0x0000000014087348 */ /* 0x01ffea0003c00000 */
[----:B----4-:R4:W0:Y:S02]  /*5380*/  SHFL.BFLY P2, R22, R17, R18, R19 ;  /* 0x0c00001211167389 */ /* 0x0108240000040013 */
[----:B01234-:R-:W-:Y:S01]  /*5390*/  ENDCOLLECTIVE ;  /* 0x000000000000791b */ /* 0x01ffe20003800000 */
.L_x_2568:
[----:B------:R-:W-:Y:S05]  /*53a0*/  BSYNC B1 ;  /* 0x0000000000017941 */ /* 0x000fea0003800000 */
.L_x_2567:
        /* <DEDUP_REMOVED lines=8> */
.L_x_2569:
[----:B------:R-:W-:Y:S01]  /*5430*/  HFMA2.MMA R18, -RZ, RZ, 0, 2.384185791015625e-07 ;  /* 0x00000004ff127435 */ /* 0x000fe200000001ff */
[----:B------:R-:W-:Y:S02]  /*5440*/  MOV R17, R12 ;  /* 0x0000000c00117202 */ /* 0x000fe40000000f00 */
[----:B------:R-:W-:-:S08]  /*5450*/  MOV R21, R22 ;  /* 0x0000001600157202 */ /* 0x000fd00000000f00 */
[----:B------:R-:W-:Y:S05]  /*5460*/  WARPSYNC.COLLECTIVE R20, `(.L_x_2570) ;  /* 0x0000000014087348 */ /* 0x000fea0003c00000 */
[----:B------:R0:W1:Y:S02]  /*5470*/  SHFL.BFLY P2, R22, R17, R18, R19 ;  /* 0x0c00001211167389 */ /* 0x0000640000040013 */
[----:B01----:R-:W-:Y:S01]  /*5480*/  ENDCOLLECTIVE ;  /* 0x000000000000791b */ /* 0x003fe20003800000 */
.L_x_2570:
[----:B------:R-:W-:-:S04]  /*5490*/  FADD.FTZ R16, R21, R0 ;  /* 0x0000000015107221 */ /* 0x000fc80000010000 */
[----:B------:R-:W-:Y:S02]  /*54a0*/  IMAD.MOV.U32 R17, RZ, RZ, R16 ;  /* 0x000000ffff117224 */ /* 0x000fe400078e0010 */
[----:B------:R-:W-:-:S07]  /*54b0*/  FADD.FTZ R21, R12, R22 ;  /* 0x000000160c157221 */ /* 0x000fce0000010000 */
[----:B------:R-:W-:Y:S05]  /*54c0*/  WARPSYNC.COLLECTIVE R20, `(.L_x_2571) ;  /* 0x0000000014087348 */ /* 0x000fea0003c00000 */
[----:B------:R0:W1:Y:S02]  /*54d0*/  SHFL.BFLY P2, R22, R17, R18, R19 ;  /* 0x0c00001211167389 */ /* 0x0000640000040013 */
[----:B01----:R-:W-:Y:S01]  /*54e0*/  ENDCOLLECTIVE ;  /* 0x000000000000791b */ /* 0x003fe20003800000 */
.L_x_2571:
[----:B------:R-:W-:Y:S01]  /*54f0*/  HFMA2.MMA R18, -RZ, RZ, 0, 1.1920928955078125e-07 ;  /* 0x00000002ff127435 */ /* 0x000fe200000001ff */
[----:B------:R-:W-:Y:S02]  /*5500*/  MOV R17, R21 ;  /* 0x0000001500117202 */ /* 0x000fe40000000f00 */
[----:B------:R-:W-:-:S08]  /*5510*/  MOV R23, R22 ;  /* 0x0000001600177202 */ /* 0x000fd00000000f00 */
[----:B------:R-:W-:Y:S05]  /*5520*/  WARPSYNC.COLLECTIVE R20, `(.L_x_2572) ;  /* 0x0000000014087348 */ /* 0x000fea0003c00000 */
[----:B------:R0:W1:Y:S02]  /*5530*/  SHFL.BFLY P2, R22, R17, R18, R19 ;  /* 0x0c00001211167389 */ /* 0x0000640000040013 */
[----:B01----:R-:W-:Y:S01]  /*5540*/  ENDCOLLECTIVE ;  /* 0x000000000000791b */ /* 0x003fe20003800000 */
.L_x_2572:
[----:B------:R-:W-:-:S05]  /*5550*/  FADD.FTZ R23, R16, R23 ;  /* 0x0000001710177221 */ /* 0x000fca0000010000 */
[----:B------:R-:W-:Y:S01]  /*5560*/  MOV R17, R23 ;  /* 0x0000001700117202 */ /* 0x000fe20000000f00 */
[----:B------:R-:W-:-:S07]  /*5570*/  FADD.FTZ R0, R21, R22 ;  /* 0x0000001615007221 */ /* 0x000fce0000010000 */
[----:B------:R-:W-:Y:S05]  /*5580*/  WARPSYNC.COLLECTIVE R20, `(.L_x_2573) ;  /* 0x0000000014087348 */ /* 0x000fea0003c00000 */
[----:B------:R0:W1:Y:S02]  /*5590*/  SHFL.BFLY P2, R22, R17, R18, R19 ;  /* 0x0c00001211167389 */ /* 0x0000640000040013 */
[----:B01----:R-:W-:Y:S01]  /*55a0*/  ENDCOLLECTIVE ;  /* 0x000000000000791b */ /* 0x003fe20003800000 */
.L_x_2573:
[----:B------:R-:W-:Y:S01]  /*55b0*/  HFMA2.MMA R18, -RZ, RZ, 0, 5.9604644775390625e-08 ;  /* 0x00000001ff127435 */ /* 0x000fe200000001ff */
[----:B------:R-:W-:Y:S01]  /*55c0*/  MOV R17, R0 ;  /* 0x0000000000117202 */ /* 0x000fe20000000f00 */
[----:B------:R-:W-:-:S09]  /*55d0*/  IMAD.MOV.U32 R24, RZ, RZ, R22 ;  /* 0x000000ffff187224 */ /* 0x000fd200078e0016 */
[----:B------:R-:W-:Y:S05]  /*55e0*/  WARPSYNC.COLLECTIVE R20, `(.L_x_2574) ;  /* 0x0000000014087348 */ /* 0x000fea0003c00000 */
[----:B------:R0:W1:Y:S02]  /*55f0*/  SHFL.BFLY P2, R22, R17, R18, R19 ;  /* 0x0c00001211167389 */ /* 0x0000640000040013 */
[----:B01----:R-:W-:Y:S01]  /*5600*/  ENDCOLLECTIVE ;  /* 0x000000000000791b */ /* 0x003fe20003800000 */
.L_x_2574:
[----:B------:R-:W-:-:S05]  /*5610*/  FADD.FTZ R12, R23, R24 ;  /* 0x00000018170c7221 */ /* 0x000fca0000010000 */
[----:B------:R-:W-:Y:S01]  /*5620*/  MOV R17, R12 ;  /* 0x0000000c00117202 */ /* 0x000fe20000000f00 */
[----:B------:R-:W-:-:S07]  /*5630*/  FADD.FTZ R16, R0, R22 ;  /* 0x0000001600107221 */ /* 0x000fce0000010000 */
[----:B------:R-:W-:Y:S05]  /*5640*/  WARPSYNC.COLLECTIVE R20, `(.L_x_2575) ;  /* 0x0000000014087348 */ /* 0x000fea0003c00000 */
[----:B------:R0:W1:Y:S02]  /*5650*/  SHFL.BFLY P2, R22, R17, R18, R19 ;  /* 0x0c00001211167389 */ /* 0x0000640000040013 */
[----:B01----:R-:W-:Y:S01]  /*5660*/  ENDCOLLECTIVE ;  /* 0x000000000000791b */ /* 0x003fe20003800000 */
.L_x_2575:
[----:B------:R-:W-:Y:S01]  /*5670*/  MOV R25, R22 ;  /* 0x0000001600197202 */ /* 0x000fe20000000f00 */
[----:B------:R-:W-:Y:S06]  /*5680*/  BRA `(.L_x_2576) ;  /* 0xffffffec00387947 */ /* 0x000fec000383ffff */
.L_x_2555:
[----:B------:R-:W-:Y:S01]  /*5690*/  BSSY B1, `(.L_x_2577) ;  /* 0x0000007000017945 */ /* 0x000fe20003800000 */
[----:B------:R-:W-:Y:S01]  /*56a0*/  IMAD.MOV.U32 R18, RZ, RZ, 0x8 ;  /* 0x00000008ff127424 */ /* 0x000fe200078e00ff */
[----:B------:R-:W-:Y:S02]  /*56b0*/  MOV R19, 0x101f ;  /* 0x0000101f00137802 */ /* 0x000fe40000000f00 */
[----:B------:R-:W-:-:S07]  /*56c0*/  MOV R20, 0xffff ;  /* 0x0000ffff00147802 */ /* 0x000fce0000000f00 */
[----:B01234-:R-:W-:Y:S05]  /*56d0*/  WARPSYNC.COLLECTIVE R20, `(.L_x_2578) ;  /* 0x0000000014087348 */ /* 0x01ffea0003c00000 */
[----:B0-----:R0:W0:Y:S02]  /*56e0*/  SHFL.BFLY P2, R22, R17, R18, R19 ;  /* 0x0c00001211167389 */ /* 0x0010240000040013 */
[----:B01234-:R-:W-:Y:S01]  /*56f0*/  ENDCOLLECTIVE ;  /* 0x000000000000791b */ /* 0x01ffe20003800000 */
.L_x_2578:
[----:B------:R-:W-:Y:S05]  /*5700*/  BSYNC B1 ;  /* 0x0000000000017941 */ /* 0x000fea0003800000 */
.L_x_2577:
        /* <DEDUP_REMOVED lines=8> */
.L_x_2579:
[----:B------:R-:W-:Y:S01]  /*5790*/  HFMA2.MMA R18, -RZ, RZ, 0, 2.384185791015625e-07 ;  /* 0x00000004ff127435 */ /* 0x000fe200000001ff */
[----:B------:R-:W-:Y:S02]  /*57a0*/  MOV R17, R12 ;  /* 0x0000000c00117202 */ /* 0x000fe40000000f00 */
[----:B------:R-:W-:-:S08]  /*57b0*/  MOV R21, R22 ;  /* 0x0000001600157202 */ /* 0x000fd00000000f00 */
[----:B------:R-:W-:Y:S05]  /*57c0*/  WARPSYNC.COLLECTIVE R20, `(.L_x_2580) ;  /* 0x0000000014087348 */ /* 0x000fea0003c00000 */
[----:B------:R0:W1:Y:S02]  /*57d0*/  SHFL.BFLY P2, R22, R17, R18, R19 ;  /* 0x0c00001211167389 */ /* 0x0000640000040013 */
[----:B01----:R-:W-:Y:S01]  /*57e0*/  ENDCOLLECTIVE ;  /* 0x000000000000791b */ /* 0x003fe20003800000 */
.L_x_2580:
[----:B------:R-:W-:-:S04]  /*57f0*/  FADD.FTZ R16, R21, R0 ;  /* 0x0000000015107221 */ /* 0x000fc80000010000 */
[----:B------:R-:W-:Y:S02]  /*5800*/  IMAD.MOV.U32 R17, RZ, RZ, R16 ;  /* 0x000000ffff117224 */ /* 0x000fe400078e0010 */
[----:B------:R-:W-:-:S07]  /*5810*/  FADD.FTZ R21, R12, R22 ;  /* 0x000000160c157221 */ /* 0x000fce0000010000 */
[----:B------:R-:W-:Y:S05]  /*5820*/  WARPSYNC.COLLECTIVE R20, `(.L_x_2581) ;  /* 0x0000000014087348 */ /* 0x000fea0003c00000 */
[----:B------:R0:W1:Y:S02]  /*5830*/  SHFL.BFLY P2, R22, R17, R18, R19 ;  /* 0x0c00001211167389 */ /* 0x0000640000040013 */
[----:B01----:R-:W-:Y:S01]  /*5840*/  ENDCOLLECTIVE ;  /* 0x000000000000791b */ /* 0x003fe20003800000 */
.L_x_2581:
[----:B------:R-:W-:Y:S01]  /*5850*/  HFMA2.MMA R18, -RZ, RZ, 0, 1.1920928955078125e-07 ;  /* 0x00000002ff127435 */ /* 0x000fe200000001ff */
[----:B------:R-:W-:Y:S02]  /*5860*/  MOV R17, R21 ;  /* 0x0000001500117202 */ /* 0x000fe40000000f00 */
[----:B------:R-:W-:-:S08]  /*5870*/  MOV R23, R22 ;  /* 0x0000001600177202 */ /* 0x000fd00000000f00 */
[----:B------:R-:W-:Y:S05]  /*5880*/  WARPSYNC.COLLECTIVE R20, `(.L_x_2582) ;  /* 0x0000000014087348 */ /* 0x000fea0003c00000 */
[----:B------:R0:W1:Y:S02]  /*5890*/  SHFL.BFLY P2, R22, R17, R18, R19 ;  /* 0x0c00001211167389 */ /* 0x0000640000040013 */
[----:B01----:R-:W-:Y:S01]  /*58a0*/  ENDCOLLECTIVE ;  /* 0x000000000000791b */ /* 0x003fe20003800000 */
.L_x_2582:
[----:B------:R-:W-:-:S05]  /*58b0*/  FADD.FTZ R23, R16, R23 ;  /* 0x0000001710177221 */ /* 0x000fca0000010000 */
[----:B------:R-:W-:Y:S01]  /*58c0*/  MOV R17, R23 ;  /* 0x0000001700117202 */ /* 0x000fe20000000f00 */
[----:B------:R-:W-:-:S07]  /*58d0*/  FADD.FTZ R0, R21, R22 ;  /* 0x0000001615007221 */ /* 0x000fce0000010000 */
[----:B------:R-:W-:Y:S05]  /*58e0*/  WARPSYNC.COLLECTIVE R20, `(.L_x_2583) ;  /* 0x0000000014087348 */ /* 0x000fea0003c00000 */
[----:B------:R0:W1:Y:S02]  /*58f0*/  SHFL.BFLY P2, R22, R17, R18, R19 ;  /* 0x0c00001211167389 */ /* 0x0000640000040013 */
[----:B01----:R-:W-:Y:S01]  /*5900*/  ENDCOLLECTIVE ;  /* 0x000000000000791b */ /* 0x003fe20003800000 */
.L_x_2583:
[----:B------:R-:W-:Y:S01]  /*5910*/  HFMA2.MMA R18, -RZ, RZ, 0, 5.9604644775390625e-08 ;  /* 0x00000001ff127435 */ /* 0x000fe200000001ff */
[----:B------:R-:W-:Y:S01]  /*5920*/  MOV R17, R0 ;  /* 0x0000000000117202 */ /* 0x000fe20000000f00 */
[----:B------:R-:W-:-:S09]  /*5930*/  IMAD.MOV.U32 R24, RZ, RZ, R22 ;  /* 0x000000ffff187224 */ /* 0x000fd200078e0016 */
[----:B------:R-:W-:Y:S05]  /*5940*/  WARPSYNC.COLLECTIVE R20, `(.L_x_2584) ;  /* 0x0000000014087348 */ /* 0x000fea0003c00000 */
[----:B------:R0:W1:Y:S02]  /*5950*/  SHFL.BFLY P2, R22, R17, R18, R19 ;  /* 0x0c00001211167389 */ /* 0x0000640000040013 */
[----:B01----:R-:W-:Y:S01]  /*5960*/  ENDCOLLECTIVE ;  /* 0x000000000000791b */ /* 0x003fe20003800000 */
.L_x_2584:
[----:B------:R-:W-:-:S05]  /*5970*/  FADD.FTZ R12, R23, R24 ;  /* 0x00000018170c7221 */ /* 0x000fca0000010000 */
[----:B------:R-:W-:Y:S01]  /*5980*/  MOV R17, R12 ;  /* 0x0000000c00117202 */ /* 0x000fe20000000f00 */
[----:B------:R-:W-:-:S07]  /*5990*/  FADD.FTZ R16, R0, R22 ;  /* 0x0000001600107221 */ /* 0x000fce0000010000 */
[----:B------:R-:W-:Y:S05]  /*59a0*/  WARPSYNC.COLLECTIVE R20, `(.L_x_2585) ;  /* 0x0000000014087348 */ /* 0x000fea0003c00000 */
[----:B------:R0:W1:Y:S02]  /*59b0*/  SHFL.BFLY P2, R22, R17, R18, R19 ;  /* 0x0c00001211167389 */ /* 0x0000640000040013 */
[----:B01----:R-:W-:Y:S01]  /*59c0*/  ENDCOLLECTIVE ;  /* 0x000000000000791b */ /* 0x003fe20003800000 */
.L_x_2585:
[----:B------:R-:W-:Y:S01]  /*59d0*/  MOV R25, R22 ;  /* 0x0000001600197202 */ /* 0x000fe20000000f00 */
[----:B------:R-:W-:Y:S06]  /*59e0*/  BRA `(.L_x_2586) ;  /* 0xffffffe800f87947 */ /* 0x000fec000383ffff */
.L_x_2556:
[----:B------:R-:W-:Y:S01]  /*59f0*/  BSSY B0, `(.L_x_2587) ;  /* 0x0000007000007945 */ /* 0x000fe20003800000 */
[----:B------:R-:W-:Y:S01]  /*5a00*/  IMAD.MOV.U32 R18, RZ, RZ, 0x8 ;  /* 0x00000008ff127424 */ /* 0x000fe200078e00ff */
[----:B------:R-:W-:Y:S02]  /*5a10*/  MOV R19, 0x101f ;  /* 0x0000101f00137802 */ /* 0x000fe40000000f00 */
[----:B------:R-:W-:-:S07]  /*5a20*/  MOV R20, 0xffff ;  /* 0x0000ffff00147802 */ /* 0x000fce0000000f00 */
[----:B01234-:R-:W-:Y:S05]  /*5a30*/  WARPSYNC.COLLECTIVE R20, `(.L_x_2588) ;  /* 0x0000000014087348 */ /* 0x01ffea0003c00000 */
[----:B---3--:R3:W0:Y:S02]  /*5a40*/  SHFL.BFLY P2, R22, R17, R18, R19 ;  /* 0x0c00001211167389 */ /* 0x0086240000040013 */
[----:B01234-:R-:W-:Y:S01]  /*5a50*/  ENDCOLLECTIVE ;  /* 0x000000000000791b */ /* 0x01ffe20003800000 */
.L_x_2588:
[----:B------:R-:W-:Y:S05]  /*5a60*/  BSYNC B0 ;  /* 0x0000000000007941 */ /* 0x000fea0003800000 */
.L_x_2587:
        /* <DEDUP_REMOVED lines=10> */
.L_x_2589:
        /* <DEDUP_REMOVED lines=10> */
.L_x_2590:
[----:B------:R-:W-:-:S05]  /*5bb0*/  FADD.FTZ R12, R12, R15 ;  /* 0x0000000f0c0c7221 */ /* 0x000fca0000010000 */
[----:B------:R-:W-:Y:S01]  /*5bc0*/  MOV R17, R12 ;  /* 0x0000000c00117202 */ /* 0x000fe20000000f00 */
[----:B------:R-:W-:-:S07]  /*5bd0*/  IMAD.MOV.U32 R16, RZ, RZ, R22 ;  /* 0x000000ffff107224 */ /* 0x000fce00078e0016 */
[----:B------:R-:W-:Y:S05]  /*5be0*/  WARPSYNC.COLLECTIVE R20, `(.L_x_2591) ;  /* 0x0000000014087348 */ /* 0x000fea0003c00000 */
[----:B------:R0:W1:Y:S02]  /*5bf0*/  SHFL.BFLY P2, R22, R17, R18, R19 ;  /* 0x0c00001211167389 */ /* 0x0000640000040013 */
[----:B01----:R-:W-:Y:S01]  /*5c00*/  ENDCOLLECTIVE ;  /* 0x000000000000791b */ /* 0x003fe20003800000 */
.L_x_2591:
[----:B------:R-:W-:Y:S01]  /*5c10*/  FADD.FTZ R15, R23, R16 ;  /* 0x00000010170f7221 */ /* 0x000fe20000010000 */
[----:B------:R-:W-:-:S04]  /*5c20*/  HFMA2.MMA R18, -RZ, RZ, 0, 1.1920928955078125e-07 ;  /* 0x00000002ff127435 */ /* 0x000fc800000001ff */
[----:B------:R-:W-:Y:S02]  /*5c30*/  MOV R17, R15 ;  /* 0x0000000f00117202 */ /* 0x000fe40000000f00 */
[----:B------:R-:W-:-:S07]  /*5c40*/  MOV R11, R22 ;  /* 0x00000016000b7202 */ /* 0x000fce0000000f00 */
[----:B------:R-:W-:Y:S05]  /*5c50*/  WARPSYNC.COLLECTIVE R20, `(.L_x_2592) ;  /* 0x0000000014087348 */ /* 0x000fea0003c00000 */
[----:B------:R0:W1:Y:S02]  /*5c60*/  SHFL.BFLY P2, R22, R17, R18, R19 ;  /* 0x0c00001211167389 */ /* 0x0000640000040013 */
[----:B01----:R-:W-:Y:S01]  /*5c70*/  ENDCOLLECTIVE ;  /* 0x000000000000791b */ /* 0x003fe20003800000 */
.L_x_2592:
[----:B------:R-:W-:-:S05]  /*5c80*/  FADD.FTZ R16, R12, R11 ;  /* 0x0000000b0c107221 */ /* 0x000fca0000010000 */
[----:B------:R-:W-:Y:S01]  /*5c90*/  MOV R17, R16 ;  /* 0x0000001000117202 */ /* 0x000fe20000000f00 */
[----:B------:R-:W-:-:S07]  /*5ca0*/  IMAD.MOV.U32 R14, RZ, RZ, R22 ;  /* 0x000000ffff0e7224 */ /* 0x000fce00078e0016 */
[----:B------:R-:W-:Y:S05]  /*5cb0*/  WARPSYNC.COLLECTIVE R20, `(.L_x_2593) ;  /* 0x0000000014087348 */ /* 0x000fea0003c00000 */
[----:B------:R0:W1:Y:S02]  /*5cc0*/  SHFL.BFLY P2, R22, R17, R18, R19 ;  /* 0x0c00001211167389 */ /* 0x0000640000040013 */
[----:B01----:R-:W-:Y:S01]  /*5cd0*/  ENDCOLLECTIVE ;  /* 0x000000000000791b */ /* 0x003fe20003800000 */
.L_x_2593:
[----:B------:R-:W-:Y:S01]  /*5ce0*/  FADD.FTZ R14, R15, R14 ;  /* 0x0000000e0f0e7221 */ /* 0x000fe20000010000 */
[----:B------:R-:W-:-:S04]  /*5cf0*/  HFMA2.MMA R18, -RZ, RZ, 0, 5.9604644775390625e-08 ;  /* 0x00000001ff127435 */ /* 0x000fc800000001ff */
[----:B------:R-:W-:Y:S02]  /*5d00*/  MOV R17, R14 ;  /* 0x0000000e00117202 */ /* 0x000fe40000000f00 */
[----:B------:R-:W-:-:S07]  /*5d10*/  MOV R25, R22 ;  /* 0x0000001600197202 */ /* 0x000fce0000000f00 */
[----:B------:R-:W-:Y:S05]  /*5d20*/  WARPSYNC.COLLECTIVE R20, `(.L_x_2594) ;  /* 0x0000000014087348 */ /* 0x000fea0003c00000 */
[----:B------:R0:W1:Y:S02]  /*5d30*/  SHFL.BFLY P2, R22, R17, R18, R19 ;  /* 0x0c00001211167389 */ /* 0x0000640000040013 */
[----:B01----:R-:W-:Y:S01]  /*5d40*/  ENDCOLLECTIVE ;  /* 0x000000000000791b */ /* 0x003fe20003800000 */
.L_x_2594:
[----:B------:R-:W-:-:S05]  /*5d50*/  FADD.FTZ R12, R16, R25 ;  /* 0x00000019100c7221 */ /* 0x000fca0000010000 */
[----:B------:R-:W-:Y:S01]  /*5d60*/  MOV R17, R12 ;  /* 0x0000000c00117202 */ /* 0x000fe20000000f00 */
[----:B------:R-:W-:-:S07]  /*5d70*/  IMAD.MOV.U32 R15, RZ, RZ, R22 ;  /* 0x000000ffff0f7224 */ /* 0x000fce00078e0016 */
[----:B------:R-:W-:Y:S05]  /*5d80*/  WARPSYNC.COLLECTIVE R20, `(.L_x_2595) ;  /* 0x0000000014087348 */ /* 0x000fea0003c00000 */
[----:B------:R0:W1:Y:S02]  /*5d90*/  SHFL.BFLY P2, R22, R17, R18, R19 ;  /* 0x0c00001211167389 */ /* 0x0000640000040013 */
[----:B01----:R-:W-:Y:S01]  /*5da0*/  ENDCOLLECTIVE ;  /* 0x000000000000791b */ /* 0x003fe20003800000 */
.L_x_2595:
        /* <DEDUP_REMOVED lines=15> */
.L_x_2596:
[----:B------:R-:W-:Y:S02]  /*5ea0*/  MOV R17, R14 ;  /* 0x0000000e00117202 */ /* 0x000fe40000000f00 */
[----:B------:R-:W-:-:S07]  /*5eb0*/  MOV R10, R22 ;  /* 0x00000016000a7202 */ /* 0x000fce0000000f00 */
[----:B------:R-:W-:Y:S05]  /*5ec0*/  WARPSYNC.COLLECTIVE R20, `(.L_x_2597) ;  /* 0x0000000014087348 */ /* 0x000fea0003c00000 */
[----:B------:R0:W1:Y:S02]  /*5ed0*/  SHFL.BFLY P2, R22, R17, R18, R19 ;  /* 0x0c00001211167389 */ /* 0x0000640000040013 */
[----:B01----:R-:W-:Y:S01]  /*5ee0*/  ENDCOLLECTIVE ;  /* 0x000000000000791b */ /* 0x003fe20003800000 */
.L_x_2597:
[----:B------:R-:W-:-:S05]  /*5ef0*/  FADD.FTZ R10, R10, R11 ;  /* 0x0000000b0a0a7221 */ /* 0x000fca0000010000 */
[----:B------:R-:W-:Y:S01]  /*5f00*/  MOV R17, R10 ;  /* 0x0000000a00117202 */ /* 0x000fe20000000f00 */
[----:B------:R-:W-:Y:S01]  /*5f10*/  IMAD.MOV.U32 R18, RZ, RZ, 0x4 ;  /* 0x00000004ff127424 */ /* 0x000fe200078e00ff */
[----:B------:R-:W-:-:S07]  /*5f20*/  MOV R21, R22 ;  /* 0x0000001600157202 */ /* 0x000fce0000000f00 */
[----:B------:R-:W-:Y:S05]  /*5f30*/  WARPSYNC.COLLECTIVE R20, `(.L_x_2598) ;  /* 0x0000000014087348 */ /* 0x000fea0003c00000 */
[----:B------:R0:W1:Y:S02]  /*5f40*/  SHFL.BFLY P2, R22, R17, R18, R19 ;  /* 0x0c00001211167389 */ /* 0x0000640000040013 */
[----:B01----:R-:W-:Y:S01]  /*5f50*/  ENDCOLLECTIVE ;  /* 0x000000000000791b */ /* 0x003fe20003800000 */
.L_x_2598:
[----:B------:R-:W-:Y:S02]  /*5f60*/  FADD.FTZ R21, R21, R14 ;  /* 0x0000000e15157221 */ /* 0x000fe40000010000 */
[----:B------:R-:W0:Y:S03]  /*5f70*/  LDC.64 R14, c[0x0][0x220] ;  /* 0x00008800ff0e7b82 */ /* 0x000e260000000a00 */
[----:B------:R-:W-:Y:S01]  /*5f80*/  MOV R17, R21 ;  /* 0x0000001500117202 */ /* 0x000fe20000000f00 */
[----:B------:R-:W-:-:S07]  /*5f90*/  FADD.FTZ R11, R10, R22 ;  /* 0x000000160a0b7221 */ /* 0x000fce0000010000 */
[----:B0-----:R-:W-:Y:S05]  /*5fa0*/  WARPSYNC.COLLECTIVE R20, `(.L_x_2599) ;  /* 0x0000000014087348 */ /* 0x001fea0003c00000 */
[----:B------:R1:W2:Y:S02]  /*5fb0*/  SHFL.BFLY P2, R22, R17, R18, R19 ;  /* 0x0c00001211167389 */ /* 0x0002a40000040013 */
[----:B012---:R-:W-:Y:S01]  /*5fc0*/  ENDCOLLECTIVE ;  /* 0x000000000000791b */ /* 0x007fe20003800000 */
.L_x_2599:
[----:B------:R-:W-:Y:S01]  /*5fd0*/  HFMA2.MMA R18, -RZ, RZ, 0, 1.1920928955078125e-07 ;  /* 0x00000002ff127435 */ /* 0x000fe200000001ff */
[----:B------:R-:W-:Y:S02]  /*5fe0*/  MOV R17, R11 ;  /* 0x0000000b00117202 */ /* 0x000fe40000000f00 */
[----:B------:R-:W-:-:S08]  /*5ff0*/  MOV R24, R22 ;  /* 0x0000001600187202 */ /* 0x000fd00000000f00 */
[----:B------:R-:W-:Y:S05]  /*6000*/  WARPSYNC.COLLECTIVE R20, `(.L_x_2600) ;  /* 0x0000000014087348 */ /* 0x000fea0003c00000 */
[----:B------:R0:W1:Y:S02]  /*6010*/  SHFL.BFLY P2, R22, R17, R18, R19 ;  /* 0x0c00001211167389 */ /* 0x0000640000040013 */
[----:B01----:R-:W-:Y:S01]  /*6020*/  ENDCOLLECTIVE ;  /* 0x000000000000791b */ /* 0x003fe20003800000 */
.L_x_2600:
[----:B------:R-:W-:-:S04]  /*6030*/  FADD.FTZ R10, R21, R24 ;  /* 0x00000018150a7221 */ /* 0x000fc80000010000 */
[----:B------:R-:W-:Y:S02]  /*6040*/  IMAD.MOV.U32 R17, RZ, RZ, R10 ;  /* 0x000000ffff117224 */ /* 0x000fe400078e000a */
[----:B------:R-:W-:-:S07]  /*6050*/  FADD.FTZ R24, R11, R22 ;  /* 0x000000160b187221 */ /* 0x000fce0000010000 */
[----:B------:R-:W-:Y:S05]  /*6060*/  WARPSYNC.COLLECTIVE R20, `(.L_x_2601) ;  /* 0x0000000014087348 */ /* 0x000fea0003c00000 */
[----:B------:R0:W1:Y:S02]  /*6070*/  SHFL.BFLY P2, R22, R17, R18, R19 ;  /* 0x0c00001211167389 */ /* 0x0000640000040013 */
[----:B01----:R-:W-:Y:S01]  /*6080*/  ENDCOLLECTIVE ;  /* 0x000000000000791b */ /* 0x003fe20003800000 */
.L_x_2601:
[----:B------:R-:W-:Y:S01]  /*6090*/  HFMA2.MMA R18, -RZ, RZ, 0, 5.9604644775390625e-08 ;  /* 0x00000001ff127435 */ /* 0x000fe200000001ff */
[----:B------:R-:W-:Y:S02]  /*60a0*/  MOV R17, R24 ;  /* 0x0000001800117202 */ /* 0x000fe40000000f00 */
[----:B------:R-:W-:-:S08]  /*60b0*/  MOV R23, R22 ;  /* 0x0000001600177202 */ /* 0x000fd00000000f00 */
[----:B------:R-:W-:Y:S05]  /*60c0*/  WARPSYNC.COLLECTIVE R20, `(.L_x_2602) ;  /* 0x0000000014087348 */ /* 0x000fea0003c00000 */
[----:B------:R0:W1:Y:S02]  /*60d0*/  SHFL.BFLY P2, R22, R17, R18, R19 ;  /* 0x0c00001211167389 */ /* 0x0000640000040013 */
[----:B01----:R-:W-:Y:S01]  /*60e0*/  ENDCOLLECTIVE ;  /* 0x000000000000791b */ /* 0x003fe20003800000 */
.L_x_2602:
[----:B------:R-:W-:Y:S02]  /*60f0*/  FADD.FTZ R23, R10, R23 ;  /* 0x000000170a177221 */ /* 0x000fe40000010000 */
[----:B------:R-:W0:Y:S02]  /*6100*/  LDC.64 R10, c[0x0][0x218] ;  /* 0x00008600ff0a7b82 */ /* 0x000e240000000a00 */
[----:B------:R-:W-:Y:S01]  /*6110*/  IMAD.MOV.U32 R17, RZ, RZ, R23 ;  /* 0x000000ffff117224 */ /* 0x000fe200078e0017 */
[----:B------:R-:W-:-:S07]  /*6120*/  MOV R21, R22 ;  /* 0x0000001600157202 */ /* 0x000fce0000000f00 */
[----:B0-----:R-:W-:Y:S05]  /*6130*/  WARPSYNC.COLLECTIVE R20, `(.L_x_2603) ;  /* 0x0000000014087348 */ /* 0x001fea0003c00000 */
[----:B------:R1:W2:Y:S02]  /*6140*/  SHFL.BFLY P2, R22, R17, R18, R19 ;  /* 0x0c00001211167389 */ /* 0x0002a40000040013 */
[----:B012---:R-:W-:Y:S01]  /*6150*/  ENDCOLLECTIVE ;  /* 0x000000000000791b */ /* 0x007fe20003800000 */
.L_x_2603:
        /* <DEDUP_REMOVED lines=29> */
.L_x_2604:
[----:B------:R-:W-:Y:S01]  /*6330*/  MOV R17, R16 ;  /* 0x0000001000117202 */ /* 0x000fe20000000f00 */
[----:B------:R-:W-:-:S07]  /*6340*/  FADD.FTZ R12, R22, R23 ;  /* 0x00000017160c7221 */ /* 0x000fce0000010000 */
[----:B------:R-:W-:Y:S05]  /*6350*/  WARPSYNC.COLLECTIVE R20, `(.L_x_2605) ;  /* 0x0000000014087348 */ /* 0x000fea0003c00000 */
[----:B------:R0:W1:Y:S02]  /*6360*/  SHFL.BFLY P2, R22, R17, R18, R19 ;  /* 0x0c00001211167389 */ /* 0x0000640000040013 */
[----:B01----:R-:W-:Y:S01]  /*6370*/  ENDCOLLECTIVE ;  /* 0x000000000000791b */ /* 0x003fe20003800000 */
.L_x_2605:
[----:B------:R-:W-:Y:S01]  /*6380*/  HFMA2.MMA R18, -RZ, RZ, 0, 2.384185791015625e-07 ;  /* 0x00000004ff127435 */ /* 0x000fe200000001ff */
[----:B------:R-:W-:Y:S01]  /*6390*/  MOV R17, R12 ;  /* 0x0000000c00117202 */ /* 0x000fe20000000f00 */
[----:B------:R-:W-:-:S09]  /*63a0*/  FADD.FTZ R16, R22, R16 ;  /* 0x0000001016107221 */ /* 0x000fd20000010000 */
[----:B------:R-:W-:Y:S05]  /*63b0*/  WARPSYNC.COLLECTIVE R20, `(.L_x_2606) ;  /* 0x0000000014087348 */ /* 0x000fea0003c00000 */
[----:B------:R0:W1:Y:S02]  /*63c0*/  SHFL.BFLY P2, R22, R17, R18, R19 ;  /* 0x0c00001211167389 */ /* 0x0000640000040013 */
[----:B01----:R-:W-:Y:S01]  /*63d0*/  ENDCOLLECTIVE ;  /* 0x000000000000791b */ /* 0x003fe20003800000 */
.L_x_2606:
[----:B------:R-:W-:Y:S01]  /*63e0*/  MOV R17, R16 ;  /* 0x0000001000117202 */ /* 0x000fe20000000f00 */
[----:B------:R-:W-:-:S07]  /*63f0*/  FADD.FTZ R12, R12, R22 ;  /* 0x000000160c0c7221 */ /* 0x000fce0000010000 */
[----:B------:R-:W-:Y:S05]  /*6400*/  WARPSYNC.COLLECTIVE R20, `(.L_x_2607) ;  /* 0x0000000014087348 */ /* 0x000fea0003c00000 */
[----:B------:R0:W1:Y:S02]  /*6410*/  SHFL.BFLY P2, R22, R17, R18, R19 ;  /* 0x0c00001211167389 */ /* 0x0000640000040013 */
[----:B01----:R-:W-:Y:S01]  /*6420*/  ENDCOLLECTIVE ;  /* 0x000000000000791b */ /* 0x003fe20003800000 */
.L_x_2607:
[----:B------:R-:W-:Y:S01]  /*6430*/  HFMA2.MMA R18, -RZ, RZ, 0, 1.1920928955078125e-07 ;  /* 0x00000002ff127435 */ /* 0x000fe200000001ff */
[----:B------:R-:W-:Y:S02]  /*6440*/  IMAD.MOV.U32 R17, RZ, RZ, R12 ;  /* 0x000000ffff117224 */ /* 0x000fe400078e000c */
[----:B------:R-:W-:-:S08]  /*6450*/  FADD.FTZ R16, R16, R22 ;  /* 0x0000001610107221 */ /* 0x000fd00000010000 */
[----:B------:R-:W-:Y:S05]  /*6460*/  WARPSYNC.COLLECTIVE R20, `(.L_x_2608) ;  /* 0x0000000014087348 */ /* 0x000fea0003c00000 */
[----:B------:R0:W1:Y:S02]  /*6470*/  SHFL.BFLY P2, R22, R17, R18, R19 ;  /* 0x0c00001211167389 */ /* 0x0000640000040013 */
[----:B01----:R-:W-:Y:S01]  /*6480*/  ENDCOLLECTIVE ;  /* 0x000000000000791b */ /* 0x003fe20003800000 */
.L_x_2608:
[----:B------:R-:W-:Y:S02]  /*6490*/  MOV R17, R16 ;  /* 0x0000001000117202 */ /* 0x000fe40000000f00 */
[----:B------:R-:W-:-:S07]  /*64a0*/  MOV R23, R22 ;  /* 0x0000001600177202 */ /* 0x000fce0000000f00 */
[----:B------:R-:W-:Y:S05]  /*64b0*/  WARPSYNC.COLLECTIVE R20, `(.L_x_2609) ;  /* 0x0000000014087348 */ /* 0x000fea0003c00000 */
[----:B------:R0:W1:Y:S02]  /*64c0*/  SHFL.BFLY P2, R22, R17, R18, R19 ;  /* 0x0c00001211167389 */ /* 0x0000640000040013 */
[----:B01----:R-:W-:Y:S01]  /*64d0*/  ENDCOLLECTIVE ;  /* 0x000000000000791b */ /* 0x003fe20003800000 */
.L_x_2609:
[----:B------:R-:W-:-:S05]  /*64e0*/  FADD.FTZ R24, R12, R23 ;  /* 0x000000170c187221 */ /* 0x000fca0000010000 */
[----:B------:R-:W-:Y:S01]  /*64f0*/  MOV R17, R24 ;  /* 0x0000001800117202 */ /* 0x000fe20000000f00 */
[----:B------:R-:W-:Y:S02]  /*6500*/  IMAD.MOV.U32 R18, RZ, RZ, 0x1 ;  /* 0x00000001ff127424 */ /* 0x000fe400078e00ff */
[----:B------:R-:W-:-:S07]  /*6510*/  FADD.FTZ R12, R16, R22 ;  /* 0x00000016100c7221 */ /* 0x000fce0000010000 */
[----:B------:R-:W-:Y:S05]  /*6520*/  WARPSYNC.COLLECTIVE R20, `(.L_x_2610) ;  /* 0x0000000014087348 */ /* 0x000fea0003c00000 */
[----:B------:R0:W1:Y:S02]  /*6530*/  SHFL.BFLY P2, R22, R17, R18, R19 ;  /* 0x0c00001211167389 */ /* 0x0000640000040013 */
[----:B01----:R-:W-:Y:S01]  /*6540*/  ENDCOLLECTIVE ;  /* 0x000000000000791b */ /* 0x003fe20003800000 */
.L_x_2610:
[----:B------:R-:W-:Y:S01]  /*6550*/  MOV R17, R12 ;  /* 0x0000000c00117202 */ /* 0x000fe20000000f00 */
[----:B------:R-:W-:-:S07]  /*6560*/  FADD.FTZ R21, R24, R22 ;  /* 0x0000001618157221 */ /* 0x000fce0000010000 */
[----:B------:R-:W-:Y:S05]  /*6570*/  WARPSYNC.COLLECTIVE R20, `(.L_x_2611) ;  /* 0x0000000014087348 */ /* 0x000fea0003c00000 */
[----:B------:R0:W1:Y:S02]  /*6580*/  SHFL.BFLY P2, R22, R17, R18, R19 ;  /* 0x0c00001211167389 */ /* 0x0000640000040013 */
[----:B01----:R-:W-:Y:S01]  /*6590*/  ENDCOLLECTIVE ;  /* 0x000000000000791b */ /* 0x003fe20003800000 */
.L_x_2611:
        /* <DEDUP_REMOVED lines=20> */
.L_x_2612:
[----:B------:R-:W-:Y:S01]  /*66e0*/  MOV R17, R23 ;  /* 0x0000001700117202 */ /* 0x000fe20000000f00 */
[----:B------:R-:W-:-:S07]  /*66f0*/  FADD.FTZ R16, R22, R25 ;  /* 0x0000001916107221 */ /* 0x000fce0000010000 */
[----:B------:R-:W-:Y:S05]  /*6700*/  WARPSYNC.COLLECTIVE R20, `(.L_x_2613) ;  /* 0x0000000014087348 */ /* 0x000fea0003c00000 */
[----:B------:R0:W1:Y:S02]  /*6710*/  SHFL.BFLY P2, R22, R17, R18, R19 ;  /* 0x0c00001211167389 */ /* 0x0000640000040013 */
[----:B01----:R-:W-:Y:S01]  /*6720*/  ENDCOLLECTIVE ;  /* 0x000000000000791b */ /* 0x003fe20003800000 */
.L_x_2613:
[----:B------:R-:W-:Y:S01]  /*6730*/  HFMA2.MMA R18, -RZ, RZ, 0, 2.384185791015625e-07 ;  /* 0x00000004ff127435 */ /* 0x000fe200000001ff */
[----:B------:R-:W-:Y:S02]  /*6740*/  MOV R17, R16 ;  /* 0x0000001000117202 */ /* 0x000fe40000000f00 */
[----:B------:R-:W-:-:S08]  /*6750*/  MOV R0, R22 ;  /* 0x0000001600007202 */ /* 0x000fd00000000f00 */
[----:B------:R-:W-:Y:S05]  /*6760*/  WARPSYNC.COLLECTIVE R20, `(.L_x_2614) ;  /* 0x0000000014087348 */ /* 0x000fea0003c00000 */
[----:B------:R0:W1:Y:S02]  /*6770*/  SHFL.BFLY P2, R22, R17, R18, R19 ;  /* 0x0c00001211167389 */ /* 0x0000640000040013 */
[----:B01----:R-:W-:Y:S01]  /*6780*/  ENDCOLLECTIVE ;  /* 0x000000000000791b */ /* 0x003fe20003800000 */
.L_x_2614:
[----:B------:R-:W-:-:S04]  /*6790*/  FADD.FTZ R12, R0, R23 ;  /* 0x00000017000c7221 */ /* 0x000fc80000010000 */
[----:B------:R-:W-:Y:S02]  /*67a0*/  IMAD.MOV.U32 R17, RZ, RZ, R12 ;  /* 0x000000ffff117224 */ /* 0x000fe400078e000c */
[----:B------:R-:W-:-:S07]  /*67b0*/  FADD.FTZ R0, R16, R22 ;  /* 0x0000001610007221 */ /* 0x000fce0000010000 */
[----:B------:R-:W-:Y:S05]  /*67c0*/  WARPSYNC.COLLECTIVE R20, `(.L_x_2615) ;  /* 0x0000000014087348 */ /* 0x000fea0003c00000 */
[----:B------:R0:W1:Y:S02]  /*67d0*/  SHFL.BFLY P2, R22, R17, R18, R19 ;  /* 0x0c00001211167389 */ /* 0x0000640000040013 */
[----:B01----:R-:W-:Y:S01]  /*67e0*/  ENDCOLLECTIVE ;  /* 0x000000000000791b */ /* 0x003fe20003800000 */
.L_x_2615:
[----:B------:R-:W-:Y:S01]  /*67f0*/  HFMA2.MMA R18, -RZ, RZ, 0, 1.1920928955078125e-07 ;  /* 0x00000002ff127435 */ /* 0x000fe200000001ff */
[----:B------:R-:W-:Y:S02]  /*6800*/  MOV R17, R0 ;  /* 0x0000000000117202 */ /* 0x000fe40000000f00 */
[----:B------:R-:W-:-:S08]  /*6810*/  MOV R24, R22 ;  /* 0x0000001600187202 */ /* 0x000fd00000000f00 */
[----:B------:R-:W-:Y:S05]  /*6820*/  WARPSYNC.COLLECTIVE R20, `(.L_x_2616) ;  /* 0x0000000014087348 */ /* 0x000fea0003c00000 */
[----:B------:R0:W1:Y:S02]  /*6830*/  SHFL.BFLY P2, R22, R17, R18, R19 ;  /* 0x0c00001211167389 */ /* 0x0000640000040013 */
[----:B01----:R-:W-:Y:S01]  /*6840*/  ENDCOLLECTIVE ;  /* 0x000000000000791b */ /* 0x003fe20003800000 */
.L_x_2616:
[----:B------:R-:W-:-:S04]  /*6850*/  FADD.FTZ R24, R12, R24 ;  /* 0x000000180c187221 */ /* 0x000fc80000010000 */
[----:B------:R-:W-:Y:S01]  /*6860*/  IMAD.MOV.U32 R17, RZ, RZ, R24 ;  /* 0x000000ffff117224 */ /* 0x000fe200078e0018 */
[----:B------:R-:W-:-:S07]  /*6870*/  MOV R25, R22 ;  /* 0x0000001600197202 */ /* 0x000fce0000000f00 */
[----:B------:R-:W-:Y:S05]  /*6880*/  WARPSYNC.COLLECTIVE R20, `(.L_x_2617) ;  /* 0x0000000014087348 */ /* 0x000fea0003c00000 */
[----:B------:R0:W1:Y:S02]  /*6890*/  SHFL.BFLY P2, R22, R17, R18, R19 ;  /* 0x0c00001211167389 */ /* 0x0000640000040013 */
[----:B01----:R-:W-:Y:S01]  /*68a0*/  ENDCOLLECTIVE ;  /* 0x000000000000791b */ /* 0x003fe20003800000 */
.L_x_2617:
[----:B------:R-:W-:Y:S01]  /*68b0*/  FADD.FTZ R23, R0, R25 ;  /* 0x0000001900177221 */ /* 0x000fe20000010000 */
[----:B------:R-:W-:-:S04]  /*68c0*/  HFMA2.MMA R18, -RZ, RZ, 0, 5.9604644775390625e-08 ;  /* 0x00000001ff127435 */ /* 0x000fc800000001ff */
[----:B------:R-:W-:Y:S01]  /*68d0*/  MOV R17, R23 ;  /* 0x0000001700117202 */ /* 0x000fe20000000f00 */
[----:B------:R-:W-:-:S07]  /*68e0*/  FADD.FTZ R12, R24, R22 ;  /* 0x00000016180c7221 */ /* 0x000fce0000010000 */
[----:B------:R-:W-:Y:S05]  /*68f0*/  WARPSYNC.COLLECTIVE R20, `(.L_x_2618) ;  /* 0x0000000014087348 */ /* 0x000fea0003c00000 */
[----:B------:R0:W1:Y:S02]  /*6900*/  SHFL.BFLY P2, R22, R17, R18, R19 ;  /* 0x0c00001211167389 */ /* 0x0000640000040013 */
[----:B01----:R-:W-:Y:S01]  /*6910*/  ENDCOLLECTIVE ;  /* 0x000000000000791b */ /* 0x003fe20003800000 */
.L_x_2618:
[----:B------:R-:W-:Y:S01]  /*6920*/  MOV R17, R12 ;  /* 0x0000000c00117202 */ /* 0x000fe20000000f00 */
[----:B------:R-:W-:-:S07]  /*6930*/  FADD.FTZ R0, R23, R22 ;  /* 0x0000001617007221 */ /* 0x000fce0000010000 */
[----:B------:R-:W-:Y:S05]  /*6940*/  WARPSYNC.COLLECTIVE R20, `(.L_x_2619) ;  /* 0x0000000014087348 */ /* 0x000fea0003c00000 */
[----:B------:R0:W1:Y:S02]  /*6950*/  SHFL.BFLY P2, R22, R17, R18, R19 ;  /* 0x0c00001211167389 */ /* 0x0000640000040013 */
[----:B01----:R-:W-:Y:S01]  /*6960*/  ENDCOLLECTIVE ;  /* 0x000000000000791b */ /* 0x003fe20003800000 */
.L_x_2619:
[----:B------:R-:W-:Y:S01]  /*6970*/  MOV R21, R22 ;  /* 0x0000001600157202 */ /* 0x000fe20000000f00 */
[----:B------:R-:W-:Y:S06]  /*6980*/  BRA `(.L_x_2620) ;  /* 0xffffffe400747947 */ /* 0x000fec000383ffff */
.L_x_2621:
        /* <DEDUP_REMOVED lines=15> */
.L_x_3041:


//--------------------- .text._ZN13group_norm_v218gn_bwd_cuda_kernelI6__halfLi480ELi3ELi16ELi60ELi4096ELb1ELb1ELi128ELi960ELi960ELi4ELb1ELi10ELb1ELb0ELNS_15WgradSyncMethodE3ENS_16CompileConditionILi900EEEEEvPT_S6_S6_PKS5_S8_S8_S8_PKfflPfPj --------------------------
	.section	.text._ZN13group_norm_v218gn_bwd_cuda_kernelI6__halfLi480ELi3ELi16ELi60ELi4096ELb1ELb1ELi128ELi960ELi960ELi4ELb1ELi10ELb1ELb0ELNS_15WgradSyncMethodE3ENS_16CompileConditionILi900EEEEEvPT_S6_S6_PKS5_S8_S8_S8_PKfflPfPj,"ax",@progbits
	.align	128
        .global         _ZN13group_norm_v218gn_bwd_cuda_kernelI6__halfLi480ELi3ELi16ELi60ELi4096ELb1ELb1ELi128ELi960ELi960ELi4ELb1ELi10ELb1ELb0ELNS_15WgradSyncMethodE3ENS_16CompileConditionILi900EEEEEvPT_S6_S6_PKS5_S8_S8_S8_PKfflPfPj
        .type           _ZN13group_norm_v218gn_bwd_cuda_kernelI6__halfLi480ELi3ELi16ELi60ELi4096ELb1ELb1ELi128ELi960ELi960ELi4ELb1ELi10ELb1ELb0ELNS_15WgradSyncMethodE3ENS_16CompileConditionILi900EEEEEvPT_S6_S6_PKS5_S8_S8_S8_PKfflPfPj,@function
        .size           _ZN13group_norm_v218gn_bwd_cuda_kernelI6__halfLi480ELi3ELi16ELi60ELi4096ELb1ELb1ELi128ELi960ELi960ELi4ELb1ELi10ELb1ELb0ELNS_15WgradSyncMethodE3ENS_16CompileConditionILi900EEEEEvPT_S6_S6_PKS5_S8_S8_S8_PKfflPfPj,(.L_x_3042 - _ZN13group_norm_v218gn_bwd_cuda_kernelI6__halfLi480ELi3ELi16ELi60ELi4096ELb1ELb1ELi128ELi960ELi960ELi4ELb1ELi10ELb1ELb0ELNS_15WgradSyncMethodE3ENS_16CompileConditionILi900EEEEEvPT_S6_S6_PKS5_S8_S8_S8_PKfflPfPj)
        .other          _ZN13group_norm_v218gn_bwd_cuda_kernelI6__halfLi480ELi3ELi16ELi60ELi4096ELb1ELb1ELi128ELi960ELi960ELi4ELb1ELi10ELb1ELb0ELNS_15WgradSyncMethodE3ENS_16CompileConditionILi900EEEEEvPT_S6_S6_PKS5_S8_S8_S8_PKfflPfPj,@"STO_CUDA_ENTRY STV_DEFAULT"
_ZN13group_norm_v218gn_bwd_cuda_kernelI6__halfLi480ELi3ELi16ELi60ELi4096ELb1ELb1ELi128ELi960ELi960ELi4ELb1ELi10ELb1ELb0ELNS_15WgradSyncMethodE3ENS_16CompileConditionILi900EEEEEvPT_S6_S6_PKS5_S8_S8_S8_PKfflPfPj:
.text._ZN13group_norm_v218gn_bwd_cuda_kernelI6__halfLi480ELi3ELi16ELi60ELi4096ELb1ELb1ELi128ELi960ELi960ELi4ELb1ELi10ELb1ELb0ELNS_15WgradSyncMethodE3ENS_16CompileConditionILi900EEEEEvPT_S6_S6_PKS5_S8_S8_S8_PKfflPfPj:
        /* <DEDUP_REMOVED lines=29> */
.L_x_2624:
[----:B------:R-:W2:Y:S04]  /*01d0*/  LD.E.STRONG.GPU R0, desc[UR12][R2.64] ;  /* 0x0000000c02007980 */ /* 0x000ea8000c10f900 */
[----:B--2---:R-:W-:Y:S01]  /*01e0*/  CCTL.IVALL ;  /* 0x00000000ff00798f */ /* 0x004fe20002000000 */
[----:B------:R-:W-:Y:S05]  /*01f0*/  YIELD ;  /* 0x0000000000007946 */ /* 0x000fea0003800000 */
[----:B-----5:R-:W-:-:S04]  /*0200*/  LOP3.LUT R0, R0, R5, RZ, 0x3c, !PT ;  /* 0x0000000500007212 */ /* 0x020fc800078e3cff */
[----:B------:R-:W-:-:S13]  /*0210*/  ISETP.GT.AND P0, PT, R0, -0x1, PT ;  /* 0xffffffff0000780c */ /* 0x000fda0003f04270 */
[----:B------:R-:W-:Y:S05]  /*0220*/  @P0 BRA `(.L_x_2624) ;  /* 0xfffffffc00e80947 */ /* 0x000fea000383ffff */
.L_x_2623:
[----:B------:R-:W-:Y:S05]  /*0230*/  WARPSYNC.ALL ;  /* 0x0000000000007948 */ /* 0x000fea0003800000 */
[----:B------:R-:W-:Y:S06]  /*0240*/  BAR.SYNC.DEFER_BLOCKING 0x0 ;  /* 0x0000000000007b1d */ /* 0x000fec0000010000 */
[----:B------:R-:W-:Y:S05]  /*0250*/  BRA `(.L_x_2625) ;  /* 0x0000002800d87947 */ /* 0x000fea0003800000 */
.L_x_2622:
        /* <DEDUP_REMOVED lines=69> */
.L_x_2639:
[----:B--2---:R-:W2:Y:S01]  /*06b0*/  LDL R12, [R1] ;  /* 0x00000000010c7983 */ /* 0x004ea20000100800 */
[----:B------:R-:W-:Y:S01]  /*06c0*/  MOV R8, UR10 ;  /* 0x0000000a00087c02 */ /* 0x000fe20008000f00 */
[----:B------:R-:W-:Y:S01]  /*06d0*/  IMAD.U32 R9, RZ, RZ, UR10 ;  /* 0x0000000aff097e24 */ /* 0x000fe2000f8e00ff */
[----:B------:R-:W-:Y:S01]  /*06e0*/  MOV R10, UR6 ;  /* 0x00000006000a7c02 */ /* 0x000fe20008000f00 */
[----:B------:R-:W-:Y:S01]  /*06f0*/  ULDC.64 UR14, c[0x0][0x248] ;  /* 0x00009200000e7ab9 */ /* 0x000fe20000000a00 */
[----:B------:R-:W0:Y:S01]  /*0700*/  S2R R22, SR_TID.X ;  /* 0x0000000000167919 */ /* 0x000e220000002100 */
[----:B------:R-:W-:Y:S01]  /*0710*/  ULDC UR5, c[0x0][0x250] ;  /* 0x0000940000057ab9 */ /* 0x000fe20000000800 */
[----:B------:R-:W-:Y:S01]  /*0720*/  IMAD.MOV.U32 R11, RZ, RZ, RZ ;  /* 0x000000ffff0b7224 */ /* 0x000fe200078e00ff */
        /* <DEDUP_REMOVED lines=19> */
.L_x_2626:
        /* <DEDUP_REMOVED lines=160> */
.L_x_2627:
        /* <DEDUP_REMOVED lines=127> */
.L_x_2629:
[----:B------:R-:W-:Y:S05]  /*1a50*/  BSYNC B0 ;  /* 0x0000000000007941 */ /* 0x000fea0003800000 */
.L_x_2628:
        /* <DEDUP_REMOVED lines=19> */
.L_x_2631:
[----:B------:R-:W-:Y:S05]  /*1b90*/  BSYNC B0 ;  /* 0x0000000000007941 */ /* 0x000fea0003800000 */
.L_x_2630:
        /* <DEDUP_REMOVED lines=17> */
.L_x_2634:
[----:B------:R-:W2:Y:S04]  /*1cb0*/  LD.E.STRONG.GPU R24, desc[UR12][R22.64] ;  /* 0x0000000c16187980 */ /* 0x000ea8000c10f900 */
[----:B--2---:R-:W-:Y:S01]  /*1cc0*/  CCTL.IVALL ;  /* 0x00000000ff00798f */ /* 0x004fe20002000000 */
[----:B------:R-:W-:Y:S05]  /*1cd0*/  YIELD ;  /* 0x0000000000007946 */ /* 0x000fea0003800000 */
[----:B-----5:R-:W-:-:S04]  /*1ce0*/  LOP3.LUT R24, R24, R13, RZ, 0x3c, !PT ;  /* 0x0000000d18187212 */ /* 0x020fc800078e3cff */
[----:B------:R-:W-:-:S13]  /*1cf0*/  ISETP.GT.AND P0, PT, R24, -0x1, PT ;  /* 0xffffffff1800780c */ /* 0x000fda0003f04270 */
[----:B------:R-:W-:Y:S05]  /*1d00*/  @P0 BRA `(.L_x_2634) ;  /* 0xfffffffc00e80947 */ /* 0x000fea000383ffff */
.L_x_2633:
[----:B------:R-:W-:Y:S05]  /*1d10*/  WARPSYNC.ALL ;  /* 0x0000000000007948 */ /* 0x000fea0003800000 */
[----:B------:R-:W-:Y:S06]  /*1d20*/  BAR.SYNC.DEFER_BLOCKING 0x0 ;  /* 0x0000000000007b1d */ /* 0x000fec0000010000 */
[----:B------:R-:W-:Y:S05]  /*1d30*/  BRA `(.L_x_2635) ;  /* 0x0000000000647947 */ /* 0x000fea0003800000 */
.L_x_2632:
        /* <DEDUP_REMOVED lines=17> */
.L_x_2637:
[----:B------:R-:W2:Y:S04]  /*1e50*/  LD.E.STRONG.GPU R24, desc[UR12][R22.64] ;  /* 0x0000000c16187980 */ /* 0x000ea8000c10f900 */
[----:B--2---:R-:W-:Y:S01]  /*1e60*/  CCTL.IVALL ;  /* 0x00000000ff00798f */ /* 0x004fe20002000000 */
[----:B------:R-:W-:Y:S05]  /*1e70*/  YIELD ;  /* 0x0000000000007946 */ /* 0x000fea0003800000 */
[----:B-----5:R-:W-:-:S04]  /*1e80*/  LOP3.LUT R24, R24, R13, RZ, 0x3c, !PT ;  /* 0x0000000d18187212 */ /* 0x020fc800078e3cff */
[----:B------:R-:W-:-:S13]  /*1e90*/  ISETP.GT.AND P0, PT, R24, -0x1, PT ;  /* 0xffffffff1800780c */ /* 0x000fda0003f04270 */
[----:B------:R-:W-:Y:S05]  /*1ea0*/  @P0 BRA `(.L_x_2637) ;  /* 0xfffffffc00e80947 */ /* 0x000fea000383ffff */
.L_x_2636:
[----:B------:R-:W-:Y:S05]  /*1eb0*/  WARPSYNC.ALL ;  /* 0x0000000000007948 */ /* 0x000fea0003800000 */
[----:B------:R-:W-:Y:S06]  /*1ec0*/  BAR.SYNC.DEFER_BLOCKING 0x0 ;  /* 0x0000000000007b1d */ /* 0x000fec0000010000 */
.L_x_2635:
        /* <DEDUP_REMOVED lines=9> */
[----:B------:R-:W-:-:S05]  /*1f60*/  @!P0 IMAD.SHL.U32 R24, R31, 0x2, RZ ;  /* 0x000000021f188824 */ /* 0x000fca00078e00ff */
[----:B------:R-:W-:Y:S01]  /*1f70*/  @!P0 LOP3.LUT R24, R24, 0x7fffffe0, RZ, 0xc0, !PT ;  /* 0x7fffffe018188812 */ /* 0x000fe200078ec0ff */
[----:B-1----:R-:W-:Y:S02]  /*1f80*/  @!P0 IMAD R13, R13, R22, UR9 ;  /* 0x000000090d0d8e24 */ /* 0x002fe4000f8e0216 */
[----:B------:R-:W1:Y:S03]  /*1f90*/  @!P0 LDC.64 R22, c[0x0][0x260] ;  /* 0x00009800ff168b82 */ /* 0x000e660000000a00 */
[----:B------:R-:W-:Y:S02]  /*1fa0*/  @!P0 LEA R13, R13, R24, 0x9 ;  /* 0x000000180d0d8211 */ /* 0x000fe400078e48ff */
        /* <DEDUP_REMOVED lines=41> */
.L_x_2638:
[----:B0-2---:R-:W-:-:S05]  /*2240*/  MOV R24, UR5 ;  /* 0x0000000500187c02 */ /* 0x005fca0008000f00 */
        /* <DEDUP_REMOVED lines=30> */
[----:B---3--:R-:W-:-:S05]  /*2430*/  HADD2.F32 R32, -RZ, R26.H0_H0 ;  /* 0x2000001aff207230 */ /* 0x008fca0000004100 */
        /* <DEDUP_REMOVED lines=152> */
.L_x_2625:
        /* <DEDUP_REMOVED lines=31> */
[C---:B------:R-:W-:Y:S01]  /*2fb0*/  IMAD.SHL.U32 R0, R34.reuse, 0x2, RZ ;  /* 0x0000000222007824 */ /* 0x040fe200078e00ff */
[----:B------:R-:W-:Y:S01]  /*2fc0*/  LOP3.LUT R11, RZ, R35, RZ, 0x33, !PT ;  /* 0x00000023ff0b7212 */ /* 0x000fe200078e33ff */
[----:B------:R-:W-:Y:S01]  /*2fd0*/  USHF.L.U64.HI UR8, UR7, 0x5, UR8 ;  /* 0x0000000507087899 */ /* 0x000fe20008010208 */
[----:B------:R-:W-:Y:S01]  /*2fe0*/  VIMNMX.U32 R8, R37, 0x20, !PT ;  /* 0x0000002025087848 */ /* 0x000fe20007fe0000 */
[----:B------:R-:W-:Y:S01]  /*2ff0*/  IMAD.WIDE.U32 R4, R13, -0x77777777, RZ ;  /* 0x888888890d047825 */ /* 0x000fe200078e00ff */
[----:B------:R-:W-:Y:S01]  /*3000*/  LEA R3, R34, UR9, 0x7 ;  /* 0x0000000922037c11 */ /* 0x000fe2000f8e38ff */
[----:B------:R-:W-:Y:S01]  /*3010*/  USHF.L.U32 UR7, UR7, 0x5, URZ ;  /* 0x0000000507077899 */ /* 0x000fe2000800063f */
[----:B------:R-:W-:-:S02]  /*3020*/  LOP3.LUT R0, R0, 0x1f, R12, 0x78, !PT ;  /* 0x0000001f00007812 */ /* 0x000fc400078e780c */
[----:B------:R-:W-:Y:S01]  /*3030*/  SHF.L.U32 R33, R12, 0x1, RZ ;  /* 0x000000010c217819 */ /* 0x000fe200000006ff */
[----:B------:R-:W-:Y:S01]  /*3040*/  IMAD.WIDE.U32 R6, P0, R2, -0x77777778, R4 ;  /* 0x8888888802067825 */ /* 0x000fe20007800004 */
[----:B------:R-:W-:Y:S02]  /*3050*/  LEA R3, R0, R3, 0x2 ;  /* 0x0000000300037211 */ /* 0x000fe400078e10ff */
[----:B------:R-:W-:Y:S01]  /*3060*/  LOP3.LUT R33, R33, 0x1e, RZ, 0xc0, !PT ;  /* 0x0000001e21217812 */ /* 0x000fe200078ec0ff */
[----:B------:R-:W-:Y:S01]  /*3070*/  IMAD.WIDE.U32 R4, R2, -0x77777777, RZ ;  /* 0x8888888902047825 */ /* 0x000fe200078e00ff */
[----:B------:R-:W-:Y:S02]  /*3080*/  IADD3.X R9, RZ, RZ, RZ, P0, !PT ;  /* 0x000000ffff097210 */ /* 0x000fe400007fe4ff */
[----:B------:R-:W-:Y:S01]  /*3090*/  SHF.L.U32 R0, R12, 0x7, RZ ;  /* 0x000000070c007819 */ /* 0x000fe200000006ff */
[----:B------:R-:W-:Y:S01]  /*30a0*/  IMAD.IADD R4, R8, 0x1, R11 ;  /* 0x0000000108047824 */ /* 0x000fe200078e020b */
[----:B------:R-:W-:-:S02]  /*30b0*/  IADD3 RZ, P0, R5, R6, RZ ;  /* 0x0000000605ff7210 */ /* 0x000fc40007f1e0ff */
[----:B------:R-:W-:Y:S02]  /*30c0*/  MOV R8, R7 ;  /* 0x0000000700087202 */ /* 0x000fe40000000f00 */
[-C--:B------:R-:W-:Y:S01]  /*30d0*/  LOP3.LUT R15, R10, R33.reuse, RZ, 0x3c, !PT ;  /* 0x000000210a0f7212 */ /* 0x080fe200078e3cff */
[----:B------:R-:W-:Y:S01]  /*30e0*/  IMAD.WIDE.U32 R10, R4, -0x77777777, RZ ;  /* 0x88888889040a7825 */ /* 0x000fe200078e00ff */
[----:B------:R-:W-:Y:S02]  /*30f0*/  LOP3.LUT R0, R0, 0x780, RZ, 0xc0, !PT ;  /* 0x0000078000007812 */ /* 0x000fe400078ec0ff */
[----:B------:R-:W-:Y:S01]  /*3100*/  LOP3.LUT R7, R37, R33, RZ, 0x3c, !PT ;  /* 0x0000002125077212 */ /* 0x000fe200078e3cff */
[----:B------:R-:W-:Y:S01]  /*3110*/  IMAD.WIDE.U32.X R8, R13, -0x77777778, R8, P0 ;  /* 0x888888880d087825 */ /* 0x000fe200000e0408 */
[----:B------:R-:W-:Y:S02]  /*3120*/  IADD3 R0, R0, UR9, RZ ;  /* 0x0000000900007c10 */ /* 0x000fe4000fffe0ff */
[----:B------:R-:W-:-:S02]  /*3130*/  IADD3 R32, P2, R34, 0x2d, RZ ;  /* 0x0000002d22207810 */ /* 0x000fc40007f5e0ff */
[----:B------:R-:W-:Y:S02]  /*3140*/  SHF.R.U64 R9, R8, 0x3, R9 ;  /* 0x0000000308097819 */ /* 0x000fe40000001209 */
[----:B------:R-:W-:Y:S01]  /*3150*/  LOP3.LUT R5, R35, R33, RZ, 0x3c, !PT ;  /* 0x0000002123057212 */ /* 0x000fe200078e3cff */
[----:B------:R-:W-:Y:S01]  /*3160*/  IMAD.X R31, RZ, RZ, RZ, P2 ;  /* 0x000000ffff1f7224 */ /* 0x000fe200010e06ff */
[----:B------:R-:W-:Y:S02]  /*3170*/  LEA.HI R10, R11, 0x1, RZ, 0x1c ;  /* 0x000000010b0a7811 */ /* 0x000fe400078fe0ff */
        /* <DEDUP_REMOVED lines=9> */
[----:B------:R-:W-:-:S02]  /*3210*/  LOP3.LUT R8, R10, 0x3, RZ, 0xc0, !PT ;  /* 0x000000030a087812 */ /* 0x000fc400078ec0ff */
[----:B------:R-:W-:-:S07]  /*3220*/  LOP3.LUT R9, R9, 0x3, RZ, 0xc0, !PT ;  /* 0x0000000309097812 */ /* 0x000fce00078ec0ff */
.L_x_2656:
        /* <DEDUP_REMOVED lines=44> */
.L_x_2643:
[----:B------:R-:W-:Y:S05]  /*34f0*/  BSYNC B1 ;  /* 0x0000000000017941 */ /* 0x000fea0003800000 */
.L_x_2642:
        /* <DEDUP_REMOVED lines=20> */
.L_x_2646:
        /* <DEDUP_REMOVED lines=55> */
.L_x_2645:
[----:B------:R-:W-:Y:S05]  /*39b0*/  BSYNC B1 ;  /* 0x0000000000017941 */ /* 0x000fea0003800000 */
.L_x_2644:
        /* <DEDUP_REMOVED lines=36> */
.L_x_2648:
[----:B------:R-:W-:Y:S05]  /*3c00*/  BSYNC B1 ;  /* 0x0000000000017941 */ /* 0x000fea0003800000 */
.L_x_2647:
        /* <DEDUP_REMOVED lines=15> */
.L_x_2641:
[----:B------:R-:W-:Y:S05]  /*3d00*/  BSYNC B0 ;  /* 0x0000000000007941 */ /* 0x000fea0003800000 */
.L_x_2640:
        /* <DEDUP_REMOVED lines=39> */
.L_x_2665:
        /* <DEDUP_REMOVED lines=43> */
.L_x_2675:
        /* <DEDUP_REMOVED lines=38> */
.L_x_2685:
        /* <DEDUP_REMOVED lines=8> */
.L_x_2651:
[----:B------:R-:W-:Y:S05]  /*4510*/  BSYNC B0 ;  /* 0x0000000000007941 */ /* 0x000fea0003800000 */
.L_x_2650:
        /* <DEDUP_REMOVED lines=144> */
.L_x_2719:
[----:B----4-:R-:W-:Y:S01]  /*4e20*/  FADD.FTZ R12, R12, R21 ;  /* 0x000000150c0c7221 */ /* 0x010fe20000010000 */
[----:B------:R-:W-:-:S04]  /*4e30*/  @!P1 F2FP.F16.F32.PACK_AB R0, RZ, R0 ;  /* 0x00000000ff00923e */ /* 0x000fc800000000ff */
[----:B------:R-:W-:Y:S01]  /*4e40*/  @!P1 F2FP.F16.F32.PACK_AB R12, RZ, R12 ;  /* 0x0000000cff0c923e */ /* 0x000fe200000000ff */
[----:B------:R1:W-:Y:S04]  /*4e50*/  @!P1 STG.E.U16 desc[UR12][R10.64+0xb4], R0 ;  /* 0x0000b4000a009986 */ /* 0x0003e8000c10150c */
[----:B------:R1:W-:Y:S02]  /*4e60*/  @!P1 STG.E.U16 desc[UR12][R14.64+0xb4], R12 ;  /* 0x0000b40c0e009986 */ /* 0x0003e4000c10150c */
.L_x_2649:
[----:B------:R-:W-:Y:S05]  /*4e70*/  WARPSYNC.ALL ;  /* 0x0000000000007948 */ /* 0x000fea0003800000 */
[----:B------:R-:W-:Y:S01]  /*4e80*/  UISETP.GE.AND UP0, UPT, UR5, -0x2440, UPT ;  /* 0xffffdbc00500788c */ /* 0x000fe2000bf06270 */
[----:B------:R-:W-:Y:S01]  /*4e90*/  BAR.SYNC.DEFER_BLOCKING 0x0 ;  /* 0x0000000000007b1d */ /* 0x000fe20000010000 */
[----:B------:R-:W-:-:S04]  /*4ea0*/  UIADD3 UR5, UR5, 0x2800, URZ ;  /* 0x0000280005057890 */ /* 0x000fc8000fffe03f */
[----:B------:R-:W-:-:S13]  /*4eb0*/  PLOP3.LUT P0, PT, PT, PT, UP0, 0x80, 0x0 ;  /* 0x000000000000781c */ /* 0x000fda0003f0f008 */
[----:B------:R-:W-:Y:S05]  /*4ec0*/  @!P0 BRA `(.L_x_2656) ;  /* 0xffffffe000d88947 */ /* 0x000fea000383ffff */
[----:B------:R-:W-:Y:S05]  /*4ed0*/  EXIT ;  /* 0x000000000000794d */ /* 0x000fea0003800000 */
.L_x_2652:
[----:B------:R-:W-:Y:S01]  /*4ee0*/  MOV R18, 0x8 ;  /* 0x0000000800127802 */ /* 0x000fe20000000f00 */
[----:B------:R-:W-:Y:S01]  /*4ef0*/  IMAD.MOV.U32 R20, RZ, RZ, 0xffff ;  /* 0x0000ffffff147424 */ /* 0x000fe200078e00ff */
[----:B------:R-:W-:-:S07]  /*4f00*/  MOV R19, 0x101f ;  /* 0x0000101f00137802 */ /* 0x000fce0000000f00 */
[----:B012---:R-:W-:Y:S05]  /*4f10*/  WARPSYNC.COLLECTIVE R20, `(.L_x_2657) ;  /* 0x0000000014087348 */ /* 0x007fea0003c00000 */
[----:B-1----:R1:W3:Y:S02]  /*4f20*/  SHFL.BFLY P2, R22, R17, R18, R19 ;  /* 0x0c00001211167389 */ /* 0x0022e40000040013 */
[----:B0123--:R-:W-:Y:S01]  /*4f30*/  ENDCOLLECTIVE ;  /* 0x000000000000791b */ /* 0x00ffe20003800000 */
.L_x_2657:
[----:B------:R-:W-:Y:S01]  /*4f40*/  FADD.FTZ R10, R22, R17 ;  /* 0x00000011160a7221 */ /* 0x000fe20000010000 */
[----:B------:R-:W-:-:S07]  /*4f50*/  MOV R17, R0 ;  /* 0x0000000000117202 */ /* 0x000fce0000000f00 */
[----:B------:R-:W-:Y:S05]  /*4f60*/  WARPSYNC.COLLECTIVE R20, `(.L_x_2658) ;  /* 0x0000000014087348 */ /* 0x000fea0003c00000 */
[----:B------:R0:W1:Y:S02]  /*4f70*/  SHFL.BFLY P2, R22, R17, R18, R19 ;  /* 0x0c00001211167389 */ /* 0x0000640000040013 */
[----:B01----:R-:W-:Y:S01]  /*4f80*/  ENDCOLLECTIVE ;  /* 0x000000000000791b */ /* 0x003fe20003800000 */
.L_x_2658:
[----:B------:R-:W-:Y:S02]  /*4f90*/  MOV R17, R10 ;  /* 0x0000000a00117202 */ /* 0x000fe40000000f00 */
[----:B------:R-:W-:Y:S02]  /*4fa0*/  MOV R18, 0x4 ;  /* 0x0000000400127802 */ /* 0x000fe40000000f00 */
[----:B------:R-:W-:-:S07]  /*4fb0*/  MOV R11, R22 ;  /* 0x00000016000b7202 */ /* 0x000fce0000000f00 */
[----:B------:R-:W-:Y:S05]  /*4fc0*/  WARPSYNC.COLLECTIVE R20, `(.L_x_2659) ;  /* 0x0000000014087348 */ /* 0x000fea0003c00000 */
[----:B------:R0:W1:Y:S02]  /*4fd0*/  SHFL.BFLY P2, R22, R17, R18, R19 ;  /* 0x0c00001211167389 */ /* 0x0000640000040013 */
[----:B01----:R-:W-:Y:S01]  /*4fe0*/  ENDCOLLECTIVE ;  /* 0x000000000000791b */ /* 0x003fe20003800000 */
.L_x_2659:
[----:B------:R-:W-:-:S04]  /*4ff0*/  FADD.FTZ R11, R11, R0 ;  /* 0x000000000b0b7221 */ /* 0x000fc80000010000 */
[----:B------:R-:W-:Y:S02]  /*5000*/  IMAD.MOV.U32 R17, RZ, RZ, R11 ;  /* 0x000000ffff117224 */ /* 0x000fe400078e000b */
[----:B------:R-:W-:-:S07]  /*5010*/  FADD.FTZ R14, R10, R22 ;  /* 0x000000160a0e7221 */ /* 0x000fce0000010000 */
[----:B------:R-:W-:Y:S05]  /*5020*/  WARPSYNC.COLLECTIVE R20, `(.L_x_2660) ;  /* 0x0000000014087348 */ /* 0x000fea0003c00000 */
[----:B------:R0:W1:Y:S02]  /*5030*/  SHFL.BFLY P2, R22, R17, R18, R19 ;  /* 0x0c00001211167389 */ /* 0x0000640000040013 */
[----:B01----:R-:W-:Y:S01]  /*5040*/  ENDCOLLECTIVE ;  /* 0x000000000000791b */ /* 0x003fe20003800000 */
.L_x_2660:
[----:B------:R-:W-:Y:S02]  /*5050*/  MOV R17, R14 ;  /* 0x0000000e00117202 */ /* 0x000fe40000000f00 */
[----:B------:R-:W-:Y:S02]  /*5060*/  MOV R18, 0x2 ;  /* 0x0000000200127802 */ /* 0x000fe40000000f00 */
[----:B------:R-:W-:-:S07]  /*5070*/  MOV R12, R22 ;  /* 0x00000016000c7202 */ /* 0x000fce0000000f00 */
[----:B------:R-:W-:Y:S05]  /*5080*/  WARPSYNC.COLLECTIVE R20, `(.L_x_2661) ;  /* 0x0000000014087348 */ /* 0x000fea0003c00000 */
[----:B------:R0:W1:Y:S02]  /*5090*/  SHFL.BFLY P2, R22, R17, R18, R19 ;  /* 0x0c00001211167389 */ /* 0x0000640000040013 */
[----:B01----:R-:W-:Y:S01]  /*50a0*/  ENDCOLLECTIVE ;  /* 0x000000000000791b */ /* 0x003fe20003800000 */
.L_x_2661:
[----:B------:R-:W-:-:S05]  /*50b0*/  FADD.FTZ R15, R11, R12 ;  /* 0x0000000c0b0f7221 */ /* 0x000fca0000010000 */
[----:B------:R-:W-:Y:S01]  /*50c0*/  MOV R17, R15 ;  /* 0x0000000f00117202 */ /* 0x000fe20000000f00 */
[----:B------:R-:W-:-:S07]  /*50d0*/  FADD.FTZ R10, R14, R22 ;  /* 0x000000160e0a7221 */ /* 0x000fce0000010000 */
[----:B------:R-:W-:Y:S05]  /*50e0*/  WARPSYNC.COLLECTIVE R20, `(.L_x_2662) ;  /* 0x0000000014087348 */ /* 0x000fea0003c00000 */
[----:B------:R0:W1:Y:S02]  /*50f0*/  SHFL.BFLY P2, R22, R17, R18, R19 ;  /* 0x0c00001211167389 */ /* 0x0000640000040013 */
[----:B01----:R-:W-:Y:S01]  /*5100*/  ENDCOLLECTIVE ;  /* 0x000000000000791b */ /* 0x003fe20003800000 */
.L_x_2662:
[----:B------:R-:W-:Y:S02]  /*5110*/  MOV R17, R10 ;  /* 0x0000000a00117202 */ /* 0x000fe40000000f00 */
[----:B------:R-:W-:Y:S01]  /*5120*/  MOV R18, 0x1 ;  /* 0x0000000100127802 */ /* 0x000fe20000000f00 */
[----:B------:R-:W-:-:S07]  /*5130*/  IMAD.MOV.U32 R0, RZ, RZ, R22 ;  /* 0x000000ffff007224 */ /* 0x000fce00078e0016 */
[----:B------:R-:W-:Y:S05]  /*5140*/  WARPSYNC.COLLECTIVE R20, `(.L_x_2663) ;  /* 0x0000000014087348 */ /* 0x000fea0003c00000 */
[----:B------:R0:W1:Y:S02]  /*5150*/  SHFL.BFLY P2, R22, R17, R18, R19 ;  /* 0x0c00001211167389 */ /* 0x0000640000040013 */
[----:B01----:R-:W-:Y:S01]  /*5160*/  ENDCOLLECTIVE ;  /* 0x000000000000791b */ /* 0x003fe20003800000 */
.L_x_2663:
[----:B------:R-:W-:-:S05]  /*5170*/  FADD.FTZ R0, R15, R0 ;  /* 0x000000000f007221 */ /* 0x000fca0000010000 */
[----:B------:R-:W-:Y:S01]  /*5180*/  MOV R17, R0 ;  /* 0x0000000000117202 */ /* 0x000fe20000000f00 */
[----:B------:R-:W-:-:S07]  /*5190*/  FADD.FTZ R12, R10, R22 ;  /* 0x000000160a0c7221 */ /* 0x000fce0000010000 */
[----:B------:R-:W-:Y:S05]  /*51a0*/  WARPSYNC.COLLECTIVE R20, `(.L_x_2664) ;  /* 0x0000000014087348 */ /* 0x000fea0003c00000 */
[----:B------:R0:W1:Y:S02]  /*51b0*/  SHFL.BFLY P2, R22, R17, R18, R19 ;  /* 0x0c00001211167389 */ /* 0x0000640000040013 */
[----:B01----:R-:W-:Y:S01]  /*51c0*/  ENDCOLLECTIVE ;  /* 0x000000000000791b */ /* 0x003fe20003800000 */
.L_x_2664:
[----:B------:R-:W-:Y:S01]  /*51d0*/  MOV R21, R22 ;  /* 0x0000001600157202 */ /* 0x000fe20000000f00 */
[----:B------:R-:W-:Y:S06]  /*51e0*/  BRA `(.L_x_2665) ;  /* 0xffffffec00647947 */ /* 0x000fec000383ffff */
.L_x_2653:
[----:B------:R-:W-:Y:S01]  /*51f0*/  BSSY B1, `(.L_x_2666) ;  /* 0x0000007000017945 */ /* 0x000fe20003800000 */
[----:B------:R-:W-:Y:S01]  /*5200*/  IMAD.MOV.U32 R18, RZ, RZ, 0x8 ;  /* 0x00000008ff127424 */ /* 0x000fe200078e00ff */
[----:B------:R-:W-:Y:S02]  /*5210*/  MOV R19, 0x101f ;  /* 0x0000101f00137802 */ /* 0x000fe40000000f00 */
[----:B------:R-:W-:-:S07]  /*5220*/  MOV R20, 0xffff ;  /* 0x0000ffff00147802 */ /* 0x000fce0000000f00 */
[----:B01234-:R-:W-:Y:S05]  /*5230*/  WARPSYNC.COLLECTIVE R20, `(.L_x_2667) ;  /* 0x0000000014087348 */ /* 0x01ffea0003c00000 */
[----:B---3--:R3:W0:Y:S02]  /*5240*/  SHFL.BFLY P2, R22, R17, R18, R19 ;  /* 0x0c00001211167389 */ /* 0x0086240000040013 */
[----:B01234-:R-:W-:Y:S01]  /*5250*/  ENDCOLLECTIVE ;  /* 0x000000000000791b */ /* 0x01ffe20003800000 */
.L_x_2667:
[----:B------:R-:W-:Y:S05]  /*5260*/  BSYNC B1 ;  /* 0x0000000000017941 */ /* 0x000fea0003800000 */
.L_x_2666:
        /* <DEDUP_REMOVED lines=8> */
.L_x_2668:
[----:B------:R-:W-:Y:S01]  /*52f0*/  HFMA2.MMA R18, -RZ, RZ, 0, 2.384185791015625e-07 ;  /* 0x00000004ff127435 */ /* 0x000fe200000001ff */
[----:B------:R-:W-:Y:S02]  /*5300*/  MOV R17, R12 ;  /* 0x0000000c00117202 */ /* 0x000fe40000000f00 */
[----:B------:R-:W-:-:S08]  /*5310*/  MOV R21, R22 ;  /* 0x0000001600157202 */ /* 0x000fd00000000f00 */
[----:B------:R-:W-:Y:S05]  /*5320*/  WARPSYNC.COLLECTIVE R20, `(.L_x_2669) ;  /* 0x0000000014087348 */ /* 0x000fea0003c00000 */
[----:B------:R0:W1:Y:S02]  /*5330*/  SHFL.BFLY P2, R22, R17, R18, R19 ;  /* 0x0c00001211167389 */ /* 0x0000640000040013 */
[----:B01----:R-:W-:Y:S01]  /*5340*/  ENDCOLLECTIVE ;  /* 0x000000000000791b */ /* 0x003fe20003800000 */
.L_x_2669:
[----:B------:R-:W-:-:S04]  /*5350*/  FADD.FTZ R16, R21, R0 ;  /* 0x0000000015107221 */ /* 0x000fc80000010000 */
[----:B------:R-:W-:Y:S02]  /*5360*/  IMAD.MOV.U32 R17, RZ, RZ, R16 ;  /* 0x000000ffff117224 */ /* 0x000fe400078e0010 */
[----:B------:R-:W-:-:S07]  /*5370*/  FADD.FTZ R21, R12, R22 ;  /* 0x000000160c157221 */ /* 0x000fce0000010000 */
[----:B------:R-:W-:Y:S05]  /*5380*/  WARPSYNC.COLLECTIVE R20, `(.L_x_2670) ;  /* 0x0000000014087348 */ /* 0x000fea0003c00000 */
[----:B------:R0:W1:Y:S02]  /*5390*/  SHFL.BFLY P2, R22, R17, R18, R19 ;  /* 0x0c00001211167389 */ /* 0x0000640000040013 */
[----:B01----:R-:W-:Y:S01]  /*53a0*/  ENDCOLLECTIVE ;  /* 0x000000000000791b */ /* 0x003fe20003800000 */
.L_x_2670:
[----:B------:R-:W-:Y:S01]  /*53b0*/  HFMA2.MMA R18, -RZ, RZ, 0, 1.1920928955078125e-07 ;  /* 0x00000002ff127435 */ /* 0x000fe200000001ff */
[----:B------:R-:W-:Y:S02]  /*53c0*/  MOV R17, R21 ;  /* 0x0000001500117202 */ /* 0x000fe40000000f00 */
[----:B------:R-:W-:-:S08]  /*53d0*/  MOV R23, R22 ;  /* 0x0000001600177202 */ /* 0x000fd00000000f00 */
[----:B------:R-:W-:Y:S05]  /*53e0*/  WARPSYNC.COLLECTIVE R20, `(.L_x_2671) ;  /* 0x0000000014087348 */ /* 0x000fea0003c00000 */
[----:B------:R0:W1:Y:S02]  /*53f0*/  SHFL.BFLY P2, R22, R17, R18, R19 ;  /* 0x0c00001211167389 */ /* 0x0000640000040013 */
[----:B01----:R-:W-:Y:S01]  /*5400*/  ENDCOLLECTIVE ;  /* 0x000000000000791b */ /* 0x003fe20003800000 */
.L_x_2671:
[----:B------:R-:W-:-:S05]  /*5410*/  FADD.FTZ R23, R16, R23 ;  /* 0x0000001710177221 */ /* 0x000fca0000010000 */
[----:B------:R-:W-:Y:S01]  /*5420*/  MOV R17, R23 ;  /* 0x0000001700117202 */ /* 0x000fe20000000f00 */
[----:B------:R-:W-:-:S07]  /*5430*/  FADD.FTZ R0, R21, R22 ;  /* 0x0000001615007221 */ /* 0x000fce0000010000 */
[----:B------:R-:W-:Y:S05]  /*5440*/  WARPSYNC.COLLECTIVE R20, `(.L_x_2672) ;  /* 0x0000000014087348 */ /* 0x000fea0003c00000 */
[----:B------:R0:W1:Y:S02]  /*5450*/  SHFL.BFLY P2, R22, R17, R18, R19 ;  /* 0x0c00001211167389 */ /* 0x0000640000040013 */
[----:B01----:R-:W-:Y:S01]  /*5460*/  ENDCOLLECTIVE ;  /* 0x000000000000791b */ /* 0x003fe20003800000 */
.L_x_2672:
[----:B------:R-:W-:Y:S01]  /*5470*/  HFMA2.MMA R18, -RZ, RZ, 0, 5.9604644775390625e-08 ;  /* 0x00000001ff127435 */ /* 0x000fe200000001ff */
[----:B------:R-:W-:Y:S01]  /*5480*/  MOV R17, R0 ;  /* 0x0000000000117202 */ /* 0x000fe20000000f00 */
[----:B------:R-:W-:-:S09]  /*5490*/  IMAD.MOV.U32 R24, RZ, RZ, R22 ;  /* 0x000000ffff187224 */ /* 0x000fd200078e0016 */
[----:B------:R-:W-:Y:S05]  /*54a0*/  WARPSYNC.COLLECTIVE R20, `(.L_x_2673) ;  /* 0x0000000014087348 */ /* 0x000fea0003c00000 */
[----:B------:R0:W1:Y:S02]  /*54b0*/  SHFL.BFLY P2, R22, R17, R18, R19 ;  /* 0x0c00001211167389 */ /* 0x0000640000040013 */
[----:B01----:R-:W-:Y:S01]  /*54c0*/  ENDCOLLECTIVE ;  /* 0x000000000000791b */ /* 0x003fe20003800000 */
.L_x_2673:
[----:B------:R-:W-:-:S05]  /*54d0*/  FADD.FTZ R12, R23, R24 ;  /* 0x00000018170c7221 */ /* 0x000fca0000010000 */
[----:B------:R-:W-:Y:S01]  /*54e0*/  MOV R17, R12 ;  /* 0x0000000c00117202 */ /* 0x000fe20000000f00 */
[----:B------:R-:W-:-:S07]  /*54f0*/  FADD.FTZ R16, R0, R22 ;  /* 0x0000001600107221 */ /* 0x000fce0000010000 */
[----:B------:R-:W-:Y:S05]  /*5500*/  WARPSYNC.COLLECTIVE R20, `(.L_x_2674) ;  /* 0x0000000014087348 */ /* 0x000fea0003c00000 */
[----:B------:R0:W1:Y:S02]  /*5510*/  SHFL.BFLY P2, R22, R17, R18, R19 ;  /* 0x0c00001211167389 */ /* 0x0000640000040013 */
[----:B01----:R-:W-:Y:S01]  /*5520*/  ENDCOLLECTIVE ;  /* 0x000000000000791b */ /* 0x003fe20003800000 */
.L_x_2674:
[----:B------:R-:W-:Y:S01]  /*5530*/  MOV R25, R22 ;  /* 0x0000001600197202 */ /* 0x000fe20000000f00 */
[----:B------:R-:W-:Y:S06]  /*5540*/  BRA `(.L_x_2675) ;  /* 0xffffffec00387947 */ /* 0x000fec000383ffff */
.L_x_2654:
[----:B------:R-:W-:Y:S01]  /*5550*/  BSSY B1, `(.L_x_2676) ;  /* 0x0000007000017945 */ /* 0x000fe20003800000 */
[----:B------:R-:W-:Y:S01]  /*5560*/  IMAD.MOV.U32 R18, RZ, RZ, 0x8 ;  /* 0x00000008ff127424 */ /* 0x000fe200078e00ff */
[----:B------:R-:W-:Y:S02]  /*5570*/  MOV R19, 0x101f ;  /* 0x0000101f00137802 */ /* 0x000fe40000000f00 */
[----:B------:R-:W-:-:S07]  /*5580*/  MOV R20, 0xffff ;  /* 0x0000ffff00147802 */ /* 0x000fce0000000f00 */
[----:B01234-:R-:W-:Y:S05]  /*5590*/  WARPSYNC.COLLECTIVE R20, `(.L_x_2677) ;  /* 0x0000000014087348 */ /* 0x01ffea0003c00000 */
[----:B0-----:R0:W0:Y:S02]  /*55a0*/  SHFL.BFLY P2, R22, R17, R18, R19 ;  /* 0x0c00001211167389 */ /* 0x0010240000040013 */
[----:B01234-:R-:W-:Y:S01]  /*55b0*/  ENDCOLLECTIVE ;  /* 0x000000000000791b */ /* 0x01ffe20003800000 */
.L_x_2677:
[----:B------:R-:W-:Y:S05]  /*55c0*/  BSYNC B1 ;  /* 0x0000000000017941 */ /* 0x000fea0003800000 */
.L_x_2676:
        /* <DEDUP_REMOVED lines=8> */
.L_x_2678:
[----:B------:R-:W-:Y:S01]  /*5650*/  HFMA2.MMA R18, -RZ, RZ, 0, 2.384185791015625e-07 ;  /* 0x00000004ff127435 */ /* 0x000fe200000001ff */
[----:B------:R-:W-:Y:S02]  /*5660*/  MOV R17, R12 ;  /* 0x0000000c00117202 */ /* 0x000fe40000000f00 */
[----:B------:R-:W-:-:S08]  /*5670*/  MOV R21, R22 ;  /* 0x0000001600157202 */ /* 0x000fd00000000f00 */
[----:B------:R-:W-:Y:S05]  /*5680*/  WARPSYNC.COLLECTIVE R20, `(.L_x_2679) ;  /* 0x0000000014087348 */ /* 0x000fea0003c00000 */
[----:B------:R0:W1:Y:S02]  /*5690*/  SHFL.BFLY P2, R22, R17, R18, R19 ;  /* 0x0c00001211167389 */ /* 0x0000640000040013 */
[----:B01----:R-:W-:Y:S01]  /*56a0*/  ENDCOLLECTIVE ;  /* 0x000000000000791b */ /* 0x003fe20003800000 */
.L_x_2679:
[----:B------:R-:W-:-:S04]  /*56b0*/  FADD.FTZ R16, R21, R0 ;  /* 0x0000000015107221 */ /* 0x000fc80000010000 */
[----:B------:R-:W-:Y:S02]  /*56c0*/  IMAD.MOV.U32 R17, RZ, RZ, R16 ;  /* 0x000000ffff117224 */ /* 0x000fe400078e0010 */
[----:B------:R-:W-:-:S07]  /*56d0*/  FADD.FTZ R21, R12, R22 ;  /* 0x000000160c157221 */ /* 0x000fce0000010000 */
[----:B------:R-:W-:Y:S05]  /*56e0*/  WARPSYNC.COLLECTIVE R20, `(.L_x_2680) ;  /* 0x0000000014087348 */ /* 0x000fea0003c00000 */
[----:B------:R0:W1:Y:S02]  /*56f0*/  SHFL.BFLY P2, R22, R17, R18, R19 ;  /* 0x0c00001211167389 */ /* 0x0000640000040013 */
[----:B01----:R-:W-:Y:S01]  /*5700*/  ENDCOLLECTIVE ;  /* 0x000000000000791b */ /* 0x003fe20003800000 */
.L_x_2680:
[----:B------:R-:W-:Y:S01]  /*5710*/  HFMA2.MMA R18, -RZ, RZ, 0, 1.1920928955078125e-07 ;  /* 0x00000002ff127435 */ /* 0x000fe200000001ff */
[----:B------:R-:W-:Y:S02]  /*5720*/  MOV R17, R21 ;  /* 0x0000001500117202 */ /* 0x000fe40000000f00 */
[----:B------:R-:W-:-:S08]  /*5730*/  MOV R23, R22 ;  /* 0x0000001600177202 */ /* 0x000fd00000000f00 */
[----:B------:R-:W-:Y:S05]  /*5740*/  WARPSYNC.COLLECTIVE R20, `(.L_x_2681) ;  /* 0x0000000014087348 */ /* 0x000fea0003c00000 */
[----:B------:R0:W1:Y:S02]  /*5750*/  SHFL.BFLY P2, R22, R17, R18, R19 ;  /* 0x0c00001211167389 */ /* 0x0000640000040013 */
[----:B01----:R-:W-:Y:S01]  /*5760*/  ENDCOLLECTIVE ;  /* 0x000000000000791b */ /* 0x003fe20003800000 */
.L_x_2681:
[----:B------:R-:W-:-:S05]  /*5770*/  FADD.FTZ R23, R16, R23 ;  /* 0x0000001710177221 */ /* 0x000fca0000010000 */
[----:B------:R-:W-:Y:S01]  /*5780*/  MOV R17, R23 ;  /* 0x0000001700117202 */ /* 0x000fe20000000f00 */
[----:B------:R-:W-:-:S07]  /*5790*/  FADD.FTZ R0, R21, R22 ;  /* 0x0000001615007221 */ /* 0x000fce0000010000 */
[----:B------:R-:W-:Y:S05]  /*57a0*/  WARPSYNC.COLLECTIVE R20, `(.L_x_2682) ;  /* 0x0000000014087348 */ /* 0x000fea0003c00000 */
[----:B------:R0:W1:Y:S02]  /*57b0*/  SHFL.BFLY P2, R22, R17, R18, R19 ;  /* 0x0c00001211167389 */ /* 0x0000640000040013 */
[----:B01----:R-:W-:Y:S01]  /*57c0*/  ENDCOLLECTIVE ;  /* 0x000000000000791b */ /* 0x003fe20003800000 */
.L_x_2682:
[----:B------:R-:W-:Y:S01]  /*57d0*/  HFMA2.MMA R18, -RZ, RZ, 0, 5.9604644775390625e-08 ;  /* 0x00000001ff127435 */ /* 0x000fe200000001ff */
[----:B------:R-:W-:Y:S01]  /*57e0*/  MOV R17, R0 ;  /* 0x0000000000117202 */ /* 0x000fe20000000f00 */
[----:B------:R-:W-:-:S09]  /*57f0*/  IMAD.MOV.U32 R24, RZ, RZ, R22 ;  /* 0x000000ffff187224 */ /* 0x000fd200078e0016 */
[----:B------:R-:W-:Y:S05]  /*5800*/  WARPSYNC.COLLECTIVE R20, `(.L_x_2683) ;  /* 0x0000000014087348 */ /* 0x000fea0003c00000 */
[----:B------:R0:W1:Y:S02]  /*5810*/  SHFL.BFLY P2, R22, R17, R18, R19 ;  /* 0x0c00001211167389 */ /* 0x0000640000040013 */
[----:B01----:R-:W-:Y:S01]  /*5820*/  ENDCOLLECTIVE ;  /* 0x000000000000791b */ /* 0x003fe20003800000 */
.L_x_2683:
[----:B------:R-:W-:-:S05]  /*5830*/  FADD.FTZ R12, R23, R24 ;  /* 0x00000018170c7221 */ /* 0x000fca0000010000 */
[----:B------:R-:W-:Y:S01]  /*5840*/  MOV R17, R12 ;  /* 0x0000000c00117202 */ /* 0x000fe20000000f00 */
[----:B------:R-:W-:-:S07]  /*5850*/  FADD.FTZ R16, R0, R22 ;  /* 0x0000001600107221 */ /* 0x000fce0000010000 */
[----:B------:R-:W-:Y:S05]  /*5860*/  WARPSYNC.COLLECTIVE R20, `(.L_x_2684) ;  /* 0x0000000014087348 */ /* 0x000fea0003c00000 */
[----:B------:R0:W1:Y:S02]  /*5870*/  SHFL.BFLY P2, R22, R17, R18, R19 ;  /* 0x0c00001211167389 */ /* 0x0000640000040013 */
[----:B01----:R-:W-:Y:S01]  /*5880*/  ENDCOLLECTIVE ;  /* 0x000000000000791b */ /* 0x003fe20003800000 */
.L_x_2684:
[----:B------:R-:W-:Y:S01]  /*5890*/  MOV R25, R22 ;  /* 0x0000001600197202 */ /* 0x000fe20000000f00 */
[----:B------:R-:W-:Y:S06]  /*58a0*/  BRA `(.L_x_2685) ;  /* 0xffffffe800f87947 */ /* 0x000fec000383ffff */
.L_x_2655:
[----:B------:R-:W-:Y:S01]  /*58b0*/  BSSY B0, `(.L_x_2686) ;  /* 0x0000007000007945 */ /* 0x000fe20003800000 */
[----:B------:R-:W-:Y:S01]  /*58c0*/  IMAD.MOV.U32 R18, RZ, RZ, 0x8 ;  /* 0x00000008ff127424 */ /* 0x000fe200078e00ff */
[----:B------:R-:W-:Y:S02]  /*58d0*/  MOV R19, 0x101f ;  /* 0x0000101f00137802 */ /* 0x000fe40000000f00 */
[----:B------:R-:W-:-:S07]  /*58e0*/  MOV R20, 0xffff ;  /* 0x0000ffff00147802 */ /* 0x000fce0000000f00 */
[----:B01234-:R-:W-:Y:S05]  /*58f0*/  WARPSYNC.COLLECTIVE R20, `(.L_x_2687) ;  /* 0x0000000014087348 */ /* 0x01ffea0003c00000 */
[----:B---3--:R3:W0:Y:S02]  /*5900*/  SHFL.BFLY P2, R22, R17, R18, R19 ;  /* 0x0c00001211167389 */ /* 0x0086240000040013 */
[----:B01234-:R-:W-:Y:S01]  /*5910*/  ENDCOLLECTIVE ;  /* 0x000000000000791b */ /* 0x01ffe20003800000 */
.L_x_2687:
[----:B------:R-:W-:Y:S05]  /*5920*/  BSYNC B0 ;  /* 0x0000000000007941 */ /* 0x000fea0003800000 */
.L_x_2686:
        /* <DEDUP_REMOVED lines=10> */
.L_x_2688:
        /* <DEDUP_REMOVED lines=10> */
.L_x_2689:
[----:B------:R-:W-:-:S05]  /*5a70*/  FADD.FTZ R12, R12, R15 ;  /* 0x0000000f0c0c7221 */ /* 0x000fca0000010000 */
[----:B------:R-:W-:Y:S01]  /*5a80*/  MOV R17, R12 ;  /* 0x0000000c00117202 */ /* 0x000fe20000000f00 */
[----:B------:R-:W-:-:S07]  /*5a90*/  IMAD.MOV.U32 R16, RZ, RZ, R22 ;  /* 0x000000ffff107224 */ /* 0x000fce00078e0016 */
[----:B------:R-:W-:Y:S05]  /*5aa0*/  WARPSYNC.COLLECTIVE R20, `(.L_x_2690) ;  /* 0x0000000014087348 */ /* 0x000fea0003c00000 */
[----:B------:R0:W1:Y:S02]  /*5ab0*/  SHFL.BFLY P2, R22, R17, R18, R19 ;  /* 0x0c00001211167389 */ /* 0x0000640000040013 */
[----:B01----:R-:W-:Y:S01]  /*5ac0*/  ENDCOLLECTIVE ;  /* 0x000000000000791b */ /* 0x003fe20003800000 */
.L_x_2690:
[----:B------:R-:W-:Y:S01]  /*5ad0*/  FADD.FTZ R15, R23, R16 ;  /* 0x00000010170f7221 */ /* 0x000fe20000010000 */
[----:B------:R-:W-:-:S04]  /*5ae0*/  HFMA2.MMA R18, -RZ, RZ, 0, 1.1920928955078125e-07 ;  /* 0x00000002ff127435 */ /* 0x000fc800000001ff */
[----:B------:R-:W-:Y:S02]  /*5af0*/  MOV R17, R15 ;  /* 0x0000000f00117202 */ /* 0x000fe40000000f00 */
[----:B------:R-:W-:-:S07]  /*5b00*/  MOV R11, R22 ;  /* 0x00000016000b7202 */ /* 0x000fce0000000f00 */
[----:B------:R-:W-:Y:S05]  /*5b10*/  WARPSYNC.COLLECTIVE R20, `(.L_x_2691) ;  /* 0x0000000014087348 */ /* 0x000fea0003c00000 */
[----:B------:R0:W1:Y:S02]  /*5b20*/  SHFL.BFLY P2, R22, R17, R18, R19 ;  /* 0x0c00001211167389 */ /* 0x0000640000040013 */
[----:B01----:R-:W-:Y:S01]  /*5b30*/  ENDCOLLECTIVE ;  /* 0x000000000000791b */ /* 0x003fe20003800000 */
.L_x_2691:
[----:B------:R-:W-:-:S05]  /*5b40*/  FADD.FTZ R16, R12, R11 ;  /* 0x0000000b0c107221 */ /* 0x000fca0000010000 */
[----:B------:R-:W-:Y:S01]  /*5b50*/  MOV R17, R16 ;  /* 0x0000001000117202 */ /* 0x000fe20000000f00 */
[----:B------:R-:W-:-:S07]  /*5b60*/  IMAD.MOV.U32 R14, RZ, RZ, R22 ;  /* 0x000000ffff0e7224 */ /* 0x000fce00078e0016 */
[----:B------:R-:W-:Y:S05]  /*5b70*/  WARPSYNC.COLLECTIVE R20, `(.L_x_2692) ;  /* 0x0000000014087348 */ /* 0x000fea0003c00000 */
[----:B------:R0:W1:Y:S02]  /*5b80*/  SHFL.BFLY P2, R22, R17, R18, R19 ;  /* 0x0c00001211167389 */ /* 0x0000640000040013 */
[----:B01----:R-:W-:Y:S01]  /*5b90*/  ENDCOLLECTIVE ;  /* 0x000000000000791b */ /* 0x003fe20003800000 */
.L_x_2692:
[----:B------:R-:W-:Y:S01]  /*5ba0*/  FADD.FTZ R14, R15, R14 ;  /* 0x0000000e0f0e7221 */ /* 0x000fe20000010000 */
[----:B------:R-:W-:-:S04]  /*5bb0*/  HFMA2.MMA R18, -RZ, RZ, 0, 5.9604644775390625e-08 ;  /* 0x00000001ff127435 */ /* 0x000fc800000001ff */
[----:B------:R-:W-:Y:S02]  /*5bc0*/  MOV R17, R14 ;  /* 0x0000000e00117202 */ /* 0x000fe40000000f00 */
[----:B------:R-:W-:-:S07]  /*5bd0*/  MOV R25, R22 ;  /* 0x0000001600197202 */ /* 0x000fce0000000f00 */
[----:B------:R-:W-:Y:S05]  /*5be0*/  WARPSYNC.COLLECTIVE R20, `(.L_x_2693) ;  /* 0x0000000014087348 */ /* 0x000fea0003c00000 */
[----:B------:R0:W1:Y:S02]  /*5bf0*/  SHFL.BFLY P2, R22, R17, R18, R19 ;  /* 0x0c00001211167389 */ /* 0x0000640000040013 */
[----:B01----:R-:W-:Y:S01]  /*5c00*/  ENDCOLLECTIVE ;  /* 0x000000000000791b */ /* 0x003fe20003800000 */
.L_x_2693:
[----:B------:R-:W-:-:S05]  /*5c10*/  FADD.FTZ R12, R16, R25 ;  /* 0x00000019100c7221 */ /* 0x000fca0000010000 */
[----:B------:R-:W-:Y:S01]  /*5c20*/  MOV R17, R12 ;  /* 0x0000000c00117202 */ /* 0x000fe20000000f00 */
[----:B------:R-:W-:-:S07]  /*5c30*/  IMAD.MOV.U32 R15, RZ, RZ, R22 ;  /* 0x000000ffff0f7224 */ /* 0x000fce00078e0016 */
[----:B------:R-:W-:Y:S05]  /*5c40*/  WARPSYNC.COLLECTIVE R20, `(.L_x_2694) ;  /* 0x0000000014087348 */ /* 0x000fea0003c00000 */
[----:B------:R0:W1:Y:S02]  /*5c50*/  SHFL.BFLY P2, R22, R17, R18, R19 ;  /* 0x0c00001211167389 */ /* 0x0000640000040013 */
[----:B01----:R-:W-:Y:S01]  /*5c60*/  ENDCOLLECTIVE ;  /* 0x000000000000791b */ /* 0x003fe20003800000 */
.L_x_2694:
        /* <DEDUP_REMOVED lines=15> */
.L_x_2695:
[----:B------:R-:W-:Y:S02]  /*5d60*/  MOV R17, R14 ;  /* 0x0000000e00117202 */ /* 0x000fe40000000f00 */
[----:B------:R-:W-:-:S07]  /*5d70*/  MOV R10, R22 ;  /* 0x00000016000a7202 */ /* 0x000fce0000000f00 */
[----:B------:R-:W-:Y:S05]  /*5d80*/  WARPSYNC.COLLECTIVE R20, `(.L_x_2696) ;  /* 0x0000000014087348 */ /* 0x000fea0003c00000 */
[----:B------:R0:W1:Y:S02]  /*5d90*/  SHFL.BFLY P2, R22, R17, R18, R19 ;  /* 0x0c00001211167389 */ /* 0x0000640000040013 */
[----:B01----:R-:W-:Y:S01]  /*5da0*/  ENDCOLLECTIVE ;  /* 0x000000000000791b */ /* 0x003fe20003800000 */
.L_x_2696:
[----:B------:R-:W-:-:S05]  /*5db0*/  FADD.FTZ R10, R10, R11 ;  /* 0x0000000b0a0a7221 */ /* 0x000fca0000010000 */
[----:B------:R-:W-:Y:S01]  /*5dc0*/  MOV R17, R10 ;  /* 0x0000000a00117202 */ /* 0x000fe20000000f00 */
[----:B------:R-:W-:Y:S01]  /*5dd0*/  IMAD.MOV.U32 R18, RZ, RZ, 0x4 ;  /* 0x00000004ff127424 */ /* 0x000fe200078e00ff */
[----:B------:R-:W-:-:S07]  /*5de0*/  MOV R21, R22 ;  /* 0x0000001600157202 */ /* 0x000fce0000000f00 */
[----:B------:R-:W-:Y:S05]  /*5df0*/  WARPSYNC.COLLECTIVE R20, `(.L_x_2697) ;  /* 0x0000000014087348 */ /* 0x000fea0003c00000 */
[----:B------:R0:W1:Y:S02]  /*5e00*/  SHFL.BFLY P2, R22, R17, R18, R19 ;  /* 0x0c00001211167389 */ /* 0x0000640000040013 */
[----:B01----:R-:W-:Y:S01]  /*5e10*/  ENDCOLLECTIVE ;  /* 0x000000000000791b */ /* 0x003fe20003800000 */
.L_x_2697:
[----:B------:R-:W-:Y:S02]  /*5e20*/  FADD.FTZ R21, R21, R14 ;  /* 0x0000000e15157221 */ /* 0x000fe40000010000 */
[----:B------:R-:W0:Y:S03]  /*5e30*/  LDC.64 R14, c[0x0][0x220] ;  /* 0x00008800ff0e7b82 */ /* 0x000e260000000a00 */
[----:B------:R-:W-:Y:S01]  /*5e40*/  MOV R17, R21 ;  /* 0x0000001500117202 */ /* 0x000fe20000000f00 */
[----:B------:R-:W-:-:S07]  /*5e50*/  FADD.FTZ R11, R10, R22 ;  /* 0x000000160a0b7221 */ /* 0x000fce0000010000 */
[----:B0-----:R-:W-:Y:S05]  /*5e60*/  WARPSYNC.COLLECTIVE R20, `(.L_x_2698) ;  /* 0x0000000014087348 */ /* 0x001fea0003c00000 */
[----:B------:R1:W2:Y:S02]  /*5e70*/  SHFL.BFLY P2, R22, R17, R18, R19 ;  /* 0x0c00001211167389 */ /* 0x0002a40000040013 */
[----:B012---:R-:W-:Y:S01]  /*5e80*/  ENDCOLLECTIVE ;  /* 0x000000000000791b */ /* 0x007fe20003800000 */
.L_x_2698:
[----:B------:R-:W-:Y:S01]  /*5e90*/  HFMA2.MMA R18, -RZ, RZ, 0, 1.1920928955078125e-07 ;  /* 0x00000002ff127435 */ /* 0x000fe200000001ff */
[----:B------:R-:W-:Y:S02]  /*5ea0*/  MOV R17, R11 ;  /* 0x0000000b00117202 */ /* 0x000fe40000000f00 */
[----:B------:R-:W-:-:S08]  /*5eb0*/  MOV R24, R22 ;  /* 0x0000001600187202 */ /* 0x000fd00000000f00 */
[----:B------:R-:W-:Y:S05]  /*5ec0*/  WARPSYNC.COLLECTIVE R20, `(.L_x_2699) ;  /* 0x0000000014087348 */ /* 0x000fea0003c00000 */
[----:B------:R0:W1:Y:S02]  /*5ed0*/  SHFL.BFLY P2, R22, R17, R18, R19 ;  /* 0x0c00001211167389 */ /* 0x0000640000040013 */
[----:B01----:R-:W-:Y:S01]  /*5ee0*/  ENDCOLLECTIVE ;  /* 0x000000000000791b */ /* 0x003fe20003800000 */
.L_x_2699:
[----:B------:R-:W-:-:S04]  /*5ef0*/  FADD.FTZ R10, R21, R24 ;  /* 0x00000018150a7221 */ /* 0x000fc80000010000 */
[----:B------:R-:W-:Y:S02]  /*5f00*/  IMAD.MOV.U32 R17, RZ, RZ, R10 ;  /* 0x000000ffff117224 */ /* 0x000fe400078e000a */
[----:B------:R-:W-:-:S07]  /*5f10*/  FADD.FTZ R24, R11, R22 ;  /* 0x000000160b187221 */ /* 0x000fce0000010000 */
[----:B------:R-:W-:Y:S05]  /*5f20*/  WARPSYNC.COLLECTIVE R20, `(.L_x_2700) ;  /* 0x0000000014087348 */ /* 0x000fea0003c00000 */
[----:B------:R0:W1:Y:S02]  /*5f30*/  SHFL.BFLY P2, R22, R17, R18, R19 ;  /* 0x0c00001211167389 */ /* 0x0000640000040013 */
[----:B01----:R-:W-:Y:S01]  /*5f40*/  ENDCOLLECTIVE ;  /* 0x000000000000791b */ /* 0x003fe20003800000 */
.L_x_2700:
[----:B------:R-:W-:Y:S01]  /*5f50*/  HFMA2.MMA R18, -RZ, RZ, 0, 5.9604644775390625e-08 ;  /* 0x00000001ff127435 */ /* 0x000fe200000001ff */
[----:B------:R-:W-:Y:S02]  /*5f60*/  MOV R17, R24 ;  /* 0x0000001800117202 */ /* 0x000fe40000000f00 */
[----:B------:R-:W-:-:S08]  /*5f70*/  MOV R23, R22 ;  /* 0x0000001600177202 */ /* 0x000fd00000000f00 */
[----:B------:R-:W-:Y:S05]  /*5f80*/  WARPSYNC.COLLECTIVE R20, `(.L_x_2701) ;  /* 0x0000000014087348 */ /* 0x000fea0003c00000 */
[----:B------:R0:W1:Y:S02]  /*5f90*/  SHFL.BFLY P2, R22, R17, R18, R19 ;  /* 0x0c00001211167389 */ /* 0x0000640000040013 */
[----:B01----:R-:W-:Y:S01]  /*5fa0*/  ENDCOLLECTIVE ;  /* 0x000000000000791b */ /* 0x003fe20003800000 */
.L_x_2701:
[----:B------:R-:W-:Y:S02]  /*5fb0*/  FADD.FTZ R23, R10, R23 ;  /* 0x000000170a177221 */ /* 0x000fe40000010000 */
[----:B------:R-:W0:Y:S02]  /*5fc0*/  LDC.64 R10, c[0x0][0x218] ;  /* 0x00008600ff0a7b82 */ /* 0x000e240000000a00 */
[----:B------:R-:W-:Y:S01]  /*5fd0*/  IMAD.MOV.U32 R17, RZ, RZ, R23 ;  /* 0x000000ffff117224 */ /* 0x000fe200078e0017 */
[----:B------:R-:W-:-:S07]  /*5fe0*/  MOV R21, R22 ;  /* 0x0000001600157202 */ /* 0x000fce0000000f00 */
[----:B0-----:R-:W-:Y:S05]  /*5ff0*/  WARPSYNC.COLLECTIVE R20, `(.L_x_2702) ;  /* 0x0000000014087348 */ /* 0x001fea0003c00000 */
[----:B------:R1:W2:Y:S02]  /*6000*/  SHFL.BFLY P2, R22, R17, R18, R19 ;  /* 0x0c00001211167389 */ /* 0x0002a40000040013 */
[----:B012---:R-:W-:Y:S01]  /*6010*/  ENDCOLLECTIVE ;  /* 0x000000000000791b */ /* 0x007fe20003800000 */
.L_x_2702:
        /* <DEDUP_REMOVED lines=29> */
.L_x_2703:
[----:B------:R-:W-:Y:S01]  /*61f0*/  MOV R17, R16 ;  /* 0x0000001000117202 */ /* 0x000fe20000000f00 */
[----:B------:R-:W-:-:S07]  /*6200*/  FADD.FTZ R12, R22, R23 ;  /* 0x00000017160c7221 */ /* 0x000fce0000010000 */
[----:B------:R-:W-:Y:S05]  /*6210*/  WARPSYNC.COLLECTIVE R20, `(.L_x_2704) ;  /* 0x0000000014087348 */ /* 0x000fea0003c00000 */
[----:B------:R0:W1:Y:S02]  /*6220*/  SHFL.BFLY P2, R22, R17, R18, R19 ;  /* 0x0c00001211167389 */ /* 0x0000640000040013 */
[----:B01----:R-:W-:Y:S01]  /*6230*/  ENDCOLLECTIVE ;  /* 0x000000000000791b */ /* 0x003fe20003800000 */
.L_x_2704:
[----:B------:R-:W-:Y:S01]  /*6240*/  HFMA2.MMA R18, -RZ, RZ, 0, 2.384185791015625e-07 ;  /* 0x00000004ff127435 */ /* 0x000fe200000001ff */
[----:B------:R-:W-:Y:S01]  /*6250*/  MOV R17, R12 ;  /* 0x0000000c00117202 */ /* 0x000fe20000000f00 */
[----:B------:R-:W-:-:S09]  /*6260*/  FADD.FTZ R16, R22, R16 ;  /* 0x0000001016107221 */ /* 0x000fd20000010000 */
[----:B------:R-:W-:Y:S05]  /*6270*/  WARPSYNC.COLLECTIVE R20, `(.L_x_2705) ;  /* 0x0000000014087348 */ /* 0x000fea0003c00000 */
[----:B------:R0:W1:Y:S02]  /*6280*/  SHFL.BFLY P2, R22, R17, R18, R19 ;  /* 0x0c00001211167389 */ /* 0x0000640000040013 */
[----:B01----:R-:W-:Y:S01]  /*6290*/  ENDCOLLECTIVE ;  /* 0x000000000000791b */ /* 0x003fe20003800000 */
.L_x_2705:
[----:B------:R-:W-:Y:S01]  /*62a0*/  MOV R17, R16 ;  /* 0x0000001000117202 */ /* 0x000fe20000000f00 */
[----:B------:R-:W-:-:S07]  /*62b0*/  FADD.FTZ R12, R12, R22 ;  /* 0x000000160c0c7221 */ /* 0x000fce0000010000 */
[----:B------:R-:W-:Y:S05]  /*62c0*/  WARPSYNC.COLLECTIVE R20, `(.L_x_2706) ;  /* 0x0000000014087348 */ /* 0x000fea0003c00000 */
[----:B------:R0:W1:Y:S02]  /*62d0*/  SHFL.BFLY P2, R22, R17, R18, R19 ;  /* 0x0c00001211167389 */ /* 0x0000640000040013 */
[----:B01----:R-:W-:Y:S01]  /*62e0*/  ENDCOLLECTIVE ;  /* 0x000000000000791b */ /* 0x003fe20003800000 */
.L_x_2706:
[----:B------:R-:W-:Y:S01]  /*62f0*/  HFMA2.MMA R18, -RZ, RZ, 0, 1.1920928955078125e-07 ;  /* 0x00000002ff127435 */ /* 0x000fe200000001ff */
[----:B------:R-:W-:Y:S02]  /*6300*/  IMAD.MOV.U32 R17, RZ, RZ, R12 ;  /* 0x000000ffff117224 */ /* 0x000fe400078e000c */
[----:B------:R-:W-:-:S08]  /*6310*/  FADD.FTZ R16, R16, R22 ;  /* 0x0000001610107221 */ /* 0x000fd00000010000 */
[----:B------:R-:W-:Y:S05]  /*6320*/  WARPSYNC.COLLECTIVE R20, `(.L_x_2707) ;  /* 0x0000000014087348 */ /* 0x000fea0003c00000 */
[----:B------:R0:W1:Y:S02]  /*6330*/  SHFL.BFLY P2, R22, R17, R18, R19 ;  /* 0x0c00001211167389 */ /* 0x0000640000040013 */
[----:B01----:R-:W-:Y:S01]  /*6340*/  ENDCOLLECTIVE ;  /* 0x000000000000791b */ /* 0x003fe20003800000 */
.L_x_2707:
[----:B------:R-:W-:Y:S02]  /*6350*/  MOV R17, R16 ;  /* 0x0000001000117202 */ /* 0x000fe40000000f00 */
[----:B------:R-:W-:-:S07]  /*6360*/  MOV R23, R22 ;  /* 0x0000001600177202 */ /* 0x000fce0000000f00 */
[----:B------:R-:W-:Y:S05]  /*6370*/  WARPSYNC.COLLECTIVE R20, `(.L_x_2708) ;  /* 0x0000000014087348 */ /* 0x000fea0003c00000 */
[----:B------:R0:W1:Y:S02]  /*6380*/  SHFL.BFLY P2, R22, R17, R18, R19 ;  /* 0x0c00001211167389 */ /* 0x0000640000040013 */
[----:B01----:R-:W-:Y:S01]  /*6390*/  ENDCOLLECTIVE ;  /* 0x000000000000791b */ /* 0x003fe20003800000 */
.L_x_2708:
[----:B------:R-:W-:-:S05]  /*63a0*/  FADD.FTZ R24, R12, R23 ;  /* 0x000000170c187221 */ /* 0x000fca0000010000 */
[----:B------:R-:W-:Y:S01]  /*63b0*/  MOV R17, R24 ;  /* 0x0000001800117202 */ /* 0x000fe20000000f00 */
[----:B------:R-:W-:Y:S02]  /*63c0*/  IMAD.MOV.U32 R18, RZ, RZ, 0x1 ;  /* 0x00000001ff127424 */ /* 0x000fe400078e00ff */
[----:B------:R-:W-:-:S07]  /*63d0*/  FADD.FTZ R12, R16, R22 ;  /* 0x00000016100c7221 */ /* 0x000fce0000010000 */
[----:B------:R-:W-:Y:S05]  /*63e0*/  WARPSYNC.COLLECTIVE R20, `(.L_x_2709) ;  /* 0x0000000014087348 */ /* 0x000fea0003c00000 */
[----:B------:R0:W1:Y:S02]  /*63f0*/  SHFL.BFLY P2, R22, R17, R18, R19 ;  /* 0x0c00001211167389 */ /* 0x0000640000040013 */
[----:B01----:R-:W-:Y:S01]  /*6400*/  ENDCOLLECTIVE ;  /* 0x000000000000791b */ /* 0x003fe20003800000 */
.L_x_2709:
[----:B------:R-:W-:Y:S01]  /*6410*/  MOV R17, R12 ;  /* 0x0000000c00117202 */ /* 0x000fe20000000f00 */
[----:B------:R-:W-:-:S07]  /*6420*/  FADD.FTZ R21, R24, R22 ;  /* 0x0000001618157221 */ /* 0x000fce0000010000 */
[----:B------:R-:W-:Y:S05]  /*6430*/  WARPSYNC.COLLECTIVE R20, `(.L_x_2710) ;  /* 0x0000000014087348 */ /* 0x000fea0003c00000 */
[----:B------:R0:W1:Y:S02]  /*6440*/  SHFL.BFLY P2, R22, R17, R18, R19 ;  /* 0x0c00001211167389 */ /* 0x0000640000040013 */
[----:B01----:R-:W-:Y:S01]  /*6450*/  ENDCOLLECTIVE ;  /* 0x000000000000791b */ /* 0x003fe20003800000 */
.L_x_2710:
        /* <DEDUP_REMOVED lines=20> */
.L_x_2711:
[----:B------:R-:W-:Y:S01]  /*65a0*/  MOV R17, R23 ;  /* 0x0000001700117202 */ /* 0x000fe20000000f00 */
[----:B------:R-:W-:-:S07]  /*65b0*/  FADD.FTZ R16, R22, R25 ;  /* 0x0000001916107221 */ /* 0x000fce0000010000 */
[----:B------:R-:W-:Y:S05]  /*65c0*/  WARPSYNC.COLLECTIVE R20, `(.L_x_2712) ;  /* 0x0000000014087348 */ /* 0x000fea0003c00000 */
[----:B------:R0:W1:Y:S02]  /*65d0*/  SHFL.BFLY P2, R22, R17, R18, R19 ;  /* 0x0c00001211167389 */ /* 0x0000640000040013 */
[----:B01----:R-:W-:Y:S01]  /*65e0*/  ENDCOLLECTIVE ;  /* 0x000000000000791b */ /* 0x003fe20003800000 */
.L_x_2712:
[----:B------:R-:W-:Y:S01]  /*65f0*/  HFMA2.MMA R18, -RZ, RZ, 0, 2.384185791015625e-07 ;  /* 0x00000004ff127435 */ /* 0x000fe200000001ff */
[----:B------:R-:W-:Y:S02]  /*6600*/  MOV R17, R16 ;  /* 0x0000001000117202 */ /* 0x000fe40000000f00 */
[----:B------:R-:W-:-:S08]  /*6610*/  MOV R0, R22 ;  /* 0x0000001600007202 */ /* 0x000fd00000000f00 */
[----:B------:R-:W-:Y:S05]  /*6620*/  WARPSYNC.COLLECTIVE R20, `(.L_x_2713) ;  /* 0x0000000014087348 */ /* 0x000fea0003c00000 */
[----:B------:R0:W1:Y:S02]  /*6630*/  SHFL.BFLY P2, R22, R17, R18, R19 ;  /* 0x0c00001211167389 */ /* 0x0000640000040013 */
[----:B01----:R-:W-:Y:S01]  /*6640*/  ENDCOLLECTIVE ;  /* 0x000000000000791b */ /* 0x003fe20003800000 */
.L_x_2713:
[----:B------:R-:W-:-:S04]  /*6650*/  FADD.FTZ R12, R0, R23 ;  /* 0x00000017000c7221 */ /* 0x000fc80000010000 */
[----:B------:R-:W-:Y:S02]  /*6660*/  IMAD.MOV.U32 R17, RZ, RZ, R12 ;  /* 0x000000ffff117224 */ /* 0x000fe400078e000c */
[----:B------:R-:W-:-:S07]  /*6670*/  FADD.FTZ R0, R16, R22 ;  /* 0x0000001610007221 */ /* 0x000fce0000010000 */
[----:B------:R-:W-:Y:S05]  /*6680*/  WARPSYNC.COLLECTIVE R20, `(.L_x_2714) ;  /* 0x0000000014087348 */ /* 0x000fea0003c00000 */
[----:B------:R0:W1:Y:S02]  /*6690*/  SHFL.BFLY P2, R22, R17, R18, R19 ;  /* 0x0c00001211167389 */ /* 0x0000640000040013 */
[----:B01----:R-:W-:Y:S01]  /*66a0*/  ENDCOLLECTIVE ;  /* 0x000000000000791b */ /* 0x003fe20003800000 */
.L_x_2714:
[----:B------:R-:W-:Y:S01]  /*66b0*/  HFMA2.MMA R18, -RZ, RZ, 0, 1.1920928955078125e-07 ;  /* 0x00000002ff127435 */ /* 0x000fe200000001ff */
[----:B------:R-:W-:Y:S02]  /*66c0*/  MOV R17, R0 ;  /* 0x0000000000117202 */ /* 0x000fe40000000f00 */
[----:B------:R-:W-:-:S08]  /*66d0*/  MOV R24, R22 ;  /* 0x0000001600187202 */ /* 0x000fd00000000f00 */
[----:B------:R-:W-:Y:S05]  /*66e0*/  WARPSYNC.COLLECTIVE R20, `(.L_x_2715) ;  /* 0x0000000014087348 */ /* 0x000fea0003c00000 */
[----:B------:R0:W1:Y:S02]  /*66f0*/  SHFL.BFLY P2, R22, R17, R18, R19 ;  /* 0x0c00001211167389 */ /* 0x0000640000040013 */
[----:B01----:R-:W-:Y:S01]  /*6700*/  ENDCOLLECTIVE ;  /* 0x000000000000791b */ /* 0x003fe20003800000 */
.L_x_2715:
[----:B------:R-:W-:-:S04]  /*6710*/  FADD.FTZ R24, R12, R24 ;  /* 0x000000180c187221 */ /* 0x000fc80000010000 */
[----:B------:R-:W-:Y:S01]  /*6720*/  IMAD.MOV.U32 R17, RZ, RZ, R24 ;  /* 0x000000ffff117224 */ /* 0x000fe200078e0018 */
[----:B------:R-:W-:-:S07]  /*6730*/  MOV R25, R22 ;  /* 0x0000001600197202 */ /* 0x000fce0000000f00 */
[----:B------:R-:W-:Y:S05]  /*6740*/  WARPSYNC.COLLECTIVE R20, `(.L_x_2716) ;  /* 0x0000000014087348 */ /* 0x000fea0003c00000 */
[----:B------:R0:W1:Y:S02]  /*6750*/  SHFL.BFLY P2, R22, R17, R18, R19 ;  /* 0x0c00001211167389 */ /* 0x0000640000040013 */
[----:B01----:R-:W-:Y:S01]  /*6760*/  ENDCOLLECTIVE ;  /* 0x000000000000791b */ /* 0x003fe20003800000 */
.L_x_2716:
[----:B------:R-:W-:Y:S01]  /*6770*/  FADD.FTZ R23, R0, R25 ;  /* 0x0000001900177221 */ /* 0x000fe20000010000 */
[----:B------:R-:W-:-:S04]  /*6780*/  HFMA2.MMA R18, -RZ, RZ, 0, 5.9604644775390625e-08 ;  /* 0x00000001ff127435 */ /* 0x000fc800000001ff */
[----:B------:R-:W-:Y:S01]  /*6790*/  MOV R17, R23 ;  /* 0x0000001700117202 */ /* 0x000fe20000000f00 */
[----:B------:R-:W-:-:S07]  /*67a0*/  FADD.FTZ R12, R24, R22 ;  /* 0x00000016180c7221 */ /* 0x000fce0000010000 */
[----:B------:R-:W-:Y:S05]  /*67b0*/  WARPSYNC.COLLECTIVE R20, `(.L_x_2717) ;  /* 0x0000000014087348 */ /* 0x000fea0003c00000 */
[----:B------:R0:W1:Y:S02]  /*67c0*/  SHFL.BFLY P2, R22, R17, R18, R19 ;  /* 0x0c00001211167389 */ /* 0x0000640000040013 */
[----:B01----:R-:W-:Y:S01]  /*67d0*/  ENDCOLLECTIVE ;  /* 0x000000000000791b */ /* 0x003fe20003800000 */
.L_x_2717:
[----:B------:R-:W-:Y:S01]  /*67e0*/  MOV R17, R12 ;  /* 0x0000000c00117202 */ /* 0x000fe20000000f00 */
[----:B------:R-:W-:-:S07]  /*67f0*/  FADD.FTZ R0, R23, R22 ;  /* 0x0000001617007221 */ /* 0x000fce0000010000 */
[----:B------:R-:W-:Y:S05]  /*6800*/  WARPSYNC.COLLECTIVE R20, `(.L_x_2718) ;  /* 0x0000000014087348 */ /* 0x000fea0003c00000 */
[----:B------:R0:W1:Y:S02]  /*6810*/  SHFL.BFLY P2, R22, R17, R18, R19 ;  /* 0x0c00001211167389 */ /* 0x0000640000040013 */
[----:B01----:R-:W-:Y:S01]  /*6820*/  ENDCOLLECTIVE ;  /* 0x000000000000791b */ /* 0x003fe20003800000 */
.L_x_2718:
[----:B------:R-:W-:Y:S01]  /*6830*/  MOV R21, R22 ;  /* 0x0000001600157202 */ /* 0x000fe20000000f00 */
[----:B------:R-:W-:Y:S06]  /*6840*/  BRA `(.L_x_2719) ;  /* 0xffffffe400747947 */ /* 0x000fec000383ffff */
.L_x_2720:
        /* <DEDUP_REMOVED lines=11> */
.L_x_3042:


//--------------------- .text._ZN13group_norm_v218gn_bwd_cuda_kernelI6__halfLi480ELi3ELi16ELi60ELi4096ELb1ELb1ELi256ELi960ELi960ELi4ELb1ELi21ELb1ELb0ELNS_15WgradSyncMethodE3ENS_16CompileConditionILi900EEEEEvPT_S6_S6_PKS5_S8_S8_S8_PKfflPfPj --------------------------
	.section	.text._ZN13group_norm_v218gn_bwd_cuda_kernelI6__halfLi480ELi3ELi16ELi60ELi4096ELb1ELb1ELi256ELi960ELi960ELi4ELb1ELi21ELb1ELb0ELNS_15WgradSyncMethodE3ENS_16CompileConditionILi900EEEEEvPT_S6_S6_PKS5_S8_S8_S8_PKfflPfPj,"ax",@progbits
	.align	128
        .global         _ZN13group_norm_v218gn_bwd_cuda_kernelI6__halfLi480ELi3ELi16ELi60ELi4096ELb1ELb1ELi256ELi960ELi960ELi4ELb1ELi21ELb1ELb0ELNS_15WgradSyncMethodE3ENS_16CompileConditionILi900EEEEEvPT_S6_S6_PKS5_S8_S8_S8_PKfflPfPj
        .type           _ZN13group_norm_v218gn_bwd_cuda_kernelI6__halfLi480ELi3ELi16ELi60ELi4096ELb1ELb1ELi256ELi960ELi960ELi4ELb1ELi21ELb1ELb0ELNS_15WgradSyncMethodE3ENS_16CompileConditionILi900EEEEEvPT_S6_S6_PKS5_S8_S8_S8_PKfflPfPj,@function
        .size           _ZN13group_norm_v218gn_bwd_cuda_kernelI6__halfLi480ELi3ELi16ELi60ELi4096ELb1ELb1ELi256ELi960ELi960ELi4ELb1ELi21ELb1ELb0ELNS_15WgradSyncMethodE3ENS_16CompileConditionILi900EEEEEvPT_S6_S6_PKS5_S8_S8_S8_PKfflPfPj,(.L_x_3043 - _ZN13group_norm_v218gn_bwd_cuda_kernelI6__halfLi480ELi3ELi16ELi60ELi4096ELb1ELb1ELi256ELi960ELi960ELi4ELb1ELi21ELb1ELb0ELNS_15WgradSyncMethodE3ENS_16CompileConditionILi900EEEEEvPT_S6_S6_PKS5_S8_S8_S8_PKfflPfPj)
        .other          _ZN13group_norm_v218gn_bwd_cuda_kernelI6__halfLi480ELi3ELi16ELi60ELi4096ELb1ELb1ELi256ELi960ELi960ELi4ELb1ELi21ELb1ELb0ELNS_15WgradSyncMethodE3ENS_16CompileConditionILi900EEEEEvPT_S6_S6_PKS5_S8_S8_S8_PKfflPfPj,@"STO_CUDA_ENTRY STV_DEFAULT"
_ZN13group_norm_v218gn_bwd_cuda_kernelI6__halfLi480ELi3ELi16ELi60ELi4096ELb1ELb1ELi256ELi960ELi960ELi4ELb1ELi21ELb1ELb0ELNS_15WgradSyncMethodE3ENS_16CompileConditionILi900EEEEEvPT_S6_S6_PKS5_S8_S8_S8_PKfflPfPj:
.text._ZN13group_norm_v218gn_bwd_cuda_kernelI6__halfLi480ELi3ELi16ELi60ELi4096ELb1ELb1ELi256ELi960ELi960ELi4ELb1ELi21ELb1ELb0ELNS_15WgradSyncMethodE3ENS_16CompileConditionILi900EEEEEvPT_S6_S6_PKS5_S8_S8_S8_PKfflPfPj:
        /* <DEDUP_REMOVED lines=29> */
.L_x_2723:
[----:B------:R-:W2:Y:S04]  /*01d0*/  LD.E.STRONG.GPU R0, desc[UR12][R2.64] ;  /* 0x0000000c02007980 */ /* 0x000ea8000c10f900 */
[----:B--2---:R-:W-:Y:S01]  /*01e0*/  CCTL.IVALL ;  /* 0x00000000ff00798f */ /* 0x004fe20002000000 */
[----:B------:R-:W-:Y:S05]  /*01f0*/  YIELD ;  /* 0x0000000000007946 */ /* 0x000fea0003800000 */
[----:B-----5:R-:W-:-:S04]  /*0200*/  LOP3.LUT R0, R0, R5, RZ, 0x3c, !PT ;  /* 0x0000000500007212 */ /* 0x020fc800078e3cff */
[----:B------:R-:W-:-:S13]  /*0210*/  ISETP.GT.AND P0, PT, R0, -0x1, PT ;  /* 0xffffffff0000780c */ /* 0x000fda0003f04270 */
[----:B------:R-:W-:Y:S05]  /*0220*/  @P0 BRA `(.L_x_2723) ;  /* 0xfffffffc00e80947 */ /* 0x000fea000383ffff */
.L_x_2722:
[----:B------:R-:W-:Y:S05]  /*0230*/  WARPSYNC.ALL ;  /* 0x0000000000007948 */ /* 0x000fea0003800000 */
[----:B------:R-:W-:Y:S06]  /*0240*/  BAR.SYNC.DEFER_BLOCKING 0x0 ;  /* 0x0000000000007b1d */ /* 0x000fec0000010000 */
[----:B------:R-:W-:Y:S05]  /*0250*/  BRA `(.L_x_2724) ;  /* 0x0000002800c07947 */ /* 0x000fea0003800000 */
.L_x_2721:
        /* <DEDUP_REMOVED lines=69> */
.L_x_2738:
        /* <DEDUP_REMOVED lines=27> */
.L_x_2725:
        /* <DEDUP_REMOVED lines=160> */
.L_x_2726:
        /* <DEDUP_REMOVED lines=127> */
.L_x_2728:
[----:B------:R-:W-:Y:S05]  /*1a50*/  BSYNC B0 ;  /* 0x0000000000007941 */ /* 0x000fea0003800000 */
.L_x_2727:
        /* <DEDUP_REMOVED lines=19> */
.L_x_2730:
[----:B------:R-:W-:Y:S05]  /*1b90*/  BSYNC B0 ;  /* 0x0000000000007941 */ /* 0x000fea0003800000 */
.L_x_2729:
        /* <DEDUP_REMOVED lines=17> */
.L_x_2733:
[----:B------:R-:W2:Y:S04]  /*1cb0*/  LD.E.STRONG.GPU R24, desc[UR12][R22.64] ;  /* 0x0000000c16187980 */ /* 0x000ea8000c10f900 */
[----:B--2---:R-:W-:Y:S01]  /*1cc0*/  CCTL.IVALL ;  /* 0x00000000ff00798f */ /* 0x004fe20002000000 */
[----:B------:R-:W-:Y:S05]  /*1cd0*/  YIELD ;  /* 0x0000000000007946 */ /* 0x000fea0003800000 */
[----:B-----5:R-:W-:-:S04]  /*1ce0*/  LOP3.LUT R24, R24, R13, RZ, 0x3c, !PT ;  /* 0x0000000d18187212 */ /* 0x020fc800078e3cff */
[----:B------:R-:W-:-:S13]  /*1cf0*/  ISETP.GT.AND P0, PT, R24, -0x1, PT ;  /* 0xffffffff1800780c */ /* 0x000fda0003f04270 */
[----:B------:R-:W-:Y:S05]  /*1d00*/  @P0 BRA `(.L_x_2733) ;  /* 0xfffffffc00e80947 */ /* 0x000fea000383ffff */
.L_x_2732:
[----:B------:R-:W-:Y:S05]  /*1d10*/  WARPSYNC.ALL ;  /* 0x0000000000007948 */ /* 0x000fea0003800000 */
[----:B------:R-:W-:Y:S06]  /*1d20*/  BAR.SYNC.DEFER_BLOCKING 0x0 ;  /* 0x0000000000007b1d */ /* 0x000fec0000010000 */
[----:B------:R-:W-:Y:S05]  /*1d30*/  BRA `(.L_x_2734) ;  /* 0x0000000000647947 */ /* 0x000fea0003800000 */
.L_x_2731:
        /* <DEDUP_REMOVED lines=17> */
.L_x_2736:
[----:B------:R-:W2:Y:S04]  /*1e50*/  LD.E.STRONG.GPU R24, desc[UR12][R22.64] ;  /* 0x0000000c16187980 */ /* 0x000ea8000c10f900 */
[----:B--2---:R-:W-:Y:S01]  /*1e60*/  CCTL.IVALL ;  /* 0x00000000ff00798f */ /* 0x004fe20002000000 */
[----:B------:R-:W-:Y:S05]  /*1e70*/  YIELD ;  /* 0x0000000000007946 */ /* 0x000fea0003800000 */
[----:B-----5:R-:W-:-:S04]  /*1e80*/  LOP3.LUT R24, R24, R13, RZ, 0x3c, !PT ;  /* 0x0000000d18187212 */ /* 0x020fc800078e3cff */
[----:B------:R-:W-:-:S13]  /*1e90*/  ISETP.GT.AND P0, PT, R24, -0x1, PT ;  /* 0xffffffff1800780c */ /* 0x000fda0003f04270 */
[----:B------:R-:W-:Y:S05]  /*1ea0*/  @P0 BRA `(.L_x_2736) ;  /* 0xfffffffc00e80947 */ /* 0x000fea000383ffff */
.L_x_2735:
[----:B------:R-:W-:Y:S05]  /*1eb0*/  WARPSYNC.ALL ;  /* 0x0000000000007948 */ /* 0x000fea0003800000 */
[----:B------:R-:W-:Y:S06]  /*1ec0*/  BAR.SYNC.DEFER_BLOCKING 0x0 ;  /* 0x0000000000007b1d */ /* 0x000fec0000010000 */
.L_x_2734:
        /* <DEDUP_REMOVED lines=10> */
[----:B------:R-:W-:-:S05]  /*1f70*/  @!P0 LOP3.LUT R22, R31, 0x7ffffff0, RZ, 0xc0, !PT ;  /* 0x7ffffff01f168812 */ /* 0x000fca00078ec0ff */
[----:B------:R-:W-:Y:S01]  /*1f80*/  @!P0 IMAD R13, R13, 0x100, R22 ;  /* 0x000001000d0d8824 */ /* 0x000fe200078e0216 */
[----:B------:R-:W-:-:S04]  /*1f90*/  @!P0 LOP3.LUT R22, R31, 0xf, RZ, 0xc0, !PT ;  /* 0x0000000f1f168812 */ /* 0x000fc800078ec0ff */
[----:B------:R-:W-:Y:S02]  /*1fa0*/  @!P0 IADD3 R13, R13, R22, RZ ;  /* 0x000000160d0d8210 */ /* 0x000fe40007ffe0ff */
[----:B------:R-:W1:Y:S02]  /*1fb0*/  @!P0 LDC.64 R22, c[0x0][0x260] ;  /* 0x00009800ff168b82 */ /* 0x000e640000000a00 */
        /* <DEDUP_REMOVED lines=34> */
.L_x_2737:
[----:B0-2---:R-:W-:-:S04]  /*21e0*/  MOV R24, UR5 ;  /* 0x0000000500187c02 */ /* 0x005fc80008000f00 */
        /* <DEDUP_REMOVED lines=183> */
.L_x_2724:
        /* <DEDUP_REMOVED lines=28> */
[----:B------:R-:W-:Y:S01]  /*2f20*/  USEL UR7, UR14, 0x15, UP0 ;  /* 0x000000150e077887 */ /* 0x000fe20008000000 */
[----:B------:R-:W-:Y:S02]  /*2f30*/  IADD3 R37, R35, 0x1e, RZ ;  /* 0x0000001e23257810 */ /* 0x000fe40007ffe0ff */
[----:B------:R-:W-:Y:S01]  /*2f40*/  IADD3.X R13, ~R13, -0x1, R0, P0, P1 ;  /* 0xffffffff0d0d7810 */ /* 0x000fe200007e2500 */
[----:B------:R-:W-:Y:S01]  /*2f50*/  USHF.L.U64.HI UR8, UR7, 0x4, UR8 ;  /* 0x0000000407087899 */ /* 0x000fe20008010208 */
[----:B------:R-:W-:Y:S01]  /*2f60*/  LOP3.LUT R11, RZ, R35, RZ, 0x33, !PT ;  /* 0x00000023ff0b7212 */ /* 0x000fe200078e33ff */
[----:B------:R-:W-:Y:S01]  /*2f70*/  USHF.L.U32 UR7, UR7, 0x4, URZ ;  /* 0x0000000407077899 */ /* 0x000fe2000800063f */
[----:B------:R-:W-:Y:S01]  /*2f80*/  VIMNMX.U32 R8, R37, 0x20, !PT ;  /* 0x0000002025087848 */ /* 0x000fe20007fe0000 */
[----:B------:R-:W-:Y:S01]  /*2f90*/  IMAD.WIDE.U32 R4, R13, -0x77777777, RZ ;  /* 0x888888890d047825 */ /* 0x000fe200078e00ff */
[----:B------:R-:W-:-:S02]  /*2fa0*/  SHF.L.U32 R0, R34, 0x1, RZ ;  /* 0x0000000122007819 */ /* 0x000fc400000006ff */
[----:B------:R-:W-:Y:S02]  /*2fb0*/  LEA R3, R34, UR9, 0x7 ;  /* 0x0000000922037c11 */ /* 0x000fe4000f8e38ff */
[----:B------:R-:W-:Y:S01]  /*2fc0*/  LOP3.LUT R0, R0, 0x1f, R12, 0x78, !PT ;  /* 0x0000001f00007812 */ /* 0x000fe200078e780c */
[C---:B------:R-:W-:Y:S01]  /*2fd0*/  IMAD.WIDE.U32 R6, P0, R2.reuse, -0x77777778, R4 ;  /* 0x8888888802067825 */ /* 0x040fe20007800004 */
[----:B------:R-:W-:Y:S02]  /*2fe0*/  LOP3.LUT R33, R33, 0x1e, RZ, 0xc0, !PT ;  /* 0x0000001e21217812 */ /* 0x000fe400078ec0ff */
[----:B------:R-:W-:Y:S01]  /*2ff0*/  IADD3 R10, R35, 0x3c, RZ ;  /* 0x0000003c230a7810 */ /* 0x000fe20007ffe0ff */
[----:B------:R-:W-:Y:S01]  /*3000*/  IMAD.WIDE.U32 R4, R2, -0x77777777, RZ ;  /* 0x8888888902047825 */ /* 0x000fe200078e00ff */
[----:B------:R-:W-:Y:S02]  /*3010*/  IADD3.X R9, RZ, RZ, RZ, P0, !PT ;  /* 0x000000ffff097210 */ /* 0x000fe400007fe4ff */
[----:B------:R-:W-:Y:S01]  /*3020*/  IADD3 R4, R8, R11, RZ ;  /* 0x0000000b08047210 */ /* 0x000fe20007ffe0ff */
[----:B------:R-:W-:Y:S01]  /*3030*/  IMAD R3, R0, 0x4, R3 ;  /* 0x0000000400037824 */ /* 0x000fe200078e0203 */
[----:B------:R-:W-:-:S02]  /*3040*/  IADD3 RZ, P0, R5, R6, RZ ;  /* 0x0000000605ff7210 */ /* 0x000fc40007f1e0ff */
[----:B------:R-:W-:Y:S02]  /*3050*/  MOV R8, R7 ;  /* 0x0000000700087202 */ /* 0x000fe40000000f00 */
[----:B------:R-:W-:Y:S02]  /*3060*/  SHF.L.U32 R0, R12, 0x7, RZ ;  /* 0x000000070c007819 */ /* 0x000fe400000006ff */
[-C--:B------:R-:W-:Y:S01]  /*3070*/  LOP3.LUT R15, R10, R33.reuse, RZ, 0x3c, !PT ;  /* 0x000000210a0f7212 */ /* 0x080fe200078e3cff */
[----:B------:R-:W-:Y:S01]  /*3080*/  IMAD.WIDE.U32.X R8, R13, -0x77777778, R8, P0 ;  /* 0x888888880d087825 */ /* 0x000fe200000e0408 */
[----:B------:R-:W-:Y:S02]  /*3090*/  LOP3.LUT R0, R0, 0x780, RZ, 0xc0, !PT ;  /* 0x0000078000007812 */ /* 0x000fe400078ec0ff */
[----:B------:R-:W-:Y:S01]  /*30a0*/  LOP3.LUT R5, R35, R33, RZ, 0x3c, !PT ;  /* 0x0000002123057212 */ /* 0x000fe200078e3cff */
[----:B------:R-:W-:Y:S01]  /*30b0*/  IMAD.WIDE.U32 R10, R4, -0x77777777, RZ ;  /* 0x88888889040a7825 */ /* 0x000fe200078e00ff */
[----:B------:R-:W-:-:S02]  /*30c0*/  SHF.R.U64 R9, R8, 0x3, R9 ;  /* 0x0000000308097819 */ /* 0x000fc40000001209 */
[----:B------:R-:W-:Y:S02]  /*30d0*/  IADD3 R0, R0, UR9, RZ ;  /* 0x0000000900007c10 */ /* 0x000fe4000fffe0ff */
[----:B------:R-:W-:Y:S01]  /*30e0*/  LOP3.LUT R7, R37, R33, RZ, 0x3c, !PT ;  /* 0x0000002125077212 */ /* 0x000fe200078e3cff */
[----:B------:R-:W-:Y:S01]  /*30f0*/  VIADD R9, R9, 0x1 ;  /* 0x0000000109097836 */ /* 0x000fe20000000000 */
[----:B------:R-:W-:Y:S01]  /*3100*/  LEA.HI R10, R11, 0x1, RZ, 0x1c ;  /* 0x000000010b0a7811 */ /* 0x000fe200078fe0ff */
[----:B------:R-:W-:Y:S01]  /*3110*/  IMAD R5, R5, 0x4, R0 ;  /* 0x0000000405057824 */ /* 0x000fe200078e0200 */
[C---:B------:R-:W-:Y:S02]  /*3120*/  IADD3 R28, P0, R34.reuse, 0xf, RZ ;  /* 0x0000000f221c7810 */ /* 0x040fe40007f1e0ff */
[C---:B------:R-:W-:Y:S02]  /*3130*/  IADD3 R30, P1, R34.reuse, 0x1e, RZ ;  /* 0x0000001e221e7810 */ /* 0x040fe40007f3e0ff */
        /* <DEDUP_REMOVED lines=9> */
.L_x_2755:
        /* <DEDUP_REMOVED lines=8> */
[----:B------:R-:W-:Y:S01]  /*3250*/  IMAD.U32 R11, RZ, RZ, UR5 ;  /* 0x00000005ff0b7e24 */ /* 0x000fe2000f8e00ff */
[----:B------:R-:W-:Y:S01]  /*3260*/  ISETP.GE.U32.AND P0, PT, R2, 0x2d, PT ;  /* 0x0000002d0200780c */ /* 0x000fe20003f06070 */
[----:B------:R-:W-:Y:S01]  /*3270*/  BSSY B1, `(.L_x_2741) ;  /* 0x0000022000017945 */ /* 0x000fe20003800000 */
[----:B------:R-:W-:Y:S01]  /*3280*/  ISETP.NE.AND.EX P1, PT, RZ, RZ, PT, P1 ;  /* 0x000000ffff00720c */ /* 0x000fe20003f25310 */
[----:B------:R-:W-:Y:S01]  /*3290*/  HFMA2.MMA R12, -RZ, RZ, 0, 0 ;  /* 0x00000000ff0c7435 */ /* 0x000fe200000001ff */
[----:B------:R-:W-:Y:S02]  /*32a0*/  ISETP.GE.U32.AND.EX P0, PT, R13, RZ, PT, P0 ;  /* 0x000000ff0d00720c */ /* 0x000fe40003f06100 */
[----:B------:R-:W-:Y:S02]  /*32b0*/  CS2R R24, SRZ ;  /* 0x0000000000187805 */ /* 0x000fe4000001ff00 */
[----:B------:R-:W-:-:S02]  /*32c0*/  MOV R0, R34 ;  /* 0x0000002200007202 */ /* 0x000fc40000000f00 */
        /* <DEDUP_REMOVED lines=28> */
.L_x_2742:
[----:B------:R-:W-:Y:S05]  /*3490*/  BSYNC B1 ;  /* 0x0000000000017941 */ /* 0x000fea0003800000 */
.L_x_2741:
        /* <DEDUP_REMOVED lines=15> */
[----:B------:R-:W-:Y:S01]  /*3590*/  MOV R11, UR7 ;  /* 0x00000007000b7c02 */ /* 0x000fe20008000f00 */
[----:B------:R-:W-:Y:S01]  /*35a0*/  IMAD.U32 R10, RZ, RZ, UR8 ;  /* 0x00000008ff0a7e24 */ /* 0x000fe2000f8e00ff */
[----:B------:R-:W-:Y:S02]  /*35b0*/  PLOP3.LUT P0, PT, PT, PT, PT, 0x8, 0x0 ;  /* 0x000000000000781c */ /* 0x000fe40003f0e170 */
[----:B------:R-:W-:-:S04]  /*35c0*/  IADD3 R11, P1, R11, -0xb4, RZ ;  /* 0xffffff4c0b0b7810 */ /* 0x000fc80007f3e0ff */
[----:B------:R-:W-:-:S09]  /*35d0*/  IADD3.X R10, R10, -0x1, RZ, P1, !PT ;  /* 0xffffffff0a0a7810 */ /* 0x000fd20000ffe4ff */
.L_x_2745:
        /* <DEDUP_REMOVED lines=55> */
.L_x_2744:
[----:B------:R-:W-:Y:S05]  /*3950*/  BSYNC B1 ;  /* 0x0000000000017941 */ /* 0x000fea0003800000 */
.L_x_2743:
        /* <DEDUP_REMOVED lines=36> */
.L_x_2747:
[----:B------:R-:W-:Y:S05]  /*3ba0*/  BSYNC B1 ;  /* 0x0000000000017941 */ /* 0x000fea0003800000 */
.L_x_2746:
        /* <DEDUP_REMOVED lines=15> */
.L_x_2740:
[----:B------:R-:W-:Y:S05]  /*3ca0*/  BSYNC B0 ;  /* 0x0000000000007941 */ /* 0x000fea0003800000 */
.L_x_2739:
        /* <DEDUP_REMOVED lines=39> */
.L_x_2764:
        /* <DEDUP_REMOVED lines=43> */
.L_x_2774:
[----:B----4-:R-:W-:Y:S01]  /*41d0*/  FADD.FTZ R12, R12, R25 ;  /* 0x000000190c0c7221 */ /* 0x010fe20000010000 */
[----:B------:R-:W-:Y:S02]  /*41e0*/  @!P1 F2FP.F16.F32.PACK_AB R0, RZ, R16 ;  /* 0x00000010ff00923e */ /* 0x000fe400000000ff */
[----:B------:R-:W-:Y:S02]  /*41f0*/  ISETP.NE.AND P2, PT, R8, 0x2, PT ;  /* 0x000000020800780c */ /* 0x000fe40003f45270 */
[----:B------:R-:W-:Y:S02]  /*4200*/  PRMT R16, R0, 0x7610, R16 ;  /* 0x0000761000107816 */ /* 0x000fe40000000010 */
[----:B------:R-:W-:Y:S02]  /*4210*/  @!P1 F2FP.F16.F32.PACK_AB R12, RZ, R12 ;  /* 0x0000000cff0c923e */ /* 0x000fe400000000ff */
[----:B------:R-:W-:Y:S01]  /*4220*/  IADD3 R17, R35, 0x3c, RZ ;  /* 0x0000003c23117810 */ /* 0x000fe20007ffe0ff */
[----:B------:R3:W-:Y:S04]  /*4230*/  @!P1 STG.E.U16 desc[UR12][R10.64+0x3c], R16 ;  /* 0x00003c100a009986 */ /* 0x0007e8000c10150c */
[----:B------:R3:W-:Y:S01]  /*4240*/  @!P1 STG.E.U16 desc[UR12][R14.64+0x3c], R12 ;  /* 0x00003c0c0e009986 */ /* 0x0007e2000c10150c */
[----:B------:R-:W-:Y:S01]  /*4250*/  IMAD.MOV.U32 R0, RZ, RZ, R17 ;  /* 0x000000ffff007224 */ /* 0x000fe200078e0011 */
[----:B------:R-:W-:Y:S06]  /*4260*/  @!P2 BRA `(.L_x_2750) ;  /* 0x000000000090a947 */ /* 0x000fec0003800000 */
        /* <DEDUP_REMOVED lines=28> */
.L_x_2784:
        /* <DEDUP_REMOVED lines=8> */
.L_x_2750:
[----:B------:R-:W-:Y:S05]  /*44b0*/  BSYNC B0 ;  /* 0x0000000000007941 */ /* 0x000fea0003800000 */
.L_x_2749:
        /* <DEDUP_REMOVED lines=144> */
.L_x_2818:
[----:B----4-:R-:W-:Y:S01]  /*4dc0*/  FADD.FTZ R12, R12, R21 ;  /* 0x000000150c0c7221 */ /* 0x010fe20000010000 */
[----:B------:R-:W-:-:S04]  /*4dd0*/  @!P1 F2FP.F16.F32.PACK_AB R0, RZ, R0 ;  /* 0x00000000ff00923e */ /* 0x000fc800000000ff */
[----:B------:R-:W-:Y:S01]  /*4de0*/  @!P1 F2FP.F16.F32.PACK_AB R12, RZ, R12 ;  /* 0x0000000cff0c923e */ /* 0x000fe200000000ff */
[----:B------:R1:W-:Y:S04]  /*4df0*/  @!P1 STG.E.U16 desc[UR12][R10.64+0xb4], R0 ;  /* 0x0000b4000a009986 */ /* 0x0003e8000c10150c */
[----:B------:R1:W-:Y:S02]  /*4e00*/  @!P1 STG.E.U16 desc[UR12][R14.64+0xb4], R12 ;  /* 0x0000b40c0e009986 */ /* 0x0003e4000c10150c */
.L_x_2748:
[----:B------:R-:W-:Y:S05]  /*4e10*/  WARPSYNC.ALL ;  /* 0x0000000000007948 */ /* 0x000fea0003800000 */
[----:B------:R-:W-:Y:S01]  /*4e20*/  UISETP.GE.AND UP0, UPT, UR5, -0x2640, UPT ;  /* 0xffffd9c00500788c */ /* 0x000fe2000bf06270 */
[----:B------:R-:W-:Y:S01]  /*4e30*/  BAR.SYNC.DEFER_BLOCKING 0x0 ;  /* 0x0000000000007b1d */ /* 0x000fe20000010000 */
[----:B------:R-:W-:-:S04]  /*4e40*/  UIADD3 UR5, UR5, 0x2a00, URZ ;  /* 0x00002a0005057890 */ /* 0x000fc8000fffe03f */
[----:B------:R-:W-:-:S13]  /*4e50*/  PLOP3.LUT P0, PT, PT, PT, UP0, 0x80, 0x0 ;  /* 0x000000000000781c */ /* 0x000fda0003f0f008 */
[----:B------:R-:W-:Y:S05]  /*4e60*/  @!P0 BRA `(.L_x_2755) ;  /* 0xffffffe000d88947 */ /* 0x000fea000383ffff */
[----:B------:R-:W-:Y:S05]  /*4e70*/  EXIT ;  /* 0x000000000000794d */ /* 0x000fea0003800000 */
.L_x_2751:
[----:B------:R-:W-:Y:S01]  /*4e80*/  MOV R18, 0x8 ;  /* 0x0000000800127802 */ /* 0x000fe20000000f00 */
[----:B------:R-:W-:Y:S01]  /*4e90*/  IMAD.MOV.U32 R20, RZ, RZ, 0xffff ;  /* 0x0000ffffff147424 */ /* 0x000fe200078e00ff */
[----:B------:R-:W-:-:S07]  /*4ea0*/  MOV R19, 0x101f ;  /* 0x0000101f00137802 */ /* 0x000fce0000000f00 */
[----:B012---:R-:W-:Y:S05]  /*4eb0*/  WARPSYNC.COLLECTIVE R20, `(.L_x_2756) ;  /* 0x0000000014087348 */ /* 0x007fea0003c00000 */
[----:B-1----:R1:W3:Y:S02]  /*4ec0*/  SHFL.BFLY P2, R22, R17, R18, R19 ;  /* 0x0c00001211167389 */ /* 0x0022e40000040013 */
[----:B0123--:R-:W-:Y:S01]  /*4ed0*/  ENDCOLLECTIVE ;  /* 0x000000000000791b */ /* 0x00ffe20003800000 */
.L_x_2756:
[----:B------:R-:W-:Y:S01]  /*4ee0*/  FADD.FTZ R10, R22, R17 ;  /* 0x00000011160a7221 */ /* 0x000fe20000010000 */
[----:B------:R-:W-:-:S07]  /*4ef0*/  MOV R17, R0 ;  /* 0x0000000000117202 */ /* 0x000fce0000000f00 */
[----:B------:R-:W-:Y:S05]  /*4f00*/  WARPSYNC.COLLECTIVE R20, `(.L_x_2757) ;  /* 0x0000000014087348 */ /* 0x000fea0003c00000 */
[----:B------:R0:W1:Y:S02]  /*4f10*/  SHFL.BFLY P2, R22, R17, R18, R19 ;  /* 0x0c00001211167389 */ /* 0x0000640000040013 */
[----:B01----:R-:W-:Y:S01]  /*4f20*/  ENDCOLLECTIVE ;  /* 0x000000000000791b */ /* 0x003fe20003800000 */
.L_x_2757:
[----:B------:R-:W-:Y:S02]  /*4f30*/  MOV R17, R10 ;  /* 0x0000000a00117202 */ /* 0x000fe40000000f00 */
[----:B------:R-:W-:Y:S02]  /*4f40*/  MOV R18, 0x4 ;  /* 0x0000000400127802 */ /* 0x000fe40000000f00 */
[----:B------:R-:W-:-:S07]  /*4f50*/  MOV R11, R22 ;  /* 0x00000016000b7202 */ /* 0x000fce0000000f00 */
[----:B------:R-:W-:Y:S05]  /*4f60*/  WARPSYNC.COLLECTIVE R20, `(.L_x_2758) ;  /* 0x0000000014087348 */ /* 0x000fea0003c00000 */
[----:B------:R0:W1:Y:S02]  /*4f70*/  SHFL.BFLY P2, R22, R17, R18, R19 ;  /* 0x0c00001211167389 */ /* 0x0000640000040013 */
[----:B01----:R-:W-:Y:S01]  /*4f80*/  ENDCOLLECTIVE ;  /* 0x000000000000791b */ /* 0x003fe20003800000 */
.L_x_2758:
[----:B------:R-:W-:-:S04]  /*4f90*/  FADD.FTZ R11, R11, R0 ;  /* 0x000000000b0b7221 */ /* 0x000fc80000010000 */
[----:B------:R-:W-:Y:S02]  /*4fa0*/  IMAD.MOV.U32 R17, RZ, RZ, R11 ;  /* 0x000000ffff117224 */ /* 0x000fe400078e000b */
[----:B------:R-:W-:-:S07]  /*4fb0*/  FADD.FTZ R14, R10, R22 ;  /* 0x000000160a0e7221 */ /* 0x000fce0000010000 */
[----:B------:R-:W-:Y:S05]  /*4fc0*/  WARPSYNC.COLLECTIVE R20, `(.L_x_2759) ;  /* 0x0000000014087348 */ /* 0x000fea0003c00000 */
[----:B------:R0:W1:Y:S02]  /*4fd0*/  SHFL.BFLY P2, R22, R17, R18, R19 ;  /* 0x0c00001211167389 */ /* 0x0000640000040013 */
[----:B01----:R-:W-:Y:S01]  /*4fe0*/  ENDCOLLECTIVE ;  /* 0x000000000000791b */ /* 0x003fe20003800000 */
.L_x_2759:
[----:B------:R-:W-:Y:S02]  /*4ff0*/  MOV R17, R14 ;  /* 0x0000000e00117202 */ /* 0x000fe40000000f00 */
[----:B------:R-:W-:Y:S02]  /*5000*/  MOV R18, 0x2 ;  /* 0x0000000200127802 */ /* 0x000fe40000000f00 */
[----:B------:R-:W-:-:S07]  /*5010*/  MOV R12, R22 ;  /* 0x00000016000c7202 */ /* 0x000fce0000000f00 */
[----:B------:R-:W-:Y:S05]  /*5020*/  WARPSYNC.COLLECTIVE R20, `(.L_x_2760) ;  /* 0x0000000014087348 */ /* 0x000fea0003c00000 */
[----:B------:R0:W1:Y:S02]  /*5030*/  SHFL.BFLY P2, R22, R17, R18, R19 ;  /* 0x0c00001211167389 */ /* 0x0000640000040013 */
[----:B01----:R-:W-:Y:S01]  /*5040*/  ENDCOLLECTIVE ;  /* 0x000000000000791b */ /* 0x003fe20003800000 */
.L_x_2760:
[----:B------:R-:W-:-:S05]  /*5050*/  FADD.FTZ R15, R11, R12 ;  /* 0x0000000c0b0f7221 */ /* 0x000fca0000010000 */
[----:B------:R-:W-:Y:S01]  /*5060*/  MOV R17, R15 ;  /* 0x0000000f00117202 */ /* 0x000fe20000000f00 */
[----:B------:R-:W-:-:S07]  /*5070*/  FADD.FTZ R10, R14, R22 ;  /* 0x000000160e0a7221 */ /* 0x000fce0000010000 */
[----:B------:R-:W-:Y:S05]  /*5080*/  WARPSYNC.COLLECTIVE R20, `(.L_x_2761) ;  /* 0x0000000014087348 */ /* 0x000fea0003c00000 */
[----:B------:R0:W1:Y:S02]  /*5090*/  SHFL.BFLY P2, R22, R17, R18, R19 ;  /* 0x0c00001211167389 */ /* 0x0000640000040013 */
[----:B01----:R-:W-:Y:S01]  /*50a0*/  ENDCOLLECTIVE ;  /* 0x000000000000791b */ /* 0x003fe20003800000 */
.L_x_2761:
[----:B------:R-:W-:Y:S02]  /*50b0*/  MOV R17, R10 ;  /* 0x0000000a00117202 */ /* 0x000fe40000000f00 */
[----:B------:R-:W-:Y:S01]  /*50c0*/  MOV R18, 0x1 ;  /* 0x0000000100127802 */ /* 0x000fe20000000f00 */
[----:B------:R-:W-:-:S07]  /*50d0*/  IMAD.MOV.U32 R0, RZ, RZ, R22 ;  /* 0x000000ffff007224 */ /* 0x000fce00078e0016 */
[----:B------:R-:W-:Y:S05]  /*50e0*/  WARPSYNC.COLLECTIVE R20, `(.L_x_2762) ;  /* 0x0000000014087348 */ /* 0x000fea0003c00000 */
[----:B------:R0:W1:Y:S02]  /*50f0*/  SHFL.BFLY P2, R22, R17, R18, R19 ;  /* 0x0c00001211167389 */ /* 0x0000640000040013 */
[----:B01----:R-:W-:Y:S01]  /*5100*/  ENDCOLLECTIVE ;  /* 0x000000000000791b */ /* 0x003fe20003800000 */
.L_x_2762:
[----:B------:R-:W-:-:S05]  /*5110*/  FADD.FTZ R0, R15, R0 ;  /* 0x000000000f007221 */ /* 0x000fca0000010000 */
[----:B------:R-:W-:Y:S01]  /*5120*/  MOV R17, R0 ;  /* 0x0000000000117202 */ /* 0x000fe20000000f00 */
[----:B------:R-:W-:-:S07]  /*5130*/  FADD.FTZ R12, R10, R22 ;  /* 0x000000160a0c7221 */ /* 0x000fce0000010000 */
[----:B------:R-:W-:Y:S05]  /*5140*/  WARPSYNC.COLLECTIVE R20, `(.L_x_2763) ;  /* 0x0000000014087348 */ /* 0x000fea0003c00000 */
[----:B------:R0:W1:Y:S02]  /*5150*/  SHFL.BFLY P2, R22, R17, R18, R19 ;  /* 0x0c00001211167389 */ /* 0x0000640000040013 */
[----:B01----:R-:W-:Y:S01]  /*5160*/  ENDCOLLECTIVE ;  /* 0x000000000000791b */ /* 0x003fe20003800000 */
.L_x_2763:
[----:B------:R-:W-:Y:S01]  /*5170*/  MOV R21, R22 ;  /* 0x0000001600157202 */ /* 0x000fe20000000f00 */
[----:B------:R-:W-:Y:S06]  /*5180*/  BRA `(.L_x_2764) ;  /* 0xffffffec00647947 */ /* 0x000fec000383ffff */
.L_x_2752:
[----:B------:R-:W-:Y:S01]  /*5190*/  BSSY B1, `(.L_x_2765) ;  /* 0x0000007000017945 */ /* 0x000fe20003800000 */
[----:B------:R-:W-:Y:S01]  /*51a0*/  IMAD.MOV.U32 R18, RZ, RZ, 0x8 ;  /* 0x00000008ff127424 */ /* 0x000fe200078e00ff */
[----:B------:R-:W-:Y:S02]  /*51b0*/  MOV R19, 0x101f ;  /* 0x0000101f00137802 */ /* 0x000fe40000000f00 */
[----:B------:R-:W-:-:S07]  /*51c0*/  MOV R20, 0xffff ;  /* 0x0000ffff00147802 */ /* 0x000fce0000000f00 */
[----:B01234-:R-:W-:Y:S05]  /*51d0*/  WARPSYNC.COLLECTIVE R20, `(.L_x_2766) ;  /* 0x0000000014087348 */ /* 0x01ffea0003c00000 */
[----:B----4-:R4:W0:Y:S02]  /*51e0*/  SHFL.BFLY P2, R22, R17, R18, R19 ;  /* 0x0c00001211167389 */ /* 0x0108240000040013 */
[----:B01234-:R-:W-:Y:S01]  /*51f0*/  ENDCOLLECTIVE ;  /* 0x000000000000791b */ /* 0x01ffe20003800000 */
.L_x_2766:
[----:B------:R-:W-:Y:S05]  /*5200*/  BSYNC B1 ;  /* 0x0000000000017941 */ /* 0x000fea0003800000 */
.L_x_2765:
        /* <DEDUP_REMOVED lines=8> */
.L_x_2767:
[----:B------:R-:W-:Y:S01]  /*5290*/  HFMA2.MMA R18, -RZ, RZ, 0, 2.384185791015625e-07 ;  /* 0x00000004ff127435 */ /* 0x000fe200000001ff */
[----:B------:R-:W-:Y:S02]  /*52a0*/  MOV R17, R12 ;  /* 0x0000000c00117202 */ /* 0x000fe40000000f00 */
[----:B------:R-:W-:-:S08]  /*52b0*/  MOV R21, R22 ;  /* 0x0000001600157202 */ /* 0x000fd00000000f00 */
[----:B------:R-:W-:Y:S05]  /*52c0*/  WARPSYNC.COLLECTIVE R20, `(.L_x_2768) ;  /* 0x0000000014087348 */ /* 0x000fea0003c00000 */
[----:B------:R0:W1:Y:S02]  /*52d0*/  SHFL.BFLY P2, R22, R17, R18, R19 ;  /* 0x0c00001211167389 */ /* 0x0000640000040013 */
[----:B01----:R-:W-:Y:S01]  /*52e0*/  ENDCOLLECTIVE ;  /* 0x000000000000791b */ /* 0x003fe20003800000 */
.L_x_2768:
[----:B------:R-:W-:-:S04]  /*52f0*/  FADD.FTZ R16, R21, R0 ;  /* 0x0000000015107221 */ /* 0x000fc80000010000 */
[----:B------:R-:W-:Y:S02]  /*5300*/  IMAD.MOV.U32 R17, RZ, RZ, R16 ;  /* 0x000000ffff117224 */ /* 0x000fe400078e0010 */
[----:B------:R-:W-:-:S07]  /*5310*/  FADD.FTZ R21, R12, R22 ;  /* 0x000000160c157221 */ /* 0x000fce0000010000 */
[----:B------:R-:W-:Y:S05]  /*5320*/  WARPSYNC.COLLECTIVE R20, `(.L_x_2769) ;  /* 0x0000000014087348 */ /* 0x000fea0003c00000 */
[----:B------:R0:W1:Y:S02]  /*5330*/  SHFL.BFLY P2, R22, R17, R18, R19 ;  /* 0x0c00001211167389 */ /* 0x0000640000040013 */
[----:B01----:R-:W-:Y:S01]  /*5340*/  ENDCOLLECTIVE ;  /* 0x000000000000791b */ /* 0x003fe20003800000 */
.L_x_2769:
[----:B------:R-:W-:Y:S01]  /*5350*/  HFMA2.MMA R18, -RZ, RZ, 0, 1.1920928955078125e-07 ;  /* 0x00000002ff127435 */ /* 0x000fe200000001ff */
[----:B------:R-:W-:Y:S02]  /*5360*/  MOV R17, R21 ;  /* 0x0000001500117202 */ /* 0x000fe40000000f00 */
[----:B------:R-:W-:-:S08]  /*5370*/  MOV R23, R22 ;  /* 0x0000001600177202 */ /* 0x000fd00000000f00 */
[----:B------:R-:W-:Y:S05]  /*5380*/  WARPSYNC.COLLECTIVE R20, `(.L_x_2770) ;  /* 0x0000000014087348 */ /* 0x000fea0003c00000 */
[----:B------:R0:W1:Y:S02]  /*5390*/  SHFL.BFLY P2, R22, R17, R18, R19 ;  /* 0x0c00001211167389 */ /* 0x0000640000040013 */
[----:B01----:R-:W-:Y:S01]  /*53a0*/  ENDCOLLECTIVE ;  /* 0x000000000000791b */ /* 0x003fe20003800000 */
.L_x_2770:
[----:B------:R-:W-:-:S05]  /*53b0*/  FADD.FTZ R23, R16, R23 ;  /* 0x0000001710177221 */ /* 0x000fca0000010000 */
[----:B------:R-:W-:Y:S01]  /*53c0*/  MOV R17, R23 ;  /* 0x0000001700117202 */ /* 0x000fe20000000f00 */
[----:B------:R-:W-:-:S07]  /*53d0*/  FADD.FTZ R0, R21, R22 ;  /* 0x0000001615007221 */ /* 0x000fce0000010000 */
[----:B------:R-:W-:Y:S05]  /*53e0*/  WARPSYNC.COLLECTIVE R20, `(.L_x_2771) ;  /* 0x0000000014087348 */ /* 0x000fea0003c00000 */
[----:B------:R0:W1:Y:S02]  /*53f0*/  SHFL.BFLY P2, R22, R17, R18, R19 ;  /* 0x0c00001211167389 */ /* 0x0000640000040013 */
[----:B01----:R-:W-:Y:S01]  /*5400*/  ENDCOLLECTIVE ;  /* 0x000000000000791b */ /* 0x003fe20003800000 */
.L_x_2771:
[----:B------:R-:W-:Y:S01]  /*5410*/  HFMA2.MMA R18, -RZ, RZ, 0, 5.9604644775390625e-08 ;  /* 0x00000001ff127435 */ /* 0x000fe200000001ff */
[----:B------:R-:W-:Y:S01]  /*5420*/  MOV R17, R0 ;  /* 0x0000000000117202 */ /* 0x000fe20000000f00 */
[----:B------:R-:W-:-:S09]  /*5430*/  IMAD.MOV.U32 R24, RZ, RZ, R22 ;  /* 0x000000ffff187224 */ /* 0x000fd200078e0016 */
[----:B------:R-:W-:Y:S05]  /*5440*/  WARPSYNC.COLLECTIVE R20, `(.L_x_2772) ;  /* 0x0000000014087348 */ /* 0x000fea0003c00000 */
[----:B------:R0:W1:Y:S02]  /*5450*/  SHFL.BFLY P2, R22, R17, R18, R19 ;  /* 0x0c00001211167389 */ /* 0x0000640000040013 */
[----:B01----:R-:W-:Y:S01]  /*5460*/  ENDCOLLECTIVE ;  /* 0x000000000000791b */ /* 0x003fe20003800000 */
.L_x_2772:
[----:B------:R-:W-:-:S05]  /*5470*/  FADD.FTZ R12, R23, R24 ;  /* 0x00000018170c7221 */ /* 0x000fca0000010000 */
[----:B------:R-:W-:Y:S01]  /*5480*/  MOV R17, R12 ;  /* 0x0000000c00117202 */ /* 0x000fe20000000f00 */
[----:B------:R-:W-:-:S07]  /*5490*/  FADD.FTZ R16, R0, R22 ;  /* 0x0000001600107221 */ /* 0x000fce0000010000 */
[----:B------:R-:W-:Y:S05]  /*54a0*/  WARPSYNC.COLLECTIVE R20, `(.L_x_2773) ;  /* 0x0000000014087348 */ /* 0x000fea0003c00000 */
[----:B------:R0:W1:Y:S02]  /*54b0*/  SHFL.BFLY P2, R22, R17, R18, R19 ;  /* 0x0c00001211167389 */ /* 0x0000640000040013 */
[----:B01----:R-:W-:Y:S01]  /*54c0*/  ENDCOLLECTIVE ;  /* 0x000000000000791b */ /* 0x003fe20003800000 */
.L_x_2773:
[----:B------:R-:W-:Y:S01]  /*54d0*/  MOV R25, R22 ;  /* 0x0000001600197202 */ /* 0x000fe20000000f00 */
[----:B------:R-:W-:Y:S06]  /*54e0*/  BRA `(.L_x_2774) ;  /* 0xffffffec00387947 */ /* 0x000fec000383ffff */
.L_x_2753:
[----:B------:R-:W-:Y:S01]  /*54f0*/  BSSY B1, `(.L_x_2775) ;  /* 0x0000007000017945 */ /* 0x000fe20003800000 */
[----:B------:R-:W-:Y:S01]  /*5500*/  IMAD.MOV.U32 R18, RZ, RZ, 0x8 ;  /* 0x00000008ff127424 */ /* 0x000fe200078e00ff */
[----:B------:R-:W-:Y:S02]  /*5510*/  MOV R19, 0x101f ;  /* 0x0000101f00137802 */ /* 0x000fe40000000f00 */
[----:B------:R-:W-:-:S07]  /*5520*/  MOV R20, 0xffff ;  /* 0x0000ffff00147802 */ /* 0x000fce0000000f00 */
[----:B01234-:R-:W-:Y:S05]  /*5530*/  WARPSYNC.COLLECTIVE R20, `(.L_x_2776) ;  /* 0x0000000014087348 */ /* 0x01ffea0003c00000 */
[----:B0-----:R0:W0:Y:S02]  /*5540*/  SHFL.BFLY P2, R22, R17, R18, R19 ;  /* 0x0c00001211167389 */ /* 0x0010240000040013 */
[----:B01234-:R-:W-:Y:S01]  /*5550*/  ENDCOLLECTIVE ;  /* 0x000000000000791b */ /* 0x01ffe20003800000 */
.L_x_2776:
[----:B------:R-:W-:Y:S05]  /*5560*/  BSYNC B1 ;  /* 0x0000000000017941 */ /* 0x000fea0003800000 */
.L_x_2775:
        /* <DEDUP_REMOVED lines=8> */
.L_x_2777:
[----:B------:R-:W-:Y:S01]  /*55f0*/  HFMA2.MMA R18, -RZ, RZ, 0, 2.384185791015625e-07 ;  /* 0x00000004ff127435 */ /* 0x000fe200000001ff */
[----:B------:R-:W-:Y:S02]  /*5600*/  MOV R17, R12 ;  /* 0x0000000c00117202 */ /* 0x000fe40000000f00 */
[----:B------:R-:W-:-:S08]  /*5610*/  MOV R21, R22 ;  /* 0x0000001600157202 */ /* 0x000fd00000000f00 */
[----:B------:R-:W-:Y:S05]  /*5620*/  WARPSYNC.COLLECTIVE R20, `(.L_x_2778) ;  /* 0x0000000014087348 */ /* 0x000fea0003c00000 */
[----:B------:R0:W1:Y:S02]  /*5630*/  SHFL.BFLY P2, R22, R17, R18, R19 ;  /* 0x0c00001211167389 */ /* 0x0000640000040013 */
[----:B01----:R-:W-:Y:S01]  /*5640*/  ENDCOLLECTIVE ;  /* 0x000000000000791b */ /* 0x003fe20003800000 */
.L_x_2778:
[----:B------:R-:W-:-:S04]  /*5650*/  FADD.FTZ R16, R21, R0 ;  /* 0x0000000015107221 */ /* 0x000fc80000010000 */
[----:B------:R-:W-:Y:S02]  /*5660*/  IMAD.MOV.U32 R17, RZ, RZ, R16 ;  /* 0x000000ffff117224 */ /* 0x000fe400078e0010 */
[----:B------:R-:W-:-:S07]  /*5670*/  FADD.FTZ R21, R12, R22 ;  /* 0x000000160c157221 */ /* 0x000fce0000010000 */
[----:B------:R-:W-:Y:S05]  /*5680*/  WARPSYNC.COLLECTIVE R20, `(.L_x_2779) ;  /* 0x0000000014087348 */ /* 0x000fea0003c00000 */
[----:B------:R0:W1:Y:S02]  /*5690*/  SHFL.BFLY P2, R22, R17, R18, R19 ;  /* 0x0c00001211167389 */ /* 0x0000640000040013 */
[----:B01----:R-:W-:Y:S01]  /*56a0*/  ENDCOLLECTIVE ;  /* 0x000000000000791b */ /* 0x003fe20003800000 */
.L_x_2779:
[----:B------:R-:W-:Y:S01]  /*56b0*/  HFMA2.MMA R18, -RZ, RZ, 0, 1.1920928955078125e-07 ;  /* 0x00000002ff127435 */ /* 0x000fe200000001ff */
[----:B------:R-:W-:Y:S02]  /*56c0*/  MOV R17, R21 ;  /* 0x0000001500117202 */ /* 0x000fe40000000f00 */
[----:B------:R-:W-:-:S08]  /*56d0*/  MOV R23, R22 ;  /* 0x0000001600177202 */ /* 0x000fd00000000f00 */
[----:B------:R-:W-:Y:S05]  /*56e0*/  WARPSYNC.COLLECTIVE R20, `(.L_x_2780) ;  /* 0x0000000014087348 */ /* 0x000fea0003c00000 */
[----:B------:R0:W1:Y:S02]  /*56f0*/  SHFL.BFLY P2, R22, R17, R18, R19 ;  /* 0x0c00001211167389 */ /* 0x0000640000040013 */
[----:B01----:R-:W-:Y:S01]  /*5700*/  ENDCOLLECTIVE ;  /* 0x000000000000791b */ /* 0x003fe20003800000 */
.L_x_2780:
[----:B------:R-:W-:-:S05]  /*5710*/  FADD.FTZ R23, R16, R23 ;  /* 0x0000001710177221 */ /* 0x000fca0000010000 */
[----:B------:R-:W-:Y:S01]  /*5720*/  MOV R17, R23 ;  /* 0x0000001700117202 */ /* 0x000fe20000000f00 */
[----:B------:R-:W-:-:S07]  /*5730*/  FADD.FTZ R0, R21, R22 ;  /* 0x0000001615007221 */ /* 0x000fce0000010000 */
[----:B------:R-:W-:Y:S05]  /*5740*/  WARPSYNC.COLLECTIVE R20, `(.L_x_2781) ;  /* 0x0000000014087348 */ /* 0x000fea0003c00000 */
[----:B------:R0:W1:Y:S02]  /*5750*/  SHFL.BFLY P2, R22, R17, R18, R19 ;  /* 0x0c00001211167389 */ /* 0x0000640000040013 */
[----:B01----:R-:W-:Y:S01]  /*5760*/  ENDCOLLECTIVE ;  /* 0x000000000000791b */ /* 0x003fe20003800000 */
.L_x_2781:
[----:B------:R-:W-:Y:S01]  /*5770*/  HFMA2.MMA R18, -RZ, RZ, 0, 5.9604644775390625e-08 ;  /* 0x00000001ff127435 */ /* 0x000fe200000001ff */
[----:B------:R-:W-:Y:S01]  /*5780*/  MOV R17, R0 ;  /* 0x0000000000117202 */ /* 0x000fe20000000f00 */
[----:B------:R-:W-:-:S09]  /*5790*/  IMAD.MOV.U32 R24, RZ, RZ, R22 ;  /* 0x000000ffff187224 */ /* 0x000fd200078e0016 */
[----:B------:R-:W-:Y:S05]  /*57a0*/  WARPSYNC.COLLECTIVE R20, `(.L_x_2782) ;  /* 0x0000000014087348 */ /* 0x000fea0003c00000 */
[----:B------:R0:W1:Y:S02]  /*57b0*/  SHFL.BFLY P2, R22, R17, R18, R19 ;  /* 0x0c00001211167389 */ /* 0x0000640000040013 */
[----:B01----:R-:W-:Y:S01]  /*57c0*/  ENDCOLLECTIVE ;  /* 0x000000000000791b */ /* 0x003fe20003800000 */
.L_x_2782:
[----:B------:R-:W-:-:S05]  /*57d0*/  FADD.FTZ R12, R23, R24 ;  /* 0x00000018170c7221 */ /* 0x000fca0000010000 */
[----:B------:R-:W-:Y:S01]  /*57e0*/  MOV R17, R12 ;  /* 0x0000000c00117202 */ /* 0x000fe20000000f00 */
[----:B------:R-:W-:-:S07]  /*57f0*/  FADD.FTZ R16, R0, R22 ;  /* 0x0000001600107221 */ /* 0x000fce0000010000 */
[----:B------:R-:W-:Y:S05]  /*5800*/  WARPSYNC.COLLECTIVE R20, `(.L_x_2783) ;  /* 0x0000000014087348 */ /* 0x000fea0003c00000 */
[----:B------:R0:W1:Y:S02]  /*5810*/  SHFL.BFLY P2, R22, R17, R18, R19 ;  /* 0x0c00001211167389 */ /* 0x0000640000040013 */
[----:B01----:R-:W-:Y:S01]  /*5820*/  ENDCOLLECTIVE ;  /* 0x000000000000791b */ /* 0x003fe20003800000 */
.L_x_2783:
[----:B------:R-:W-:Y:S01]  /*5830*/  MOV R25, R22 ;  /* 0x0000001600197202 */ /* 0x000fe20000000f00 */
[----:B------:R-:W-:Y:S06]  /*5840*/  BRA `(.L_x_2784) ;  /* 0xffffffe800f87947 */ /* 0x000fec000383ffff */
.L_x_2754:
[----:B------:R-:W-:Y:S01]  /*5850*/  BSSY B0, `(.L_x_2785) ;  /* 0x0000007000007945 */ /* 0x000fe20003800000 */
[----:B------:R-:W-:Y:S01]  /*5860*/  IMAD.MOV.U32 R18, RZ, RZ, 0x8 ;  /* 0x00000008ff127424 */ /* 0x000fe200078e00ff */
[----:B------:R-:W-:Y:S02]  /*5870*/  MOV R19, 0x101f ;  /* 0x0000101f00137802 */ /* 0x000fe40000000f00 */
[----:B------:R-:W-:-:S07]  /*5880*/  MOV R20, 0xffff ;  /* 0x0000ffff00147802 */ /* 0x000fce0000000f00 */
[----:B01234-:R-:W-:Y:S05]  /*5890*/  WARPSYNC.COLLECTIVE R20, `(.L_x_2786) ;  /* 0x0000000014087348 */ /* 0x01ffea0003c00000 */
[----:B---3--:R3:W0:Y:S02]  /*58a0*/  SHFL.BFLY P2, R22, R17, R18, R19 ;  /* 0x0c00001211167389 */ /* 0x0086240000040013 */
[----:B01234-:R-:W-:Y:S01]  /*58b0*/  ENDCOLLECTIVE ;  /* 0x000000000000791b */ /* 0x01ffe20003800000 */
.L_x_2786:
[----:B------:R-:W-:Y:S05]  /*58c0*/  BSYNC B0 ;  /* 0x0000000000007941 */ /* 0x000fea0003800000 */
.L_x_2785:
        /* <DEDUP_REMOVED lines=10> */
.L_x_2787:
        /* <DEDUP_REMOVED lines=10> */
.L_x_2788:
[----:B------:R-:W-:-:S05]  /*5a10*/  FADD.FTZ R12, R12, R15 ;  /* 0x0000000f0c0c7221 */ /* 0x000fca0000010000 */
[----:B------:R-:W-:Y:S01]  /*5a20*/  MOV R17, R12 ;  /* 0x0000000c00117202 */ /* 0x000fe20000000f00 */
[----:B------:R-:W-:-:S07]  /*5a30*/  IMAD.MOV.U32 R16, RZ, RZ, R22 ;  /* 0x000000ffff107224 */ /* 0x000fce00078e0016 */
[----:B------:R-:W-:Y:S05]  /*5a40*/  WARPSYNC.COLLECTIVE R20, `(.L_x_2789) ;  /* 0x0000000014087348 */ /* 0x000fea0003c00000 */
[----:B------:R0:W1:Y:S02]  /*5a50*/  SHFL.BFLY P2, R22, R17, R18, R19 ;  /* 0x0c00001211167389 */ /* 0x0000640000040013 */
[----:B01----:R-:W-:Y:S01]  /*5a60*/  ENDCOLLECTIVE ;  /* 0x000000000000791b */ /* 0x003fe20003800000 */
.L_x_2789:
[----:B------:R-:W-:Y:S01]  /*5a70*/  FADD.FTZ R15, R23, R16 ;  /* 0x00000010170f7221 */ /* 0x000fe20000010000 */
[----:B------:R-:W-:-:S04]  /*5a80*/  HFMA2.MMA R18, -RZ, RZ, 0, 1.1920928955078125e-07 ;  /* 0x00000002ff127435 */ /* 0x000fc800000001ff */
[----:B------:R-:W-:Y:S02]  /*5a90*/  MOV R17, R15 ;  /* 0x0000000f00117202 */ /* 0x000fe40000000f00 */
[----:B------:R-:W-:-:S07]  /*5aa0*/  MOV R11, R22 ;  /* 0x00000016000b7202 */ /* 0x000fce0000000f00 */
[----:B------:R-:W-:Y:S05]  /*5ab0*/  WARPSYNC.COLLECTIVE R20, `(.L_x_2790) ;  /* 0x0000000014087348 */ /* 0x000fea0003c00000 */
[----:B------:R0:W1:Y:S02]  /*5ac0*/  SHFL.BFLY P2, R22, R17, R18, R19 ;  /* 0x0c00001211167389 */ /* 0x0000640000040013 */
[----:B01----:R-:W-:Y:S01]  /*5ad0*/  ENDCOLLECTIVE ;  /* 0x000000000000791b */ /* 0x003fe20003800000 */
.L_x_2790:
[----:B------:R-:W-:-:S05]  /*5ae0*/  FADD.FTZ R16, R12, R11 ;  /* 0x0000000b0c107221 */ /* 0x000fca0000010000 */
[----:B------:R-:W-:Y:S01]  /*5af0*/  MOV R17, R16 ;  /* 0x0000001000117202 */ /* 0x000fe20000000f00 */
[----:B------:R-:W-:-:S07]  /*5b00*/  IMAD.MOV.U32 R14, RZ, RZ, R22 ;  /* 0x000000ffff0e7224 */ /* 0x000fce00078e0016 */
[----:B------:R-:W-:Y:S05]  /*5b10*/  WARPSYNC.COLLECTIVE R20, `(.L_x_2791) ;  /* 0x0000000014087348 */ /* 0x000fea0003c00000 */
[----:B------:R0:W1:Y:S02]  /*5b20*/  SHFL.BFLY P2, R22, R17, R18, R19 ;  /* 0x0c00001211167389 */ /* 0x0000640000040013 */
[----:B01----:R-:W-:Y:S01]  /*5b30*/  ENDCOLLECTIVE ;  /* 0x000000000000791b */ /* 0x003fe20003800000 */
.L_x_2791:
[----:B------:R-:W-:Y:S01]  /*5b40*/  FADD.FTZ R14, R15, R14 ;  /* 0x0000000e0f0e7221 */ /* 0x000fe20000010000 */
[----:B------:R-:W-:-:S04]  /*5b50*/  HFMA2.MMA R18, -RZ, RZ, 0, 5.9604644775390625e-08 ;  /* 0x00000001ff127435 */ /* 0x000fc800000001ff */
[----:B------:R-:W-:Y:S02]  /*5b60*/  MOV R17, R14 ;  /* 0x0000000e00117202 */ /* 0x000fe40000000f00 */
[----:B------:R-:W-:-:S07]  /*5b70*/  MOV R25, R22 ;  /* 0x0000001600197202 */ /* 0x000fce0000000f00 */
[----:B------:R-:W-:Y:S05]  /*5b80*/  WARPSYNC.COLLECTIVE R20, `(.L_x_2792) ;  /* 0x0000000014087348 */ /* 0x000fea0003c00000 */
[----:B------:R0:W1:Y:S02]  /*5b90*/  SHFL.BFLY P2, R22, R17, R18, R19 ;  /* 0x0c00001211167389 */ /* 0x0000640000040013 */
[----:B01----:R-:W-:Y:S01]  /*5ba0*/  ENDCOLLECTIVE ;  /* 0x000000000000791b */ /* 0x003fe20003800000 */
.L_x_2792:
[----:B------:R-:W-:-:S05]  /*5bb0*/  FADD.FTZ R12, R16, R25 ;  /* 0x00000019100c7221 */ /* 0x000fca0000010000 */
[----:B------:R-:W-:Y:S01]  /*5bc0*/  MOV R17, R12 ;  /* 0x0000000c00117202 */ /* 0x000fe20000000f00 */
[----:B------:R-:W-:-:S07]  /*5bd0*/  IMAD.MOV.U32 R15, RZ, RZ, R22 ;  /* 0x000000ffff0f7224 */ /* 0x000fce00078e0016 */
[----:B------:R-:W-:Y:S05]  /*5be0*/  WARPSYNC.COLLECTIVE R20, `(.L_x_2793) ;  /* 0x0000000014087348 */ /* 0x000fea0003c00000 */
[----:B------:R0:W1:Y:S02]  /*5bf0*/  SHFL.BFLY P2, R22, R17, R18, R19 ;  /* 0x0c00001211167389 */ /* 0x0000640000040013 */
[----:B01----:R-:W-:Y:S01]  /*5c00*/  ENDCOLLECTIVE ;  /* 0x000000000000791b */ /* 0x003fe20003800000 */
.L_x_2793:
        /* <DEDUP_REMOVED lines=15> */
.L_x_2794:
[----:B------:R-:W-:Y:S02]  /*5d00*/  MOV R17, R14 ;  /* 0x0000000e00117202 */ /* 0x000fe40000000f00 */
[----:B------:R-:W-:-:S07]  /*5d10*/  MOV R10, R22 ;  /* 0x00000016000a7202 */ /* 0x000fce0000000f00 */
[----:B------:R-:W-:Y:S05]  /*5d20*/  WARPSYNC.COLLECTIVE R20, `(.L_x_2795) ;  /* 0x0000000014087348 */ /* 0x000fea0003c00000 */
[----:B------:R0:W1:Y:S02]  /*5d30*/  SHFL.BFLY P2, R22, R17, R18, R19 ;  /* 0x0c00001211167389 */ /* 0x0000640000040013 */
[----:B01----:R-:W-:Y:S01]  /*5d40*/  ENDCOLLECTIVE ;  /* 0x000000000000791b */ /* 0x003fe20003800000 */
.L_x_2795:
[----:B------:R-:W-:-:S05]  /*5d50*/  FADD.FTZ R10, R10, R11 ;  /* 0x0000000b0a0a7221 */ /* 0x000fca0000010000 */
[----:B------:R-:W-:Y:S01]  /*5d60*/  MOV R17, R10 ;  /* 0x0000000a00117202 */ /* 0x000fe20000000f00 */
[----:B------:R-:W-:Y:S01]  /*5d70*/  IMAD.MOV.U32 R18, RZ, RZ, 0x4 ;  /* 0x00000004ff127424 */ /* 0x000fe200078e00ff */
[----:B------:R-:W-:-:S07]  /*5d80*/  MOV R21, R22 ;  /* 0x0000001600157202 */ /* 0x000fce0000000f00 */
[----:B------:R-:W-:Y:S05]  /*5d90*/  WARPSYNC.COLLECTIVE R20, `(.L_x_2796) ;  /* 0x0000000014087348 */ /* 0x000fea0003c00000 */
[----:B------:R0:W1:Y:S02]  /*5da0*/  SHFL.BFLY P2, R22, R17, R18, R19 ;  /* 0x0c00001211167389 */ /* 0x0000640000040013 */
[----:B01----:R-:W-:Y:S01]  /*5db0*/  ENDCOLLECTIVE ;  /* 0x000000000000791b */ /* 0x003fe20003800000 */
.L_x_2796:
[----:B------:R-:W-:Y:S02]  /*5dc0*/  FADD.FTZ R21, R21, R14 ;  /* 0x0000000e15157221 */ /* 0x000fe40000010000 */
[----:B------:R-:W0:Y:S03]  /*5dd0*/  LDC.64 R14, c[0x0][0x220] ;  /* 0x00008800ff0e7b82 */ /* 0x000e260000000a00 */
[----:B------:R-:W-:Y:S01]  /*5de0*/  MOV R17, R21 ;  /* 0x0000001500117202 */ /* 0x000fe20000000f00 */
[----:B------:R-:W-:-:S07]  /*5df0*/  FADD.FTZ R11, R10, R22 ;  /* 0x000000160a0b7221 */ /* 0x000fce0000010000 */
[----:B0-----:R-:W-:Y:S05]  /*5e00*/  WARPSYNC.COLLECTIVE R20, `(.L_x_2797) ;  /* 0x0000000014087348 */ /* 0x001fea0003c00000 */
[----:B------:R1:W2:Y:S02]  /*5e10*/  SHFL.BFLY P2, R22, R17, R18, R19 ;  /* 0x0c00001211167389 */ /* 0x0002a40000040013 */
[----:B012---:R-:W-:Y:S01]  /*5e20*/  ENDCOLLECTIVE ;  /* 0x000000000000791b */ /* 0x007fe20003800000 */
.L_x_2797:
[----:B------:R-:W-:Y:S01]  /*5e30*/  HFMA2.MMA R18, -RZ, RZ, 0, 1.1920928955078125e-07 ;  /* 0x00000002ff127435 */ /* 0x000fe200000001ff */
[----:B------:R-:W-:Y:S02]  /*5e40*/  MOV R17, R11 ;  /* 0x0000000b00117202 */ /* 0x000fe40000000f00 */
[----:B------:R-:W-:-:S08]  /*5e50*/  MOV R24, R22 ;  /* 0x0000001600187202 */ /* 0x000fd00000000f00 */
[----:B------:R-:W-:Y:S05]  /*5e60*/  WARPSYNC.COLLECTIVE R20, `(.L_x_2798) ;  /* 0x0000000014087348 */ /* 0x000fea0003c00000 */
[----:B------:R0:W1:Y:S02]  /*5e70*/  SHFL.BFLY P2, R22, R17, R18, R19 ;  /* 0x0c00001211167389 */ /* 0x0000640000040013 */
[----:B01----:R-:W-:Y:S01]  /*5e80*/  ENDCOLLECTIVE ;  /* 0x000000000000791b */ /* 0x003fe20003800000 */
.L_x_2798:
[----:B------:R-:W-:-:S04]  /*5e90*/  FADD.FTZ R10, R21, R24 ;  /* 0x00000018150a7221 */ /* 0x000fc80000010000 */
[----:B------:R-:W-:Y:S02]  /*5ea0*/  IMAD.MOV.U32 R17, RZ, RZ, R10 ;  /* 0x000000ffff117224 */ /* 0x000fe400078e000a */
[----:B------:R-:W-:-:S07]  /*5eb0*/  FADD.FTZ R24, R11, R22 ;  /* 0x000000160b187221 */ /* 0x000fce0000010000 */
[----:B------:R-:W-:Y:S05]  /*5ec0*/  WARPSYNC.COLLECTIVE R20, `(.L_x_2799) ;  /* 0x0000000014087348 */ /* 0x000fea0003c00000 */
[----:B------:R0:W1:Y:S02]  /*5ed0*/  SHFL.BFLY P2, R22, R17, R18, R19 ;  /* 0x0c00001211167389 */ /* 0x0000640000040013 */
[----:B01----:R-:W-:Y:S01]  /*5ee0*/  ENDCOLLECTIVE ;  /* 0x000000000000791b */ /* 0x003fe20003800000 */
.L_x_2799:
[----:B------:R-:W-:Y:S01]  /*5ef0*/  HFMA2.MMA R18, -RZ, RZ, 0, 5.9604644775390625e-08 ;  /* 0x00000001ff127435 */ /* 0x000fe200000001ff */
[----:B------:R-:W-:Y:S02]  /*5f00*/  MOV R17, R24 ;  /* 0x0000001800117202 */ /* 0x000fe40000000f00 */
[----:B------:R-:W-:-:S08]  /*5f10*/  MOV R23, R22 ;  /* 0x0000001600177202 */ /* 0x000fd00000000f00 */
[----:B------:R-:W-:Y:S05]  /*5f20*/  WARPSYNC.COLLECTIVE R20, `(.L_x_2800) ;  /* 0x0000000014087348 */ /* 0x000fea0003c00000 */
[----:B------:R0:W1:Y:S02]  /*5f30*/  SHFL.BFLY P2, R22, R17, R18, R19 ;  /* 0x0c00001211167389 */ /* 0x0000640000040013 */
[----:B01----:R-:W-:Y:S01]  /*5f40*/  ENDCOLLECTIVE ;  /* 0x000000000000791b */ /* 0x003fe20003800000 */
.L_x_2800:
[----:B------:R-:W-:Y:S02]  /*5f50*/  FADD.FTZ R23, R10, R23 ;  /* 0x000000170a177221 */ /* 0x000fe40000010000 */
[----:B------:R-:W0:Y:S02]  /*5f60*/  LDC.64 R10, c[0x0][0x218] ;  /* 0x00008600ff0a7b82 */ /* 0x000e240000000a00 */
[----:B------:R-:W-:Y:S01]  /*5f70*/  IMAD.MOV.U32 R17, RZ, RZ, R23 ;  /* 0x000000ffff117224 */ /* 0x000fe200078e0017 */
[----:B------:R-:W-:-:S07]  /*5f80*/  MOV R21, R22 ;  /* 0x0000001600157202 */ /* 0x000fce0000000f00 */
[----:B0-----:R-:W-:Y:S05]  /*5f90*/  WARPSYNC.COLLECTIVE R20, `(.L_x_2801) ;  /* 0x0000000014087348 */ /* 0x001fea0003c00000 */
[----:B------:R1:W2:Y:S02]  /*5fa0*/  SHFL.BFLY P2, R22, R17, R18, R19 ;  /* 0x0c00001211167389 */ /* 0x0002a40000040013 */
[----:B012---:R-:W-:Y:S01]  /*5fb0*/  ENDCOLLECTIVE ;  /* 0x000000000000791b */ /* 0x007fe20003800000 */
.L_x_2801:
        /* <DEDUP_REMOVED lines=29> */
.L_x_2802:
[----:B------:R-:W-:Y:S01]  /*6190*/  MOV R17, R16 ;  /* 0x0000001000117202 */ /* 0x000fe20000000f00 */
[----:B------:R-:W-:-:S07]  /*61a0*/  FADD.FTZ R12, R22, R23 ;  /* 0x00000017160c7221 */ /* 0x000fce0000010000 */
[----:B------:R-:W-:Y:S05]  /*61b0*/  WARPSYNC.COLLECTIVE R20, `(.L_x_2803) ;  /* 0x0000000014087348 */ /* 0x000fea0003c00000 */
[----:B------:R0:W1:Y:S02]  /*61c0*/  SHFL.BFLY P2, R22, R17, R18, R19 ;  /* 0x0c00001211167389 */ /* 0x0000640000040013 */
[----:B01----:R-:W-:Y:S01]  /*61d0*/  ENDCOLLECTIVE ;  /* 0x000000000000791b */ /* 0x003fe20003800000 */
.L_x_2803:
[----:B------:R-:W-:Y:S01]  /*61e0*/  HFMA2.MMA R18, -RZ, RZ, 0, 2.384185791015625e-07 ;  /* 0x00000004ff127435 */ /* 0x000fe200000001ff */
[----:B------:R-:W-:Y:S01]  /*61f0*/  MOV R17, R12 ;  /* 0x0000000c00117202 */ /* 0x000fe20000000f00 */
[----:B------:R-:W-:-:S09]  /*6200*/  FADD.FTZ R16, R22, R16 ;  /* 0x0000001016107221 */ /* 0x000fd20000010000 */
[----:B------:R-:W-:Y:S05]  /*6210*/  WARPSYNC.COLLECTIVE R20, `(.L_x_2804) ;  /* 0x0000000014087348 */ /* 0x000fea0003c00000 */
[----:B------:R0:W1:Y:S02]  /*6220*/  SHFL.BFLY P2, R22, R17, R18, R19 ;  /* 0x0c00001211167389 */ /* 0x0000640000040013 */
[----:B01----:R-:W-:Y:S01]  /*6230*/  ENDCOLLECTIVE ;  /* 0x000000000000791b */ /* 0x003fe20003800000 */
.L_x_2804:
[----:B------:R-:W-:Y:S01]  /*6240*/  MOV R17, R16 ;  /* 0x0000001000117202 */ /* 0x000fe20000000f00 */
[----:B------:R-:W-:-:S07]  /*6250*/  FADD.FTZ R12, R12, R22 ;  /* 0x000000160c0c7221 */ /* 0x000fce0000010000 */
[----:B------:R-:W-:Y:S05]  /*6260*/  WARPSYNC.COLLECTIVE R20, `(.L_x_2805) ;  /* 0x0000000014087348 */ /* 0x000fea0003c00000 */
[----:B------:R0:W1:Y:S02]  /*6270*/  SHFL.BFLY P2, R22, R17, R18, R19 ;  /* 0x0c00001211167389 */ /* 0x0000640000040013 */
[----:B01----:R-:W-:Y:S01]  /*6280*/  ENDCOLLECTIVE ;  /* 0x000000000000791b */ /* 0x003fe20003800000 */
.L_x_2805:
[----:B------:R-:W-:Y:S01]  /*6290*/  HFMA2.MMA R18, -RZ, RZ, 0, 1.1920928955078125e-07 ;  /* 0x00000002ff127435 */ /* 0x000fe200000001ff */
[----:B------:R-:W-:Y:S02]  /*62a0*/  IMAD.MOV.U32 R17, RZ, RZ, R12 ;  /* 0x000000ffff117224 */ /* 0x000fe400078e000c */
[----:B------:R-:W-:-:S08]  /*62b0*/  FADD.FTZ R16, R16, R22 ;  /* 0x0000001610107221 */ /* 0x000fd00000010000 */
[----:B------:R-:W-:Y:S05]  /*62c0*/  WARPSYNC.COLLECTIVE R20, `(.L_x_2806) ;  /* 0x0000000014087348 */ /* 0x000fea0003c00000 */
[----:B------:R0:W1:Y:S02]  /*62d0*/  SHFL.BFLY P2, R22, R17, R18, R19 ;  /* 0x0c00001211167389 */ /* 0x0000640000040013 */
[----:B01----:R-:W-:Y:S01]  /*62e0*/  ENDCOLLECTIVE ;  /* 0x000000000000791b */ /* 0x003fe20003800000 */
.L_x_2806:
[----:B------:R-:W-:Y:S02]  /*62f0*/  MOV R17, R16 ;  /* 0x0000001000117202 */ /* 0x000fe40000000f00 */
[----:B------:R-:W-:-:S07]  /*6300*/  MOV R23, R22 ;  /* 0x0000001600177202 */ /* 0x000fce0000000f00 */
[----:B------:R-:W-:Y:S05]  /*6310*/  WARPSYNC.COLLECTIVE R20, `(.L_x_2807) ;  /* 0x0000000014087348 */ /* 0x000fea0003c00000 */
[----:B------:R0:W1:Y:S02]  /*6320*/  SHFL.BFLY P2, R22, R17, R18, R19 ;  /* 0x0c00001211167389 */ /* 0x0000640000040013 */
[----:B01----:R-:W-:Y:S01]  /*6330*/  ENDCOLLECTIVE ;  /* 0x000000000000791b */ /* 0x003fe20003800000 */
.L_x_2807:
[----:B------:R-:W-:-:S05]  /*6340*/  FADD.FTZ R24, R12, R23 ;  /* 0x000000170c187221 */ /* 0x000fca0000010000 */
[----:B------:R-:W-:Y:S01]  /*6350*/  MOV R17, R24 ;  /* 0x0000001800117202 */ /* 0x000fe20000000f00 */
[----:B------:R-:W-:Y:S02]  /*6360*/  IMAD.MOV.U32 R18, RZ, RZ, 0x1 ;  /* 0x00000001ff127424 */ /* 0x000fe400078e00ff */
[----:B------:R-:W-:-:S07]  /*6370*/  FADD.FTZ R12, R16, R22 ;  /* 0x00000016100c7221 */ /* 0x000fce0000010000 */
[----:B------:R-:W-:Y:S05]  /*6380*/  WARPSYNC.COLLECTIVE R20, `(.L_x_2808) ;  /* 0x0000000014087348 */ /* 0x000fea0003c00000 */
[----:B------:R0:W1:Y:S02]  /*6390*/  SHFL.BFLY P2, R22, R17, R18, R19 ;  /* 0x0c00001211167389 */ /* 0x0000640000040013 */
[----:B01----:R-:W-:Y:S01]  /*63a0*/  ENDCOLLECTIVE ;  /* 0x000000000000791b */ /* 0x003fe20003800000 */
.L_x_2808:
[----:B------:R-:W-:Y:S01]  /*63b0*/  MOV R17, R12 ;  /* 0x0000000c00117202 */ /* 0x000fe20000000f00 */
[----:B------:R-:W-:-:S07]  /*63c0*/  FADD.FTZ R21, R24, R22 ;  /* 0x0000001618157221 */ /* 0x000fce0000010000 */
[----:B------:R-:W-:Y:S05]  /*63d0*/  WARPSYNC.COLLECTIVE R20, `(.L_x_2809) ;  /* 0x0000000014087348 */ /* 0x000fea0003c00000 */
[----:B------:R0:W1:Y:S02]  /*63e0*/  SHFL.BFLY P2, R22, R17, R18, R19 ;  /* 0x0c00001211167389 */ /* 0x0000640000040013 */
[----:B01----:R-:W-:Y:S01]  /*63f0*/  ENDCOLLECTIVE ;  /* 0x000000000000791b */ /* 0x003fe20003800000 */
.L_x_2809:
        /* <DEDUP_REMOVED lines=20> */
.L_x_2810:
[----:B------:R-:W-:Y:S01]  /*6540*/  MOV R17, R23 ;  /* 0x0000001700117202 */ /* 0x000fe20000000f00 */
[----:B------:R-:W-:-:S07]  /*6550*/  FADD.FTZ R16, R22, R25 ;  /* 0x0000001916107221 */ /* 0x000fce0000010000 */
[----:B------:R-:W-:Y:S05]  /*6560*/  WARPSYNC.COLLECTIVE R20, `(.L_x_2811) ;  /* 0x0000000014087348 */ /* 0x000fea0003c00000 */
[----:B------:R0:W1:Y:S02]  /*6570*/  SHFL.BFLY P2, R22, R17, R18, R19 ;  /* 0x0c00001211167389 */ /* 0x0000640000040013 */
[----:B01----:R-:W-:Y:S01]  /*6580*/  ENDCOLLECTIVE ;  /* 0x000000000000791b */ /* 0x003fe20003800000 */
.L_x_2811:
[----:B------:R-:W-:Y:S01]  /*6590*/  HFMA2.MMA R18, -RZ, RZ, 0, 2.384185791015625e-07 ;  /* 0x00000004ff127435 */ /* 0x000fe200000001ff */
[----:B------:R-:W-:Y:S02]  /*65a0*/  MOV R17, R16 ;  /* 0x0000001000117202 */ /* 0x000fe40000000f00 */
[----:B------:R-:W-:-:S08]  /*65b0*/  MOV R0, R22 ;  /* 0x0000001600007202 */ /* 0x000fd00000000f00 */
[----:B------:R-:W-:Y:S05]  /*65c0*/  WARPSYNC.COLLECTIVE R20, `(.L_x_2812) ;  /* 0x0000000014087348 */ /* 0x000fea0003c00000 */
[----:B------:R0:W1:Y:S02]  /*65d0*/  SHFL.BFLY P2, R22, R17, R18, R19 ;  /* 0x0c00001211167389 */ /* 0x0000640000040013 */
[----:B01----:R-:W-:Y:S01]  /*65e0*/  ENDCOLLECTIVE ;  /* 0x000000000000791b */ /* 0x003fe20003800000 */
.L_x_2812:
[----:B------:R-:W-:-:S04]  /*65f0*/  FADD.FTZ R12, R0, R23 ;  /* 0x00000017000c7221 */ /* 0x000fc80000010000 */
[----:B------:R-:W-:Y:S02]  /*6600*/  IMAD.MOV.U32 R17, RZ, RZ, R12 ;  /* 0x000000ffff117224 */ /* 0x000fe400078e000c */
[----:B------:R-:W-:-:S07]  /*6610*/  FADD.FTZ R0, R16, R22 ;  /* 0x0000001610007221 */ /* 0x000fce0000010000 */
[----:B------:R-:W-:Y:S05]  /*6620*/  WARPSYNC.COLLECTIVE R20, `(.L_x_2813) ;  /* 0x0000000014087348 */ /* 0x000fea0003c00000 */
[----:B------:R0:W1:Y:S02]  /*6630*/  SHFL.BFLY P2, R22, R17, R18, R19 ;  /* 0x0c00001211167389 */ /* 0x0000640000040013 */
[----:B01----:R-:W-:Y:S01]  /*6640*/  ENDCOLLECTIVE ;  /* 0x000000000000791b */ /* 0x003fe20003800000 */
.L_x_2813:
[----:B------:R-:W-:Y:S01]  /*6650*/  HFMA2.MMA R18, -RZ, RZ, 0, 1.1920928955078125e-07 ;  /* 0x00000002ff127435 */ /* 0x000fe200000001ff */
[----:B------:R-:W-:Y:S02]  /*6660*/  MOV R17, R0 ;  /* 0x0000000000117202 */ /* 0x000fe40000000f00 */
[----:B------:R-:W-:-:S08]  /*6670*/  MOV R24, R22 ;  /* 0x0000001600187202 */ /* 0x000fd00000000f00 */
[----:B------:R-:W-:Y:S05]  /*6680*/  WARPSYNC.COLLECTIVE R20, `(.L_x_2814) ;  /* 0x0000000014087348 */ /* 0x000fea0003c00000 */
[----:B------:R0:W1:Y:S02]  /*6690*/  SHFL.BFLY P2, R22, R17, R18, R19 ;  /* 0x0c00001211167389 */ /* 0x0000640000040013 */
[----:B01----:R-:W-:Y:S01]  /*66a0*/  ENDCOLLECTIVE ;  /* 0x000000000000791b */ /* 0x003fe20003800000 */
.L_x_2814:
[----:B------:R-:W-:-:S04]  /*66b0*/  FADD.FTZ R24, R12, R24 ;  /* 0x000000180c187221 */ /* 0x000fc80000010000 */
[----:B------:R-:W-:Y:S01]  /*66c0*/  IMAD.MOV.U32 R17, RZ, RZ, R24 ;  /* 0x000000ffff117224 */ /* 0x000fe200078e0018 */
[----:B------:R-:W-:-:S07]  /*66d0*/  MOV R25, R22 ;  /* 0x0000001600197202 */ /* 0x000fce0000000f00 */
[----:B------:R-:W-:Y:S05]  /*66e0*/  WARPSYNC.COLLECTIVE R20, `(.L_x_2815) ;  /* 0x0000000014087348 */ /* 0x000fea0003c00000 */
[----:B------:R0:W1:Y:S02]  /*66f0*/  SHFL.BFLY P2, R22, R17, R18, R19 ;  /* 0x0c00001211167389 */ /* 0x0000640000040013 */
[----:B01----:R-:W-:Y:S01]  /*6700*/  ENDCOLLECTIVE ;  /* 0x000000000000791b */ /* 0x003fe20003800000 */
.L_x_2815:
[----:B------:R-:W-:Y:S01]  /*6710*/  FADD.FTZ R23, R0, R25 ;  /* 0x0000001900177221 */ /* 0x000fe20000010000 */
[----:B------:R-:W-:-:S04]  /*6720*/  HFMA2.MMA R18, -RZ, RZ, 0, 5.9604644775390625e-08 ;  /* 0x00000001ff127435 */ /* 0x000fc800000001ff */
[----:B------:R-:W-:Y:S01]  /*6730*/  MOV R17, R23 ;  /* 0x0000001700117202 */ /* 0x000fe20000000f00 */
[----:B------:R-:W-:-:S07]  /*6740*/  FADD.FTZ R12, R24, R22 ;  /* 0x00000016180c7221 */ /* 0x000fce0000010000 */
[----:B------:R-:W-:Y:S05]  /*6750*/  WARPSYNC.COLLECTIVE R20, `(.L_x_2816) ;  /* 0x0000000014087348 */ /* 0x000fea0003c00000 */
[----:B------:R0:W1:Y:S02]  /*6760*/  SHFL.BFLY P2, R22, R17, R18, R19 ;  /* 0x0c00001211167389 */ /* 0x0000640000040013 */
[----:B01----:R-:W-:Y:S01]  /*6770*/  ENDCOLLECTIVE ;  /* 0x000000000000791b */ /* 0x003fe20003800000 */
.L_x_2816:
[----:B------:R-:W-:Y:S01]  /*6780*/  MOV R17, R12 ;  /* 0x0000000c00117202 */ /* 0x000fe20000000f00 */
[----:B------:R-:W-:-:S07]  /*6790*/  FADD.FTZ R0, R23, R22 ;  /* 0x0000001617007221 */ /* 0x000fce0000010000 */
[----:B------:R-:W-:Y:S05]  /*67a0*/  WARPSYNC.COLLECTIVE R20, `(.L_x_2817) ;  /* 0x0000000014087348 */ /* 0x000fea0003c00000 */
[----:B------:R0:W1:Y:S02]  /*67b0*/  SHFL.BFLY P2, R22, R17, R18, R19 ;  /* 0x0c00001211167389 */ /* 0x0000640000040013 */
[----:B01----:R-:W-:Y:S01]  /*67c0*/  ENDCOLLECTIVE ;  /* 0x000000000000791b */ /* 0x003fe20003800000 */
.L_x_2817:
[----:B------:R-:W-:Y:S01]  /*67d0*/  MOV R21, R22 ;  /* 0x0000001600157202 */ /* 0x000fe20000000f00 */
[----:B------:R-:W-:Y:S06]  /*67e0*/  BRA `(.L_x_2818) ;  /* 0xffffffe400747947 */ /* 0x000fec000383ffff */
.L_x_2819:
        /* <DEDUP_REMOVED lines=9> */
.L_x_3043:


//--------------------- .text._ZN13group_norm_v218gn_bwd_cuda_kernelI6__halfLi480ELi2ELi16ELi60ELi4096ELb1ELb1ELi16ELi960ELi960ELi4ELb1ELi1ELb0ELb0ELNS_15WgradSyncMethodE3ENS_16CompileConditionILi900EEEEEvPT_S6_S6_PKS5_S8_S8_S8_PKfflPfPj --------------------------
	.section	.text._ZN13group_norm_v218gn_bwd_cuda_kernelI6__halfLi480ELi2ELi16ELi60ELi4096ELb1ELb1ELi16ELi960ELi960ELi4ELb1ELi1ELb0ELb0ELNS_15WgradSyncMethodE3ENS_16CompileConditionILi900EEEEEvPT_S6_S6_PKS5_S8_S8_S8_PKfflPfPj,"ax",@progbits
	.align	128
        .global         _ZN13group_norm_v218gn_bwd_cuda_kernelI6__halfLi480ELi2ELi16ELi60ELi4096ELb1ELb1ELi16ELi960ELi960ELi4ELb1ELi1ELb0ELb0ELNS_15WgradSyncMethodE3ENS_16CompileConditionILi900EEEEEvPT_S6_S6_PKS5_S8_S8_S8_PKfflPfPj
        .type           _ZN13group_norm_v218gn_bwd_cuda_kernelI6__halfLi480ELi2ELi16ELi60ELi4096ELb1ELb1ELi16ELi960ELi960ELi4ELb1ELi1ELb0ELb0ELNS_15WgradSyncMethodE3ENS_16CompileConditionILi900EEEEEvPT_S6_S6_PKS5_S8_S8_S8_PKfflPfPj,@function
        .size           _ZN13group_norm_v218gn_bwd_cuda_kernelI6__halfLi480ELi2ELi16ELi60ELi4096ELb1ELb1ELi16ELi960ELi960ELi4ELb1ELi1ELb0ELb0ELNS_15WgradSyncMethodE3ENS_16CompileConditionILi900EEEEEvPT_S6_S6_PKS5_S8_S8_S8_PKfflPfPj,(.L_x_3044 - _ZN13group_norm_v218gn_bwd_cuda_kernelI6__halfLi480ELi2ELi16ELi60ELi4096ELb1ELb1ELi16ELi960ELi960ELi4ELb1ELi1ELb0ELb0ELNS_15WgradSyncMethodE3ENS_16CompileConditionILi900EEEEEvPT_S6_S6_PKS5_S8_S8_S8_PKfflPfPj)
        .other          _ZN13group_norm_v218gn_bwd_cuda_kernelI6__halfLi480ELi2ELi16ELi60ELi4096ELb1ELb1ELi16ELi960ELi960ELi4ELb1ELi1ELb0ELb0ELNS_15WgradSyncMethodE3ENS_16CompileConditionILi900EEEEEvPT_S6_S6_PKS5_S8_S8_S8_PKfflPfPj,@"STO_CUDA_ENTRY STV_DEFAULT"
_ZN13group_norm_v218gn_bwd_cuda_kernelI6__halfLi480ELi2ELi16ELi60ELi4096ELb1ELb1ELi16ELi960ELi960ELi4ELb1ELi1ELb0ELb0ELNS_15WgradSyncMethodE3ENS_16CompileConditionILi900EEEEEvPT_S6_S6_PKS5_S8_S8_S8_PKfflPfPj:
.text._ZN13group_norm_v218gn_bwd_cuda_kernelI6__halfLi480ELi2ELi16ELi60ELi4096ELb1ELb1ELi16ELi960ELi960ELi4ELb1ELi1ELb0ELb0ELNS_15WgradSyncMethodE3ENS_16CompileConditionILi900EEEEEvPT_S6_S6_PKS5_S8_S8_S8_PKfflPfPj:
        /* <DEDUP_REMOVED lines=29> */
.L_x_2822:
[----:B------:R-:W2:Y:S04]  /*01d0*/  LD.E.STRONG.GPU R0, desc[UR12][R2.64] ;  /* 0x0000000c02007980 */ /* 0x000ea8000c10f900 */
[----:B--2---:R-:W-:Y:S01]  /*01e0*/  CCTL.IVALL ;  /* 0x00000000ff00798f */ /* 0x004fe20002000000 */
[----:B------:R-:W-:Y:S05]  /*01f0*/  YIELD ;  /* 0x0000000000007946 */ /* 0x000fea0003800000 */
[----:B-----5:R-:W-:-:S04]  /*0200*/  LOP3.LUT R0, R0, R5, RZ, 0x3c, !PT ;  /* 0x0000000500007212 */ /* 0x020fc800078e3cff */
[----:B------:R-:W-:-:S13]  /*0210*/  ISETP.GT.AND P0, PT, R0, -0x1, PT ;  /* 0xffffffff0000780c */ /* 0x000fda0003f04270 */
[----:B------:R-:W-:Y:S05]  /*0220*/  @P0 BRA `(.L_x_2822) ;  /* 0xfffffffc00e80947 */ /* 0x000fea000383ffff */
.L_x_2821:
[----:B------:R-:W-:Y:S05]  /*0230*/  WARPSYNC.ALL ;  /* 0x0000000000007948 */ /* 0x000fea0003800000 */
[----:B------:R-:W-:Y:S06]  /*0240*/  BAR.SYNC.DEFER_BLOCKING 0x0 ;  /* 0x0000000000007b1d */ /* 0x000fec0000010000 */
[----:B------:R-:W-:Y:S05]  /*0250*/  BRA `(.L_x_2823) ;  /* 0x00000060003c7947 */ /* 0x000fea0003800000 */
.L_x_2820:
        /* <DEDUP_REMOVED lines=18> */
[-C--:B------:R-:W-:Y:S02]  /*0380*/  LEA.HI R3, R11, R10.reuse, RZ, 0x2 ;  /* 0x0000000a0b037211 */ /* 0x080fe400078f10ff */
[----:B------:R-:W-:Y:S02]  /*0390*/  SHF.R.S32.HI R7, RZ, 0x2, R6 ;  /* 0x00000002ff077819 */ /* 0x000fe40000011406 */
[----:B------:R-:W-:Y:S02]  /*03a0*/  SHF.R.S32.HI R12, RZ, 0x2, R3 ;  /* 0x00000002ff0c7819 */ /* 0x000fe40000011403 */
[----:B------:R-:W-:Y:S01]  /*03b0*/  LOP3.LUT R13, R3, 0xfffffffc, RZ, 0xc0, !PT ;  /* 0xfffffffc030d7812 */ /* 0x000fe200078ec0ff */
[----:B------:R-:W-:Y:S01]  /*03c0*/  IMAD.WIDE.U32 R2, R2, -0x77777777, RZ ;  /* 0x8888888902027825 */ /* 0x000fe200078e00ff */
[----:B------:R-:W-:Y:S01]  /*03d0*/  IADD3 R7, R7, 0xf0, RZ ;  /* 0x000000f007077810 */ /* 0x000fe20007ffe0ff */
[----:B------:R1:W-:Y:S01]  /*03e0*/  STL [R1+0xc8], R12 ;  /* 0x0000c80c01007387 */ /* 0x0003e20000100800 */
[----:B------:R-:W-:-:S02]  /*03f0*/  LEA.HI R11, R11, R10, RZ, 0x4 ;  /* 0x0000000a0b0b7211 */ /* 0x000fc400078f20ff */
[----:B------:R-:W-:Y:S02]  /*0400*/  IADD3 R13, R10, -R13, RZ ;  /* 0x8000000d0a0d7210 */ /* 0x000fe40007ffe0ff */
[----:B------:R-:W-:Y:S02]  /*0410*/  SHF.R.U32.HI R10, RZ, 0x3, R3 ;  /* 0x00000003ff0a7819 */ /* 0x000fe40000011603 */
[----:B------:R-:W-:Y:S01]  /*0420*/  SHF.R.S32.HI R2, RZ, 0x1f, R7 ;  /* 0x0000001fff027819 */ /* 0x000fe20000011407 */
[----:B0-----:R-:W-:Y:S01]  /*0430*/  ULEA UR6, UR6, UR4, 0x18 ;  /* 0x0000000406067291 */ /* 0x001fe2000f8ec03f */
[----:B------:R-:W-:Y:S01]  /*0440*/  LEA.HI R0, R0, R14, RZ, 0x4 ;  /* 0x0000000e00007211 */ /* 0x000fe200078f20ff */
[----:B------:R-:W-:Y:S01]  /*0450*/  STL [R1+0xc4], R10 ;  /* 0x0000c40a01007387 */ /* 0x000fe20000100800 */
[----:B-1----:R-:W-:Y:S01]  /*0460*/  IADD3 R12, R12, 0xf0, RZ ;  /* 0x000000f00c0c7810 */ /* 0x002fe20007ffe0ff */
[----:B------:R-:W-:Y:S01]  /*0470*/  UMOV UR4, URZ ;  /* 0x0000003f00047c82 */ /* 0x000fe20008000000 */
[----:B------:R-:W-:-:S02]  /*0480*/  LOP3.LUT R6, R6, 0xfffffffc, RZ, 0xc0, !PT ;  /* 0xfffffffc06067812 */ /* 0x000fc400078ec0ff */
[----:B------:R-:W-:Y:S02]  /*0490*/  SHF.R.S32.HI R3, RZ, 0x1f, R12 ;  /* 0x0000001fff037819 */ /* 0x000fe4000001140c */
[----:B------:R-:W-:Y:S02]  /*04a0*/  LEA.HI R2, R2, R7, RZ, 0x2 ;  /* 0x0000000702027211 */ /* 0x000fe400078f10ff */
[----:B------:R-:W-:Y:S02]  /*04b0*/  LEA.HI R12, R3, R12, RZ, 0x2 ;  /* 0x0000000c030c7211 */ /* 0x000fe400078f10ff */
[----:B------:R-:W-:Y:S02]  /*04c0*/  SHF.R.U32.HI R3, RZ, 0x4, R0 ;  /* 0x00000004ff037819 */ /* 0x000fe40000011600 */
[----:B------:R-:W-:Y:S02]  /*04d0*/  IADD3 R6, -R6, R14, RZ ;  /* 0x0000000e06067210 */ /* 0x000fe40007ffe1ff */
[----:B------:R-:W-:-:S02]  /*04e0*/  SHF.R.U32.HI R7, RZ, 0x2, R2 ;  /* 0x00000002ff077819 */ /* 0x000fc40000011602 */
[C---:B------:R-:W-:Y:S02]  /*04f0*/  LOP3.LUT R3, R6.reuse, 0x3, R3, 0x78, !PT ;  /* 0x0000000306037812 */ /* 0x040fe400078e7803 */
[----:B------:R-:W-:Y:S02]  /*0500*/  SHF.R.U32.HI R0, RZ, 0x4, R11 ;  /* 0x00000004ff007819 */ /* 0x000fe4000001160b */
[----:B------:R-:W-:Y:S01]  /*0510*/  SHF.R.U32.HI R12, RZ, 0x2, R12 ;  /* 0x00000002ff0c7819 */ /* 0x000fe2000001160c */
[----:B------:R0:W-:Y:S01]  /*0520*/  STL [R1+0xd8], R3 ;  /* 0x0000d80301007387 */ /* 0x0001e20000100800 */
[----:B------:R-:W-:Y:S02]  /*0530*/  LOP3.LUT R6, R6, 0x3, R7, 0x78, !PT ;  /* 0x0000000306067812 */ /* 0x000fe400078e7807 */
[----:B------:R-:W-:-:S03]  /*0540*/  LOP3.LUT R2, R13, 0x3, R0, 0x78, !PT ;  /* 0x000000030d027812 */ /* 0x000fc600078e7800 */
[----:B------:R-:W-:Y:S01]  /*0550*/  STL [R1+0xd4], R6 ;  /* 0x0000d40601007387 */ /* 0x000fe20000100800 */
[----:B0-----:R-:W-:-:S03]  /*0560*/  LOP3.LUT R3, R13, 0x3, R12, 0x78, !PT ;  /* 0x000000030d037812 */ /* 0x001fc600078e780c */
[----:B------:R0:W-:Y:S04]  /*0570*/  STL [R1+0xd0], R2 ;  /* 0x0000d00201007387 */ /* 0x0001e80000100800 */
        /* <DEDUP_REMOVED lines=10> */
[----:B0-----:R-:W-:Y:S02]  /*0620*/  HADD2.F32 R2, -RZ, R4.H1_H1 ;  /* 0x30000004ff027230 */ /* 0x001fe40000004100 */
[--C-:B-1----:R-:W-:Y:S02]  /*0630*/  HADD2.F32 R3, -RZ, R5.reuse.H0_H0 ;  /* 0x20000005ff037230 */ /* 0x102fe40000004100 */
[----:B------:R-:W-:Y:S02]  /*0640*/  HADD2.F32 R4, -RZ, R5.H1_H1 ;  /* 0x30000005ff047230 */ /* 0x000fe40000004100 */
[--C-:B---3--:R-:W-:Y:S02]  /*0650*/  HADD2.F32 R5, -RZ, R8.reuse.H0_H0 ;  /* 0x20000008ff057230 */ /* 0x108fe40000004100 */
[----:B------:R-:W-:Y:S02]  /*0660*/  HADD2.F32 R6, -RZ, R8.H1_H1 ;  /* 0x30000008ff067230 */ /* 0x000fe40000004100 */
[----:B------:R-:W-:-:S02]  /*0670*/  HADD2.F32 R7, -RZ, R9.H0_H0 ;  /* 0x20000009ff077230 */ /* 0x000fc40000004100 */
[----:B----4-:R-:W-:-:S07]  /*0680*/  HADD2.F32 R8, -RZ, R9.H1_H1 ;  /* 0x30000009ff087230 */ /* 0x010fce0000004100 */
.L_x_2839:
[----:B-1----:R-:W2:Y:S01]  /*0690*/  LDL R15, [R1+0xc4] ;  /* 0x0000c400010f7983 */ /* 0x002ea20000100800 */
[----:B------:R-:W0:Y:S01]  /*06a0*/  S2R R9, SR_TID.X ;  /* 0x0000000000097919 */ /* 0x000e220000002100 */
[----:B------:R-:W-:Y:S01]  /*06b0*/  USHF.L.U32 UR7, UR11, 0x4, URZ ;  /* 0x000000040b077899 */ /* 0x000fe2000800063f */
[----:B------:R-:W-:Y:S01]  /*06c0*/  HFMA2.MMA R11, -RZ, RZ, 0, 0 ;  /* 0x00000000ff0b7435 */ /* 0x000fe200000001ff */
[----:B------:R-:W-:Y:S01]  /*06d0*/  MOV R12, UR9 ;  /* 0x00000009000c7c02 */ /* 0x000fe20008000f00 */
[----:B------:R-:W-:Y:S01]  /*06e0*/  ULDC.64 UR14, c[0x0][0x248] ;  /* 0x00009200000e7ab9 */ /* 0x000fe20000000a00 */
[----:B------:R-:W-:Y:S01]  /*06f0*/  ULOP3.LUT UR7, UR7, 0xff0, URZ, 0xc0, !UPT ;  /* 0x00000ff007077892 */ /* 0x000fe2000f8ec03f */
[----:B------:R-:W-:Y:S01]  /*0700*/  MOV R13, UR9 ;  /* 0x00000009000d7c02 */ /* 0x000fe20008000f00 */
[----:B------:R-:W-:Y:S01]  /*0710*/  ULDC.64 UR16, c[0x0][0x228] ;  /* 0x00008a0000107ab9 */ /* 0x000fe20000000a00 */
[----:B------:R-:W-:Y:S01]  /*0720*/  MOV R14, UR5 ;  /* 0x00000005000e7c02 */ /* 0x000fe20008000f00 */
        /* <DEDUP_REMOVED lines=12> */
[----:B------:R-:W-:-:S05]  /*07f0*/  SHF.L.U32 R24, R9, 0x1, RZ ;  /* 0x0000000109187819 */ /* 0x000fca00000006ff */
[----:B------:R0:W-:Y:S01]  /*0800*/  STL [R1+0x90], R24 ;  /* 0x0000901801007387 */ /* 0x0001e20000100800 */
[----:B--2---:R-:W-:-:S04]  /*0810*/  LEA R12, P0, R12, R15, 0x4 ;  /* 0x0000000f0c0c7211 */ /* 0x004fc800078020ff */
[----:B------:R-:W-:Y:S02]  /*0820*/  LEA.HI.X R13, R13, RZ, R14, 0x4, P0 ;  /* 0x000000ff0d0d7211 */ /* 0x000fe400000f240e */
[----:B------:R-:W-:-:S04]  /*0830*/  LEA R22, P0, R12, UR14, 0x3 ;  /* 0x0000000e0c167c11 */ /* 0x000fc8000f8018ff */
[----:B------:R-:W-:Y:S01]  /*0840*/  LEA.HI.X R23, R12, UR15, R13, 0x3, P0 ;  /* 0x0000000f0c177c11 */ /* 0x000fe200080f1c0d */
[----:B------:R-:W-:Y:S01]  /*0850*/  ULDC.64 UR14, c[0x0][0x230] ;  /* 0x00008c00000e7ab9 */ /* 0x000fe20000000a00 */
[----:B------:R-:W-:Y:S02]  /*0860*/  IADD3.X R12, RZ, R28, RZ, P1, !PT ;  /* 0x0000001cff0c7210 */ /* 0x000fe40000ffe4ff */
[----:B------:R-:W-:Y:S02]  /*0870*/  IADD3 R14, P0, R24, UR14, RZ ;  /* 0x0000000e180e7c10 */ /* 0x000fe4000ff1e0ff */
[----:B------:R-:W-:Y:S01]  /*0880*/  SHF.L.U64.HI R27, R9, 0x1, R12 ;  /* 0x00000001091b7819 */ /* 0x000fe2000001020c */
[----:B------:R-:W2:Y:S01]  /*0890*/  LDG.E.64.CONSTANT R22, desc[UR12][R22.64] ;  /* 0x0000000c16167981 */ /* 0x000ea2000c1e9b00 */
[----:B------:R-:W-:Y:S02]  /*08a0*/  IADD3 R9, R51, 0x780, RZ ;  /* 0x0000078033097810 */ /* 0x000fe40007ffe0ff */
[----:B------:R-:W-:-:S02]  /*08b0*/  IADD3.X R15, R27, UR15, RZ, P0, !PT ;  /* 0x0000000f1b0f7c10 */ /* 0x000fc400087fe4ff */
[----:B------:R-:W-:-:S04]  /*08c0*/  IADD3 R9, P0, R9, R10, RZ ;  /* 0x0000000a09097210 */ /* 0x000fc80007f1e0ff */
[----:B------:R-:W-:Y:S01]  /*08d0*/  IADD3.X R12, RZ, R28, RZ, P0, !PT ;  /* 0x0000001cff0c7210 */ /* 0x000fe200007fe4ff */
[----:B------:R-:W-:Y:S01]  /*08e0*/  STL [R1+0x98], R27 ;  /* 0x0000981b01007387 */ /* 0x000fe20000100800 */
[C---:B------:R-:W-:Y:S02]  /*08f0*/  SHF.L.U32 R26, R9.reuse, 0x1, RZ ;  /* 0x00000001091a7819 */ /* 0x040fe400000006ff */
[----:B------:R-:W-:Y:S01]  /*0900*/  SHF.L.U64.HI R30, R9, 0x1, R12 ;  /* 0x00000001091e7819 */ /* 0x000fe2000001020c */
[----:B------:R-:W3:Y:S01]  /*0910*/  LDG.E.64.CONSTANT R14, desc[UR12][R14.64] ;  /* 0x0000000c0e0e7981 */ /* 0x000ee2000c1e9b00 */
[----:B------:R-:W-:Y:S02]  /*0920*/  IADD3 R42, P0, R26, UR14, RZ ;  /* 0x0000000e1a2a7c10 */ /* 0x000fe4000ff1e0ff */
[----:B------:R-:W-:Y:S02]  /*0930*/  IADD3 R9, R51, 0xf00, RZ ;  /* 0x00000f0033097810 */ /* 0x000fe40007ffe0ff */
[----:B------:R-:W-:-:S02]  /*0940*/  IADD3.X R43, R30, UR15, RZ, P0, !PT ;  /* 0x0000000f1e2b7c10 */ /* 0x000fc400087fe4ff */
[----:B------:R-:W-:-:S04]  /*0950*/  IADD3 R9, P0, R9, R10, RZ ;  /* 0x0000000a09097210 */ /* 0x000fc80007f1e0ff */
[----:B------:R-:W-:Y:S01]  /*0960*/  IADD3.X R12, RZ, R28, RZ, P0, !PT ;  /* 0x0000001cff0c7210 */ /* 0x000fe200007fe4ff */
[----:B------:R1:W-:Y:S01]  /*0970*/  STL [R1+0x94], R26 ;  /* 0x0000941a01007387 */ /* 0x0003e20000100800 */
[C---:B------:R-:W-:Y:S02]  /*0980*/  SHF.L.U32 R20, R9.reuse, 0x1, RZ ;  /* 0x0000000109147819 */ /* 0x040fe400000006ff */
[----:B------:R-:W-:Y:S01]  /*0990*/  SHF.L.U64.HI R17, R9, 0x1, R12 ;  /* 0x0000000109117819 */ /* 0x000fe2000001020c */
[----:B------:R-:W4:Y:S01]  /*09a0*/  LDG.E.64.CONSTANT R42, desc[UR12][R42.64] ;  /* 0x0000000c2a2a7981 */ /* 0x000f22000c1e9b00 */
        /* <DEDUP_REMOVED lines=12> */
[----:B0-----:R-:W-:-:S04]  /*0a70*/  IADD3 R24, P0, R24, UR16, RZ ;  /* 0x0000001018187c10 */ /* 0x001fc8000ff1e0ff */
[----:B------:R-:W-:Y:S01]  /*0a80*/  IADD3.X R25, R27, UR17, RZ, P0, !PT ;  /* 0x000000111b197c10 */ /* 0x000fe200087fe4ff */
[----:B------:R-:W4:Y:S01]  /*0a90*/  LDG.E.64.CONSTANT R34, desc[UR12][R34.64] ;  /* 0x0000000c22227981 */ /* 0x000f22000c1e9b00 */
[----:B------:R-:W-:-:S04]  /*0aa0*/  IADD3 R9, P0, R9, R10, RZ ;  /* 0x0000000a09097210 */ /* 0x000fc80007f1e0ff */
[----:B------:R-:W-:Y:S01]  /*0ab0*/  IADD3.X R12, RZ, R28, RZ, P0, !PT ;  /* 0x0000001cff0c7210 */ /* 0x000fe200007fe4ff */
[----:B------:R-:W4:Y:S01]  /*0ac0*/  LDG.E.64.CONSTANT R24, desc[UR12][R24.64] ;  /* 0x0000000c18187981 */ /* 0x000f22000c1e9b00 */
[C---:B------:R-:W-:Y:S02]  /*0ad0*/  SHF.L.U32 R36, R9.reuse, 0x1, RZ ;  /* 0x0000000109247819 */ /* 0x040fe400000006ff */
[----:B------:R-:W-:Y:S02]  /*0ae0*/  SHF.L.U64.HI R29, R9, 0x1, R12 ;  /* 0x00000001091d7819 */ /* 0x000fe4000001020c */
[----:B------:R-:W-:-:S04]  /*0af0*/  IADD3 R32, P0, R36, UR14, RZ ;  /* 0x0000000e24207c10 */ /* 0x000fc8000ff1e0ff */
[----:B------:R-:W-:Y:S02]  /*0b00*/  IADD3.X R33, R29, UR15, RZ, P0, !PT ;  /* 0x0000000f1d217c10 */ /* 0x000fe400087fe4ff */
[----:B-1----:R-:W-:-:S04]  /*0b10*/  IADD3 R26, P0, R26, UR16, RZ ;  /* 0x000000101a1a7c10 */ /* 0x002fc8000ff1e0ff */
[----:B------:R-:W-:Y:S01]  /*0b20*/  IADD3.X R27, R30, UR17, RZ, P0, !PT ;  /* 0x000000111e1b7c10 */ /* 0x000fe200087fe4ff */
[----:B------:R-:W4:Y:S01]  /*0b30*/  LDG.E.64.CONSTANT R32, desc[UR12][R32.64] ;  /* 0x0000000c20207981 */ /* 0x000f22000c1e9b00 */
[----:B------:R-:W-:-:S04]  /*0b40*/  IADD3 R30, P0, R20, UR16, RZ ;  /* 0x00000010141e7c10 */ /* 0x000fc8000ff1e0ff */
[----:B------:R-:W-:Y:S01]  /*0b50*/  IADD3.X R31, R17, UR17, RZ, P0, !PT ;  /* 0x00000011111f7c10 */ /* 0x000fe200087fe4ff */
[----:B------:R-:W4:Y:S05]  /*0b60*/  LDG.E.64.CONSTANT R26, desc[UR12][R26.64] ;  /* 0x0000000c1a1a7981 */ /* 0x000f2a000c1e9b00 */
[----:B------:R-:W4:Y:S01]  /*0b70*/  LDG.E.64.CONSTANT R30, desc[UR12][R30.64] ;  /* 0x0000000c1e1e7981 */ /* 0x000f22000c1e9b00 */
[----:B------:R-:W-:-:S03]  /*0b80*/  IADD3 R11, R51, 0x2580, RZ ;  /* 0x00002580330b7810 */ /* 0x000fc60007ffe0ff */
[----:B------:R-:W-:Y:S04]  /*0b90*/  STL [R1+0xa0], R20 ;  /* 0x0000a01401007387 */ /* 0x000fe80000100800 */
[----:B------:R-:W-:Y:S01]  /*0ba0*/  STL [R1+0xb4], R17 ;  /* 0x0000b41101007387 */ /* 0x000fe20000100800 */
[----:B------:R-:W-:-:S03]  /*0bb0*/  IADD3 R11, P0, R11, R10, RZ ;  /* 0x0000000a0b0b7210 */ /* 0x000fc60007f1e0ff */
[----:B------:R0:W-:Y:S04]  /*0bc0*/  STL [R1+0xac], R16 ;  /* 0x0000ac1001007387 */ /* 0x0001e80000100800 */
[----:B------:R1:W-:Y:S04]  /*0bd0*/  STL [R1+0xc0], R21 ;  /* 0x0000c01501007387 */ /* 0x0003e80000100800 */
[----:B------:R-:W-:Y:S04]  /*0be0*/  STL [R1+0xb8], R36 ;  /* 0x0000b82401007387 */ /* 0x000fe80000100800 */
[----:B------:R-:W-:Y:S01]  /*0bf0*/  STL [R1+0xbc], R29 ;  /* 0x0000bc1d01007387 */ /* 0x000fe20000100800 */
[----:B------:R-:W-:-:S02]  /*0c00*/  IADD3.X R12, RZ, R28, RZ, P0, !PT ;  /* 0x0000001cff0c7210 */ /* 0x000fc400007fe4ff */
[----:B0-----:R-:W-:-:S04]  /*0c10*/  IADD3 R16, P0, R16, UR16, RZ ;  /* 0x0000001010107c10 */ /* 0x001fc8000ff1e0ff */
[----:B------:R-:W-:Y:S02]  /*0c20*/  IADD3.X R17, R21, UR17, RZ, P0, !PT ;  /* 0x0000001115117c10 */ /* 0x000fe400087fe4ff */
[----:B------:R-:W-:-:S04]  /*0c30*/  IADD3 R59, R51, 0x3480, RZ ;  /* 0x00003480333b7810 */ /* 0x000fc80007ffe0ff */
[----:B------:R-:W4:Y:S01]  /*0c40*/  LDG.E.64.CONSTANT R16, desc[UR12][R16.64] ;  /* 0x0000000c10107981 */ /* 0x000f22000c1e9b00 */
[----:B--2---:R-:W-:-:S06]  /*0c50*/  FADD.FTZ R9, R23, UR7 ;  /* 0x0000000717097e21 */ /* 0x004fcc0008010000 */
[----:B------:R-:W1:Y:S01]  /*0c60*/  MUFU.RSQ R9, R9 ;  /* 0x0000000900097308 */ /* 0x000e620000001400 */
[--C-:B---3--:R-:W-:Y:S02]  /*0c70*/  HADD2.F32 R20, -RZ, R14.reuse.H0_H0 ;  /* 0x2000000eff147230 */ /* 0x108fe40000004100 */
[----:B------:R-:W-:-:S03]  /*0c80*/  HADD2.F32 R23, -RZ, R14.H1_H1 ;  /* 0x3000000eff177230 */ /* 0x000fc60000004100 */
[----:B------:R-:W-:-:S04]  /*0c90*/  FADD.FTZ R20, -R22, R20 ;  /* 0x0000001416147221 */ /* 0x000fc80000010100 */
[----:B-1----:R-:W-:Y:S01]  /*0ca0*/  FMUL.FTZ R21, R9, R20 ;  /* 0x0000001409157220 */ /* 0x002fe20000410000 */
[----:B------:R-:W-:Y:S02]  /*0cb0*/  HADD2.F32 R20, -RZ, R15.H0_H0 ;  /* 0x2000000fff147230 */ /* 0x000fe40000004100 */
[----:B------:R-:W-:Y:S01]  /*0cc0*/  FADD.FTZ R23, -R22, R23 ;  /* 0x0000001716177221 */ /* 0x000fe20000010100 */
[----:B-----5:R-:W-:-:S03]  /*0cd0*/  FFMA.FTZ R47, R0, R21, R5 ;  /* 0x00000015002f7223 */ /* 0x020fc60000010005 */
[----:B------:R-:W-:Y:S01]  /*0ce0*/  FMUL.FTZ R23, R9, R23 ;  /* 0x0000001709177220 */ /* 0x000fe20000410000 */
[----:B----4-:R-:W-:-:S03]  /*0cf0*/  HADD2.F32 R37, -RZ, R42.H1_H1 ;  /* 0x3000002aff257230 */ /* 0x010fc60000004100 */
[----:B------:R-:W-:Y:S02]  /*0d00*/  FFMA.FTZ R52, R2, R23, R6 ;  /* 0x0000001702347223 */ /* 0x000fe40000010006 */
[----:B------:R-:W-:Y:S01]  /*0d10*/  FADD.FTZ R37, -R22, R37 ;  /* 0x0000002516257221 */ /* 0x000fe20000010100 */
[----:B------:R-:W-:Y:S04]  /*0d20*/  STL [R1+0x13c], R33 ;  /* 0x00013c2101007387 */ /* 0x000fe80000100800 */
[----:B------:R-:W-:Y:S04]  /*0d30*/  STL [R1+0x140], R27 ;  /* 0x0001401b01007387 */ /* 0x000fe80000100800 */
[----:B------:R0:W-:Y:S04]  /*0d40*/  STL [R1+0x138], R30 ;  /* 0x0001381e01007387 */ /* 0x0001e80000100800 */
[----:B------:R1:W-:Y:S01]  /*0d50*/  STL [R1+0x134], R31 ;  /* 0x0001341f01007387 */ /* 0x0003e20000100800 */
[----:B0-----:R-:W-:-:S02]  /*0d60*/  SHF.L.U64.HI R30, R11, 0x1, R12 ;  /* 0x000000010b1e7819 */ /* 0x001fc4000001020c */
[----:B-1----:R-:W-:Y:S02]  /*0d70*/  SHF.L.U32 R31, R11, 0x1, RZ ;  /* 0x000000010b1f7819 */ /* 0x002fe400000006ff */
[----:B------:R-:W-:Y:S02]  /*0d80*/  IADD3 R11, R51, 0x2d00, RZ ;  /* 0x00002d00330b7810 */ /* 0x000fe40007ffe0ff */
[----:B------:R-:W-:Y:S01]  /*0d90*/  IADD3 R12, P1, R31, UR14, RZ ;  /* 0x0000000e1f0c7c10 */ /* 0x000fe2000ff3e0ff */
[----:B------:R-:W-:Y:S03]  /*0da0*/  STL [R1+0xa8], R31 ;  /* 0x0000a81f01007387 */ /* 0x000fe60000100800 */
[----:B------:R-:W-:Y:S02]  /*0db0*/  IADD3.X R13, R30, UR15, RZ, P1, !PT ;  /* 0x0000000f1e0d7c10 */ /* 0x000fe40008ffe4ff */
[----:B------:R-:W-:Y:S01]  /*0dc0*/  IADD3 R11, P1, R11, R10, RZ ;  /* 0x0000000a0b0b7210 */ /* 0x000fe20007f3e0ff */
[----:B------:R-:W-:Y:S03]  /*0dd0*/  STL [R1+0xb0], R30 ;  /* 0x0000b01e01007387 */ /* 0x000fe60000100800 */
[----:B------:R-:W-:Y:S01]  /*0de0*/  IADD3.X R14, RZ, R28, RZ, P1, !PT ;  /* 0x0000001cff0e7210 */ /* 0x000fe20000ffe4ff */
[----:B------:R0:W-:Y:S01]  /*0df0*/  STL [R1+0x2c], R21 ;  /* 0x00002c1501007387 */ /* 0x0001e20000100800 */
[----:B------:R-:W-:-:S02]  /*0e00*/  SHF.L.U32 R27, R11, 0x1, RZ ;  /* 0x000000010b1b7819 */ /* 0x000fc400000006ff */
[----:B------:R-:W-:Y:S01]  /*0e10*/  SHF.L.U64.HI R33, R11, 0x1, R14 ;  /* 0x000000010b217819 */ /* 0x000fe2000001020e */
[----:B------:R-:W-:Y:S01]  /*0e20*/  FMUL.FTZ R37, R9, R37 ;  /* 0x0000002509257220 */ /* 0x000fe20000410000 */
[----:B------:R-:W-:Y:S01]  /*0e30*/  FMUL.FTZ R54, R52, -1.4426950216293334961 ;  /* 0xbfb8aa3b34367820 */ /* 0x000fe20000410000 */
[----:B------:R-:W-:Y:S01]  /*0e40*/  FMUL.FTZ R50, R47, -1.4426950216293334961 ;  /* 0xbfb8aa3b2f327820 */ /* 0x000fe20000410000 */
[----:B------:R-:W2:Y:S01]  /*0e50*/  LDG.E.64.CONSTANT R12, desc[UR12][R12.64] ;  /* 0x0000000c0c0c7981 */ /* 0x000ea2000c1e9b00 */
[----:B0-----:R-:W-:Y:S02]  /*0e60*/  HADD2.F32 R21, -RZ, R15.H1_H1 ;  /* 0x3000000fff157230 */ /* 0x001fe40000004100 */
[----:B------:R-:W-:Y:S01]  /*0e70*/  FADD.FTZ R15, -R22, R20 ;  /* 0x00000014160f7221 */ /* 0x000fe20000010100 */
[----:B------:R-:W-:Y:S03]  /*0e80*/  STL [R1+0x38], R23 ;  /* 0x0000381701007387 */ /* 0x000fe60000100800 */
[----:B------:R-:W-:Y:S01]  /*0e90*/  FMUL.FTZ R11, R9, R15 ;  /* 0x0000000f090b7220 */ /* 0x000fe20000410000 */
[----:B------:R-:W-:Y:S01]  /*0ea0*/  STL [R1+0x9c], R33 ;  /* 0x00009c2101007387 */ /* 0x000fe20000100800 */
[----:B------:R-:W-:-:S02]  /*0eb0*/  IADD3 R14, P0, R36, UR16, RZ ;  /* 0x00000010240e7c10 */ /* 0x000fc4000ff1e0ff */
[----:B------:R-:W-:Y:S01]  /*0ec0*/  FFMA.FTZ R36, R3, R11, R7 ;  /* 0x0000000b03247223 */ /* 0x000fe20000010007 */
[----:B------:R-:W-:Y:S04]  /*0ed0*/  STL [R1+0x8c], R27 ;  /* 0x00008c1b01007387 */ /* 0x000fe80000100800 */
[----:B------:R0:W-:Y:S01]  /*0ee0*/  STL [R1+0x78], R11 ;  /* 0x0000780b01007387 */ /* 0x0001e20000100800 */
[----:B------:R-:W-:Y:S01]  /*0ef0*/  FADD.FTZ R21, -R22, R21 ;  /* 0x0000001516157221 */ /* 0x000fe20000010100 */
[----:B0-----:R-:W-:-:S03]  /*0f00*/  HADD2.F32 R11, -RZ, R42.H0_H0 ;  /* 0x2000002aff0b7230 */ /* 0x001fc60000004100 */
[----:B------:R-:W-:Y:S02]  /*0f10*/  FMUL.FTZ R23, R9, R21 ;  /* 0x0000001509177220 */ /* 0x000fe40000410000 */
[----:B------:R-:W-:-:S04]  /*0f20*/  FADD.FTZ R11, -R22, R11 ;  /* 0x0000000b160b7221 */ /* 0x000fc80000010100 */
[----:B------:R-:W-:Y:S01]  /*0f30*/  FMUL.FTZ R11, R9, R11 ;  /* 0x0000000b090b7220 */ /* 0x000fe20000410000 */
[----:B------:R0:W-:Y:S01]  /*0f40*/  STL [R1+0x80], R23 ;  /* 0x0000801701007387 */ /* 0x0001e20000100800 */
[----:B------:R-:W-:-:S03]  /*0f50*/  FFMA.FTZ R38, R4, R23, R8 ;  /* 0x0000001704267223 */ /* 0x000fc60000010008 */
[----:B------:R1:W-:Y:S01]  /*0f60*/  STL [R1+0x7c], R11 ;  /* 0x00007c0b01007387 */ /* 0x0003e20000100800 */
[----:B0-----:R-:W-:Y:S01]  /*0f70*/  FFMA.FTZ R23, R0, R11, R5 ;  /* 0x0000000b00177223 */ /* 0x001fe20000010005 */
[--C-:B-1----:R-:W-:Y:S02]  /*0f80*/  HADD2.F32 R11, -RZ, R43.reuse.H0_H0 ;  /* 0x2000002bff0b7230 */ /* 0x102fe40000004100 */
[----:B------:R-:W-:-:S03]  /*0f90*/  HADD2.F32 R43, -RZ, R43.H1_H1 ;  /* 0x3000002bff2b7230 */ /* 0x000fc60000004100 */
[----:B------:R-:W-:Y:S01]  /*0fa0*/  FADD.FTZ R11, -R22, R11 ;  /* 0x0000000b160b7221 */ /* 0x000fe20000010100 */
[----:B------:R0:W-:Y:S01]  /*0fb0*/  STL [R1+0x74], R37 ;  /* 0x0000742501007387 */ /* 0x0001e20000100800 */
[----:B------:R-:W-:Y:S01]  /*0fc0*/  FFMA.FTZ R46, R2, R37, R6 ;  /* 0x00000025022e7223 */ /* 0x000fe20000010006 */
[----:B------:R-:W-:-:S04]  /*0fd0*/  FADD.FTZ R43, -R22, R43 ;  /* 0x0000002b162b7221 */ /* 0x000fc80000010100 */
[C---:B------:R-:W-:Y:S01]  /*0fe0*/  FMUL.FTZ R40, R9.reuse, R43 ;  /* 0x0000002b09287220 */ /* 0x040fe20000410000 */
[----:B0-----:R-:W-:Y:S01]  /*0ff0*/  FMUL.FTZ R37, R9, R11 ;  /* 0x0000000b09257220 */ /* 0x001fe20000410000 */
[--C-:B------:R-:W-:Y:S02]  /*1000*/  HADD2.F32 R11, -RZ, R18.reuse.H0_H0 ;  /* 0x20000012ff0b7230 */ /* 0x100fe40000004100 */
[----:B------:R-:W-:-:S03]  /*1010*/  HADD2.F32 R18, -RZ, R18.H1_H1 ;  /* 0x30000012ff127230 */ /* 0x000fc60000004100 */
[----:B------:R-:W-:Y:S01]  /*1020*/  FADD.FTZ R11, -R22, R11 ;  /* 0x0000000b160b7221 */ /* 0x000fe20000010100 */
[----:B------:R-:W-:Y:S01]  /*1030*/  STL [R1+0x70], R37 ;  /* 0x0000702501007387 */ /* 0x000fe20000100800 */
[----:B------:R-:W-:Y:S01]  /*1040*/  IADD3.X R15, R29, UR17, RZ, P0, !PT ;  /* 0x000000111d0f7c10 */ /* 0x000fe200087fe4ff */
[----:B------:R-:W-:Y:S01]  /*1050*/  FFMA.FTZ R45, R4, R40, R8 ;  /* 0x00000028042d7223 */ /* 0x000fe20000010008 */
[----:B------:R-:W-:Y:S01]  /*1060*/  FMUL.FTZ R29, R36, -1.4426950216293334961 ;  /* 0xbfb8aa3b241d7820 */ /* 0x000fe20000410000 */
[----:B------:R0:W-:Y:S01]  /*1070*/  STL [R1+0x6c], R40 ;  /* 0x00006c2801007387 */ /* 0x0001e20000100800 */
[----:B------:R-:W-:Y:S01]  /*1080*/  FADD.FTZ R18, -R22, R18 ;  /* 0x0000001216127221 */ /* 0x000fe20000010100 */
[----:B------:R-:W1:Y:S01]  /*1090*/  MUFU.EX2 R54, R54 ;  /* 0x0000003600367308 */ /* 0x000e620000000800 */
[----:B------:R-:W-:-:S07]  /*10a0*/  FMUL.FTZ R41, R38, -1.4426950216293334961 ;  /* 0xbfb8aa3b26297820 */ /* 0x000fce0000410000 */
[----:B------:R-:W3:Y:S01]  /*10b0*/  MUFU.EX2 R50, R50 ;  /* 0x0000003200327308 */ /* 0x000ee20000000800 */
[----:B0-----:R-:W-:Y:S01]  /*10c0*/  FMUL.FTZ R40, R9, R11 ;  /* 0x0000000b09287220 */ /* 0x001fe20000410000 */
[--C-:B------:R-:W-:Y:S01]  /*10d0*/  HADD2.F32 R11, -RZ, R19.reuse.H0_H0 ;  /* 0x20000013ff0b7230 */ /* 0x100fe20000004100 */
[----:B------:R-:W-:Y:S01]  /*10e0*/  IADD3 R20, P1, R27, UR14, RZ ;  /* 0x0000000e1b147c10 */ /* 0x000fe2000ff3e0ff */
[----:B------:R-:W-:Y:S01]  /*10f0*/  FMUL.FTZ R53, R23, -1.4426950216293334961 ;  /* 0xbfb8aa3b17357820 */ /* 0x000fe20000410000 */
[----:B------:R-:W-:Y:S01]  /*1100*/  FFMA.FTZ R42, R0, R40, R5 ;  /* 0x00000028002a7223 */ /* 0x000fe20000010005 */
[----:B------:R0:W-:Y:S02]  /*1110*/  STL [R1+0x68], R40 ;  /* 0x0000682801007387 */ /* 0x0001e40000100800 */
[----:B------:R-:W4:Y:S01]  /*1120*/  MUFU.EX2 R29, R29 ;  /* 0x0000001d001d7308 */ /* 0x000f220000000800 */
[----:B------:R-:W-:Y:S01]  /*1130*/  FADD.FTZ R11, -R22, R11 ;  /* 0x0000000b160b7221 */ /* 0x000fe20000010100 */
[----:B------:R-:W-:Y:S01]  /*1140*/  FMUL.FTZ R39, R46, -1.4426950216293334961 ;  /* 0xbfb8aa3b2e277820 */ /* 0x000fe20000410000 */
[----:B------:R-:W-:Y:S01]  /*1150*/  FFMA.FTZ R37, R3, R37, R7 ;  /* 0x0000002503257223 */ /* 0x000fe20000010007 */
[----:B------:R-:W2:Y:S01]  /*1160*/  LDG.E.64.CONSTANT R14, desc[UR12][R14.64] ;  /* 0x0000000c0e0e7981 */ /* 0x000ea2000c1e9b00 */
[----:B0-----:R-:W-:Y:S01]  /*1170*/  FMUL.FTZ R40, R9, R18 ;  /* 0x0000001209287220 */ /* 0x001fe20000410000 */
[----:B------:R-:W-:-:S02]  /*1180*/  HADD2.F32 R18, -RZ, R19.H1_H1 ;  /* 0x30000013ff127230 */ /* 0x000fc40000004100 */
[----:B------:R-:W0:Y:S01]  /*1190*/  MUFU.EX2 R41, R41 ;  /* 0x0000002900297308 */ /* 0x000e220000000800 */
[----:B------:R-:W-:Y:S02]  /*11a0*/  FMUL.FTZ R19, R9, R11 ;  /* 0x0000000b09137220 */ /* 0x000fe40000410000 */
[----:B------:R-:W-:Y:S01]  /*11b0*/  FADD.FTZ R18, -R22, R18 ;  /* 0x0000001216127221 */ /* 0x000fe20000010100 */
[----:B------:R-:W-:-:S03]  /*11c0*/  HADD2.F32 R11, -RZ, R34.H0_H0 ;  /* 0x20000022ff0b7230 */ /* 0x000fc60000004100 */
[----:B------:R-:W-:Y:S01]  /*11d0*/  FMUL.FTZ R18, R9, R18 ;  /* 0x0000001209127220 */ /* 0x000fe20000410000 */
[----:B------:R4:W-:Y:S01]  /*11e0*/  STL [R1+0x64], R40 ;  /* 0x0000642801007387 */ /* 0x0009e20000100800 */
[----:B------:R-:W-:Y:S02]  /*11f0*/  HADD2.F32 R34, -RZ, R34.H1_H1 ;  /* 0x30000022ff227230 */ /* 0x000fe40000004100 */
[----:B------:R-:W-:Y:S01]  /*1200*/  FFMA.FTZ R43, R2, R40, R6 ;  /* 0x00000028022b7223 */ /* 0x000fe20000010006 */
[----:B-1----:R-:W-:Y:S01]  /*1210*/  FADD.FTZ R54, R54, 1 ;  /* 0x3f80000036367421 */ /* 0x002fe20000010000 */
[----:B------:R-:W-:Y:S01]  /*1220*/  STL [R1+0x60], R19 ;  /* 0x0000601301007387 */ /* 0x000fe20000100800 */
[----:B------:R-:W-:Y:S01]  /*1230*/  IADD3.X R21, R33, UR15, RZ, P1, !PT ;  /* 0x0000000f21157c10 */ /* 0x000fe20008ffe4ff */
[----:B------:R-:W-:Y:S01]  /*1240*/  FADD.FTZ R11, -R22, R11 ;  /* 0x0000000b160b7221 */ /* 0x000fe20000010100 */
[----:B---3--:R-:W-:Y:S01]  /*1250*/  FADD.FTZ R50, R50, 1 ;  /* 0x3f80000032327421 */ /* 0x008fe20000010000 */
[----:B------:R1:W-:Y:S01]  /*1260*/  STL [R1+0x5c], R18 ;  /* 0x00005c1201007387 */ /* 0x0003e20000100800 */
[----:B------:R-:W-:Y:S01]  /*1270*/  IADD3 R59, P1, R59, R10, RZ ;  /* 0x0000000a3b3b7210 */ /* 0x000fe20007f3e0ff */
[----:B----4-:R-:W-:Y:S01]  /*1280*/  FFMA.FTZ R40, R4, R18, R8 ;  /* 0x0000001204287223 */ /* 0x010fe20000010008 */
[----:B------:R-:W-:Y:S01]  /*1290*/  FADD.FTZ R10, R29, 1 ;  /* 0x3f8000001d0a7421 */ /* 0x000fe20000010000 */
[----:B------:R-:W-:Y:S01]  /*12a0*/  MUFU.RCP R51, R54 ;  /* 0x0000003600337308 */ /* 0x000fe20000001000 */
[----:B------:R-:W-:Y:S01]  /*12b0*/  FADD.FTZ R34, -R22, R34 ;  /* 0x0000002216227221 */ /* 0x000fe20000010100 */
[----:B------:R-:W-:Y:S01]  /*12c0*/  FFMA.FTZ R44, R3, R19, R7 ;  /* 0x00000013032c7223 */ /* 0x000fe20000010007 */
[----:B------:R-:W-:Y:S01]  /*12d0*/  MOV R29, 0x18 ;  /* 0x00000018001d7802 */ /* 0x000fe20000000f00 */
[----:B0-----:R-:W-:-:S04]  /*12e0*/  FADD.FTZ R41, R41, 1 ;  /* 0x3f80000029297421 */ /* 0x001fc80000010000 */
[----:B------:R-:W-:Y:S01]  /*12f0*/  MUFU.EX2 R53, R53 ;  /* 0x0000003500357308 */ /* 0x000fe20000000800 */
[----:B-1----:R-:W-:Y:S01]  /*1300*/  IADD3 R18, P0, R31, UR16, RZ ;  /* 0x000000101f127c10 */ /* 0x002fe2000ff1e0ff */
[C---:B------:R-:W-:Y:S01]  /*1310*/  FMUL.FTZ R11, R9.reuse, R11 ;  /* 0x0000000b090b7220 */ /* 0x040fe20000410000 */
[----:B------:R-:W-:Y:S01]  /*1320*/  FMUL.FTZ R31, R9, R34 ;  /* 0x00000022091f7220 */ /* 0x000fe20000410000 */
[----:B------:R-:W-:Y:S01]  /*1330*/  FMUL.FTZ R49, R45, -1.4426950216293334961 ;  /* 0xbfb8aa3b2d317820 */ /* 0x000fe20000410000 */
[----:B------:R-:W-:-:S03]  /*1340*/  IADD3.X R19, R30, UR17, RZ, P0, !PT ;  /* 0x000000111e137c10 */ /* 0x000fc600087fe4ff */
[----:B------:R-:W-:Y:S01]  /*1350*/  MUFU.EX2 R39, R39 ;  /* 0x0000002700277308 */ /* 0x000fe20000000800 */
[----:B------:R-:W-:Y:S01]  /*1360*/  SHF.L.U32 R30, R59, 0x1, RZ ;  /* 0x000000013b1e7819 */ /* 0x000fe200000006ff */
[----:B------:R-:W-:Y:S01]  /*1370*/  IMAD R29, R61, R29, UR6 ;  /* 0x000000063d1d7e24 */ /* 0x000fe2000f8e021d */
[----:B------:R-:W-:Y:S01]  /*1380*/  IADD3.X R28, RZ, R28, RZ, P1, !PT ;  /* 0x0000001cff1c7210 */ /* 0x000fe20000ffe4ff */
[----:B------:R-:W-:Y:S04]  /*1390*/  STL [R1+0x58], R11 ;  /* 0x0000580b01007387 */ /* 0x000fe80000100800 */
[----:B------:R-:W0:Y:S01]  /*13a0*/  MUFU.RCP R50, R50 ;  /* 0x0000003200327308 */ /* 0x000e220000001000 */
[----:B------:R-:W-:Y:S01]  /*13b0*/  STL [R1+0x88], R30 ;  /* 0x0000881e01007387 */ /* 0x000fe20000100800 */
[----:B------:R-:W-:Y:S01]  /*13c0*/  FFMA.FTZ R34, R2, R31, R6 ;  /* 0x0000001f02227223 */ /* 0x000fe20000010006 */
[----:B------:R-:W-:Y:S01]  /*13d0*/  FMUL.FTZ R48, R37, -1.4426950216293334961 ;  /* 0xbfb8aa3b25307820 */ /* 0x000fe20000410000 */
[----:B------:R-:W-:Y:S01]  /*13e0*/  FMUL.FTZ R55, R42, -1.4426950216293334961 ;  /* 0xbfb8aa3b2a377820 */ /* 0x000fe20000410000 */
[----:B------:R-:W-:Y:S01]  /*13f0*/  FMUL.FTZ R56, R43, -1.4426950216293334961 ;  /* 0xbfb8aa3b2b387820 */ /* 0x000fe20000410000 */
[----:B------:R-:W3:Y:S02]  /*1400*/  LDG.E.64.CONSTANT R20, desc[UR12][R20.64] ;  /* 0x0000000c14147981 */ /* 0x000ee4000c1e9b00 */
[----:B------:R-:W1:Y:S02]  /*1410*/  MUFU.RCP R10, R10 ;  /* 0x0000000a000a7308 */ /* 0x000e640000001000 */
[----:B------:R4:W-:Y:S01]  /*1420*/  STL [R1+0x3c], R31 ;  /* 0x00003c1f01007387 */ /* 0x0009e20000100800 */
[----:B------:R-:W-:Y:S01]  /*1430*/  LEA R58, R58, R29, 0x3 ;  /* 0x0000001d3a3a7211 */ /* 0x000fe200078e18ff */
[----:B------:R-:W-:-:S02]  /*1440*/  FMUL.FTZ R57, R44, -1.4426950216293334961 ;  /* 0xbfb8aa3b2c397820 */ /* 0x000fc40000410000 */
[----:B------:R-:W2:Y:S02]  /*1450*/  LDG.E.64.CONSTANT R18, desc[UR12][R18.64] ;  /* 0x0000000c12127981 */ /* 0x000ea4000c1e9b00 */
[----:B------:R-:W1:Y:S01]  /*1460*/  MUFU.RCP R54, R41 ;  /* 0x0000002900367308 */ /* 0x000e620000001000 */
[----:B----4-:R-:W-:-:S05]  /*1470*/  SHF.L.U64.HI R31, R59, 0x1, R28 ;  /* 0x000000013b1f7819 */ /* 0x010fca000001021c */
[----:B------:R-:W-:Y:S02]  /*1480*/  STL [R1+0x84], R31 ;  /* 0x0000841f01007387 */ /* 0x000fe40000100800 */
[----:B------:R-:W4:Y:S02]  /*1490*/  MUFU.EX2 R49, R49 ;  /* 0x0000003100317308 */ /* 0x000f240000000800 */
[----:B------:R1:W-:Y:S01]  /*14a0*/  STL [R1+0x8], R58 ;  /* 0x0000083a01007387 */ /* 0x0003e20000100800 */
[----:B0-----:R-:W-:Y:S01]  /*14b0*/  FADD.FTZ R61, -R50, 1 ;  /* 0x3f800000323d7421 */ /* 0x001fe20000010100 */
[----:B------:R-:W-:Y:S01]  /*14c0*/  FADD.FTZ R59, R53, 1 ;  /* 0x3f800000353b7421 */ /* 0x000fe20000010000 */
[----:B-1----:R-:W-:-:S04]  /*14d0*/  FADD.FTZ R58, -R51, 1 ;  /* 0x3f800000333a7421 */ /* 0x002fc80000010100 */
[----:B------:R-:W-:Y:S01]  /*14e0*/  FFMA.FTZ R52, R52, R58, 1 ;  /* 0x3f80000034347423 */ /* 0x000fe2000001003a */
[----:B------:R-:W-:Y:S01]  /*14f0*/  FADD.FTZ R58, -R10, 1 ;  /* 0x3f8000000a3a7421 */ /* 0x000fe20000010100 */
[----:B------:R-:W-:Y:S02]  /*1500*/  FFMA.FTZ R53, R47, R61, 1 ;  /* 0x3f8000002f357423 */ /* 0x000fe4000001003d */
[----:B------:R0:W-:Y:S01]  /*1510*/  MUFU.RCP R47, R59 ;  /* 0x0000003b002f7308 */ /* 0x0001e20000001000 */
[----:B------:R-:W-:Y:S01]  /*1520*/  FFMA.FTZ R58, R36, R58, 1 ;  /* 0x3f800000243a7423 */ /* 0x000fe2000001003a */
[----:B------:R-:W-:Y:S02]  /*1530*/  HADD2.F32 R36, -RZ, R35.H0_H0 ;  /* 0x20000023ff247230 */ /* 0x000fe40000004100 */
[----:B------:R-:W-:Y:S01]  /*1540*/  FADD.FTZ R39, R39, 1 ;  /* 0x3f80000027277421 */ /* 0x000fe20000010000 */
[----:B------:R-:W-:Y:S01]  /*1550*/  FMUL.FTZ R51, R51, R52 ;  /* 0x0000003433337220 */ /* 0x000fe20000410000 */
[----:B0-----:R-:W-:Y:S01]  /*1560*/  FADD.FTZ R59, -R54, 1 ;  /* 0x3f800000363b7421 */ /* 0x001fe20000010100 */
[----:B------:R-:W-:Y:S01]  /*1570*/  FMUL.FTZ R52, R10, R58 ;  /* 0x0000003a0a347220 */ /* 0x000fe20000410000 */
[----:B------:R-:W-:-:S02]  /*1580*/  HADD2.F32 R10, -RZ, R24.H0_H0 ;  /* 0x20000018ff0a7230 */ /* 0x000fc40000004100 */
[----:B------:R-:W-:Y:S01]  /*1590*/  FFMA.FTZ R59, R38, R59, 1 ;  /* 0x3f800000263b7423 */ /* 0x000fe2000001003b */
[----:B------:R-:W-:Y:S01]  /*15a0*/  FADD.FTZ R38, -R22, R36 ;  /* 0x0000002416267221 */ /* 0x000fe20000010100 */
[----:B------:R-:W-:Y:S02]  /*15b0*/  HADD2.F32 R36, -RZ, R24.H1_H1 ;  /* 0x30000018ff247230 */ /* 0x000fe40000004100 */
[----:B------:R-:W-:Y:S01]  /*15c0*/  FMUL.FTZ R53, R50, R53 ;  /* 0x0000003532357220 */ /* 0x000fe20000410000 */
[----:B----4-:R-:W-:Y:S01]  /*15d0*/  FADD.FTZ R24, R49, 1 ;  /* 0x3f80000031187421 */ /* 0x010fe20000010000 */
[----:B------:R-:W0:Y:S01]  /*15e0*/  MUFU.RCP R50, R39 ;  /* 0x0000002700327308 */ /* 0x000e220000001000 */
[----:B------:R-:W-:-:S07]  /*15f0*/  HADD2.F32 R49, -RZ, R32.H0_H0 ;  /* 0x20000020ff317230 */ /* 0x000fce0000004100 */
[----:B------:R-:W1:Y:S01]  /*1600*/  MUFU.RCP R24, R24 ;  /* 0x0000001800187308 */ /* 0x000e620000001000 */
[----:B------:R-:W-:Y:S01]  /*1610*/  FADD.FTZ R49, -R22, R49 ;  /* 0x0000003116317221 */ /* 0x000fe20000010100 */
[----:B------:R-:W-:-:S03]  /*1620*/  FMUL.FTZ R10, R10, R53 ;  /* 0x000000350a0a7220 */ /* 0x000fc60000410000 */
[----:B------:R-:W-:Y:S01]  /*1630*/  FMUL.FTZ R58, R9, R49 ;  /* 0x00000031093a7220 */ /* 0x000fe20000410000 */
[----:B------:R-:W-:Y:S02]  /*1640*/  HADD2.F32 R35, -RZ, R35.H1_H1 ;  /* 0x30000023ff237230 */ /* 0x000fe40000004100 */
[----:B------:R-:W-:Y:S01]  /*1650*/  FMUL.FTZ R53, R36, R51 ;  /* 0x0000003324357220 */ /* 0x000fe20000410000 */
[----:B0-----:R-:W-:Y:S01]  /*1660*/  FADD.FTZ R49, -R50, 1 ;  /* 0x3f80000032317421 */ /* 0x001fe20000010100 */
[--C-:B------:R-:W-:Y:S02]  /*1670*/  HADD2.F32 R39, -RZ, R25.reuse.H0_H0 ;  /* 0x20000019ff277230 */ /* 0x100fe40000004100 */
[----:B------:R-:W-:Y:S02]  /*1680*/  HADD2.F32 R51, -RZ, R25.H1_H1 ;  /* 0x30000019ff337230 */ /* 0x000fe40000004100 */
[----:B------:R-:W-:Y:S01]  /*1690*/  FADD.FTZ R25, -R47, 1 ;  /* 0x3f8000002f197421 */ /* 0x000fe20000010100 */
[----:B------:R-:W-:Y:S01]  /*16a0*/  FFMA.FTZ R49, R46, R49, 1 ;  /* 0x3f8000002e317423 */ /* 0x000fe20000010031 */
[----:B------:R-:W-:Y:S01]  /*16b0*/  FMUL.FTZ R61, R9, R38 ;  /* 0x00000026093d7220 */ /* 0x000fe20000410000 */
[----:B-1----:R-:W-:Y:S01]  /*16c0*/  FADD.FTZ R46, -R24, 1 ;  /* 0x3f800000182e7421 */ /* 0x002fe20000010100 */
[----:B------:R-:W-:Y:S01]  /*16d0*/  FADD.FTZ R38, -R22, R35 ;  /* 0x0000002316267221 */ /* 0x000fe20000010100 */
[----:B------:R-:W-:Y:S01]  /*16e0*/  FFMA.FTZ R25, R23, R25, 1 ;  /* 0x3f80000017197423 */ /* 0x000fe20000010019 */
[----:B------:R-:W-:Y:S01]  /*16f0*/  IADD3 R28, P0, R30, UR14, RZ ;  /* 0x0000000e1e1c7c10 */ /* 0x000fe2000ff1e0ff */
[----:B------:R-:W-:Y:S01]  /*1700*/  FFMA.FTZ R45, R45, R46, 1 ;  /* 0x3f8000002d2d7423 */ /* 0x000fe2000001002e */
[----:B------:R-:W-:Y:S01]  /*1710*/  FMUL.FTZ R59, R54, R59 ;  /* 0x0000003b363b7220 */ /* 0x000fe20000410000 */
[----:B------:R-:W-:Y:S01]  /*1720*/  FMUL.FTZ R54, R9, R38 ;  /* 0x0000002609367220 */ /* 0x000fe20000410000 */
[----:B------:R-:W-:Y:S01]  /*1730*/  FMUL.FTZ R46, R47, R25 ;  /* 0x000000192f2e7220 */ /* 0x000fe20000410000 */
[----:B------:R-:W-:Y:S01]  /*1740*/  IADD3.X R29, R31, UR15, RZ, P0, !PT ;  /* 0x0000000f1f1d7c10 */ /* 0x000fe200087fe4ff */
[----:B------:R-:W-:Y:S01]  /*1750*/  FMUL.FTZ R47, R24, R45 ;  /* 0x0000002d182f7220 */ /* 0x000fe20000410000 */
[----:B------:R-:W-:Y:S01]  /*1760*/  IADD3 R24, P0, R27, UR16, RZ ;  /* 0x000000101b187c10 */ /* 0x000fe2000ff1e0ff */
[----:B------:R-:W-:Y:S01]  /*1770*/  STL [R1+0x28], R61 ;  /* 0x0000283d01007387 */ /* 0x000fe20000100800 */
[----:B------:R-:W0:Y:S08]  /*1780*/  MUFU.EX2 R48, R48 ;  /* 0x0000003000307308 */ /* 0x000e300000000800 */
[----:B------:R-:W1:Y:S01]  /*1790*/  MUFU.EX2 R55, R55 ;  /* 0x0000003700377308 */ /* 0x000e620000000800 */
[----:B------:R4:W-:Y:S01]  /*17a0*/  STL [R1+0x24], R54 ;  /* 0x0000243601007387 */ /* 0x0009e20000100800 */
[----:B------:R-:W-:-:S06]  /*17b0*/  IADD3.X R25, R33, UR17, RZ, P0, !PT ;  /* 0x0000001121197c10 */ /* 0x000fcc00087fe4ff */
[----:B------:R-:W4:Y:S01]  /*17c0*/  MUFU.EX2 R56, R56 ;  /* 0x0000003800387308 */ /* 0x000f220000000800 */
[----:B------:R3:W-:Y:S01]  /*17d0*/  STL [R1+0x20], R58 ;  /* 0x0000203a01007387 */ /* 0x0007e20000100800 */
[----:B------:R-:W-:-:S06]  /*17e0*/  FFMA.FTZ R36, R4, R54, R8 ;  /* 0x0000003604247223 */ /* 0x000fcc0000010008 */
[----:B------:R-:W-:Y:S01]  /*17f0*/  MUFU.EX2 R57, R57 ;  /* 0x0000003900397308 */ /* 0x000fe20000000800 */
[----:B------:R-:W3:Y:S01]  /*1800*/  LDL.LU R27, [R1+0x140] ;  /* 0x00014000011b7983 */ /* 0x000ee20000300800 */
[----:B------:R-:W-:Y:S01]  /*1810*/  FMUL.FTZ R49, R50, R49 ;  /* 0x0000003132317220 */ /* 0x000fe20000410000 */
[----:B------:R-:W-:Y:S02]  /*1820*/  HADD2.F32 R32, -RZ, R32.H1_H1 ;  /* 0x30000020ff207230 */ /* 0x000fe40000004100 */
[----:B------:R-:W-:Y:S01]  /*1830*/  FMUL.FTZ R60, R40, -1.4426950216293334961 ;  /* 0xbfb8aa3b283c7820 */ /* 0x000fe20000410000 */
[----:B------:R-:W2:Y:S01]  /*1840*/  LDL.LU R33, [R1+0x13c] ;  /* 0x00013c0001217983 */ /* 0x000ea20000300800 */
[----:B0-----:R-:W-:Y:S01]  /*1850*/  FADD.FTZ R48, R48, 1 ;  /* 0x3f80000030307421 */ /* 0x001fe20000010000 */
[----:B-1----:R-:W-:Y:S01]  /*1860*/  FADD.FTZ R55, R55, 1 ;  /* 0x3f80000037377421 */ /* 0x002fe20000010000 */
[----:B------:R-:W-:Y:S01]  /*1870*/  FFMA.FTZ R11, R0, R11, R5 ;  /* 0x0000000b000b7223 */ /* 0x000fe20000010005 */
[----:B------:R-:W2:Y:S01]  /*1880*/  LDG.E.64.CONSTANT R28, desc[UR12][R28.64] ;  /* 0x0000000c1c1c7981 */ /* 0x000ea2000c1e9b00 */
[----:B------:R-:W-:Y:S01]  /*1890*/  FMUL.FTZ R41, R34, -1.4426950216293334961 ;  /* 0xbfb8aa3b22297820 */ /* 0x000fe20000410000 */
[----:B------:R-:W-:Y:S01]  /*18a0*/  FFMA.FTZ R35, R3, R61, R7 ;  /* 0x0000003d03237223 */ /* 0x000fe20000010007 */
[----:B------:R-:W0:Y:S01]  /*18b0*/  MUFU.RCP R48, R48 ;  /* 0x0000003000307308 */ /* 0x000e220000001000 */
[----:B----4-:R-:W-:Y:S01]  /*18c0*/  FADD.FTZ R56, R56, 1 ;  /* 0x3f80000038387421 */ /* 0x010fe20000010000 */
[----:B------:R-:W-:Y:S01]  /*18d0*/  HADD2.F32 R50, -RZ, R26.H0_H0 ;  /* 0x2000001aff327230 */ /* 0x000fe20000004100 */
[----:B------:R-:W4:Y:S01]  /*18e0*/  LDG.E.64.CONSTANT R24, desc[UR12][R24.64] ;  /* 0x0000000c18187981 */ /* 0x000f22000c1e9b00 */
[----:B------:R-:W-:Y:S01]  /*18f0*/  FMUL.FTZ R52, R39, R52 ;  /* 0x0000003427347220 */ /* 0x000fe20000410000 */
[----:B------:R-:W-:Y:S01]  /*1900*/  FFMA.FTZ R23, R0, R58, R5 ;  /* 0x0000003a00177223 */ /* 0x000fe20000010005 */
[----:B------:R-:W-:Y:S01]  /*1910*/  FMUL.FTZ R51, R51, R59 ;  /* 0x0000003b33337220 */ /* 0x000fe20000410000 */
[----:B------:R-:W-:Y:S01]  /*1920*/  UIADD3 UR9, UP0, UR9, 0x1, URZ ;  /* 0x0000000109097890 */ /* 0x000fe2000ff1e03f */
[----:B------:R1:W2:Y:S01]  /*1930*/  MUFU.RCP R45, R55 ;  /* 0x00000037002d7308 */ /* 0x0002a20000001000 */
[----:B------:R-:W-:Y:S01]  /*1940*/  ULDC.64 UR14, c[0x0][0x258] ;  /* 0x00009600000e7ab9 */ /* 0x000fe20000000a00 */
[----:B0-----:R-:W-:-:S04]  /*1950*/  FADD.FTZ R54, -R48, 1 ;  /* 0x3f80000030367421 */ /* 0x001fc80000010100 */
[----:B------:R-:W-:-:S04]  /*1960*/  FFMA.FTZ R54, R37, R54, 1 ;  /* 0x3f80000025367423 */ /* 0x000fc80000010036 */
[----:B------:R-:W-:Y:S01]  /*1970*/  FMUL.FTZ R48, R48, R54 ;  /* 0x0000003630307220 */ /* 0x000fe20000410000 */
[----:B------:R-:W-:Y:S02]  /*1980*/  HADD2.F32 R54, -RZ, R26.H1_H1 ;  /* 0x3000001aff367230 */ /* 0x000fe40000004100 */
[----:B------:R0:W2:Y:S01]  /*1990*/  MUFU.RCP R26, R56 ;  /* 0x00000038001a7308 */ /* 0x0000a20000001000 */
[----:B------:R-:W-:Y:S02]  /*19a0*/  FMUL.FTZ R50, R50, R46 ;  /* 0x0000002e32327220 */ /* 0x000fe40000410000 */
[----:B------:R-:W-:Y:S01]  /*19b0*/  FMUL.FTZ R49, R54, R49 ;  /* 0x0000003136317220 */ /* 0x000fe20000410000 */
[----:B------:R-:W-:Y:S01]  /*19c0*/  FADD.FTZ R46, R57, 1 ;  /* 0x3f800000392e7421 */ /* 0x000fe20000010000 */
[----:B------:R-:W-:-:S05]  /*19d0*/  FADD.FTZ R32, -R22, R32 ;  /* 0x0000002016207221 */ /* 0x000fca0000010100 */
[----:B------:R-:W2:Y:S01]  /*19e0*/  MUFU.RCP R46, R46 ;  /* 0x0000002e002e7308 */ /* 0x000ea20000001000 */
[----:B-1----:R-:W-:-:S05]  /*19f0*/  FMUL.FTZ R55, R9, R32 ;  /* 0x0000002009377220 */ /* 0x002fca0000410000 */
[----:B------:R-:W-:Y:S01]  /*1a00*/  STL [R1+0x1c], R55 ;  /* 0x00001c3701007387 */ /* 0x000fe20000100800 */
[--C-:B---3--:R-:W-:Y:S02]  /*1a10*/  HADD2.F32 R54, -RZ, R27.reuse.H0_H0 ;  /* 0x2000001bff367230 */ /* 0x108fe40000004100 */
[----:B0-----:R-:W-:Y:S02]  /*1a20*/  HADD2.F32 R56, -RZ, R27.H1_H1 ;  /* 0x3000001bff387230 */ /* 0x001fe40000004100 */
[----:B--2---:R-:W-:Y:S02]  /*1a30*/  HADD2.F32 R27, -RZ, R33.H0_H0 ;  /* 0x20000021ff1b7230 */ /* 0x004fe40000004100 */
[----:B------:R-:W-:-:S03]  /*1a40*/  FMUL.FTZ R48, R54, R48 ;  /* 0x0000003036307220 */ /* 0x000fc60000410000 */
[----:B------:R-:W-:Y:S01]  /*1a50*/  FADD.FTZ R54, -R22, R27 ;  /* 0x0000001b16367221 */ /* 0x000fe20000010100 */
[----:B------:R-:W-:-:S04]  /*1a60*/  FADD.FTZ R27, -R45, 1 ;  /* 0x3f8000002d1b7421 */ /* 0x000fc80000010100 */
[----:B------:R-:W-:Y:S01]  /*1a70*/  FFMA.FTZ R42, R42, R27, 1 ;  /* 0x3f8000002a2a7423 */ /* 0x000fe2000001001b */
[----:B------:R-:W-:Y:S01]  /*1a80*/  FADD.FTZ R27, -R26, 1 ;  /* 0x3f8000001a1b7421 */ /* 0x000fe20000010100 */
[----:B------:R-:W-:-:S03]  /*1a90*/  FMUL.FTZ R57, R9, R54 ;  /* 0x0000003609397220 */ /* 0x000fc60000410000 */
[----:B------:R-:W-:Y:S02]  /*1aa0*/  FFMA.FTZ R43, R43, R27, 1 ;  /* 0x3f8000002b2b7423 */ /* 0x000fe4000001001b */
[----:B------:R0:W-:Y:S02]  /*1ab0*/  STL [R1+0x18], R57 ;  /* 0x0000183901007387 */ /* 0x0001e40000100800 */
[----:B------:R-:W-:Y:S01]  /*1ac0*/  FMUL.FTZ R43, R26, R43 ;  /* 0x0000002b1a2b7220 */ /* 0x000fe20000410000 */
[----:B------:R-:W-:Y:S02]  /*1ad0*/  IADD3 R26, P0, R30, UR16, RZ ;  /* 0x000000101e1a7c10 */ /* 0x000fe4000ff1e0ff */
[----:B------:R-:W2:Y:S01]  /*1ae0*/  LDL.LU R30, [R1+0x138] ;  /* 0x00013800011e7983 */ /* 0x000ea20000300800 */
[----:B------:R-:W-:-:S04]  /*1af0*/  FADD.FTZ R27, -R46, 1 ;  /* 0x3f8000002e1b7421 */ /* 0x000fc80000010100 */
[----:B------:R-:W-:Y:S01]  /*1b00*/  FFMA.FTZ R44, R44, R27, 1 ;  /* 0x3f8000002c2c7423 */ /* 0x000fe2000001001b */
[----:B------:R-:W-:Y:S02]  /*1b10*/  IADD3.X R27, R31, UR17, RZ, P0, !PT ;  /* 0x000000111f1b7c10 */ /* 0x000fe400087fe4ff */
[----:B------:R-:W3:Y:S01]  /*1b20*/  LDL.LU R31, [R1+0x134] ;  /* 0x00013400011f7983 */ /* 0x000ee20000300800 */
[----:B------:R-:W1:Y:S03]  /*1b30*/  MUFU.EX2 R60, R60 ;  /* 0x0000003c003c7308 */ /* 0x000e660000000800 */
[----:B------:R-:W4:Y:S01]  /*1b40*/  LDG.E.64.CONSTANT R26, desc[UR12][R26.64] ;  /* 0x0000000c1a1a7981 */ /* 0x000f22000c1e9b00 */
[----:B------:R-:W-:Y:S01]  /*1b50*/  FMUL.FTZ R47, R56, R47 ;  /* 0x0000002f382f7220 */ /* 0x000fe20000410000 */
[----:B------:R-:W-:Y:S01]  /*1b60*/  FMUL.FTZ R38, R35, -1.4426950216293334961 ;  /* 0xbfb8aa3b23267820 */ /* 0x000fe20000410000 */
[----:B------:R-:W-:-:S02]  /*1b70*/  FMUL.FTZ R61, R11, -1.4426950216293334961 ;  /* 0xbfb8aa3b0b3d7820 */ /* 0x000fc40000410000 */
[----:B------:R-:W-:Y:S01]  /*1b80*/  MUFU.EX2 R41, R41 ;  /* 0x0000002900297308 */ /* 0x000fe20000000800 */
[----:B-1----:R-:W-:Y:S01]  /*1b90*/  FADD.FTZ R56, R60, 1 ;  /* 0x3f8000003c387421 */ /* 0x002fe20000010000 */
[----:B------:R-:W-:-:S06]  /*1ba0*/  FMUL.FTZ R39, R36, -1.4426950216293334961 ;  /* 0xbfb8aa3b24277820 */ /* 0x000fcc0000410000 */
[----:B------:R-:W1:Y:S08]  /*1bb0*/  MUFU.RCP R56, R56 ;  /* 0x0000003800387308 */ /* 0x000e700000001000 */
[----:B------:R-:W0:Y:S08]  /*1bc0*/  MUFU.EX2 R38, R38 ;  /* 0x0000002600267308 */ /* 0x000e300000000800 */
[----:B------:R-:W0:Y:S01]  /*1bd0*/  MUFU.EX2 R61, R61 ;  /* 0x0000003d003d7308 */ /* 0x000e220000000800 */
[----:B------:R-:W-:-:S07]  /*1be0*/  FMUL.FTZ R44, R46, R44 ;  /* 0x0000002c2e2c7220 */ /* 0x000fce0000410000 */
[----:B------:R-:W0:Y:S01]  /*1bf0*/  MUFU.EX2 R39, R39 ;  /* 0x0000002700277308 */ /* 0x000e220000000800 */
[----:B-1----:R-:W-:Y:S01]  /*1c00*/  FADD.FTZ R46, -R56, 1 ;  /* 0x3f800000382e7421 */ /* 0x002fe20000010100 */
[----:B------:R-:W-:Y:S01]  /*1c10*/  FADD.FTZ R58, R41, 1 ;  /* 0x3f800000293a7421 */ /* 0x000fe20000010000 */
[----:B------:R-:W-:Y:S02]  /*1c20*/  HADD2.F32 R33, -RZ, R33.H1_H1 ;  /* 0x30000021ff217230 */ /* 0x000fe40000004100 */
[----:B------:R-:W-:Y:S01]  /*1c30*/  FMUL.FTZ R37, R23, -1.4426950216293334961 ;  /* 0xbfb8aa3b17257820 */ /* 0x000fe20000410000 */
[----:B------:R-:W-:Y:S01]  /*1c40*/  FFMA.FTZ R54, R3, R57, R7 ;  /* 0x0000003903367223 */ /* 0x000fe20000010007 */
[----:B------:R-:W-:Y:S01]  /*1c50*/  FFMA.FTZ R41, R40, R46, 1 ;  /* 0x3f80000028297423 */ /* 0x000fe2000001002e */
[----:B0-----:R-:W-:Y:S01]  /*1c60*/  FADD.FTZ R38, R38, 1 ;  /* 0x3f80000026267421 */ /* 0x001fe20000010000 */
[----:B------:R0:W-:Y:S01]  /*1c70*/  MUFU.RCP R40, R58 ;  /* 0x0000003a00287308 */ /* 0x0001e20000001000 */
[----:B------:R-:W-:Y:S01]  /*1c80*/  FADD.FTZ R57, R61, 1 ;  /* 0x3f8000003d397421 */ /* 0x000fe20000010000 */
[----:B------:R-:W-:Y:S01]  /*1c90*/  FMUL.FTZ R56, R56, R41 ;  /* 0x0000002938387220 */ /* 0x000fe20000410000 */
[----:B0-----:R-:W-:-:S05]  /*1ca0*/  FADD.FTZ R58, -R22, R33 ;  /* 0x00000021163a7221 */ /* 0x001fca0000010100 */
[----:B------:R-:W-:Y:S01]  /*1cb0*/  MUFU.EX2 R37, R37 ;  /* 0x0000002500257308 */ /* 0x000fe20000000800 */
[----:B------:R-:W-:-:S07]  /*1cc0*/  FMUL.FTZ R59, R9, R58 ;  /* 0x0000003a093b7220 */ /* 0x000fce0000410000 */
[----:B------:R0:W-:Y:S01]  /*1cd0*/  MUFU.RCP R33, R38 ;  /* 0x0000002600217308 */ /* 0x0001e20000001000 */
[----:B------:R-:W-:Y:S01]  /*1ce0*/  FFMA.FTZ R32, R2, R55, R6 ;  /* 0x0000003702207223 */ /* 0x000fe20000010006 */
[----:B------:R-:W-:Y:S01]  /*1cf0*/  FMUL.FTZ R45, R45, R42 ;  /* 0x0000002a2d2d7220 */ /* 0x000fe20000410000 */
[----:B------:R-:W-:-:S05]  /*1d00*/  FMUL.FTZ R42, R54, -1.4426950216293334961 ;  /* 0xbfb8aa3b362a7820 */ /* 0x000fca0000410000 */
[----:B------:R-:W-:Y:S01]  /*1d10*/  MUFU.RCP R57, R57 ;  /* 0x0000003900397308 */ /* 0x000fe20000001000 */
[----:B0-----:R-:W-:Y:S01]  /*1d20*/  FADD.FTZ R38, R39, 1 ;  /* 0x3f80000027267421 */ /* 0x001fe20000010000 */
[----:B------:R-:W-:-:S06]  /*1d30*/  FMUL.FTZ R55, R32, -1.4426950216293334961 ;  /* 0xbfb8aa3b20377820 */ /* 0x000fcc0000410000 */
[----:B------:R-:W-:Y:S08]  /*1d40*/  MUFU.RCP R38, R38 ;  /* 0x0000002600267308 */ /* 0x000ff00000001000 */
[----:B------:R-:W0:Y:S08]  /*1d50*/  MUFU.EX2 R42, R42 ;  /* 0x0000002a002a7308 */ /* 0x000e300000000800 */
[----:B------:R-:W1:Y:S01]  /*1d60*/  MUFU.EX2 R55, R55 ;  /* 0x0000003700377308 */ /* 0x000e620000000800 */
[----:B0-----:R-:W-:Y:S01]  /*1d70*/  FADD.FTZ R42, R42, 1 ;  /* 0x3f8000002a2a7421 */ /* 0x001fe20000010000 */
[----:B-1----:R-:W-:Y:S01]  /*1d80*/  FADD.FTZ R55, R55, 1 ;  /* 0x3f80000037377421 */ /* 0x002fe20000010000 */
[----:B------:R-:W-:-:S05]  /*1d90*/  HADD2.F32 R61, -RZ, R20.H0_H0 ;  /* 0x20000014ff3d7230 */ /* 0x000fca0000004100 */
[----:B------:R-:W-:-:S04]  /*1da0*/  FADD.FTZ R61, -R22, R61 ;  /* 0x0000003d163d7221 */ /* 0x000fc80000010100 */
[----:B------:R-:W-:Y:S01]  /*1db0*/  FMUL.FTZ R61, R9, R61 ;  /* 0x0000003d093d7220 */ /* 0x000fe20000410000 */
[--C-:B--2---:R-:W-:Y:S02]  /*1dc0*/  HADD2.F32 R46, -RZ, R30.reuse.H0_H0 ;  /* 0x2000001eff2e7230 */ /* 0x104fe40000004100 */
[----:B------:R-:W-:Y:S02]  /*1dd0*/  HADD2.F32 R41, -RZ, R30.H1_H1 ;  /* 0x3000001eff297230 */ /* 0x000fe40000004100 */
[----:B------:R-:W-:Y:S01]  /*1de0*/  FFMA.FTZ R30, R4, R59, R8 ;  /* 0x0000003b041e7223 */ /* 0x000fe20000010008 */
[----:B------:R-:W-:-:S03]  /*1df0*/  FMUL.FTZ R46, R46, R45 ;  /* 0x0000002d2e2e7220 */ /* 0x000fc60000410000 */
[----:B------:R-:W-:Y:S01]  /*1e00*/  FMUL.FTZ R39, R30, -1.4426950216293334961 ;  /* 0xbfb8aa3b1e277820 */ /* 0x000fe20000410000 */
[----:B------:R-:W-:Y:S01]  /*1e10*/  FMUL.FTZ R45, R41, R43 ;  /* 0x0000002b292d7220 */ /* 0x000fe20000410000 */
[--C-:B---3--:R-:W-:Y:S02]  /*1e20*/  HADD2.F32 R41, -RZ, R31.reuse.H0_H0 ;  /* 0x2000001fff297230 */ /* 0x108fe40000004100 */
[----:B------:R-:W-:Y:S02]  /*1e30*/  HADD2.F32 R43, -RZ, R31.H1_H1 ;  /* 0x3000001fff2b7230 */ /* 0x000fe40000004100 */
[----:B------:R-:W0:Y:S01]  /*1e40*/  MUFU.EX2 R39, R39 ;  /* 0x0000002700277308 */ /* 0x000e220000000800 */
[----:B------:R-:W-:Y:S01]  /*1e50*/  FMUL.FTZ R44, R41, R44 ;  /* 0x0000002c292c7220 */ /* 0x000fe20000410000 */
[----:B------:R-:W-:Y:S01]  /*1e60*/  FADD.FTZ R31, R37, 1 ;  /* 0x3f800000251f7421 */ /* 0x000fe20000010000 */
[----:B------:R-:W-:Y:S01]  /*1e70*/  FADD.FTZ R41, -R57, 1 ;  /* 0x3f80000039297421 */ /* 0x000fe20000010100 */
[----:B------:R-:W-:-:S03]  /*1e80*/  FADD.FTZ R37, -R40, 1 ;  /* 0x3f80000028257421 */ /* 0x000fc60000010100 */
[----:B------:R-:W-:Y:S01]  /*1e90*/  FFMA.FTZ R11, R11, R41, 1 ;  /* 0x3f8000000b0b7423 */ /* 0x000fe20000010029 */
[----:B------:R-:W-:Y:S01]  /*1ea0*/  FFMA.FTZ R37, R34, R37, 1 ;  /* 0x3f80000022257423 */ /* 0x000fe20000010025 */
[----:B------:R-:W-:Y:S01]  /*1eb0*/  FADD.FTZ R34, -R33, 1 ;  /* 0x3f80000021227421 */ /* 0x000fe20000010100 */
[----:B------:R-:W-:Y:S01]  /*1ec0*/  FADD.FTZ R41, -R38, 1 ;  /* 0x3f80000026297421 */ /* 0x000fe20000010100 */
[----:B------:R-:W1:Y:S02]  /*1ed0*/  MUFU.RCP R31, R31 ;  /* 0x0000001f001f7308 */ /* 0x000e640000001000 */
[----:B------:R-:W-:Y:S01]  /*1ee0*/  FFMA.FTZ R35, R35, R34, 1 ;  /* 0x3f80000023237423 */ /* 0x000fe20000010022 */
[----:B------:R-:W-:Y:S01]  /*1ef0*/  FFMA.FTZ R41, R36, R41, 1 ;  /* 0x3f80000024297423 */ /* 0x000fe20000010029 */
[--C-:B------:R-:W-:Y:S02]  /*1f00*/  HADD2.F32 R36, -RZ, R12.reuse.H0_H0 ;  /* 0x2000000cff247230 */ /* 0x100fe40000004100 */
[----:B------:R-:W-:Y:S01]  /*1f10*/  FMUL.FTZ R57, R57, R11 ;  /* 0x0000000b39397220 */ /* 0x000fe20000410000 */
[----:B------:R-:W-:-:S02]  /*1f20*/  HADD2.F32 R12, -RZ, R12.H1_H1 ;  /* 0x3000000cff0c7230 */ /* 0x000fc40000004100 */
[----:B0-----:R-:W-:Y:S01]  /*1f30*/  FADD.FTZ R39, R39, 1 ;  /* 0x3f80000027277421 */ /* 0x001fe20000010000 */
[----:B------:R-:W-:Y:S01]  /*1f40*/  FMUL.FTZ R11, R33, R35 ;  /* 0x00000023210b7220 */ /* 0x000fe20000410000 */
[----:B------:R-:W-:Y:S01]  /*1f50*/  FMUL.FTZ R38, R38, R41 ;  /* 0x0000002926267220 */ /* 0x000fe20000410000 */
[----:B------:R0:W-:Y:S01]  /*1f60*/  MUFU.RCP R35, R42 ;  /* 0x0000002a00237308 */ /* 0x0001e20000001000 */
[C---:B------:R-:W-:Y:S01]  /*1f70*/  FADD.FTZ R36, -R22.reuse, R36 ;  /* 0x0000002416247221 */ /* 0x040fe20000010100 */
[--C-:B------:R-:W-:Y:S02]  /*1f80*/  HADD2.F32 R41, -RZ, R16.reuse.H1_H1 ;  /* 0x30000010ff297230 */ /* 0x100fe40000004100 */
[----:B------:R-:W-:Y:S01]  /*1f90*/  FADD.FTZ R12, -R22, R12 ;  /* 0x0000000c160c7221 */ /* 0x000fe20000010100 */
[----:B------:R2:W-:Y:S01]  /*1fa0*/  STL [R1+0x130], R46 ;  /* 0x0001302e01007387 */ /* 0x0005e20000100800 */
[----:B------:R-:W-:Y:S01]  /*1fb0*/  FMUL.FTZ R37, R40, R37 ;  /* 0x0000002528257220 */ /* 0x000fe20000410000 */
[----:B0-----:R-:W-:Y:S01]  /*1fc0*/  HADD2.F32 R42, -RZ, R16.H0_H0 ;  /* 0x20000010ff2a7230 */ /* 0x001fe20000004100 */
[----:B------:R-:W0:Y:S01]  /*1fd0*/  MUFU.RCP R34, R55 ;  /* 0x0000003700227308 */ /* 0x000e220000001000 */
[C---:B------:R-:W-:Y:S01]  /*1fe0*/  FMUL.FTZ R40, R9.reuse, R12 ;  /* 0x0000000c09287220 */ /* 0x040fe20000410000 */
[----:B--2---:R-:W-:-:S06]  /*1ff0*/  FMUL.FTZ R46, R9, R36 ;  /* 0x00000024092e7220 */ /* 0x004fcc0000410000 */
[----:B------:R2:W3:Y:S01]  /*2000*/  MUFU.RCP R16, R39 ;  /* 0x0000002700107308 */ /* 0x0004e20000001000 */
[----:B------:R-:W-:Y:S01]  /*2010*/  FFMA.FTZ R33, R0, R46, R5 ;  /* 0x0000002e00217223 */ /* 0x000fe20000010005 */
[----:B------:R-:W-:Y:S01]  /*2020*/  FMUL.FTZ R41, R41, R37 ;  /* 0x0000002529297220 */ /* 0x000fe20000410000 */
[--C-:B------:R-:W-:Y:S02]  /*2030*/  HADD2.F32 R12, -RZ, R17.reuse.H0_H0 ;  /* 0x20000011ff0c7230 */ /* 0x100fe40000004100 */
[----:B-1----:R-:W-:Y:S01]  /*2040*/  FADD.FTZ R37, -R31, 1 ;  /* 0x3f8000001f257421 */ /* 0x002fe20000010100 */
[----:B------:R-:W-:Y:S01]  /*2050*/  FMUL.FTZ R43, R43, R56 ;  /* 0x000000382b2b7220 */ /* 0x000fe20000410000 */
[----:B------:R-:W-:Y:S01]  /*2060*/  FMUL.FTZ R42, R42, R57 ;  /* 0x000000392a2a7220 */ /* 0x000fe20000410000 */
[----:B--2---:R-:W-:Y:S02]  /*2070*/  HADD2.F32 R39, -RZ, R17.H1_H1 ;  /* 0x30000011ff277230 */ /* 0x004fe40000004100 */
[----:B------:R-:W-:Y:S01]  /*2080*/  FFMA.FTZ R17, R2, R40, R6 ;  /* 0x0000002802117223 */ /* 0x000fe20000010006 */
[----:B------:R-:W-:Y:S01]  /*2090*/  FMUL.FTZ R36, R33, -1.4426950216293334961 ;  /* 0xbfb8aa3b21247820 */ /* 0x000fe20000410000 */
[----:B------:R-:W-:Y:S01]  /*20a0*/  STL [R1+0x14], R59 ;  /* 0x0000143b01007387 */ /* 0x000fe20000100800 */
[----:B------:R-:W-:Y:S01]  /*20b0*/  FFMA.FTZ R37, R23, R37, 1 ;  /* 0x3f80000017257423 */ /* 0x000fe20000010025 */
[----:B------:R-:W-:-:S02]  /*20c0*/  FMUL.FTZ R23, R17, -1.4426950216293334961 ;  /* 0xbfb8aa3b11177820 */ /* 0x000fc40000410000 */
[----:B------:R-:W-:Y:S01]  /*20d0*/  STL [R1+0x12c], R44 ;  /* 0x00012c2c01007387 */ /* 0x000fe20000100800 */
[----:B------:R-:W1:Y:S03]  /*20e0*/  MUFU.EX2 R36, R36 ;  /* 0x0000002400247308 */ /* 0x000e660000000800 */
[----:B------:R-:W-:Y:S01]  /*20f0*/  STL [R1+0x128], R43 ;  /* 0x0001282b01007387 */ /* 0x000fe20000100800 */
[----:B------:R-:W-:-:S03]  /*2100*/  FMUL.FTZ R11, R12, R11 ;  /* 0x0000000b0c0b7220 */ /* 0x000fc60000410000 */
[----:B------:R-:W-:Y:S01]  /*2110*/  STL [R1+0x10], R46 ;  /* 0x0000102e01007387 */ /* 0x000fe20000100800 */
[----:B------:R-:W-:-:S03]  /*2120*/  FMUL.FTZ R12, R39, R38 ;  /* 0x00000026270c7220 */ /* 0x000fc60000410000 */
[----:B------:R-:W-:Y:S01]  /*2130*/  STL [R1+0x124], R42 ;  /* 0x0001242a01007387 */ /* 0x000fe20000100800 */
[----:B0-----:R-:W-:Y:S01]  /*2140*/  FADD.FTZ R38, -R34, 1 ;  /* 0x3f80000022267421 */ /* 0x001fe20000010100 */
[----:B------:R-:W0:Y:S02]  /*2150*/  MUFU.EX2 R23, R23 ;  /* 0x0000001700177308 */ /* 0x000e240000000800 */
[----:B------:R3:W-:Y:S01]  /*2160*/  STL [R1+0xc], R40 ;  /* 0x00000c2801007387 */ /* 0x0007e20000100800 */
[----:B------:R-:W-:Y:S01]  /*2170*/  FFMA.FTZ R38, R32, R38, 1 ;  /* 0x3f80000020267423 */ /* 0x000fe20000010026 */
[----:B---3--:R-:W-:-:S04]  /*2180*/  FADD.FTZ R40, -R16, 1 ;  /* 0x3f80000010287421 */ /* 0x008fc80000010100 */
[----:B------:R-:W-:Y:S01]  /*2190*/  FFMA.FTZ R40, R30, R40, 1 ;  /* 0x3f8000001e287423 */ /* 0x000fe20000010028 */
[--C-:B------:R-:W-:Y:S02]  /*21a0*/  HADD2.F32 R30, -RZ, R13.reuse.H0_H0 ;  /* 0x2000000dff1e7230 */ /* 0x100fe40000004100 */
[----:B------:R-:W-:Y:S01]  /*21b0*/  FMUL.FTZ R38, R34, R38 ;  /* 0x0000002622267220 */ /* 0x000fe20000410000 */
[----:B------:R-:W-:Y:S02]  /*21c0*/  HADD2.F32 R32, -RZ, R14.H0_H0 ;  /* 0x2000000eff207230 */ /* 0x000fe40000004100 */
[----:B------:R-:W-:Y:S01]  /*21d0*/  FMUL.FTZ R31, R31, R37 ;  /* 0x000000251f1f7220 */ /* 0x000fe20000410000 */
[----:B------:R-:W-:Y:S01]  /*21e0*/  FADD.FTZ R34, -R22, R30 ;  /* 0x0000001e16227221 */ /* 0x000fe20000010100 */
[----:B------:R-:W-:Y:S02]  /*21f0*/  HADD2.F32 R30, -RZ, R13.H1_H1 ;  /* 0x3000000dff1e7230 */ /* 0x000fe40000004100 */
[----:B------:R-:W-:Y:S01]  /*2200*/  FMUL.FTZ R13, R32, R31 ;  /* 0x0000001f200d7220 */ /* 0x000fe20000410000 */
[----:B------:R-:W-:Y:S01]  /*2210*/  FADD.FTZ R39, -R35, 1 ;  /* 0x3f80000023277421 */ /* 0x000fe20000010100 */
[----:B------:R-:W-:Y:S01]  /*2220*/  FMUL.FTZ R42, R9, R34 ;  /* 0x00000022092a7220 */ /* 0x000fe20000410000 */
[----:B-1----:R-:W-:Y:S01]  /*2230*/  FADD.FTZ R36, R36, 1 ;  /* 0x3f80000024247421 */ /* 0x002fe20000010000 */
[----:B------:R-:W-:Y:S01]  /*2240*/  FADD.FTZ R31, -R22, R30 ;  /* 0x0000001e161f7221 */ /* 0x000fe20000010100 */
[----:B0-----:R-:W-:Y:S01]  /*2250*/  FADD.FTZ R23, R23, 1 ;  /* 0x3f80000017177421 */ /* 0x001fe20000010000 */
[----:B------:R-:W-:Y:S01]  /*2260*/  FFMA.FTZ R32, R3, R42, R7 ;  /* 0x0000002a03207223 */ /* 0x000fe20000010007 */
[----:B------:R-:W-:Y:S01]  /*2270*/  FFMA.FTZ R39, R54, R39, 1 ;  /* 0x3f80000036277423 */ /* 0x000fe20000010027 */
[----:B------:R-:W-:Y:S01]  /*2280*/  FMUL.FTZ R31, R9, R31 ;  /* 0x0000001f091f7220 */ /* 0x000fe20000410000 */
[----:B------:R-:W0:Y:S01]  /*2290*/  MUFU.RCP R37, R36 ;  /* 0x0000002400257308 */ /* 0x000e220000001000 */
[----:B------:R-:W-:-:S02]  /*22a0*/  HADD2.F32 R30, -RZ, R15.H0_H0 ;  /* 0x2000000fff1e7230 */ /* 0x000fc40000004100 */
[----:B------:R-:W-:Y:S01]  /*22b0*/  FMUL.FTZ R35, R35, R39 ;  /* 0x0000002723237220 */ /* 0x000fe20000410000 */
[----:B------:R-:W-:Y:S04]  /*22c0*/  STL [R1+0x4], R42 ;  /* 0x0000042a01007387 */ /* 0x000fe80000100800 */
[----:B------:R1:W-:Y:S01]  /*22d0*/  MUFU.RCP R36, R23 ;  /* 0x0000001700247308 */ /* 0x0003e20000001000 */
[----:B------:R2:W-:Y:S01]  /*22e0*/  STL [R1], R31 ;  /* 0x0000001f01007387 */ /* 0x0005e20000100800 */
[----:B------:R-:W-:Y:S02]  /*22f0*/  HADD2.F32 R34, -RZ, R15.H1_H1 ;  /* 0x3000000fff227230 */ /* 0x000fe40000004100 */
[----:B------:R-:W-:Y:S01]  /*2300*/  FMUL.FTZ R15, R30, R35 ;  /* 0x000000231e0f7220 */ /* 0x000fe20000410000 */
[----:B-1----:R-:W-:Y:S01]  /*2310*/  FMUL.FTZ R23, R32, -1.4426950216293334961 ;  /* 0xbfb8aa3b20177820 */ /* 0x002fe20000410000 */
[----:B--2---:R-:W-:Y:S01]  /*2320*/  FFMA.FTZ R31, R4, R31, R8 ;  /* 0x0000001f041f7223 */ /* 0x004fe20000010008 */
[----:B------:R-:W-:-:S02]  /*2330*/  HADD2.F32 R30, -RZ, R20.H1_H1 ;  /* 0x30000014ff1e7230 */ /* 0x000fc40000004100 */
[----:B------:R-:W-:Y:S01]  /*2340*/  FMUL.FTZ R16, R16, R40 ;  /* 0x0000002810107220 */ /* 0x000fe20000410000 */
[----:B------:R-:W-:Y:S01]  /*2350*/  HADD2.F32 R14, -RZ, R14.H1_H1 ;  /* 0x3000000eff0e7230 */ /* 0x000fe20000004100 */
[----:B------:R-:W1:Y:S01]  /*2360*/  MUFU.EX2 R23, R23 ;  /* 0x0000001700177308 */ /* 0x000e620000000800 */
[----:B------:R-:W-:Y:S01]  /*2370*/  FMUL.FTZ R20, R31, -1.4426950216293334961 ;  /* 0xbfb8aa3b1f147820 */ /* 0x000fe20000410000 */
[----:B0-----:R-:W-:Y:S01]  /*2380*/  FADD.FTZ R35, -R37, 1 ;  /* 0x3f80000025237421 */ /* 0x001fe20000010100 */
[----:B------:R-:W-:Y:S01]  /*2390*/  HADD2.F32 R59, -RZ, R21.H0_H0 ;  /* 0x20000015ff3b7230 */ /* 0x000fe20000004100 */
[----:B------:R-:W2:Y:S04]  /*23a0*/  LDL R43, [R1+0x2c] ;  /* 0x00002c00012b7983 */ /* 0x000ea80000100800 */
[----:B------:R-:W0:Y:S01]  /*23b0*/  MUFU.EX2 R20, R20 ;  /* 0x0000001400147308 */ /* 0x000e220000000800 */
[----:B------:R-:W-:Y:S01]  /*23c0*/  FADD.FTZ R30, -R22, R30 ;  /* 0x0000001e161e7221 */ /* 0x000fe20000010100 */
[----:B------:R-:W-:Y:S01]  /*23d0*/  FMUL.FTZ R16, R34, R16 ;  /* 0x0000001022107220 */ /* 0x000fe20000410000 */
[----:B------:R-:W-:Y:S01]  /*23e0*/  FFMA.FTZ R33, R33, R35, 1 ;  /* 0x3f80000021217423 */ /* 0x000fe20000010023 */
[----:B------:R-:W-:Y:S01]  /*23f0*/  FFMA.FTZ R34, R0, R61, R5 ;  /* 0x0000003d00227223 */ /* 0x000fe20000010005 */
[----:B------:R-:W-:Y:S01]  /*2400*/  FMUL.FTZ R60, R9, R30 ;  /* 0x0000001e093c7220 */ /* 0x000fe20000410000 */
[----:B------:R-:W-:Y:S01]  /*2410*/  FMUL.FTZ R14, R14, R38 ;  /* 0x000000260e0e7220 */ /* 0x000fe20000410000 */
[----:B------:R-:W-:Y:S01]  /*2420*/  HADD2.F32 R54, -RZ, R29.H1_H1 ;  /* 0x3000001dff367230 */ /* 0x000fe20000004100 */
[----:B------:R-:W3:Y:S01]  /*2430*/  LDL R42, [R1+0x38] ;  /* 0x00003800012a7983 */ /* 0x000ee20000100800 */
[----:B-1----:R-:W-:Y:S01]  /*2440*/  FADD.FTZ R23, R23, 1 ;  /* 0x3f80000017177421 */ /* 0x002fe20000010000 */
[----:B------:R-:W-:Y:S01]  /*2450*/  FMUL.FTZ R37, R37, R33 ;  /* 0x0000002125257220 */ /* 0x000fe20000410000 */
[----:B------:R-:W-:Y:S01]  /*2460*/  FADD.FTZ R30, -R36, 1 ;  /* 0x3f800000241e7421 */ /* 0x000fe20000010100 */
[----:B------:R-:W-:Y:S01]  /*2470*/  FMUL.FTZ R35, R34, -1.4426950216293334961 ;  /* 0xbfb8aa3b22237820 */ /* 0x000fe20000410000 */
[----:B------:R-:W-:Y:S01]  /*2480*/  FFMA.FTZ R33, R2, R60, R6 ;  /* 0x0000003c02217223 */ /* 0x000fe20000010006 */
[----:B------:R-:W1:Y:S01]  /*2490*/  MUFU.RCP R38, R23 ;  /* 0x0000001700267308 */ /* 0x000e620000001000 */
[----:B------:R-:W-:Y:S01]  /*24a0*/  FFMA.FTZ R30, R17, R30, 1 ;  /* 0x3f800000111e7423 */ /* 0x000fe2000001001e */
[----:B------:R-:W3:Y:S01]  /*24b0*/  LDL R46, [R1+0x6c] ;  /* 0x00006c00012e7983 */ /* 0x000ee20000100800 */
[----:B0-----:R-:W-:Y:S01]  /*24c0*/  FADD.FTZ R20, R20, 1 ;  /* 0x3f80000014147421 */ /* 0x001fe20000010000 */
[----:B------:R-:W-:-:S02]  /*24d0*/  FMUL.FTZ R17, R33, -1.4426950216293334961 ;  /* 0xbfb8aa3b21117820 */ /* 0x000fc40000410000 */
[----:B------:R-:W3:Y:S02]  /*24e0*/  LDL R44, [R1+0x64] ;  /* 0x00006400012c7983 */ /* 0x000ee40000100800 */
[----:B------:R-:W0:Y:S08]  /*24f0*/  MUFU.EX2 R35, R35 ;  /* 0x0000002300237308 */ /* 0x000e300000000800 */
[----:B------:R-:W4:Y:S01]  /*2500*/  MUFU.RCP R20, R20 ;  /* 0x0000001400147308 */ /* 0x000f220000001000 */
[----:B-1----:R-:W-:-:S07]  /*2510*/  FADD.FTZ R39, -R38, 1 ;  /* 0x3f80000026277421 */ /* 0x002fce0000010100 */
[----:B------:R-:W1:Y:S01]  /*2520*/  MUFU.EX2 R17, R17 ;  /* 0x0000001100117308 */ /* 0x000e620000000800 */
[----:B------:R-:W-:Y:S01]  /*2530*/  FADD.FTZ R59, -R22, R59 ;  /* 0x0000003b163b7221 */ /* 0x000fe20000010100 */
[----:B------:R-:W-:Y:S01]  /*2540*/  FFMA.FTZ R39, R32, R39, 1 ;  /* 0x3f80000020277423 */ /* 0x000fe20000010027 */
[----:B0-----:R-:W-:Y:S02]  /*2550*/  FADD.FTZ R32, R35, 1 ;  /* 0x3f80000023207421 */ /* 0x001fe40000010000 */
[----:B------:R-:W-:Y:S01]  /*2560*/  FMUL.FTZ R59, R9, R59 ;  /* 0x0000003b093b7220 */ /* 0x000fe20000410000 */
[----:B------:R-:W-:Y:S01]  /*2570*/  FMUL.FTZ R35, R38, R39 ;  /* 0x0000002726237220 */ /* 0x000fe20000410000 */
[----:B----4-:R-:W-:Y:S02]  /*2580*/  FADD.FTZ R38, -R20, 1 ;  /* 0x3f80000014267421 */ /* 0x010fe40000010100 */
[----:B------:R-:W-:Y:S01]  /*2590*/  FFMA.FTZ R23, R3, R59, R7 ;  /* 0x0000003b03177223 */ /* 0x000fe20000010007 */
[----:B------:R-:W0:Y:S01]  /*25a0*/  MUFU.RCP R32, R32 ;  /* 0x0000002000207308 */ /* 0x000e220000001000 */
[----:B------:R-:W-:Y:S01]  /*25b0*/  FMUL.FTZ R36, R36, R30 ;  /* 0x0000001e24247220 */ /* 0x000fe20000410000 */
[----:B------:R-:W-:Y:S01]  /*25c0*/  FFMA.FTZ R38, R31, R38, 1 ;  /* 0x3f8000001f267423 */ /* 0x000fe20000010026 */
[----:B-1----:R-:W-:Y:S01]  /*25d0*/  FADD.FTZ R17, R17, 1 ;  /* 0x3f80000011117421 */ /* 0x002fe20000010000 */
[----:B------:R-:W-:-:S04]  /*25e0*/  FMUL.FTZ R30, R23, -1.4426950216293334961 ;  /* 0xbfb8aa3b171e7820 */ /* 0x000fc80000410000 */
[----:B------:R1:W4:Y:S02]  /*25f0*/  MUFU.RCP R31, R17 ;  /* 0x00000011001f7308 */ /* 0x0003240000001000 */
[--C-:B-1----:R-:W-:Y:S02]  /*2600*/  HADD2.F32 R17, -RZ, R18.reuse.H0_H0 ;  /* 0x20000012ff117230 */ /* 0x102fe40000004100 */
[----:B------:R-:W-:-:S04]  /*2610*/  HADD2.F32 R18, -RZ, R18.H1_H1 ;  /* 0x30000012ff127230 */ /* 0x000fc80000004100 */
[----:B------:R-:W1:Y:S01]  /*2620*/  MUFU.EX2 R30, R30 ;  /* 0x0000001e001e7308 */ /* 0x000e620000000800 */
[----:B------:R-:W-:Y:S02]  /*2630*/  HADD2.F32 R21, -RZ, R21.H1_H1 ;  /* 0x30000015ff157230 */ /* 0x000fe40000004100 */
[----:B------:R-:W-:Y:S01]  /*2640*/  FMUL.FTZ R18, R18, R36 ;  /* 0x0000002412127220 */ /* 0x000fe20000410000 */
[--C-:B------:R-:W-:Y:S02]  /*2650*/  HADD2.F32 R36, -RZ, R19.reuse.H0_H0 ;  /* 0x20000013ff247230 */ /* 0x100fe40000004100 */
[----:B------:R-:W-:Y:S01]  /*2660*/  FMUL.FTZ R17, R17, R37 ;  /* 0x0000002511117220 */ /* 0x000fe20000410000 */
[----:B------:R-:W-:Y:S02]  /*2670*/  HADD2.F32 R37, -RZ, R19.H1_H1 ;  /* 0x30000013ff257230 */ /* 0x000fe40000004100 */
[----:B------:R-:W-:Y:S01]  /*2680*/  FADD.FTZ R21, -R22, R21 ;  /* 0x0000001516157221 */ /* 0x000fe20000010100 */
[----:B------:R-:W-:Y:S01]  /*2690*/  FMUL.FTZ R19, R36, R35 ;  /* 0x0000002324137220 */ /* 0x000fe20000410000 */
[----:B0-----:R-:W-:Y:S01]  /*26a0*/  FADD.FTZ R36, -R32, 1 ;  /* 0x3f80000020247421 */ /* 0x001fe20000010100 */
[----:B----4-:R-:W-:Y:S01]  /*26b0*/  FADD.FTZ R35, -R31, 1 ;  /* 0x3f8000001f237421 */ /* 0x010fe20000010100 */
[----:B------:R-:W-:-:S02]  /*26c0*/  FMUL.FTZ R58, R9, R21 ;  /* 0x00000015093a7220 */ /* 0x000fc40000410000 */
[----:B------:R-:W-:Y:S01]  /*26d0*/  FFMA.FTZ R34, R34, R36, 1 ;  /* 0x3f80000022227423 */ /* 0x000fe20000010024 */
[----:B------:R-:W-:Y:S01]  /*26e0*/  FFMA.FTZ R35, R33, R35, 1 ;  /* 0x3f80000021237423 */ /* 0x000fe20000010023 */
[----:B------:R-:W-:Y:S02]  /*26f0*/  HADD2.F32 R33, -RZ, R28.H0_H0 ;  /* 0x2000001cff217230 */ /* 0x000fe40000004100 */
[----:B-1----:R-:W-:Y:S01]  /*2700*/  FADD.FTZ R30, R30, 1 ;  /* 0x3f8000001e1e7421 */ /* 0x002fe20000010000 */
[----:B------:R-:W-:Y:S01]  /*2710*/  FMUL.FTZ R21, R32, R34 ;  /* 0x0000002220157220 */ /* 0x000fe20000410000 */
[----:B------:R-:W-:Y:S01]  /*2720*/  FFMA.FTZ R32, R4, R58, R8 ;  /* 0x0000003a04207223 */ /* 0x000fe20000010008 */
[----:B------:R-:W-:-:S03]  /*2730*/  FADD.FTZ R57, -R22, R33 ;  /* 0x0000002116397221 */ /* 0x000fc60000010100 */
[----:B------:R-:W-:Y:S01]  /*2740*/  FMUL.FTZ R33, R32, -1.4426950216293334961 ;  /* 0xbfb8aa3b20217820 */ /* 0x000fe20000410000 */
[----:B------:R-:W0:Y:S01]  /*2750*/  MUFU.RCP R30, R30 ;  /* 0x0000001e001e7308 */ /* 0x000e220000001000 */
[----:B------:R-:W-:-:S07]  /*2760*/  HADD2.F32 R34, -RZ, R28.H1_H1 ;  /* 0x3000001cff227230 */ /* 0x000fce0000004100 */
[----:B------:R-:W1:Y:S01]  /*2770*/  MUFU.EX2 R33, R33 ;  /* 0x0000002100217308 */ /* 0x000e620000000800 */
[----:B------:R-:W-:-:S04]  /*2780*/  FADD.FTZ R34, -R22, R34 ;  /* 0x0000002216227221 */ /* 0x000fc80000010100 */
[C---:B------:R-:W-:Y:S01]  /*2790*/  FMUL.FTZ R56, R9.reuse, R34 ;  /* 0x0000002209387220 */ /* 0x040fe20000410000 */
[----:B------:R-:W-:Y:S02]  /*27a0*/  HADD2.F32 R34, -RZ, R29.H0_H0 ;  /* 0x2000001dff227230 */ /* 0x000fe40000004100 */
[----:B------:R-:W-:Y:S01]  /*27b0*/  FMUL.FTZ R57, R9, R57 ;  /* 0x0000003909397220 */ /* 0x000fe20000410000 */
[----:B0-----:R-:W-:Y:S01]  /*27c0*/  FADD.FTZ R28, -R30, 1 ;  /* 0x3f8000001e1c7421 */ /* 0x001fe20000010100 */
[C---:B------:R-:W-:Y:S01]  /*27d0*/  FADD.FTZ R54, -R22.reuse, R54 ;  /* 0x0000003616367221 */ /* 0x040fe20000010100 */
[----:B------:R-:W-:Y:S02]  /*27e0*/  FADD.FTZ R34, -R22, R34 ;  /* 0x0000002216227221 */ /* 0x000fe40000010100 */
[----:B------:R-:W-:Y:S01]  /*27f0*/  FFMA.FTZ R23, R23, R28, 1 ;  /* 0x3f80000017177423 */ /* 0x000fe2000001001c */
[----:B------:R-:W-:Y:S01]  /*2800*/  FFMA.FTZ R28, R0, R57, R5 ;  /* 0x00000039001c7223 */ /* 0x000fe20000010005 */
[----:B-1----:R-:W-:Y:S01]  /*2810*/  FADD.FTZ R22, R33, 1 ;  /* 0x3f80000021167421 */ /* 0x002fe20000010000 */
[----:B------:R-:W-:Y:S01]  /*2820*/  FMUL.FTZ R31, R31, R35 ;  /* 0x000000231f1f7220 */ /* 0x000fe20000410000 */
[----:B------:R-:W-:Y:S01]  /*2830*/  FMUL.FTZ R20, R20, R38 ;  /* 0x0000002614147220 */ /* 0x000fe20000410000 */
[----:B------:R-:W-:Y:S01]  /*2840*/  FMUL.FTZ R23, R30, R23 ;  /* 0x000000171e177220 */ /* 0x000fe20000410000 */
[----:B------:R-:W-:Y:S01]  /*2850*/  FMUL.FTZ R35, R28, -1.4426950216293334961 ;  /* 0xbfb8aa3b1c237820 */ /* 0x000fe20000410000 */
[----:B------:R-:W-:Y:S01]  /*2860*/  FFMA.FTZ R30, R2, R56, R6 ;  /* 0x00000038021e7223 */ /* 0x000fe20000010006 */
[----:B------:R-:W0:Y:S01]  /*2870*/  MUFU.RCP R22, R22 ;  /* 0x0000001600167308 */ /* 0x000e220000001000 */
[----:B------:R-:W-:Y:S01]  /*2880*/  FMUL.FTZ R55, R9, R34 ;  /* 0x0000002209377220 */ /* 0x000fe20000410000 */
[----:B------:R-:W-:Y:S01]  /*2890*/  FMUL.FTZ R20, R37, R20 ;  /* 0x0000001425147220 */ /* 0x000fe20000410000 */
[----:B------:R-:W-:-:S02]  /*28a0*/  FMUL.FTZ R37, R30, -1.4426950216293334961 ;  /* 0xbfb8aa3b1e257820 */ /* 0x000fc40000410000 */
[----:B------:R-:W-:-:S03]  /*28b0*/  FFMA.FTZ R33, R3, R55, R7 ;  /* 0x0000003703217223 */ /* 0x000fc60000010007 */
[----:B------:R-:W1:Y:S01]  /*28c0*/  MUFU.EX2 R35, R35 ;  /* 0x0000002300237308 */ /* 0x000e620000000800 */
[----:B------:R-:W-:Y:S01]  /*28d0*/  FMUL.FTZ R36, R33, -1.4426950216293334961 ;  /* 0xbfb8aa3b21247820 */ /* 0x000fe20000410000 */
[----:B------:R-:W-:-:S06]  /*28e0*/  FMUL.FTZ R54, R9, R54 ;  /* 0x0000003609367220 */ /* 0x000fcc0000410000 */
[----:B------:R-:W4:Y:S01]  /*28f0*/  MUFU.EX2 R37, R37 ;  /* 0x0000002500257308 */ /* 0x000f220000000800 */
[----:B------:R-:W-:Y:S01]  /*2900*/  FFMA.FTZ R29, R4, R54, R8 ;  /* 0x00000036041d7223 */ /* 0x000fe20000010008 */
[----:B0-----:R-:W-:-:S03]  /*2910*/  FADD.FTZ R38, -R22, 1 ;  /* 0x3f80000016267421 */ /* 0x001fc60000010100 */
[----:B------:R-:W-:-:S03]  /*2920*/  FMUL.FTZ R34, R29, -1.4426950216293334961 ;  /* 0xbfb8aa3b1d227820 */ /* 0x000fc60000410000 */
[----:B------:R-:W0:Y:S01]  /*2930*/  MUFU.EX2 R36, R36 ;  /* 0x0000002400247308 */ /* 0x000e220000000800 */
[----:B------:R-:W-:Y:S01]  /*2940*/  FFMA.FTZ R38, R32, R38, 1 ;  /* 0x3f80000020267423 */ /* 0x000fe20000010026 */
[----:B-1----:R-:W-:-:S03]  /*2950*/  FADD.FTZ R32, R35, 1 ;  /* 0x3f80000023207421 */ /* 0x002fc60000010000 */
[----:B------:R-:W-:Y:S01]  /*2960*/  FMUL.FTZ R35, R22, R38 ;  /* 0x0000002616237220 */ /* 0x000fe20000410000 */
[--C-:B------:R-:W-:Y:S02]  /*2970*/  HADD2.F32 R22, -RZ, R24.reuse.H0_H0 ;  /* 0x20000018ff167230 */ /* 0x100fe40000004100 */
[----:B------:R-:W1:Y:S01]  /*2980*/  MUFU.EX2 R34, R34 ;  /* 0x0000002200227308 */ /* 0x000e620000000800 */
[----:B------:R-:W-:Y:S02]  /*2990*/  HADD2.F32 R24, -RZ, R24.H1_H1 ;  /* 0x30000018ff187230 */ /* 0x000fe40000004100 */
[----:B----4-:R-:W-:Y:S01]  /*29a0*/  FADD.FTZ R37, R37, 1 ;  /* 0x3f80000025257421 */ /* 0x010fe20000010000 */
[----:B------:R-:W-:-:S04]  /*29b0*/  FMUL.FTZ R21, R22, R21 ;  /* 0x0000001516157220 */ /* 0x000fc80000410000 */
[----:B------:R-:W4:Y:S01]  /*29c0*/  MUFU.RCP R32, R32 ;  /* 0x0000002000207308 */ /* 0x000f220000001000 */
[----:B------:R-:W-:Y:S01]  /*29d0*/  FMUL.FTZ R22, R24, R31 ;  /* 0x0000001f18167220 */ /* 0x000fe20000410000 */
[----:B0-----:R-:W-:-:S06]  /*29e0*/  FADD.FTZ R31, R36, 1 ;  /* 0x3f800000241f7421 */ /* 0x001fcc0000010000 */
[----:B------:R-:W0:Y:S01]  /*29f0*/  MUFU.RCP R37, R37 ;  /* 0x0000002500257308 */ /* 0x000e220000001000 */
[----:B------:R-:W-:Y:S02]  /*2a00*/  HADD2.F32 R24, -RZ, R25.H0_H0 ;  /* 0x20000019ff187230 */ /* 0x000fe40000004100 */
[----:B-1----:R-:W-:-:S05]  /*2a10*/  FADD.FTZ R34, R34, 1 ;  /* 0x3f80000022227421 */ /* 0x002fca0000010000 */
[----:B------:R-:W1:Y:S01]  /*2a20*/  MUFU.RCP R31, R31 ;  /* 0x0000001f001f7308 */ /* 0x000e620000001000 */
[----:B------:R-:W-:Y:S01]  /*2a30*/  FMUL.FTZ R23, R24, R23 ;  /* 0x0000001718177220 */ /* 0x000fe20000410000 */
[----:B----4-:R-:W-:Y:S01]  /*2a40*/  FADD.FTZ R24, -R32, 1 ;  /* 0x3f80000020187421 */ /* 0x010fe20000010100 */
[----:B------:R4:W-:Y:S03]  /*2a50*/  STL [R1+0xdc], R5 ;  /* 0x0000dc0501007387 */ /* 0x0009e60000100800 */
[----:B------:R-:W-:Y:S02]  /*2a60*/  FFMA.FTZ R28, R28, R24, 1 ;  /* 0x3f8000001c1c7423 */ /* 0x000fe40000010018 */
[----:B------:R-:W1:Y:S01]  /*2a70*/  MUFU.RCP R34, R34 ;  /* 0x0000002200227308 */ /* 0x000e620000001000 */
[----:B0-----:R-:W-:Y:S01]  /*2a80*/  FADD.FTZ R24, -R37, 1 ;  /* 0x3f80000025187421 */ /* 0x001fe20000010100 */
[----:B----4-:R-:W4:Y:S04]  /*2a90*/  LDL R5, [R1+0x10] ;  /* 0x0000100001057983 */ /* 0x010f280000100800 */
[----:B------:R0:W-:Y:S01]  /*2aa0*/  STL [R1+0xe0], R6 ;  /* 0x0000e00601007387 */ /* 0x0001e20000100800 */
[----:B------:R-:W-:Y:S01]  /*2ab0*/  FFMA.FTZ R30, R30, R24, 1 ;  /* 0x3f8000001e1e7423 */ /* 0x000fe20000010018 */
[----:B------:R-:W-:-:S02]  /*2ac0*/  HADD2.F32 R24, -RZ, R25.H1_H1 ;  /* 0x30000019ff187230 */ /* 0x000fc40000004100 */
[----:B-1----:R-:W-:Y:S01]  /*2ad0*/  FADD.FTZ R25, -R31, 1 ;  /* 0x3f8000001f197421 */ /* 0x002fe20000010100 */
[----:B0-----:R-:W4:Y:S04]  /*2ae0*/  LDL R6, [R1+0x14] ;  /* 0x0000140001067983 */ /* 0x001f280000100800 */
[----:B------:R0:W-:Y:S01]  /*2af0*/  STL [R1+0xe4], R7 ;  /* 0x0000e40701007387 */ /* 0x0001e20000100800 */
[----:B------:R-:W-:Y:S01]  /*2b00*/  FMUL.FTZ R28, R32, R28 ;  /* 0x0000001c201c7220 */ /* 0x000fe20000410000 */
[----:B------:R-:W-:Y:S02]  /*2b10*/  FMUL.FTZ R30, R37, R30 ;  /* 0x0000001e251e7220 */ /* 0x000fe40000410000 */
[----:B0-----:R-:W4:Y:S04]  /*2b20*/  LDL R7, [R1+0x18] ;  /* 0x0000180001077983 */ /* 0x001f280000100800 */
[----:B------:R0:W-:Y:S01]  /*2b30*/  STL [R1+0xe8], R9 ;  /* 0x0000e80901007387 */ /* 0x0001e20000100800 */
[----:B------:R-:W-:-:S02]  /*2b40*/  HADD2.F32 R38, -RZ, R26.H1_H1 ;  /* 0x3000001aff267230 */ /* 0x000fc40000004100 */
[----:B------:R-:W-:Y:S01]  /*2b50*/  FFMA.FTZ R25, R33, R25, 1 ;  /* 0x3f80000021197423 */ /* 0x000fe20000010019 */
[----:B0-----:R-:W4:Y:S04]  /*2b60*/  LDL R9, [R1+0x1c] ;  /* 0x00001c0001097983 */ /* 0x001f280000100800 */
[----:B------:R0:W-:Y:S04]  /*2b70*/  STL [R1+0xec], R8 ;  /* 0x0000ec0801007387 */ /* 0x0001e80000100800 */
[----:B------:R-:W4:Y:S04]  /*2b80*/  LDL R36, [R1+0x78] ;  /* 0x0000780001247983 */ /* 0x000f280000100800 */
[----:B------:R-:W4:Y:S01]  /*2b90*/  LDL R32, [R1+0x80] ;  /* 0x0000800001207983 */ /* 0x000f220000100800 */
[----:B------:R-:W-:Y:S01]  /*2ba0*/  FMUL.FTZ R39, R31, R25 ;  /* 0x000000191f277220 */ /* 0x000fe20000410000 */
[----:B------:R-:W-:Y:S01]  /*2bb0*/  FMUL.FTZ R38, R38, R30 ;  /* 0x0000001e26267220 */ /* 0x000fe20000410000 */
[----:B------:R-:W-:Y:S01]  /*2bc0*/  FADD.FTZ R25, -R34, 1 ;  /* 0x3f80000022197421 */ /* 0x000fe20000010100 */
[----:B------:R-:W4:Y:S03]  /*2bd0*/  LDL R30, [R1+0x7c] ;  /* 0x00007c00011e7983 */ /* 0x000f260000100800 */
[----:B------:R-:W-:Y:S01]  /*2be0*/  FFMA.FTZ R40, R29, R25, 1 ;  /* 0x3f8000001d287423 */ /* 0x000fe20000010019 */
[----:B------:R-:W4:Y:S04]  /*2bf0*/  LDL R31, [R1+0x70] ;  /* 0x00007000011f7983 */ /* 0x000f280000100800 */
[----:B------:R-:W4:Y:S01]  /*2c00*/  LDL R29, [R1+0x74] ;  /* 0x00007400011d7983 */ /* 0x000f220000100800 */
[----:B------:R-:W-:-:S02]  /*2c10*/  HADD2.F32 R25, -RZ, R26.H0_H0 ;  /* 0x2000001aff197230 */ /* 0x000fc40000004100 */
[----:B------:R-:W-:Y:S01]  /*2c20*/  FMUL.FTZ R26, R0, R10 ;  /* 0x0000000a001a7220 */ /* 0x000fe20000410000 */
[----:B------:R-:W-:Y:S01]  /*2c30*/  FMUL.FTZ R24, R24, R35 ;  /* 0x0000002318187220 */ /* 0x000fe20000410000 */
[----:B------:R-:W-:Y:S01]  /*2c40*/  FMUL.FTZ R40, R34, R40 ;  /* 0x0000002822287220 */ /* 0x000fe20000410000 */
[----:B0-----:R-:W4:Y:S01]  /*2c50*/  LDL R8, [R1+0x20] ;  /* 0x0000200001087983 */ /* 0x001f220000100800 */
[----:B------:R-:W-:Y:S01]  /*2c60*/  FMUL.FTZ R25, R25, R28 ;  /* 0x0000001c19197220 */ /* 0x000fe20000410000 */
[----:B------:R-:W-:Y:S02]  /*2c70*/  FMUL.FTZ R28, R2, R53 ;  /* 0x00000035021c7220 */ /* 0x000fe40000410000 */
[----:B------:R-:W4:Y:S04]  /*2c80*/  LDL R33, [R1+0x68] ;  /* 0x0000680001217983 */ /* 0x000f280000100800 */
[----:B------:R-:W4:Y:S04]  /*2c90*/  LDL R35, [R1] ;  /* 0x0000000001237983 */ /* 0x000f280000100800 */
[----:B------:R-:W4:Y:S04]  /*2ca0*/  LDL R37, [R1+0x4] ;  /* 0x0000040001257983 */ /* 0x000f280000100800 */
[----:B------:R-:W4:Y:S01]  /*2cb0*/  LDL R34, [R1+0xc] ;  /* 0x00000c0001227983 */ /* 0x000f220000100800 */
[----:B--2---:R-:W-:-:S03]  /*2cc0*/  FFMA.FTZ R26, R43, R26, RZ ;  /* 0x0000001a2b1a7223 */ /* 0x004fc600000100ff */
[----:B------:R-:W2:Y:S01]  /*2cd0*/  LDL R43, [R1+0x60] ;  /* 0x00006000012b7983 */ /* 0x000ea20000100800 */
[----:B---3--:R-:W-:Y:S01]  /*2ce0*/  FFMA.FTZ R26, R42, R28, R26 ;  /* 0x0000001c2a1a7223 */ /* 0x008fe2000001001a */
[----:B------:R-:W-:Y:S02]  /*2cf0*/  FMUL.FTZ R28, R3, R52 ;  /* 0x00000034031c7220 */ /* 0x000fe40000410000 */
[----:B------:R-:W3:Y:S02]  /*2d00*/  LDL R42, [R1+0x5c] ;  /* 0x00005c00012a7983 */ /* 0x000ee40000100800 */
[----:B----4-:R-:W-:Y:S01]  /*2d10*/  FFMA.FTZ R26, R36, R28, R26 ;  /* 0x0000001c241a7223 */ /* 0x010fe2000001001a */
[----:B------:R-:W-:-:S04]  /*2d20*/  FMUL.FTZ R28, R4, R51 ;  /* 0x00000033041c7220 */ /* 0x000fc80000410000 */
[----:B------:R-:W-:Y:S01]  /*2d30*/  FFMA.FTZ R26, R32, R28, R26 ;  /* 0x0000001c201a7223 */ /* 0x000fe2000001001a */
[----:B------:R-:W-:-:S04]  /*2d40*/  FMUL.FTZ R28, R0, R50 ;  /* 0x00000032001c7220 */ /* 0x000fc80000410000 */
[----:B------:R-:W-:Y:S01]  /*2d50*/  FFMA.FTZ R26, R30, R28, R26 ;  /* 0x0000001c1e1a7223 */ /* 0x000fe2000001001a */
[----:B------:R-:W-:Y:S01]  /*2d60*/  FMUL.FTZ R28, R2, R49 ;  /* 0x00000031021c7220 */ /* 0x000fe20000410000 */
[----:B------:R-:W4:Y:S03]  /*2d70*/  LDL R30, [R1+0x3c] ;  /* 0x00003c00011e7983 */ /* 0x000f260000100800 */
[----:B------:R-:W-:Y:S01]  /*2d80*/  FFMA.FTZ R28, R29, R28, R26 ;  /* 0x0000001c1d1c7223 */ /* 0x000fe2000001001a */
[----:B------:R-:W-:Y:S01]  /*2d90*/  FMUL.FTZ R26, R3, R48 ;  /* 0x00000030031a7220 */ /* 0x000fe20000410000 */
[----:B------:R-:W-:-:S03]  /*2da0*/  FMUL.FTZ R29, R4, R47 ;  /* 0x0000002f041d7220 */ /* 0x000fc60000410000 */
[----:B------:R-:W-:Y:S02]  /*2db0*/  FFMA.FTZ R28, R31, R26, R28 ;  /* 0x0000001a1f1c7223 */ /* 0x000fe4000001001c */
[----:B------:R-:W4:Y:S02]  /*2dc0*/  LDL R31, [R1+0x28] ;  /* 0x00002800011f7983 */ /* 0x000f240000100800 */
[----:B------:R-:W-:Y:S02]  /*2dd0*/  FFMA.FTZ R28, R46, R29, R28 ;  /* 0x0000001d2e1c7223 */ /* 0x000fe4000001001c */
[----:B------:R-:W2:Y:S01]  /*2de0*/  LDL.LU R46, [R1+0x130] ;  /* 0x00013000012e7983 */ /* 0x000ea20000300800 */
[----:B------:R-:W-:-:S03]  /*2df0*/  HADD2.F32 R26, -RZ, R27.H0_H0 ;  /* 0x2000001bff1a7230 */ /* 0x000fc60000004100 */
[----:B------:R-:W4:Y:S02]  /*2e00*/  LDL R29, [R1+0x58] ;  /* 0x00005800011d7983 */ /* 0x000f240000100800 */
[----:B------:R-:W-:Y:S01]  /*2e10*/  FMUL.FTZ R39, R26, R39 ;  /* 0x000000271a277220 */ /* 0x000fe20000410000 */
[----:B------:R-:W-:Y:S02]  /*2e20*/  HADD2.F32 R26, -RZ, R27.H1_H1 ;  /* 0x3000001bff1a7230 */ /* 0x000fe40000004100 */
[----:B--2---:R-:W-:-:S04]  /*2e30*/  FMUL.FTZ R27, R0, R46 ;  /* 0x0000002e001b7220 */ /* 0x004fc80000410000 */
[----:B------:R-:W-:Y:S01]  /*2e40*/  FFMA.FTZ R27, R33, R27, R28 ;  /* 0x0000001b211b7223 */ /* 0x000fe2000001001c */
[----:B------:R-:W-:Y:S01]  /*2e50*/  FMUL.FTZ R28, R2, R45 ;  /* 0x0000002d021c7220 */ /* 0x000fe20000410000 */
[----:B------:R-:W2:Y:S03]  /*2e60*/  LDL R33, [R1+0x24] ;  /* 0x0000240001217983 */ /* 0x000ea60000100800 */
[----:B------:R-:W-:Y:S02]  /*2e70*/  FFMA.FTZ R27, R44, R28, R27 ;  /* 0x0000001c2c1b7223 */ /* 0x000fe4000001001b */
[----:B------:R-:W3:Y:S02]  /*2e80*/  LDL.LU R44, [R1+0x12c] ;  /* 0x00012c00012c7983 */ /* 0x000ee40000300800 */
[----:B---3--:R-:W-:-:S04]  /*2e90*/  FMUL.FTZ R28, R3, R44 ;  /* 0x0000002c031c7220 */ /* 0x008fc80000410000 */
[----:B------:R-:W-:Y:S02]  /*2ea0*/  FFMA.FTZ R28, R43, R28, R27 ;  /* 0x0000001c2b1c7223 */ /* 0x000fe4000001001b */
[----:B------:R-:W3:Y:S02]  /*2eb0*/  LDL.LU R43, [R1+0x128] ;  /* 0x00012800012b7983 */ /* 0x000ee40000300800 */
[----:B---3--:R-:W-:-:S04]  /*2ec0*/  FMUL.FTZ R27, R4, R43 ;  /* 0x0000002b041b7220 */ /* 0x008fc80000410000 */
[----:B------:R-:W-:Y:S02]  /*2ed0*/  FFMA.FTZ R27, R42, R27, R28 ;  /* 0x0000001b2a1b7223 */ /* 0x000fe4000001001c */
[----:B------:R-:W3:Y:S01]  /*2ee0*/  LDL.LU R42, [R1+0x124] ;  /* 0x00012400012a7983 */ /* 0x000ee20000300800 */
[----:B------:R-:W-:Y:S01]  /*2ef0*/  FMUL.FTZ R40, R26, R40 ;  /* 0x000000281a287220 */ /* 0x000fe20000410000 */
[----:B------:R-:W-:-:S04]  /*2f00*/  FFMA.FTZ R26, R0, R10, RZ ;  /* 0x0000000a001a7223 */ /* 0x000fc800000100ff */
[----:B------:R-:W-:-:S04]  /*2f10*/  FFMA.FTZ R26, R2, R53, R26 ;  /* 0x00000035021a7223 */ /* 0x000fc8000001001a */
[----:B------:R-:W-:-:S04]  /*2f20*/  FFMA.FTZ R26, R3, R52, R26 ;  /* 0x00000034031a7223 */ /* 0x000fc8000001001a */
[----:B------:R-:W-:-:S04]  /*2f30*/  FFMA.FTZ R26, R4, R51, R26 ;  /* 0x00000033041a7223 */ /* 0x000fc8000001001a */
[----:B------:R-:W-:-:S04]  /*2f40*/  FFMA.FTZ R26, R0, R50, R26 ;  /* 0x00000032001a7223 */ /* 0x000fc8000001001a */
[----:B------:R-:W-:-:S04]  /*2f50*/  FFMA.FTZ R26, R2, R49, R26 ;  /* 0x00000031021a7223 */ /* 0x000fc8000001001a */
[----:B------:R-:W-:Y:S01]  /*2f60*/  FFMA.FTZ R26, R3, R48, R26 ;  /* 0x00000030031a7223 */ /* 0x000fe2000001001a */
[----:B------:R0:W-:Y:S03]  /*2f70*/  STL [R1+0x120], R50 ;  /* 0x0001203201007387 */ /* 0x0001e60000100800 */
[----:B------:R-:W-:Y:S01]  /*2f80*/  FFMA.FTZ R26, R4, R47, R26 ;  /* 0x0000002f041a7223 */ /* 0x000fe2000001001a */
[----:B------:R1:W-:Y:S03]  /*2f90*/  STL [R1+0x11c], R49 ;  /* 0x00011c3101007387 */ /* 0x0003e60000100800 */
[----:B------:R-:W-:Y:S01]  /*2fa0*/  FFMA.FTZ R26, R0, R46, R26 ;  /* 0x0000002e001a7223 */ /* 0x000fe2000001001a */
[----:B------:R1:W-:Y:S04]  /*2fb0*/  STL [R1+0x118], R48 ;  /* 0x0001183001007387 */ /* 0x0003e80000100800 */
[----:B------:R1:W-:Y:S01]  /*2fc0*/  STL [R1+0x114], R47 ;  /* 0x0001142f01007387 */ /* 0x0003e20000100800 */
[----:B------:R-:W-:-:S03]  /*2fd0*/  FFMA.FTZ R26, R2, R45, R26 ;  /* 0x0000002d021a7223 */ /* 0x000fc6000001001a */
[----:B------:R1:W-:Y:S04]  /*2fe0*/  STL [R1+0x110], R46 ;  /* 0x0001102e01007387 */ /* 0x0003e80000100800 */
[----:B------:R1:W-:Y:S01]  /*2ff0*/  STL [R1+0x10c], R45 ;  /* 0x00010c2d01007387 */ /* 0x0003e20000100800 */
[----:B------:R-:W-:-:S04]  /*3000*/  FFMA.FTZ R26, R3, R44, R26 ;  /* 0x0000002c031a7223 */ /* 0x000fc8000001001a */
[----:B------:R-:W-:Y:S01]  /*3010*/  FFMA.FTZ R26, R4, R43, R26 ;  /* 0x0000002b041a7223 */ /* 0x000fe2000001001a */
[----:B---3--:R-:W-:-:S04]  /*3020*/  FMUL.FTZ R28, R0, R42 ;  /* 0x0000002a001c7220 */ /* 0x008fc80000410000 */
[----:B----4-:R-:W-:Y:S01]  /*3030*/  FFMA.FTZ R27, R29, R28, R27 ;  /* 0x0000001c1d1b7223 */ /* 0x010fe2000001001b */
[----:B------:R-:W-:Y:S01]  /*3040*/  FMUL.FTZ R28, R2, R41 ;  /* 0x00000029021c7220 */ /* 0x000fe20000410000 */
[----:B------:R-:W3:Y:S03]  /*3050*/  LDL.LU R29, [R1+0x4c] ;  /* 0x00004c00011d7983 */ /* 0x000ee60000300800 */
[----:B------:R-:W-:Y:S01]  /*3060*/  FFMA.FTZ R28, R30, R28, R27 ;  /* 0x0000001c1e1c7223 */ /* 0x000fe2000001001b */
[----:B------:R-:W-:Y:S01]  /*3070*/  FMUL.FTZ R27, R3, R11 ;  /* 0x0000000b031b7220 */ /* 0x000fe20000410000 */
[----:B------:R-:W4:Y:S03]  /*3080*/  LDL.LU R30, [R1+0x40] ;  /* 0x00004000011e7983 */ /* 0x000f260000300800 */
[----:B------:R-:W-:Y:S01]  /*3090*/  FFMA.FTZ R27, R31, R27, R28 ;  /* 0x0000001b1f1b7223 */ /* 0x000fe2000001001c */
[----:B------:R-:W-:Y:S01]  /*30a0*/  FMUL.FTZ R28, R4, R12 ;  /* 0x0000000c041c7220 */ /* 0x000fe20000410000 */
[----:B------:R-:W3:Y:S03]  /*30b0*/  LDL.LU R31, [R1+0x44] ;  /* 0x00004400011f7983 */ /* 0x000ee60000300800 */
[----:B--2---:R-:W-:Y:S01]  /*30c0*/  FFMA.FTZ R27, R33, R28, R27 ;  /* 0x0000001c211b7223 */ /* 0x004fe2000001001b */
[----:B------:R-:W-:Y:S01]  /*30d0*/  FMUL.FTZ R28, R0, R13 ;  /* 0x0000000d001c7220 */ /* 0x000fe20000410000 */
[----:B0-----:R-:W2:Y:S03]  /*30e0*/  LDL.LU R50, [R1+0x30] ;  /* 0x0000300001327983 */ /* 0x001ea60000300800 */
[----:B------:R-:W-:Y:S01]  /*30f0*/  FFMA.FTZ R28, R8, R28, R27 ;  /* 0x0000001c081c7223 */ /* 0x000fe2000001001b */
[----:B------:R-:W-:Y:S01]  /*3100*/  FMUL.FTZ R27, R2, R14 ;  /* 0x0000000e021b7220 */ /* 0x000fe20000410000 */
[----:B------:R-:W3:Y:S03]  /*3110*/  LDL.LU R33, [R1+0x34] ;  /* 0x0000340001217983 */ /* 0x000ee60000300800 */
[----:B------:R-:W-:Y:S01]  /*3120*/  FFMA.FTZ R27, R9, R27, R28 ;  /* 0x0000001b091b7223 */ /* 0x000fe2000001001c */
[----:B------:R-:W-:Y:S01]  /*3130*/  FMUL.FTZ R28, R3, R15 ;  /* 0x0000000f031c7220 */ /* 0x000fe20000410000 */
[----:B-1----:R-:W3:Y:S03]  /*3140*/  LDL R49, [R1+0x7c] ;  /* 0x00007c0001317983 */ /* 0x002ee60000100800 */
[----:B------:R-:W-:Y:S01]  /*3150*/  FFMA.FTZ R27, R7, R28, R27 ;  /* 0x0000001c071b7223 */ /* 0x000fe2000001001b */
[----:B------:R-:W-:Y:S01]  /*3160*/  FMUL.FTZ R28, R4, R16 ;  /* 0x00000010041c7220 */ /* 0x000fe20000410000 */
[----:B------:R-:W3:Y:S03]  /*3170*/  LDL R48, [R1+0x74] ;  /* 0x0000740001307983 */ /* 0x000ee60000100800 */
        /* <DEDUP_REMOVED lines=21> */
[----:B------:R0:W-:Y:S03]  /*32d0*/  STL [R1+0x108], R44 ;  /* 0x0001082c01007387 */ /* 0x0001e60000100800 */
[----:B------:R-:W-:Y:S01]  /*32e0*/  FFMA.FTZ R28, R57, R28, R27 ;  /* 0x0000001c391c7223 */ /* 0x000fe2000001001b */
[----:B------:R-:W-:-:S04]  /*32f0*/  FMUL.FTZ R27, R2, R38 ;  /* 0x00000026021b7220 */ /* 0x000fc80000410000 */
[----:B------:R-:W-:Y:S01]  /*3300*/  FFMA.FTZ R27, R56, R27, R28 ;  /* 0x0000001b381b7223 */ /* 0x000fe2000001001c */
[----:B0-----:R-:W3:Y:S01]  /*3310*/  LDL R44, [R1+0x64] ;  /* 0x00006400012c7983 */ /* 0x001ee20000100800 */
[----:B------:R-:W-:-:S03]  /*3320*/  FMUL.FTZ R28, R3, R39 ;  /* 0x00000027031c7220 */ /* 0x000fc60000410000 */
[----:B------:R0:W-:Y:S01]  /*3330*/  STL [R1+0xf0], R8 ;  /* 0x0000f00801007387 */ /* 0x0001e20000100800 */
[----:B------:R-:W-:Y:S01]  /*3340*/  FFMA.FTZ R26, R0, R42, R26 ;  /* 0x0000002a001a7223 */ /* 0x000fe2000001001a */
[----:B------:R-:W-:Y:S01]  /*3350*/  FFMA.FTZ R27, R55, R28, R27 ;  /* 0x0000001c371b7223 */ /* 0x000fe2000001001b */
[----:B------:R-:W-:Y:S01]  /*3360*/  FMUL.FTZ R28, R4, R40 ;  /* 0x00000028041c7220 */ /* 0x000fe20000410000 */
[----:B0-----:R-:W4:Y:S04]  /*3370*/  LDL R8, [R1+0x38] ;  /* 0x0000380001087983 */ /* 0x001f280000100800 */
[----:B------:R0:W-:Y:S01]  /*3380*/  STL [R1+0x104], R43 ;  /* 0x0001042b01007387 */ /* 0x0001e20000100800 */
[----:B------:R-:W-:Y:S01]  /*3390*/  FFMA.FTZ R26, R2, R41, R26 ;  /* 0x00000029021a7223 */ /* 0x000fe2000001001a */
[----:B------:R-:W-:-:S02]  /*33a0*/  FFMA.FTZ R27, R54, R28, R27 ;  /* 0x0000001c361b7223 */ /* 0x000fc4000001001b */
[----:B0-----:R-:W3:Y:S04]  /*33b0*/  LDL R43, [R1+0x60] ;  /* 0x00006000012b7983 */ /* 0x001ee80000100800 */
[----:B------:R0:W-:Y:S04]  /*33c0*/  STL [R1+0xf4], R9 ;  /* 0x0000f40901007387 */ /* 0x0001e80000100800 */
[----:B0-----:R-:W4:Y:S04]  /*33d0*/  LDL.LU R9, [R1+0x48] ;  /* 0x0000480001097983 */ /* 0x001f280000300800 */
[----:B------:R0:W-:Y:S04]  /*33e0*/  STL [R1+0x100], R42 ;  /* 0x0001002a01007387 */ /* 0x0001e80000100800 */
[----:B0-----:R-:W3:Y:S04]  /*33f0*/  LDL.LU R42, [R1+0x8] ;  /* 0x00000800012a7983 */ /* 0x001ee80000300800 */
[----:B------:R0:W-:Y:S04]  /*3400*/  STL [R1+0xfc], R41 ;  /* 0x0000fc2901007387 */ /* 0x0001e80000100800 */
[----:B0-----:R-:W4:Y:S04]  /*3410*/  LDL R41, [R1+0x2c] ;  /* 0x00002c0001297983 */ /* 0x001f280000100800 */
[----:B------:R0:W-:Y:S04]  /*3420*/  STL [R1+0xf8], R7 ;  /* 0x0000f80701007387 */ /* 0x0001e80000100800 */
[----:B0-----:R-:W4:Y:S04]  /*3430*/  LDL.LU R7, [R1+0x54] ;  /* 0x0000540001077983 */ /* 0x001f280000300800 */
[----:B------:R-:W4:Y:S01]  /*3440*/  LDL.LU R28, [R1+0x50] ;  /* 0x00005000011c7983 */ /* 0x000f220000300800 */
        /* <DEDUP_REMOVED lines=18> */
[----:B--2---:R-:W-:-:S04]  /*3570*/  FFMA.FTZ R32, R32, R51, R50 ;  /* 0x0000003320207223 */ /* 0x004fc80000010032 */
[----:B---3--:R0:W-:Y:S04]  /*3580*/  STS.64 [R42], R26 ;  /* 0x0000001a2a007388 */ /* 0x0081e80000000a00 */
[----:B0-----:R-:W2:Y:S01]  /*3590*/  LDL R42, [R1+0x5c] ;  /* 0x00005c00012a7983 */ /* 0x001ea20000100800 */
[----:B----4-:R-:W-:-:S03]  /*35a0*/  FADD.FTZ R27, R10, R7 ;  /* 0x000000070a1b7221 */ /* 0x010fc60000010000 */
[----:B------:R-:W3:Y:S01]  /*35b0*/  LDL R7, [R1+0x3c] ;  /* 0x00003c0001077983 */ /* 0x000ee20000100800 */
[----:B------:R-:W-:Y:S01]  /*35c0*/  FFMA.FTZ R26, R41, R10, R28 ;  /* 0x0000000a291a7223 */ /* 0x000fe2000001001c */
[----:B------:R-:W-:Y:S02]  /*35d0*/  FFMA.FTZ R28, R8, R53, R9 ;  /* 0x00000035081c7223 */ /* 0x000fe40000010009 */
[----:B------:R-:W4:Y:S04]  /*35e0*/  LDL R41, [R1+0x58] ;  /* 0x0000580001297983 */ /* 0x000f280000100800 */
[----:B------:R-:W3:Y:S04]  /*35f0*/  LDL R9, [R1+0x28] ;  /* 0x0000280001097983 */ /* 0x000ee80000100800 */
[----:B------:R-:W3:Y:S04]  /*3600*/  LDL R8, [R1+0x24] ;  /* 0x0000240001087983 */ /* 0x000ee80000100800 */
[----:B------:R-:W2:Y:S01]  /*3610*/  LDL.LU R50, [R1+0x120] ;  /* 0x0001200001327983 */ /* 0x000ea20000300800 */
[----:B------:R-:W-:Y:S01]  /*3620*/  FFMA.FTZ R30, R36, R52, R30 ;  /* 0x00000034241e7223 */ /* 0x000fe2000001001e */
[----:B------:R-:W-:Y:S01]  /*3630*/  FADD.FTZ R29, R53, R29 ;  /* 0x0000001d351d7221 */ /* 0x000fe20000010000 */
[----:B------:R-:W-:Y:S01]  /*3640*/  FADD.FTZ R31, R52, R31 ;  /* 0x0000001f341f7221 */ /* 0x000fe20000010000 */
[----:B------:R-:W-:Y:S01]  /*3650*/  FADD.FTZ R33, R51, R33 ;  /* 0x0000002133217221 */ /* 0x000fe20000010000 */
[----:B------:R-:W-:Y:S01]  /*3660*/  UIADD3.X UR10, URZ, UR5, URZ, UP0, !UPT ;  /* 0x000000053f0a7290 */ /* 0x000fe200087fe43f */
[----:B------:R-:W-:Y:S01]  /*3670*/  BAR.SYNC.DEFER_BLOCKING 0x0 ;  /* 0x0000000000007b1d */ /* 0x000fe20000010000 */
[----:B--2---:R-:W-:-:S05]  /*3680*/  FFMA.FTZ R26, R49, R50, R26 ;  /* 0x00000032311a7223 */ /* 0x004fca000001001a */
[----:B------:R-:W2:Y:S02]  /*3690*/  LDL.LU R49, [R1+0x11c] ;  /* 0x00011c0001317983 */ /* 0x000ea40000300800 */
[----:B--2---:R-:W-:Y:S02]  /*36a0*/  FFMA.FTZ R28, R48, R49, R28 ;  /* 0x00000031301c7223 */ /* 0x004fe4000001001c */
[----:B------:R-:W2:Y:S02]  /*36b0*/  LDL.LU R48, [R1+0x118] ;  /* 0x0001180001307983 */ /* 0x000ea40000300800 */
[----:B--2---:R-:W-:Y:S02]  /*36c0*/  FFMA.FTZ R30, R47, R48, R30 ;  /* 0x000000302f1e7223 */ /* 0x004fe4000001001e */
[----:B------:R-:W2:Y:S02]  /*36d0*/  LDL.LU R47, [R1+0x114] ;  /* 0x00011400012f7983 */ /* 0x000ea40000300800 */
[----:B--2---:R-:W-:-:S02]  /*36e0*/  FFMA.FTZ R32, R46, R47, R32 ;  /* 0x0000002f2e207223 */ /* 0x004fc40000010020 */
        /* <DEDUP_REMOVED lines=8> */
[----:B------:R-:W4:Y:S02]  /*3770*/  LDL.LU R42, [R1+0x100] ;  /* 0x00010000012a7983 */ /* 0x000f240000300800 */
[----:B----4-:R-:W-:Y:S02]  /*3780*/  FFMA.FTZ R26, R41, R42, R26 ;  /* 0x0000002a291a7223 */ /* 0x010fe4000001001a */
[----:B------:R-:W2:Y:S01]  /*3790*/  LDL.LU R41, [R1+0xfc] ;  /* 0x0000fc0001297983 */ /* 0x000ea20000300800 */
[----:B---3--:R-:W-:Y:S01]  /*37a0*/  FFMA.FTZ R30, R9, R11, R30 ;  /* 0x0000000b091e7223 */ /* 0x008fe2000001001e */
[----:B------:R-:W-:Y:S01]  /*37b0*/  FFMA.FTZ R32, R8, R12, R32 ;  /* 0x0000000c08207223 */ /* 0x000fe20000010020 */
[----:B------:R-:W-:Y:S01]  /*37c0*/  FADD.FTZ R27, R27, R50 ;  /* 0x000000321b1b7221 */ /* 0x000fe20000010000 */
[----:B------:R-:W-:Y:S01]  /*37d0*/  FADD.FTZ R29, R29, R49 ;  /* 0x000000311d1d7221 */ /* 0x000fe20000010000 */
[----:B--2---:R-:W-:-:S02]  /*37e0*/  FFMA.FTZ R28, R7, R41, R28 ;  /* 0x00000029071c7223 */ /* 0x004fc4000001001c */
[----:B------:R-:W2:Y:S04]  /*37f0*/  LDL.LU R7, [R1+0xf8] ;  /* 0x0000f80001077983 */ /* 0x000ea80000300800 */
[----:B------:R-:W3:Y:S04]  /*3800*/  LDL.LU R9, [R1+0xf4] ;  /* 0x0000f40001097983 */ /* 0x000ee80000300800 */
[----:B------:R-:W4:Y:S01]  /*3810*/  LDL.LU R8, [R1+0xf0] ;  /* 0x0000f00001087983 */ /* 0x000f220000300800 */
        /* <DEDUP_REMOVED lines=21> */
[----:B------:R-:W0:Y:S01]  /*3970*/  S2R R36, SR_TID.X ;  /* 0x0000000000247919 */ /* 0x000e220000002100 */
[----:B------:R-:W-:Y:S01]  /*3980*/  FADD.FTZ R29, R29, R22 ;  /* 0x000000161d1d7221 */ /* 0x000fe20000010000 */
[----:B------:R-:W-:Y:S01]  /*3990*/  FADD.FTZ R31, R31, R23 ;  /* 0x000000171f1f7221 */ /* 0x000fe20000010000 */
[----:B------:R-:W-:Y:S01]  /*39a0*/  FADD.FTZ R27, R27, R25 ;  /* 0x000000191b1b7221 */ /* 0x000fe20000010000 */
[----:B------:R-:W-:Y:S01]  /*39b0*/  FFMA.FTZ R32, R58, R24, R32 ;  /* 0x000000183a207223 */ /* 0x000fe20000010020 */
[----:B------:R-:W-:Y:S01]  /*39c0*/  FADD.FTZ R33, R33, R24 ;  /* 0x0000001821217221 */ /* 0x000fe20000010000 */
[----:B------:R-:W-:-:S04]  /*39d0*/  UISETP.GE.U32.AND UP0, UPT, UR9, UR14, UPT ;  /* 0x0000000e0900728c */ /* 0x000fc8000bf06070 */
[----:B------:R-:W-:-:S06]  /*39e0*/  UISETP.GE.AND.EX UP0, UPT, UR10, UR15, UPT, UP0 ;  /* 0x0000000f0a00728c */ /* 0x000fcc000bf06300 */
[----:B------:R-:W-:Y:S02]  /*39f0*/  PLOP3.LUT P0, PT, PT, PT, UP0, 0x80, 0x0 ;  /* 0x000000000000781c */ /* 0x000fe40003f0f008 */
[----:B0-----:R-:W-:Y:S01]  /*3a00*/  ISETP.GT.U32.AND P1, PT, R36, 0x1f, PT ;  /* 0x0000001f2400780c */ /* 0x001fe20003f24070 */
[----:B--2---:R-:W-:Y:S01]  /*3a10*/  FFMA.FTZ R30, R7, R15, R30 ;  /* 0x0000000f071e7223 */ /* 0x004fe2000001001e */
[----:B---3--:R-:W-:Y:S01]  /*3a20*/  FFMA.FTZ R28, R9, R14, R28 ;  /* 0x0000000e091c7223 */ /* 0x008fe2000001001c */
[----:B----4-:R-:W-:-:S03]  /*3a30*/  FFMA.FTZ R26, R8, R13, R26 ;  /* 0x0000000d081a7223 */ /* 0x010fc6000001001a */
[----:B------:R-:W-:Y:S01]  /*3a40*/  FFMA.FTZ R28, R34, R18, R28 ;  /* 0x00000012221c7223 */ /* 0x000fe2000001001c */
[----:B------:R-:W-:Y:S01]  /*3a50*/  FFMA.FTZ R30, R37, R19, R30 ;  /* 0x00000013251e7223 */ /* 0x000fe2000001001e */
[----:B------:R0:W5:Y:S01]  /*3a60*/  LDL.LU R8, [R1+0xec] ;  /* 0x0000ec0001087983 */ /* 0x0001620000300800 */
[----:B------:R-:W-:Y:S01]  /*3a70*/  FFMA.FTZ R26, R5, R17, R26 ;  /* 0x00000011051a7223 */ /* 0x000fe2000001001a */
[----:B------:R-:W-:Y:S01]  /*3a80*/  FFMA.FTZ R28, R60, R22, R28 ;  /* 0x000000163c1c7223 */ /* 0x000fe2000001001c */
[----:B------:R-:W-:Y:S01]  /*3a90*/  FFMA.FTZ R30, R59, R23, R30 ;  /* 0x000000173b1e7223 */ /* 0x000fe2000001001e */
[----:B------:R0:W5:Y:S01]  /*3aa0*/  LDL.LU R9, [R1+0xe8] ;  /* 0x0000e80001097983 */ /* 0x0001620000300800 */
[----:B------:R-:W-:Y:S01]  /*3ab0*/  FFMA.FTZ R26, R61, R21, R26 ;  /* 0x000000153d1a7223 */ /* 0x000fe2000001001a */
[----:B------:R-:W-:Y:S01]  /*3ac0*/  FFMA.FTZ R28, R56, R38, R28 ;  /* 0x00000026381c7223 */ /* 0x000fe2000001001c */
[----:B------:R-:W-:Y:S01]  /*3ad0*/  FADD.FTZ R37, R29, R38 ;  /* 0x000000261d257221 */ /* 0x000fe20000010000 */
[----:B------:R0:W5:Y:S01]  /*3ae0*/  LDL.LU R7, [R1+0xe4] ;  /* 0x0000e40001077983 */ /* 0x0001620000300800 */
[----:B------:R-:W-:Y:S01]  /*3af0*/  FFMA.FTZ R26, R57, R25, R26 ;  /* 0x00000019391a7223 */ /* 0x000fe2000001001a */
[----:B------:R-:W-:-:S02]  /*3b00*/  FFMA.FTZ R35, R55, R39, R30 ;  /* 0x0000002737237223 */ /* 0x000fc4000001001e */
[----:B------:R0:W5:Y:S01]  /*3b10*/  LDL.LU R6, [R1+0xe0] ;  /* 0x0000e00001067983 */ /* 0x0001620000300800 */
[----:B------:R-:W-:Y:S01]  /*3b20*/  FADD.FTZ R34, R31, R39 ;  /* 0x000000271f227221 */ /* 0x000fe20000010000 */
[----:B------:R-:W-:Y:S02]  /*3b30*/  FFMA.FTZ R30, R54, R40, R32 ;  /* 0x00000028361e7223 */ /* 0x000fe40000010020 */
[----:B------:R0:W5:Y:S01]  /*3b40*/  LDL.LU R5, [R1+0xdc] ;  /* 0x0000dc0001057983 */ /* 0x0001620000300800 */
[----:B------:R-:W-:-:S03]  /*3b50*/  FADD.FTZ R31, R33, R40 ;  /* 0x00000028211f7221 */ /* 0x000fc60000010000 */
[----:B------:R0:W-:Y:S04]  /*3b60*/  STL [R1+0x50], R26 ;  /* 0x0000501a01007387 */ /* 0x0001e80000100800 */
[----:B------:R0:W-:Y:S04]  /*3b70*/  STL [R1+0x54], R27 ;  /* 0x0000541b01007387 */ /* 0x0001e80000100800 */
[----:B------:R0:W-:Y:S04]  /*3b80*/  STL [R1+0x48], R28 ;  /* 0x0000481c01007387 */ /* 0x0001e80000100800 */
[----:B------:R0:W-:Y:S04]  /*3b90*/  STL [R1+0x4c], R37 ;  /* 0x00004c2501007387 */ /* 0x0001e80000100800 */
[----:B------:R0:W-:Y:S04]  /*3ba0*/  STL [R1+0x40], R35 ;  /* 0x0000402301007387 */ /* 0x0001e80000100800 */
[----:B------:R0:W-:Y:S04]  /*3bb0*/  STL [R1+0x44], R34 ;  /* 0x0000442201007387 */ /* 0x0001e80000100800 */
[----:B------:R0:W-:Y:S01]  /*3bc0*/  STL.64 [R1+0x30], R30 ;  /* 0x0000301e01007387 */ /* 0x0001e20000100a00 */
[----:B------:R-:W-:Y:S05]  /*3bd0*/  @!P0 BRA `(.L_x_2824) ;  /* 0x0000000400088947 */ /* 0x000fea0003800000 */
[----:B-----5:R1:W-:Y:S01]  /*3be0*/  STL.64 [R1+0xe8], R4 ;  /* 0x0000e80401007387 */ /* 0x0203e20000100a00 */
[----:B------:R-:W-:Y:S02]  /*3bf0*/  MOV R32, R35 ;  /* 0x0000002300207202 */ /* 0x000fe40000000f00 */
[----:B------:R-:W-:Y:S01]  /*3c00*/  MOV R33, R34 ;  /* 0x0000002200217202 */ /* 0x000fe20000000f00 */
[----:B------:R2:W-:Y:S04]  /*3c10*/  STL.64 [R1+0xe0], R2 ;  /* 0x0000e00201007387 */ /* 0x0005e80000100a00 */
[----:B0-----:R-:W3:Y:S04]  /*3c20*/  LDL R35, [R1+0xd8] ;  /* 0x0000d80001237983 */ /* 0x001ee80000100800 */
[----:B------:R-:W4:Y:S01]  /*3c30*/  LDL R34, [R1+0xd4] ;  /* 0x0000d40001227983 */ /* 0x000f220000100800 */
[----:B------:R-:W0:Y:S01]  /*3c40*/  S2UR UR7, SR_CgaCtaId ;  /* 0x00000000000779c3 */ /* 0x000e220000008800 */
[----:B------:R-:W-:Y:S01]  /*3c50*/  UMOV UR5, 0x400 ;  /* 0x0000040000057882 */ /* 0x000fe20000000000 */
[----:B-1----:R-:W-:-:S02]  /*3c60*/  MOV R4, R26 ;  /* 0x0000001a00047202 */ /* 0x002fc40000000f00 */
[----:B------:R-:W-:Y:S02]  /*3c70*/  SHF.L.U32 R26, R36, 0x1, RZ ;  /* 0x00000001241a7819 */ /* 0x000fe400000006ff */
[----:B------:R-:W-:Y:S02]  /*3c80*/  MOV R5, R27 ;  /* 0x0000001b00057202 */ /* 0x000fe40000000f00 */
[----:B------:R-:W-:Y:S02]  /*3c90*/  LOP3.LUT R26, R26, 0x18, RZ, 0xc0, !PT ;  /* 0x000000181a1a7812 */ /* 0x000fe400078ec0ff */
[----:B--2---:R-:W-:Y:S02]  /*3ca0*/  MOV R2, R28 ;  /* 0x0000001c00027202 */ /* 0x004fe40000000f00 */
[----:B------:R-:W-:Y:S01]  /*3cb0*/  MOV R3, R37 ;  /* 0x0000002500037202 */ /* 0x000fe20000000f00 */
[----:B0-----:R-:W-:-:S06]  /*3cc0*/  ULEA UR5, UR7, UR5, 0x18 ;  /* 0x0000000507057291 */ /* 0x001fcc000f8ec03f */
[----:B------:R-:W-:-:S04]  /*3cd0*/  LEA R27, R36, UR5, 0x5 ;  /* 0x00000005241b7c11 */ /* 0x000fc8000f8e28ff */
[----:B------:R-:W-:Y:S02]  /*3ce0*/  IADD3 R28, R27, R26, RZ ;  /* 0x0000001a1b1c7210 */ /* 0x000fe40007ffe0ff */
[----:B------:R-:W-:-:S03]  /*3cf0*/  LOP3.LUT R29, R26, 0x8, RZ, 0x3c, !PT ;  /* 0x000000081a1d7812 */ /* 0x000fc600078e3cff */
[----:B------:R0:W-:Y:S01]  /*3d00*/  STS.64 [R28], R4 ;  /* 0x000000041c007388 */ /* 0x0001e20000000a00 */
[C---:B------:R-:W-:Y:S02]  /*3d10*/  IADD3 R29, R27.reuse, R29, RZ ;  /* 0x0000001d1b1d7210 */ /* 0x040fe40007ffe0ff */
[C---:B0-----:R-:W-:Y:S01]  /*3d20*/  LOP3.LUT R28, R26.reuse, 0x10, RZ, 0x3c, !PT ;  /* 0x000000101a1c7812 */ /* 0x041fe200078e3cff */
[----:B------:R1:W5:Y:S01]  /*3d30*/  LDL.LU.64 R4, [R1+0xe8] ;  /* 0x0000e80001047983 */ /* 0x0003620000300a00 */
[----:B------:R-:W-:Y:S02]  /*3d40*/  LOP3.LUT R26, R26, 0x18, RZ, 0x3c, !PT ;  /* 0x000000181a1a7812 */ /* 0x000fe400078e3cff */
[C---:B------:R-:W-:Y:S02]  /*3d50*/  IADD3 R28, R27.reuse, R28, RZ ;  /* 0x0000001c1b1c7210 */ /* 0x040fe40007ffe0ff */
[----:B------:R-:W-:Y:S02]  /*3d60*/  IADD3 R26, R27, R26, RZ ;  /* 0x0000001a1b1a7210 */ /* 0x000fe40007ffe0ff */
[----:B------:R-:W0:Y:S01]  /*3d70*/  S2R R27, SR_TID.X ;  /* 0x00000000001b7919 */ /* 0x000e220000002100 */
[----:B------:R2:W-:Y:S04]  /*3d80*/  STS.64 [R29], R2 ;  /* 0x000000021d007388 */ /* 0x0005e80000000a00 */
[----:B------:R1:W-:Y:S04]  /*3d90*/  STS.64 [R28], R32 ;  /* 0x000000201c007388 */ /* 0x0003e80000000a00 */
[----:B------:R3:W-:Y:S04]  /*3da0*/  STS.64 [R26], R30 ;  /* 0x0000001e1a007388 */ /* 0x0007e80000000a00 */
[----:B--2---:R2:W5:Y:S01]  /*3db0*/  LDL.LU.64 R2, [R1+0xe0] ;  /* 0x0000e00001027983 */ /* 0x0045620000300a00 */
[----:B------:R-:W-:Y:S01]  /*3dc0*/  ULOP3.LUT UR7, UR11, 0xff, URZ, 0xc0, !UPT ;  /* 0x000000ff0b077892 */ /* 0x000fe2000f8ec03f */
[----:B-1----:R-:W1:Y:S01]  /*3dd0*/  LDC.64 R32, c[0x0][0x260] ;  /* 0x00009800ff207b82 */ /* 0x002e620000000a00 */
[----:B0-----:R-:W-:-:S04]  /*3de0*/  SHF.R.S32.HI R37, RZ, 0x1f, R27 ;  /* 0x0000001fff257819 */ /* 0x001fc8000001141b */
[----:B------:R-:W-:-:S04]  /*3df0*/  LEA.HI R37, R37, R27, RZ, 0x2 ;  /* 0x0000001b25257211 */ /* 0x000fc800078f10ff */
[----:B------:R-:W-:-:S04]  /*3e00*/  SHF.R.S32.HI R37, RZ, 0x2, R37 ;  /* 0x00000002ff257819 */ /* 0x000fc80000011425 */
[----:B------:R-:W-:Y:S02]  /*3e10*/  LEA R28, R37, UR5, 0x5 ;  /* 0x00000005251c7c11 */ /* 0x000fe4000f8e28ff */
[----:B------:R-:W2:Y:S02]  /*3e20*/  LDL R37, [R1+0xc8] ;  /* 0x0000c80001257983 */ /* 0x000ea40000100800 */
[-C--:B---3--:R-:W-:Y:S01]  /*3e30*/  LEA R26, R35, R28.reuse, 0x3 ;  /* 0x0000001c231a7211 */ /* 0x088fe200078e18ff */
[----:B------:R-:W-:Y:S01]  /*3e40*/  BAR.SYNC.DEFER_BLOCKING 0x0 ;  /* 0x0000000000007b1d */ /* 0x000fe20000010000 */
[----:B----4-:R-:W-:-:S05]  /*3e50*/  LEA R28, R34, R28, 0x3 ;  /* 0x0000001c221c7211 */ /* 0x010fca00078e18ff */
[----:B------:R-:W3:Y:S04]  /*3e60*/  LDL R35, [R1+0xd0] ;  /* 0x0000d00001237983 */ /* 0x000ee80000100800 */
[----:B------:R-:W4:Y:S04]  /*3e70*/  LDL R34, [R1+0xcc] ;  /* 0x0000cc0001227983 */ /* 0x000f280000100800 */
[----:B------:R-:W0:Y:S04]  /*3e80*/  LDS.64 R26, [R26] ;  /* 0x000000001a1a7984 */ /* 0x000e280000000a00 */
[----:B------:R-:W1:Y:S01]  /*3e90*/  LDS.64 R28, [R28+0x1e00] ;  /* 0x001e00001c1c7984 */ /* 0x000e620000000a00 */
[----:B------:R-:W-:Y:S01]  /*3ea0*/  UPRMT UR7, UR8, 0x2104, UR7 ;  /* 0x0000210408077896 */ /* 0x000fe20008000007 */
[----:B0-----:R-:W-:-:S04]  /*3eb0*/  FADD.FTZ R26, RZ, R26 ;  /* 0x0000001aff1a7221 */ /* 0x001fc80000010000 */
[----:B-1----:R-:W-:Y:S01]  /*3ec0*/  FADD.FTZ R28, R26, R28 ;  /* 0x0000001c1a1c7221 */ /* 0x002fe20000010000 */
[----:B------:R-:W-:-:S05]  /*3ed0*/  MOV R26, UR7 ;  /* 0x00000007001a7c02 */ /* 0x000fca0008000f00 */
[----:B------:R-:W-:Y:S02]  /*3ee0*/  IMAD R26, R26, 0x3c0, R36 ;  /* 0x000003c01a1a7824 */ /* 0x000fe400078e0224 */
[----:B------:R-:W-:-:S03]  /*3ef0*/  FADD.FTZ R27, RZ, R27 ;  /* 0x0000001bff1b7221 */ /* 0x000fc60000010000 */
[----:B------:R-:W-:Y:S01]  /*3f00*/  SHF.L.U32 R30, R26, 0x1, RZ ;  /* 0x000000011a1e7819 */ /* 0x000fe200000006ff */
[----:B------:R-:W-:-:S04]  /*3f10*/  FADD.FTZ R29, R27, R29 ;  /* 0x0000001d1b1d7221 */ /* 0x000fc80000010000 */
[----:B------:R-:W-:-:S05]  /*3f20*/  IMAD.WIDE.U32 R26, R30, 0x4, R32 ;  /* 0x000000041e1a7825 */ /* 0x000fca00078e0020 */
[----:B------:R2:W-:Y:S02]  /*3f30*/  STG.E.64 desc[UR12][R26.64+0x10000], R28 ;  /* 0x0100001c1a007986 */ /* 0x0005e4000c101b0c */
[----:B--2---:R-:W-:Y:S02]  /*3f40*/  LEA R28, R37, UR5, 0x5 ;  /* 0x00000005251c7c11 */ /* 0x004fe4000f8e28ff */
[----:B------:R-:W-:-:S05]  /*3f50*/  IADD3 R30, R30, 0x3c0, RZ ;  /* 0x000003c01e1e7810 */ /* 0x000fca0007ffe0ff */
[----:B------:R-:W-:Y:S01]  /*3f60*/  IMAD.WIDE.U32 R30, R30, 0x4, R32 ;  /* 0x000000041e1e7825 */ /* 0x000fe200078e0020 */
[-C--:B---3--:R-:W-:Y:S02]  /*3f70*/  LEA R26, R35, R28.reuse, 0x3 ;  /* 0x0000001c231a7211 */ /* 0x088fe400078e18ff */
[----:B----4-:R-:W-:-:S04]  /*3f80*/  LEA R28, R34, R28, 0x3 ;  /* 0x0000001c221c7211 */ /* 0x010fc800078e18ff */
[----:B------:R-:W0:Y:S04]  /*3f90*/  LDS.64 R26, [R26] ;  /* 0x000000001a1a7984 */ /* 0x000e280000000a00 */
[----:B------:R-:W1:Y:S01]  /*3fa0*/  LDS.64 R28, [R28+0x1e00] ;  /* 0x001e00001c1c7984 */ /* 0x000e620000000a00 */
[----:B0-----:R-:W-:Y:S01]  /*3fb0*/  FADD.FTZ R27, RZ, R27 ;  /* 0x0000001bff1b7221 */ /* 0x001fe20000010000 */
[----:B------:R-:W-:-:S03]  /*3fc0*/  FADD.FTZ R26, RZ, R26 ;  /* 0x0000001aff1a7221 */ /* 0x000fc60000010000 */
[----:B-1----:R-:W-:Y:S01]  /*3fd0*/  FADD.FTZ R29, R27, R29 ;  /* 0x0000001d1b1d7221 */ /* 0x002fe20000010000 */
[----:B------:R-:W-:-:S05]  /*3fe0*/  FADD.FTZ R28, R26, R28 ;  /* 0x0000001c1a1c7221 */ /* 0x000fca0000010000 */
[----:B------:R1:W-:Y:S02]  /*3ff0*/  STG.E.64 desc[UR12][R30.64+0x10000], R28 ;  /* 0x0100001c1e007986 */ /* 0x0003e4000c101b0c */
.L_x_2824:
[----:B------:R-:W-:Y:S01]  /*4000*/  BSSY B0, `(.L_x_2825) ;  /* 0x000007e000007945 */ /* 0x000fe20003800000 */
[----:B0-----:R-:W-:-:S03]  /*4010*/  CS2R R26, SRZ ;  /* 0x00000000001a7805 */ /* 0x001fc6000001ff00 */
[----:B------:R-:W-:Y:S05]  /*4020*/  @P1 BRA `(.L_x_2826) ;  /* 0x0000000400ec1947 */ /* 0x000fea0003800000 */
[----:B-1----:R-:W-:Y:S01]  /*4030*/  SHF.R.U32.HI R30, RZ, 0x1, R36 ;  /* 0x00000001ff1e7819 */ /* 0x002fe20000011624 */
        /* <DEDUP_REMOVED lines=122> */
.L_x_2826:
[----:B------:R-:W-:Y:S05]  /*47e0*/  BSYNC B0 ;  /* 0x0000000000007941 */ /* 0x000fea0003800000 */
.L_x_2825:
[----:B-1----:R-:W0:Y:S01]  /*47f0*/  SHFL.BFLY PT, R29, R26, 0x1, 0x1f ;  /* 0x0c201f001a1d7f89 */ /* 0x002e2200000e0000 */
[----:B------:R-:W-:Y:S01]  /*4800*/  LOP3.LUT P1, RZ, R36, 0xffffffe1, RZ, 0xc0, !PT ;  /* 0xffffffe124ff7812 */ /* 0x000fe2000782c0ff */
[----:B------:R-:W-:Y:S02]  /*4810*/  BSSY B0, `(.L_x_2827) ;  /* 0x0000011000007945 */ /* 0x000fe40003800000 */
[----:B------:R-:W1:Y:S01]  /*4820*/  SHFL.BFLY PT, R28, R27, 0x1, 0x1f ;  /* 0x0c201f001b1c7f89 */ /* 0x000e6200000e0000 */
[----:B0-----:R-:W-:Y:S01]  /*4830*/  FADD.FTZ R26, R29, R26 ;  /* 0x0000001a1d1a7221 */ /* 0x001fe20000010000 */
[----:B-1----:R-:W-:-:S08]  /*4840*/  FADD.FTZ R27, R28, R27 ;  /* 0x0000001b1c1b7221 */ /* 0x002fd00000010000 */
        /* <DEDUP_REMOVED lines=13> */
.L_x_2828:
[----:B------:R-:W-:Y:S05]  /*4920*/  BSYNC B0 ;  /* 0x0000000000007941 */ /* 0x000fea0003800000 */
.L_x_2827:
        /* <DEDUP_REMOVED lines=17> */
.L_x_2831:
[----:B------:R-:W2:Y:S04]  /*4a40*/  LD.E.STRONG.GPU R29, desc[UR12][R26.64] ;  /* 0x0000000c1a1d7980 */ /* 0x000ea8000c10f900 */
[----:B--2---:R-:W-:Y:S01]  /*4a50*/  CCTL.IVALL ;  /* 0x00000000ff00798f */ /* 0x004fe20002000000 */
[----:B------:R-:W-:Y:S05]  /*4a60*/  YIELD ;  /* 0x0000000000007946 */ /* 0x000fea0003800000 */
[----:B-----5:R-:W-:-:S04]  /*4a70*/  LOP3.LUT R29, R29, R28, RZ, 0x3c, !PT ;  /* 0x0000001c1d1d7212 */ /* 0x020fc800078e3cff */
[----:B------:R-:W-:-:S13]  /*4a80*/  ISETP.GT.AND P1, PT, R29, -0x1, PT ;  /* 0xffffffff1d00780c */ /* 0x000fda0003f24270 */
[----:B------:R-:W-:Y:S05]  /*4a90*/  @P1 BRA `(.L_x_2831) ;  /* 0xfffffffc00e81947 */ /* 0x000fea000383ffff */
.L_x_2830:
[----:B------:R-:W-:Y:S05]  /*4aa0*/  WARPSYNC.ALL ;  /* 0x0000000000007948 */ /* 0x000fea0003800000 */
[----:B------:R-:W-:Y:S06]  /*4ab0*/  BAR.SYNC.DEFER_BLOCKING 0x0 ;  /* 0x0000000000007b1d */ /* 0x000fec0000010000 */
[----:B------:R-:W-:Y:S05]  /*4ac0*/  BRA `(.L_x_2832) ;  /* 0x0000000000647947 */ /* 0x000fea0003800000 */
.L_x_2829:
        /* <DEDUP_REMOVED lines=17> */
.L_x_2834:
[----:B------:R-:W2:Y:S04]  /*4be0*/  LD.E.STRONG.GPU R29, desc[UR12][R26.64] ;  /* 0x0000000c1a1d7980 */ /* 0x000ea8000c10f900 */
[----:B--2---:R-:W-:Y:S01]  /*4bf0*/  CCTL.IVALL ;  /* 0x00000000ff00798f */ /* 0x004fe20002000000 */
[----:B------:R-:W-:Y:S05]  /*4c00*/  YIELD ;  /* 0x0000000000007946 */ /* 0x000fea0003800000 */
[----:B-----5:R-:W-:-:S04]  /*4c10*/  LOP3.LUT R29, R29, R28, RZ, 0x3c, !PT ;  /* 0x0000001c1d1d7212 */ /* 0x020fc800078e3cff */
[----:B------:R-:W-:-:S13]  /*4c20*/  ISETP.GT.AND P1, PT, R29, -0x1, PT ;  /* 0xffffffff1d00780c */ /* 0x000fda0003f24270 */
[----:B------:R-:W-:Y:S05]  /*4c30*/  @P1 BRA `(.L_x_2834) ;  /* 0xfffffffc00e81947 */ /* 0x000fea000383ffff */
.L_x_2833:
[----:B------:R-:W-:Y:S05]  /*4c40*/  WARPSYNC.ALL ;  /* 0x0000000000007948 */ /* 0x000fea0003800000 */
[----:B------:R-:W-:Y:S06]  /*4c50*/  BAR.SYNC.DEFER_BLOCKING 0x0 ;  /* 0x0000000000007b1d */ /* 0x000fec0000010000 */
.L_x_2832:
[----:B0-----:R-:W0:Y:S01]  /*4c60*/  S2R R28, SR_TID.X ;  /* 0x00000000001c7919 */ /* 0x001e220000002100 */
[----:B------:R-:W-:Y:S01]  /*4c70*/  BSSY B0, `(.L_x_2835) ;  /* 0x0000061000007945 */ /* 0x000fe20003800000 */
[----:B------:R-:W-:Y:S02]  /*4c80*/  CS2R R26, SRZ ;  /* 0x00000000001a7805 */ /* 0x000fe4000001ff00 */
[----:B0-----:R-:W-:-:S13]  /*4c90*/  ISETP.GT.U32.AND P1, PT, R28, 0xff, PT ;  /* 0x000000ff1c00780c */ /* 0x001fda0003f24070 */
[----:B------:R-:W-:Y:S05]  /*4ca0*/  @P1 BRA `(.L_x_2836) ;  /* 0x0000000400741947 */ /* 0x000fea0003800000 */
[----:B-----5:R0:W-:Y:S01]  /*4cb0*/  STL.64 [R1+0xe0], R2 ;  /* 0x0000e00201007387 */ /* 0x0201e20000100a00 */
[----:B------:R-:W-:Y:S01]  /*4cc0*/  ULDC UR5, c[0x0][0x10] ;  /* 0x0000040000057ab9 */ /* 0x000fe20000000800 */
[C---:B------:R-:W-:Y:S01]  /*4cd0*/  SHF.L.U32 R27, R28.reuse, 0x4, RZ ;  /* 0x000000041c1b7819 */ /* 0x040fe200000006ff */
[----:B------:R-:W-:Y:S01]  /*4ce0*/  UIMAD UR5, UR5, UR4, UR8 ;  /* 0x00000004050572a4 */ /* 0x000fe2000f8e0208 */
[----:B------:R-:W-:Y:S01]  /*4cf0*/  LOP3.LUT R28, R28, 0xf, RZ, 0xc0, !PT ;  /* 0x0000000f1c1c7812 */ /* 0x000fe200078ec0ff */
[----:B------:R1:W-:Y:S01]  /*4d00*/  STL [R1+0xdc], R0 ;  /* 0x0000dc0001007387 */ /* 0x0003e20000100800 */
[----:B------:R-:W-:-:S03]  /*4d10*/  LOP3.LUT R27, R27, 0x7fffff00, RZ, 0xc0, !PT ;  /* 0x7fffff001b1b7812 */ /* 0x000fc600078ec0ff */
[----:B------:R-:W-:Y:S01]  /*4d20*/  MOV R26, UR5 ;  /* 0x00000005001a7c02 */ /* 0x000fe20008000f00 */
[----:B0-----:R-:W0:Y:S03]  /*4d30*/  LDC.64 R2, c[0x0][0x260] ;  /* 0x00009800ff027b82 */ /* 0x001e260000000a00 */
[----:B------:R-:W-:-:S04]  /*4d40*/  LEA R26, R26, R27, 0xc ;  /* 0x0000001b1a1a7211 */ /* 0x000fc800078e60ff */
[----:B------:R-:W-:-:S04]  /*4d50*/  IADD3 R26, R26, R28, RZ ;  /* 0x0000001c1a1a7210 */ /* 0x000fc80007ffe0ff */
[----:B------:R-:W-:-:S04]  /*4d60*/  SHF.L.U32 R36, R26, 0x1, RZ ;  /* 0x000000011a247819 */ /* 0x000fc800000006ff */
[C---:B------:R-:W-:Y:S01]  /*4d70*/  IADD3 R30, R36.reuse, 0x20, RZ ;  /* 0x00000020241e7810 */ /* 0x040fe20007ffe0ff */
[----:B0-----:R-:W-:-:S04]  /*4d80*/  IMAD.WIDE.U32 R28, R36, 0x4, R2 ;  /* 0x00000004241c7825 */ /* 0x001fc800078e0002 */
[----:B------:R-:W-:Y:S02]  /*4d90*/  IMAD.WIDE.U32 R30, R30, 0x4, R2 ;  /* 0x000000041e1e7825 */ /* 0x000fe400078e0002 */
[----:B------:R-:W2:Y:S01]  /*4da0*/  LDG.E.64 R28, desc[UR12][R28.64] ;  /* 0x0000000c1c1c7981 */ /* 0x000ea2000c1e1b00 */
[----:B------:R-:W-:-:S03]  /*4db0*/  IADD3 R26, R36, 0x40, RZ ;  /* 0x00000040241a7810 */ /* 0x000fc60007ffe0ff */
[----:B------:R-:W3:Y:S02]  /*4dc0*/  LDG.E.64 R30, desc[UR12][R30.64] ;  /* 0x0000000c1e1e7981 */ /* 0x000ee4000c1e1b00 */
        /* <DEDUP_REMOVED lines=20> */
[----:B--2---:R-:W-:-:S04]  /*4f10*/  FADD.FTZ R30, R30, R26 ;  /* 0x0000001a1e1e7221 */ /* 0x004fc80000010000 */
[----:B------:R-:W-:-:S04]  /*4f20*/  FADD.FTZ R30, R32, R30 ;  /* 0x0000001e201e7221 */ /* 0x000fc80000010000 */
[----:B------:R-:W-:-:S04]  /*4f30*/  FADD.FTZ R30, R34, R30 ;  /* 0x0000001e221e7221 */ /* 0x000fc80000010000 */
[----:B---3--:R-:W-:Y:S01]  /*4f40*/  FADD.FTZ R28, R28, R30 ;  /* 0x0000001e1c1c7221 */ /* 0x008fe20000010000 */
[C---:B------:R-:W-:Y:S01]  /*4f50*/  IADD3 R30, R36.reuse, 0xe0, RZ ;  /* 0x000000e0241e7810 */ /* 0x040fe20007ffe0ff */
[----:B------:R-:W-:Y:S01]  /*4f60*/  FADD.FTZ R27, R31, R27 ;  /* 0x0000001b1f1b7221 */ /* 0x000fe20000010000 */
[----:B------:R-:W-:-:S03]  /*4f70*/  IADD3 R32, R36, 0x100, RZ ;  /* 0x0000010024207810 */ /* 0x000fc60007ffe0ff */
[----:B------:R-:W-:-:S04]  /*4f80*/  IMAD.WIDE.U32 R30, R30, 0x4, R2 ;  /* 0x000000041e1e7825 */ /* 0x000fc800078e0002 */
[----:B------:R-:W-:Y:S01]  /*4f90*/  FADD.FTZ R27, R33, R27 ;  /* 0x0000001b211b7221 */ /* 0x000fe20000010000 */
[----:B------:R-:W-:Y:S01]  /*4fa0*/  IADD3 R34, R36, 0x120, RZ ;  /* 0x0000012024227810 */ /* 0x000fe20007ffe0ff */
[----:B------:R-:W-:-:S04]  /*4fb0*/  IMAD.WIDE.U32 R32, R32, 0x4, R2 ;  /* 0x0000000420207825 */ /* 0x000fc800078e0002 */
[----:B------:R-:W-:Y:S01]  /*4fc0*/  FADD.FTZ R37, R35, R27 ;  /* 0x0000001b23257221 */ /* 0x000fe20000010000 */
[----:B------:R-:W2:Y:S01]  /*4fd0*/  LDG.E.64 R30, desc[UR12][R30.64] ;  /* 0x0000000c1e1e7981 */ /* 0x000ea2000c1e1b00 */
[----:B------:R-:W-:Y:S01]  /*4fe0*/  IADD3 R26, R36, 0x140, RZ ;  /* 0x00000140241a7810 */ /* 0x000fe20007ffe0ff */
[--C-:B------:R-:W-:Y:S02]  /*4ff0*/  IMAD.WIDE.U32 R34, R34, 0x4, R2.reuse ;  /* 0x0000000422227825 */ /* 0x100fe400078e0002 */
[----:B------:R-:W3:Y:S02]  /*5000*/  LDG.E.64 R32, desc[UR12][R32.64] ;  /* 0x0000000c20207981 */ /* 0x000ee4000c1e1b00 */
[----:B------:R-:W-:Y:S02]  /*5010*/  IMAD.WIDE.U32 R26, R26, 0x4, R2 ;  /* 0x000000041a1a7825 */ /* 0x000fe400078e0002 */
[----:B------:R-:W1:Y:S04]  /*5020*/  LDG.E.64 R34, desc[UR12][R34.64] ;  /* 0x0000000c22227981 */ /* 0x000e68000c1e1b00 */
[----:B------:R-:W4:Y:S01]  /*5030*/  LDG.E.64 R26, desc[UR12][R26.64] ;  /* 0x0000000c1a1a7981 */ /* 0x000f22000c1e1b00 */
[----:B------:R-:W-:-:S04]  /*5040*/  FADD.FTZ R29, R29, R37 ;  /* 0x000000251d1d7221 */ /* 0x000fc80000010000 */
[----:B--2---:R-:W-:Y:S01]  /*5050*/  FADD.FTZ R29, R31, R29 ;  /* 0x0000001d1f1d7221 */ /* 0x004fe20000010000 */
[----:B------:R-:W-:-:S03]  /*5060*/  FADD.FTZ R28, R30, R28 ;  /* 0x0000001c1e1c7221 */ /* 0x000fc60000010000 */
[----:B---3--:R-:W-:Y:S01]  /*5070*/  FADD.FTZ R29, R33, R29 ;  /* 0x0000001d211d7221 */ /* 0x008fe20000010000 */
[----:B------:R-:W-:-:S03]  /*5080*/  FADD.FTZ R28, R32, R28 ;  /* 0x0000001c201c7221 */ /* 0x000fc60000010000 */
[----:B-1----:R-:W-:Y:S01]  /*5090*/  FADD.FTZ R0, R35, R29 ;  /* 0x0000001d23007221 */ /* 0x002fe20000010000 */
[----:B------:R-:W-:Y:S01]  /*50a0*/  FADD.FTZ R28, R34, R28 ;  /* 0x0000001c221c7221 */ /* 0x000fe20000010000 */
[C---:B------:R-:W-:Y:S02]  /*50b0*/  IADD3 R29, R36.reuse, 0x160, RZ ;  /* 0x00000160241d7810 */ /* 0x040fe40007ffe0ff */
[----:B------:R-:W-:Y:S01]  /*50c0*/  IADD3 R30, R36, 0x180, RZ ;  /* 0x00000180241e7810 */ /* 0x000fe20007ffe0ff */
[----:B----4-:R-:W-:Y:S02]  /*50d0*/  FADD.FTZ R26, R26, R28 ;  /* 0x0000001c1a1a7221 */ /* 0x010fe40000010000 */
        /* <DEDUP_REMOVED lines=25> */
[----:B0-----:R-:W-:-:S07]  /*5270*/  FADD.FTZ R27, R37, R27 ;  /* 0x0000001b251b7221 */ /* 0x001fce0000010000 */
.L_x_2836:
[----:B------:R-:W-:Y:S05]  /*5280*/  BSYNC B0 ;  /* 0x0000000000007941 */ /* 0x000fea0003800000 */
.L_x_2835:
        /* <DEDUP_REMOVED lines=29> */
.L_x_2838:
[----:B------:R-:W-:Y:S05]  /*5460*/  BSYNC B0 ;  /* 0x0000000000007941 */ /* 0x000fea0003800000 */
.L_x_2837:
        /* <DEDUP_REMOVED lines=8> */
[----:B-----5:R1:W-:Y:S04]  /*54f0*/  STL [R1+0xe8], R8 ;  /* 0x0000e80801007387 */ /* 0x0203e80000100800 */
[----:B------:R1:W-:Y:S04]  /*5500*/  STL [R1+0xe4], R7 ;  /* 0x0000e40701007387 */ /* 0x0003e80000100800 */
[----:B------:R1:W-:Y:S01]  /*5510*/  STL [R1+0xe0], R6 ;  /* 0x0000e00601007387 */ /* 0x0003e20000100800 */
[----:B0-----:R-:W-:-:S03]  /*5520*/  ULEA UR5, UR7, UR5, 0x18 ;  /* 0x0000000507057291 */ /* 0x001fc6000f8ec03f */
[----:B------:R0:W-:Y:S04]  /*5530*/  STL [R1+0xdc], R5 ;  /* 0x0000dc0501007387 */ /* 0x0001e80000100800 */
[----:B------:R-:W4:Y:S04]  /*5540*/  LDL.LU R30, [R1+0x78] ;  /* 0x00007800011e7983 */ /* 0x000f280000300800 */
[----:B-1----:R-:W4:Y:S04]  /*5550*/  LDL.LU R8, [R1+0x80] ;  /* 0x0000800001087983 */ /* 0x002f280000300800 */
[----:B------:R-:W4:Y:S04]  /*5560*/  LDL.LU R7, [R1+0x7c] ;  /* 0x00007c0001077983 */ /* 0x000f280000300800 */
[----:B------:R-:W4:Y:S04]  /*5570*/  LDL.LU R6, [R1+0x74] ;  /* 0x0000740001067983 */ /* 0x000f280000300800 */
[----:B0-----:R-:W4:Y:S04]  /*5580*/  LDL.LU R5, [R1+0x70] ;  /* 0x0000700001057983 */ /* 0x001f280000300800 */
[----:B------:R-:W4:Y:S01]  /*5590*/  LDL.LU R34, [R1+0x6c] ;  /* 0x00006c0001227983 */ /* 0x000f220000300800 */
[----:B------:R-:W-:Y:S01]  /*55a0*/  BAR.SYNC.DEFER_BLOCKING 0x0 ;  /* 0x0000000000007b1d */ /* 0x000fe20000010000 */
[----:B--2---:R-:W-:-:S06]  /*55b0*/  LEA R26, R26, UR5, 0x3 ;  /* 0x000000051a1a7c11 */ /* 0x004fcc000f8e18ff */
[----:B------:R-:W0:Y:S02]  /*55c0*/  LDS.64 R26, [R26] ;  /* 0x000000001a1a7984 */ /* 0x000e240000000a00 */
[----:B0-----:R-:W-:-:S04]  /*55d0*/  FFMA.FTZ R10, R0, R10, -R26 ;  /* 0x0000000a000a7223 */ /* 0x001fc8000001081a */
[----:B---3--:R-:W-:Y:S01]  /*55e0*/  FFMA.FTZ R10, R28, -R27, R10 ;  /* 0x8000001b1c0a7223 */ /* 0x008fe2000001000a */
[--C-:B------:R-:W-:Y:S01]  /*55f0*/  FFMA.FTZ R28, R2, R53, -R26.reuse ;  /* 0x00000035021c7223 */ /* 0x100fe2000001081a */
[----:B------:R-:W-:-:S03]  /*5600*/  FFMA.FTZ R51, R4, R51, -R26 ;  /* 0x0000003304337223 */ /* 0x000fc6000001081a */
[----:B----4-:R-:W-:Y:S02]  /*5610*/  FFMA.FTZ R28, R29, -R27, R28 ;  /* 0x8000001b1d1c7223 */ /* 0x010fe4000001001c */
[----:B------:R-:W2:Y:S01]  /*5620*/  LDL.LU R29, [R1+0x68] ;  /* 0x00006800011d7983 */ /* 0x000ea20000300800 */
[--C-:B------:R-:W-:Y:S01]  /*5630*/  FFMA.FTZ R50, R0, R50, -R26.reuse ;  /* 0x0000003200327223 */ /* 0x100fe2000001081a */
[--C-:B------:R-:W-:Y:S01]  /*5640*/  FFMA.FTZ R49, R2, R49, -R26.reuse ;  /* 0x0000003102317223 */ /* 0x100fe2000001081a */
[----:B------:R-:W-:Y:S01]  /*5650*/  FFMA.FTZ R48, R3, R48, -R26 ;  /* 0x0000003003307223 */ /* 0x000fe2000001081a */
[-C--:B------:R-:W-:Y:S01]  /*5660*/  FFMA.FTZ R51, R8, -R27.reuse, R51 ;  /* 0x8000001b08337223 */ /* 0x080fe20000010033 */
[----:B------:R-:W3:Y:S01]  /*5670*/  LDL.LU R32, [R1+0x64] ;  /* 0x0000640001207983 */ /* 0x000ee20000300800 */
[-C--:B------:R-:W-:Y:S01]  /*5680*/  FFMA.FTZ R50, R7, -R27.reuse, R50 ;  /* 0x8000001b07327223 */ /* 0x080fe20000010032 */
[-C--:B------:R-:W-:Y:S02]  /*5690*/  FFMA.FTZ R49, R6, -R27.reuse, R49 ;  /* 0x8000001b06317223 */ /* 0x080fe40000010031 */
[----:B------:R-:W4:Y:S01]  /*56a0*/  LDL.LU R8, [R1+0x60] ;  /* 0x0000600001087983 */ /* 0x000f220000300800 */
[----:B------:R-:W-:-:S03]  /*56b0*/  FFMA.FTZ R48, R5, -R27, R48 ;  /* 0x8000001b05307223 */ /* 0x000fc60000010030 */
[----:B------:R-:W4:Y:S04]  /*56c0*/  LDL.LU R7, [R1+0x5c] ;  /* 0x00005c0001077983 */ /* 0x000f280000300800 */
[----:B------:R-:W4:Y:S04]  /*56d0*/  LDL.LU R6, [R1+0x58] ;  /* 0x0000580001067983 */ /* 0x000f280000300800 */
[----:B------:R-:W4:Y:S04]  /*56e0*/  LDL.LU R5, [R1+0x3c] ;  /* 0x00003c0001057983 */ /* 0x000f280000300800 */
[----:B------:R-:W4:Y:S04]  /*56f0*/  LDL.LU R53, [R1+0x28] ;  /* 0x0000280001357983 */ /* 0x000f280000300800 */
[----:B------:R-:W4:Y:S01]  /*5700*/  LDL.LU R33, [R1+0x24] ;  /* 0x0000240001217983 */ /* 0x000f220000300800 */
[C---:B------:R-:W-:Y:S01]  /*5710*/  FMUL.FTZ R10, R9.reuse, R10 ;  /* 0x0000000a090a7220 */ /* 0x040fe20000410000 */
[----:B------:R-:W-:Y:S01]  /*5720*/  FMUL.FTZ R28, R9, R28 ;  /* 0x0000001c091c7220 */ /* 0x000fe20000410000 */
[--C-:B------:R-:W-:Y:S01]  /*5730*/  FFMA.FTZ R52, R3, R52, -R26.reuse ;  /* 0x0000003403347223 */ /* 0x100fe2000001081a */
[--C-:B------:R-:W-:Y:S01]  /*5740*/  FFMA.FTZ R46, R0, R46, -R26.reuse ;  /* 0x0000002e002e7223 */ /* 0x100fe2000001081a */
[----:B------:R-:W-:-:S02]  /*5750*/  FFMA.FTZ R47, R4, R47, -R26 ;  /* 0x0000002f042f7223 */ /* 0x000fc4000001081a */
[----:B------:R-:W-:Y:S01]  /*5760*/  FFMA.FTZ R52, R30, -R27, R52 ;  /* 0x8000001b1e347223 */ /* 0x000fe20000010034 */
[----:B------:R-:W-:Y:S01]  /*5770*/  F2FP.F16.F32.PACK_AB R10, R28, R10 ;  /* 0x0000000a1c0a723e */ /* 0x000fe200000000ff */
[----:B------:R-:W4:Y:S01]  /*5780*/  LDL.LU R30, [R1+0x20] ;  /* 0x00002000011e7983 */ /* 0x000f220000300800 */
        /* <DEDUP_REMOVED lines=22> */
[----:B------:R-:W4:Y:S01]  /*58f0*/  LDL.LU R28, [R1+0x1c] ;  /* 0x00001c00011c7983 */ /* 0x000f220000300800 */
[----:B------:R-:W-:Y:S01]  /*5900*/  FFMA.FTZ R26, R4, R40, -R26 ;  /* 0x00000028041a7223 */ /* 0x000fe2000001081a */
[-C--:B------:R-:W-:Y:S01]  /*5910*/  FFMA.FTZ R47, R34, -R27.reuse, R47 ;  /* 0x8000001b222f7223 */ /* 0x080fe2000001002f */
[----:B--2---:R-:W-:-:S02]  /*5920*/  FFMA.FTZ R46, R29, -R27, R46 ;  /* 0x8000001b1d2e7223 */ /* 0x004fc4000001002e */
[----:B------:R-:W2:Y:S04]  /*5930*/  LDL.LU R29, [R1+0x18] ;  /* 0x00001800011d7983 */ /* 0x000ea80000300800 */
[----:B------:R-:W2:Y:S01]  /*5940*/  LDL.LU R40, [R1+0x14] ;  /* 0x0000140001287983 */ /* 0x000ea20000300800 */
[----:B---3--:R-:W-:-:S03]  /*5950*/  FFMA.FTZ R45, R32, -R27, R45 ;  /* 0x8000001b202d7223 */ /* 0x008fc6000001002d */
[----:B------:R-:W3:Y:S01]  /*5960*/  LDL.LU R37, [R1+0x10] ;  /* 0x0000100001257983 */ /* 0x000ee20000300800 */
[----:B----4-:R-:W-:-:S03]  /*5970*/  FFMA.FTZ R44, R8, -R27, R44 ;  /* 0x8000001b082c7223 */ /* 0x010fc6000001002c */
[----:B------:R-:W4:Y:S01]  /*5980*/  LDL.LU R36, [R1+0xc] ;  /* 0x00000c0001247983 */ /* 0x000f220000300800 */
[----:B------:R-:W-:-:S03]  /*5990*/  FFMA.FTZ R43, R7, -R27, R43 ;  /* 0x8000001b072b7223 */ /* 0x000fc6000001002b */
[----:B------:R-:W2:Y:S01]  /*59a0*/  LDL.LU R35, [R1+0x4] ;  /* 0x0000040001237983 */ /* 0x000ea20000300800 */
[----:B------:R-:W-:-:S03]  /*59b0*/  FFMA.FTZ R42, R6, -R27, R42 ;  /* 0x8000001b062a7223 */ /* 0x000fc6000001002a */
[----:B------:R-:W2:Y:S01]  /*59c0*/  LDL.LU R34, [R1] ;  /* 0x0000000001227983 */ /* 0x000ea20000300800 */
[----:B------:R-:W-:-:S03]  /*59d0*/  FFMA.FTZ R41, R5, -R27, R41 ;  /* 0x8000001b05297223 */ /* 0x000fc60000010029 */
[----:B------:R-:W2:Y:S04]  /*59e0*/  LDL.LU R32, [R1+0xec] ;  /* 0x0000ec0001207983 */ /* 0x000ea80000300800 */
[----:B------:R1:W5:Y:S01]  /*59f0*/  LDL.LU R8, [R1+0xe8] ;  /* 0x0000e80001087983 */ /* 0x0003620000300800 */
[----:B------:R-:W-:-:S03]  /*5a00*/  FFMA.FTZ R12, R33, -R27, R12 ;  /* 0x8000001b210c7223 */ /* 0x000fc6000001000c */
[----:B------:R1:W5:Y:S04]  /*5a10*/  LDL.LU R7, [R1+0xe4] ;  /* 0x0000e40001077983 */ /* 0x0003680000300800 */
[----:B------:R1:W5:Y:S04]  /*5a20*/  LDL.LU R6, [R1+0xe0] ;  /* 0x0000e00001067983 */ /* 0x0003680000300800 */
[----:B------:R1:W5:Y:S04]  /*5a30*/  LDL.LU R5, [R1+0xdc] ;  /* 0x0000dc0001057983 */ /* 0x0003680000300800 */
[----:B------:R-:W3:Y:S01]  /*5a40*/  LDL.LU R33, [R1+0x90] ;  /* 0x0000900001217983 */ /* 0x000ee20000300800 */
[----:B------:R-:W-:-:S03]  /*5a50*/  FFMA.FTZ R13, R30, -R27, R13 ;  /* 0x8000001b1e0d7223 */ /* 0x000fc6000001000d */
[----:B------:R-:W2:Y:S01]  /*5a60*/  LDL.LU R30, [R1+0x98] ;  /* 0x00009800011e7983 */ /* 0x000ea20000300800 */
[-C--:B------:R-:W-:Y:S01]  /*5a70*/  FFMA.FTZ R28, R28, -R27.reuse, R14 ;  /* 0x8000001b1c1c7223 */ /* 0x080fe2000001000e */
[----:B---3--:R-:W-:Y:S02]  /*5a80*/  IADD3 R14, P1, R33, UR16, RZ ;  /* 0x00000010210e7c10 */ /* 0x008fe4000ff3e0ff */
[----:B------:R-:W3:Y:S01]  /*5a90*/  LDL.LU R33, [R1+0x94] ;  /* 0x0000940001217983 */ /* 0x000ee20000300800 */
[-C--:B------:R-:W-:Y:S01]  /*5aa0*/  FFMA.FTZ R17, R37, -R27.reuse, R17 ;  /* 0x8000001b25117223 */ /* 0x080fe20000010011 */
[-C--:B----4-:R-:W-:Y:S02]  /*5ab0*/  FFMA.FTZ R18, R36, -R27.reuse, R18 ;  /* 0x8000001b24127223 */ /* 0x090fe40000010012 */
[----:B------:R-:W4:Y:S01]  /*5ac0*/  LDL.LU R37, [R1+0xa4] ;  /* 0x0000a40001257983 */ /* 0x000f220000300800 */
[----:B--2---:R-:W-:-:S03]  /*5ad0*/  FFMA.FTZ R16, R40, -R27, R16 ;  /* 0x8000001b28107223 */ /* 0x004fc60000010010 */
[----:B------:R-:W2:Y:S01]  /*5ae0*/  LDL.LU R36, [R1+0xa0] ;  /* 0x0000a00001247983 */ /* 0x000ea20000300800 */
[-C--:B------:R-:W-:Y:S01]  /*5af0*/  FFMA.FTZ R19, R35, -R27.reuse, R19 ;  /* 0x8000001b23137223 */ /* 0x080fe20000010013 */
[-C--:B------:R-:W-:Y:S01]  /*5b00*/  FFMA.FTZ R11, R53, -R27.reuse, R11 ;  /* 0x8000001b350b7223 */ /* 0x080fe2000001000b */
[-C--:B------:R-:W-:Y:S01]  /*5b10*/  FFMA.FTZ R29, R29, -R27.reuse, R15 ;  /* 0x8000001b1d1d7223 */ /* 0x080fe2000001000f */
[----:B------:R-:W2:Y:S01]  /*5b20*/  LDL.LU R35, [R1+0xb4] ;  /* 0x0000b40001237983 */ /* 0x000ea20000300800 */
        /* <DEDUP_REMOVED lines=9> */
[----:B------:R-:W-:Y:S01]  /*5bc0*/  FMUL.FTZ R27, R9, R16 ;  /* 0x00000010091b7220 */ /* 0x000fe20000410000 */
[----:B------:R-:W-:Y:S01]  /*5bd0*/  IADD3.X R15, R30, UR17, RZ, P1, !PT ;  /* 0x000000111e0f7c10 */ /* 0x000fe20008ffe4ff */
[----:B------:R-:W2:Y:S01]  /*5be0*/  LDL.LU R34, [R1+0xac] ;  /* 0x0000ac0001227983 */ /* 0x000ea20000300800 */
[----:B------:R-:W-:-:S05]  /*5bf0*/  PRMT R16, R10, 0x7632, R16 ;  /* 0x000076320a107816 */ /* 0x000fca0000000010 */
[----:B------:R3:W-:Y:S02]  /*5c00*/  STG.E.U16 desc[UR12][R14.64+0x2], R16 ;  /* 0x000002100e007986 */ /* 0x0007e4000c10150c */
[----:B---3--:R-:W-:Y:S02]  /*5c10*/  IADD3 R16, P1, R33, UR16, RZ ;  /* 0x0000001021107c10 */ /* 0x008fe4000ff3e0ff */
[----:B------:R-:W3:Y:S01]  /*5c20*/  LDL.LU R33, [R1+0xc0] ;  /* 0x0000c00001217983 */ /* 0x000ee20000300800 */
[C---:B------:R-:W-:Y:S01]  /*5c30*/  FMUL.FTZ R52, R9.reuse, R52 ;  /* 0x0000003409347220 */ /* 0x040fe20000410000 */
[C---:B------:R-:W-:Y:S01]  /*5c40*/  FMUL.FTZ R51, R9.reuse, R51 ;  /* 0x0000003309337220 */ /* 0x040fe20000410000 */
[C---:B------:R-:W-:Y:S01]  /*5c50*/  FMUL.FTZ R50, R9.reuse, R50 ;  /* 0x0000003209327220 */ /* 0x040fe20000410000 */
[----:B------:R-:W-:-:S03]  /*5c60*/  FMUL.FTZ R49, R9, R49 ;  /* 0x0000003109317220 */ /* 0x000fc60000410000 */
        /* <DEDUP_REMOVED lines=26> */
[----:B------:R-:W-:-:S02]  /*5e10*/  F2FP.F16.F32.PACK_AB R49, R49, R50 ;  /* 0x000000323131723e */ /* 0x000fc400000000ff */
[----:B------:R-:W-:Y:S01]  /*5e20*/  PRMT R9, R51, 0x7632, R9 ;  /* 0x0000763233097816 */ /* 0x000fe20000000009 */
[----:B------:R0:W-:Y:S01]  /*5e30*/  STG.E.U16 desc[UR12][R14.64], R10 ;  /* 0x0000000a0e007986 */ /* 0x0001e2000c10150c */
[----:B----4-:R-:W-:Y:S02]  /*5e40*/  IADD3.X R17, R37, UR17, RZ, P1, !PT ;  /* 0x0000001125117c10 */ /* 0x010fe40008ffe4ff */
[----:B------:R-:W-:Y:S01]  /*5e50*/  F2FP.F16.F32.PACK_AB R47, R47, R48 ;  /* 0x000000302f2f723e */ /* 0x000fe200000000ff */
[----:B------:R-:W-:Y:S01]  /*5e60*/  STG.E.U16 desc[UR12][R14.64+0x4], R51 ;  /* 0x000004330e007986 */ /* 0x000fe2000c10150c */
[----:B------:R-:W-:-:S03]  /*5e70*/  F2FP.F16.F32.PACK_AB R45, R45, R46 ;  /* 0x0000002e2d2d723e */ /* 0x000fc600000000ff */
[----:B------:R2:W-:Y:S01]  /*5e80*/  STG.E.U16 desc[UR12][R14.64+0x6], R9 ;  /* 0x000006090e007986 */ /* 0x0005e2000c10150c */
[----:B0-----:R-:W-:-:S03]  /*5e90*/  PRMT R10, R49, 0x7632, R10 ;  /* 0x00007632310a7816 */ /* 0x001fc6000000000a */
[----:B------:R-:W4:Y:S04]  /*5ea0*/  LDL.LU R37, [R1+0xb8] ;  /* 0x0000b80001257983 */ /* 0x000f280000300800 */
[----:B------:R0:W-:Y:S01]  /*5eb0*/  STG.E.U16 desc[UR12][R16.64+0x2], R10 ;  /* 0x0000020a10007986 */ /* 0x0001e2000c10150c */
[----:B--2---:R-:W-:Y:S02]  /*5ec0*/  IADD3 R14, P1, R36, UR16, RZ ;  /* 0x00000010240e7c10 */ /* 0x004fe4000ff3e0ff */
[----:B------:R-:W-:Y:S01]  /*5ed0*/  PRMT R9, R47, 0x7632, R9 ;  /* 0x000076322f097816 */ /* 0x000fe20000000009 */
[----:B------:R-:W-:Y:S01]  /*5ee0*/  STG.E.U16 desc[UR12][R16.64], R49 ;  /* 0x0000003110007986 */ /* 0x000fe2000c10150c */
[----:B------:R-:W-:Y:S02]  /*5ef0*/  IADD3.X R15, R35, UR17, RZ, P1, !PT ;  /* 0x00000011230f7c10 */ /* 0x000fe40008ffe4ff */
[----:B0-----:R-:W-:Y:S01]  /*5f00*/  PRMT R10, R45, 0x7632, R10 ;  /* 0x000076322d0a7816 */ /* 0x001fe2000000000a */
[----:B------:R-:W-:Y:S01]  /*5f10*/  STG.E.U16 desc[UR12][R16.64+0x4], R47 ;  /* 0x0000042f10007986 */ /* 0x000fe2000c10150c */
[----:B------:R-:W-:-:S03]  /*5f20*/  F2FP.F16.F32.PACK_AB R43, R43, R44 ;  /* 0x0000002c2b2b723e */ /* 0x000fc600000000ff */
[----:B------:R0:W-:Y:S01]  /*5f30*/  STG.E.U16 desc[UR12][R16.64+0x6], R9 ;  /* 0x0000060910007986 */ /* 0x0001e2000c10150c */
[----:B------:R-:W-:-:S03]  /*5f40*/  F2FP.F16.F32.PACK_AB R41, R41, R42 ;  /* 0x0000002a2929723e */ /* 0x000fc600000000ff */
[----:B------:R-:W2:Y:S04]  /*5f50*/  LDL.LU R36, [R1+0xbc] ;  /* 0x0000bc0001247983 */ /* 0x000ea80000300800 */
[----:B------:R1:W-:Y:S01]  /*5f60*/  STG.E.U16 desc[UR12][R14.64+0x2], R10 ;  /* 0x0000020a0e007986 */ /* 0x0003e2000c10150c */
[----:B------:R-:W-:-:S03]  /*5f70*/  PRMT R31, R43, 0x7632, R31 ;  /* 0x000076322b1f7816 */ /* 0x000fc6000000001f */
[----:B------:R-:W2:Y:S01]  /*5f80*/  LDL.LU R35, [R1+0xa8] ;  /* 0x0000a80001237983 */ /* 0x000ea20000300800 */
[----:B0-----:R-:W-:Y:S02]  /*5f90*/  F2FP.F16.F32.PACK_AB R17, R12, R11 ;  /* 0x0000000b0c11723e */ /* 0x001fe400000000ff */
[----:B------:R-:W-:Y:S02]  /*5fa0*/  PRMT R32, R41, 0x7632, R32 ;  /* 0x0000763229207816 */ /* 0x000fe40000000020 */
[----:B-1----:R-:W-:Y:S02]  /*5fb0*/  IADD3 R10, P1, R34, UR16, RZ ;  /* 0x00000010220a7c10 */ /* 0x002fe4000ff3e0ff */
[----:B------:R-:W2:Y:S04]  /*5fc0*/  LDL.LU R34, [R1+0xb0] ;  /* 0x0000b00001227983 */ /* 0x000ea80000300800 */
[----:B------:R-:W-:Y:S04]  /*5fd0*/  STG.E.U16 desc[UR12][R14.64], R45 ;  /* 0x0000002d0e007986 */ /* 0x000fe8000c10150c */
[----:B------:R-:W-:Y:S04]  /*5fe0*/  STG.E.U16 desc[UR12][R14.64+0x4], R43 ;  /* 0x0000042b0e007986 */ /* 0x000fe8000c10150c */
[----:B------:R-:W-:Y:S01]  /*5ff0*/  STG.E.U16 desc[UR12][R14.64+0x6], R31 ;  /* 0x0000061f0e007986 */ /* 0x000fe2000c10150c */
[----:B------:R-:W-:-:S02]  /*6000*/  PRMT R9, R17, 0x7632, R9 ;  /* 0x0000763211097816 */ /* 0x000fc40000000009 */
[----:B---3--:R-:W-:Y:S02]  /*6010*/  IADD3.X R11, R33, UR17, RZ, P1, !PT ;  /* 0x00000011210b7c10 */ /* 0x008fe40008ffe4ff */
[----:B------:R-:W3:Y:S04]  /*6020*/  LDL.LU R33, [R1+0x8c] ;  /* 0x00008c0001217983 */ /* 0x000ee80000300800 */
[----:B------:R0:W-:Y:S04]  /*6030*/  STG.E.U16 desc[UR12][R10.64+0x2], R32 ;  /* 0x000002200a007986 */ /* 0x0001e8000c10150c */
[----:B------:R1:W-:Y:S04]  /*6040*/  STG.E.U16 desc[UR12][R10.64+0x4], R17 ;  /* 0x000004110a007986 */ /* 0x0003e8000c10150c */
[----:B0-----:R-:W3:Y:S04]  /*6050*/  LDL.LU R32, [R1+0x9c] ;  /* 0x00009c0001207983 */ /* 0x001ee80000300800 */
[----:B------:R-:W3:Y:S04]  /*6060*/  LDL.LU R31, [R1+0x88] ;  /* 0x00008800011f7983 */ /* 0x000ee80000300800 */
[----:B-1----:R-:W3:Y:S01]  /*6070*/  LDL.LU R17, [R1+0x84] ;  /* 0x0000840001117983 */ /* 0x002ee20000300800 */
[----:B------:R-:W-:-:S02]  /*6080*/  F2FP.F16.F32.PACK_AB R28, R28, R13 ;  /* 0x0000000d1c1c723e */ /* 0x000fc400000000ff */
[----:B------:R-:W-:Y:S01]  /*6090*/  F2FP.F16.F32.PACK_AB R27, R27, R29 ;  /* 0x0000001d1b1b723e */ /* 0x000fe200000000ff */
[----:B------:R-:W-:Y:S01]  /*60a0*/  STG.E.U16 desc[UR12][R10.64], R41 ;  /* 0x000000290a007986 */ /* 0x000fe2000c10150c */
[----:B------:R-:W-:Y:S02]  /*60b0*/  PRMT R14, R28, 0x7632, R14 ;  /* 0x000076321c0e7816 */ /* 0x000fe4000000000e */
[----:B------:R-:W-:Y:S01]  /*60c0*/  F2FP.F16.F32.PACK_AB R18, R18, R30 ;  /* 0x0000001e1212723e */ /* 0x000fe200000000ff */
[----:B------:R0:W-:Y:S01]  /*60d0*/  STG.E.U16 desc[UR12][R10.64+0x6], R9 ;  /* 0x000006090a007986 */ /* 0x0001e2000c10150c */
[----:B------:R-:W-:Y:S02]  /*60e0*/  PRMT R15, R27, 0x7632, R15 ;  /* 0x000076321b0f7816 */ /* 0x000fe4000000000f */
[----:B------:R-:W-:Y:S02]  /*60f0*/  F2FP.F16.F32.PACK_AB R19, R20, R19 ;  /* 0x000000131413723e */ /* 0x000fe400000000ff */
[----:B----4-:R-:W-:-:S02]  /*6100*/  IADD3 R12, P1, R37, UR16, RZ ;  /* 0x00000010250c7c10 */ /* 0x010fc4000ff3e0ff */
[----:B0-----:R-:W-:Y:S02]  /*6110*/  PRMT R9, R18, 0x7632, R9 ;  /* 0x0000763212097816 */ /* 0x001fe40000000009 */
[----:B------:R-:W-:Y:S02]  /*6120*/  PRMT R16, R19, 0x7632, R16 ;  /* 0x0000763213107816 */ /* 0x000fe40000000010 */
[----:B------:R-:W-:Y:S02]  /*6130*/  F2FP.F16.F32.PACK_AB R21, R22, R21 ;  /* 0x000000151615723e */ /* 0x000fe400000000ff */
[----:B------:R-:W-:Y:S02]  /*6140*/  F2FP.F16.F32.PACK_AB R23, R24, R23 ;  /* 0x000000171817723e */ /* 0x000fe400000000ff */
[----:B------:R-:W-:Y:S02]  /*6150*/  F2FP.F16.F32.PACK_AB R25, R38, R25 ;  /* 0x000000192619723e */ /* 0x000fe400000000ff */
[----:B------:R-:W-:-:S02]  /*6160*/  F2FP.F16.F32.PACK_AB R26, R26, R39 ;  /* 0x000000271a1a723e */ /* 0x000fc400000000ff */
[----:B--2---:R-:W-:Y:S02]  /*6170*/  IADD3.X R13, R36, UR17, RZ, P1, !PT ;  /* 0x00000011240d7c10 */ /* 0x004fe40008ffe4ff */
[----:B------:R-:W-:-:S03]  /*6180*/  IADD3 R10, P1, R35, UR16, RZ ;  /* 0x00000010230a7c10 */ /* 0x000fc6000ff3e0ff */
[----:B------:R-:W-:Y:S04]  /*6190*/  STG.E.U16 desc[UR12][R12.64], R28 ;  /* 0x0000001c0c007986 */ /* 0x000fe8000c10150c */
[----:B------:R-:W-:Y:S04]  /*61a0*/  STG.E.U16 desc[UR12][R12.64+0x2], R14 ;  /* 0x0000020e0c007986 */ /* 0x000fe8000c10150c */
[----:B------:R-:W-:Y:S01]  /*61b0*/  STG.E.U16 desc[UR12][R12.64+0x4], R27 ;  /* 0x0000041b0c007986 */ /* 0x000fe2000c10150c */
[----:B------:R-:W-:-:S03]  /*61c0*/  IADD3.X R11, R34, UR17, RZ, P1, !PT ;  /* 0x00000011220b7c10 */ /* 0x000fc60008ffe4ff */
[----:B------:R-:W-:Y:S04]  /*61d0*/  STG.E.U16 desc[UR12][R12.64+0x6], R15 ;  /* 0x0000060f0c007986 */ /* 0x000fe8000c10150c */
[----:B------:R-:W-:Y:S04]  /*61e0*/  STG.E.U16 desc[UR12][R10.64], R18 ;  /* 0x000000120a007986 */ /* 0x000fe8000c10150c */
[----:B------:R0:W-:Y:S04]  /*61f0*/  STG.E.U16 desc[UR12][R10.64+0x2], R9 ;  /* 0x000002090a007986 */ /* 0x0001e8000c10150c */
[----:B------:R-:W-:Y:S04]  /*6200*/  STG.E.U16 desc[UR12][R10.64+0x4], R19 ;  /* 0x000004130a007986 */ /* 0x000fe8000c10150c */
[----:B------:R1:W-:Y:S01]  /*6210*/  STG.E.U16 desc[UR12][R10.64+0x6], R16 ;  /* 0x000006100a007986 */ /* 0x0003e2000c10150c */
[----:B0-----:R-:W-:-:S02]  /*6220*/  PRMT R9, R23, 0x7632, R9 ;  /* 0x0000763217097816 */ /* 0x001fc40000000009 */
[----:B-1----:R-:W-:Y:S02]  /*6230*/  PRMT R11, R21, 0x7632, R11 ;  /* 0x00007632150b7816 */ /* 0x002fe4000000000b */
[----:B------:R-:W-:Y:S01]  /*6240*/  PRMT R10, R25, 0x7632, R10 ;  /* 0x00007632190a7816 */ /* 0x000fe2000000000a */
[----:B------:R-:W-:Y:S01]  /*6250*/  ULOP3.LUT UR4, UR4, 0x1, URZ, 0x3c, !UPT ;  /* 0x0000000104047892 */ /* 0x000fe2000f8e3c3f */
[----:B------:R-:W-:Y:S01]  /*6260*/  UMOV UR5, UR10 ;  /* 0x0000000a00057c82 */ /* 0x000fe20008000000 */
[----:B---3--:R-:W-:-:S04]  /*6270*/  IADD3 R12, P1, R33, UR16, RZ ;  /* 0x00000010210c7c10 */ /* 0x008fc8000ff3e0ff */
[----:B------:R-:W-:Y:S02]  /*6280*/  IADD3.X R13, R32, UR17, RZ, P1, !PT ;  /* 0x00000011200d7c10 */ /* 0x000fe40008ffe4ff */
[----:B------:R-:W-:-:S03]  /*6290*/  IADD3 R14, P1, R31, UR16, RZ ;  /* 0x000000101f0e7c10 */ /* 0x000fc6000ff3e0ff */
[----:B------:R-:W-:Y:S01]  /*62a0*/  STG.E.U16 desc[UR12][R12.64], R21 ;  /* 0x000000150c007986 */ /* 0x000fe2000c10150c */
[----:B------:R-:W-:-:S03]  /*62b0*/  IADD3.X R15, R17, UR17, RZ, P1, !PT ;  /* 0x00000011110f7c10 */ /* 0x000fc60008ffe4ff */
[----:B------:R-:W-:Y:S04]  /*62c0*/  STG.E.U16 desc[UR12][R12.64+0x2], R11 ;  /* 0x0000020b0c007986 */ /* 0x000fe8000c10150c */
        /* <DEDUP_REMOVED lines=8> */
.L_x_2823:
        /* <DEDUP_REMOVED lines=27> */
[----:B-----5:R-:W-:Y:S02]  /*6500*/  SHF.L.U32 R6, R49, 0x1, RZ ;  /* 0x0000000131067819 */ /* 0x020fe400000006ff */
[----:B------:R-:W-:-:S02]  /*6510*/  IADD3.X R2, ~R2, -0x1, R3, P0, P1 ;  /* 0xffffffff02027810 */ /* 0x000fc400007e2503 */
[----:B------:R-:W-:Y:S02]  /*6520*/  IADD3 R51, R50, 0x1e, RZ ;  /* 0x0000001e32337810 */ /* 0x000fe40007ffe0ff */
[----:B------:R-:W-:Y:S01]  /*6530*/  LOP3.LUT R3, R6, 0x1f, R57, 0x78, !PT ;  /* 0x0000001f06037812 */ /* 0x000fe200078e7839 */
[----:B------:R-:W-:Y:S01]  /*6540*/  IMAD.WIDE.U32 R4, R2, -0x77777777, RZ ;  /* 0x8888888902047825 */ /* 0x000fe200078e00ff */
[----:B------:R-:W-:Y:S02]  /*6550*/  LEA R8, R49, UR8, 0x7 ;  /* 0x0000000831087c11 */ /* 0x000fe4000f8e38ff */
[----:B-1----:R-:W-:Y:S02]  /*6560*/  LOP3.LUT R10, RZ, R50, RZ, 0x33, !PT ;  /* 0x00000032ff0a7212 */ /* 0x002fe400078e33ff */
        /* <DEDUP_REMOVED lines=40> */
.L_x_2856:
        /* <DEDUP_REMOVED lines=41> */
.L_x_2843:
[----:B------:R-:W-:Y:S05]  /*6a80*/  BSYNC B1 ;  /* 0x0000000000017941 */ /* 0x000fea0003800000 */
.L_x_2842:
        /* <DEDUP_REMOVED lines=20> */
.L_x_2846:
        /* <DEDUP_REMOVED lines=55> */
.L_x_2845:
[----:B------:R-:W-:Y:S05]  /*6f40*/  BSYNC B1 ;  /* 0x0000000000017941 */ /* 0x000fea0003800000 */
.L_x_2844:
        /* <DEDUP_REMOVED lines=35> */
.L_x_2848:
[----:B------:R-:W-:Y:S05]  /*7180*/  BSYNC B1 ;  /* 0x0000000000017941 */ /* 0x000fea0003800000 */
.L_x_2847:
        /* <DEDUP_REMOVED lines=15> */
.L_x_2841:
[----:B------:R-:W-:Y:S05]  /*7280*/  BSYNC B0 ;  /* 0x0000000000007941 */ /* 0x000fea0003800000 */
.L_x_2840:
        /* <DEDUP_REMOVED lines=38> */
.L_x_2865:
        /* <DEDUP_REMOVED lines=42> */
.L_x_2875:
        /* <DEDUP_REMOVED lines=36> */
.L_x_2885:
[----:B0-----:R-:W-:Y:S01]  /*79d0*/  FADD.FTZ R23, R22, R38 ;  /* 0x0000002616177221 */ /* 0x001fe20000010000 */
[----:B------:R-:W-:Y:S02]  /*79e0*/  @!P1 F2FP.F16.F32.PACK_AB R22, RZ, R28 ;  /* 0x0000001cff16923e */ /* 0x000fe400000000ff */
[----:B------:R-:W-:Y:S02]  /*79f0*/  MOV R29, R55 ;  /* 0x00000037001d7202 */ /* 0x000fe40000000f00 */
[----:B------:R-:W-:Y:S01]  /*7a00*/  @!P1 F2FP.F16.F32.PACK_AB R23, RZ, R23 ;  /* 0x00000017ff17923e */ /* 0x000fe200000000ff */
[----:B------:R4:W-:Y:S04]  /*7a10*/  @!P1 STG.E.U16 desc[UR12][R18.64+0x78], R22 ;  /* 0x0000781612009986 */ /* 0x0009e8000c10150c */
[----:B------:R4:W-:Y:S02]  /*7a20*/  @!P1 STG.E.U16 desc[UR12][R20.64+0x78], R23 ;  /* 0x0000781714009986 */ /* 0x0009e4000c10150c */
.L_x_2851:
[----:B------:R-:W-:Y:S05]  /*7a30*/  BSYNC B0 ;  /* 0x0000000000007941 */ /* 0x000fea0003800000 */
.L_x_2850:
        /* <DEDUP_REMOVED lines=151> */
.L_x_2919:
[----:B--2---:R-:W-:Y:S01]  /*83b0*/  FADD.FTZ R23, R40, R38 ;  /* 0x0000002628177221 */ /* 0x004fe20000010000 */
[----:B------:R-:W-:-:S04]  /*83c0*/  @!P0 F2FP.F16.F32.PACK_AB R22, RZ, R22 ;  /* 0x00000016ff16823e */ /* 0x000fc800000000ff */
[----:B------:R-:W-:Y:S01]  /*83d0*/  @!P0 F2FP.F16.F32.PACK_AB R23, RZ, R23 ;  /* 0x00000017ff17823e */ /* 0x000fe200000000ff */
[----:B------:R0:W-:Y:S04]  /*83e0*/  @!P0 STG.E.U16 desc[UR12][R18.64+0xb4], R22 ;  /* 0x0000b41612008986 */ /* 0x0001e8000c10150c */
[----:B------:R0:W-:Y:S02]  /*83f0*/  @!P0 STG.E.U16 desc[UR12][R20.64+0xb4], R23 ;  /* 0x0000b41714008986 */ /* 0x0001e4000c10150c */
.L_x_2849:
[----:B------:R-:W-:Y:S05]  /*8400*/  WARPSYNC.ALL ;  /* 0x0000000000007948 */ /* 0x000fea0003800000 */
[----:B------:R-:W-:Y:S01]  /*8410*/  BAR.SYNC.DEFER_BLOCKING 0x0 ;  /* 0x0000000000007b1d */ /* 0x000fe20000010000 */
[C---:B------:R-:W-:Y:S02]  /*8420*/  ISETP.GE.AND P0, PT, R8.reuse, -0x1c40, PT ;  /* 0xffffe3c00800780c */ /* 0x040fe40003f06270 */
[----:B------:R-:W-:-:S11]  /*8430*/  IADD3 R8, R8, 0x2000, RZ ;  /* 0x0000200008087810 */ /* 0x000fd60007ffe0ff */
[----:B------:R-:W-:Y:S05]  /*8440*/  @!P0 BRA `(.L_x_2856) ;  /* 0xffffffe000e88947 */ /* 0x000fea000383ffff */
[----:B------:R-:W-:Y:S05]  /*8450*/  EXIT ;  /* 0x000000000000794d */ /* 0x000fea0003800000 */
.L_x_2852:
[----:B------:R-:W-:Y:S01]  /*8460*/  HFMA2.MMA R32, -RZ, RZ, 0, 4.76837158203125e-07 ;  /* 0x00000008ff207435 */ /* 0x000fe200000001ff */
[----:B--2---:R-:W-:Y:S02]  /*8470*/  MOV R35, R18 ;  /* 0x0000001200237202 */ /* 0x004fe40000000f00 */
[----:B------:R-:W-:Y:S02]  /*8480*/  MOV R33, 0x101f ;  /* 0x0000101f00217802 */ /* 0x000fe40000000f00 */
[----:B------:R-:W-:-:S07]  /*8490*/  MOV R30, 0xffff ;  /* 0x0000ffff001e7802 */ /* 0x000fce0000000f00 */
[----:B01-3--:R-:W-:Y:S05]  /*84a0*/  WARPSYNC.COLLECTIVE R30, `(.L_x_2857) ;  /* 0x000000001e087348 */ /* 0x00bfea0003c00000 */
[----:B------:R2:W4:Y:S02]  /*84b0*/  SHFL.BFLY P2, R38, R35, R32, R33 ;  /* 0x0c00002023267389 */ /* 0x0005240000040021 */
[----:B01234-:R-:W-:Y:S01]  /*84c0*/  ENDCOLLECTIVE ;  /* 0x000000000000791b */ /* 0x01ffe20003800000 */
.L_x_2857:
[----:B------:R-:W-:Y:S02]  /*84d0*/  MOV R35, R19 ;  /* 0x0000001300237202 */ /* 0x000fe40000000f00 */
[----:B------:R-:W-:-:S07]  /*84e0*/  MOV R21, R38 ;  /* 0x0000002600157202 */ /* 0x000fce0000000f00 */
[----:B------:R-:W-:Y:S05]  /*84f0*/  WARPSYNC.COLLECTIVE R30, `(.L_x_2858) ;  /* 0x000000001e087348 */ /* 0x000fea0003c00000 */
[----:B------:R0:W1:Y:S02]  /*8500*/  SHFL.BFLY P2, R38, R35, R32, R33 ;  /* 0x0c00002023267389 */ /* 0x0000640000040021 */
[----:B01----:R-:W-:Y:S01]  /*8510*/  ENDCOLLECTIVE ;  /* 0x000000000000791b */ /* 0x003fe20003800000 */
.L_x_2858:
[----:B------:R-:W-:Y:S01]  /*8520*/  FADD.FTZ R21, R21, R18 ;  /* 0x0000001215157221 */ /* 0x000fe20000010000 */
[----:B------:R-:W-:-:S04]  /*8530*/  HFMA2.MMA R32, -RZ, RZ, 0, 2.384185791015625e-07 ;  /* 0x00000004ff207435 */ /* 0x000fc800000001ff */
[----:B------:R-:W-:Y:S02]  /*8540*/  MOV R35, R21 ;  /* 0x0000001500237202 */ /* 0x000fe40000000f00 */
[----:B------:R-:W-:-:S07]  /*8550*/  MOV R20, R38 ;  /* 0x0000002600147202 */ /* 0x000fce0000000f00 */
[----:B------:R-:W-:Y:S05]  /*8560*/  WARPSYNC.COLLECTIVE R30, `(.L_x_2859) ;  /* 0x000000001e087348 */ /* 0x000fea0003c00000 */
[----:B------:R0:W1:Y:S02]  /*8570*/  SHFL.BFLY P2, R38, R35, R32, R33 ;  /* 0x0c00002023267389 */ /* 0x0000640000040021 */
[----:B01----:R-:W-:Y:S01]  /*8580*/  ENDCOLLECTIVE ;  /* 0x000000000000791b */ /* 0x003fe20003800000 */
.L_x_2859:
[----:B------:R-:W-:-:S05]  /*8590*/  FADD.FTZ R20, R20, R19 ;  /* 0x0000001314147221 */ /* 0x000fca0000010000 */
[----:B------:R-:W-:Y:S02]  /*85a0*/  MOV R35, R20 ;  /* 0x0000001400237202 */ /* 0x000fe40000000f00 */
[----:B------:R-:W-:-:S07]  /*85b0*/  MOV R22, R38 ;  /* 0x0000002600167202 */ /* 0x000fce0000000f00 */
[----:B------:R-:W-:Y:S05]  /*85c0*/  WARPSYNC.COLLECTIVE R30, `(.L_x_2860) ;  /* 0x000000001e087348 */ /* 0x000fea0003c00000 */
[----:B------:R0:W1:Y:S02]  /*85d0*/  SHFL.BFLY P2, R38, R35, R32, R33 ;  /* 0x0c00002023267389 */ /* 0x0000640000040021 */
[----:B01----:R-:W-:Y:S01]  /*85e0*/  ENDCOLLECTIVE ;  /* 0x000000000000791b */ /* 0x003fe20003800000 */
.L_x_2860:
[----:B------:R-:W-:Y:S01]  /*85f0*/  FADD.FTZ R22, R21, R22 ;  /* 0x0000001615167221 */ /* 0x000fe20000010000 */
[----:B------:R-:W-:-:S04]  /*8600*/  HFMA2.MMA R32, -RZ, RZ, 0, 1.1920928955078125e-07 ;  /* 0x00000002ff207435 */ /* 0x000fc800000001ff */
[----:B------:R-:W-:Y:S02]  /*8610*/  MOV R35, R22 ;  /* 0x0000001600237202 */ /* 0x000fe40000000f00 */
[----:B------:R-:W-:-:S07]  /*8620*/  MOV R23, R38 ;  /* 0x0000002600177202 */ /* 0x000fce0000000f00 */
[----:B------:R-:W-:Y:S05]  /*8630*/  WARPSYNC.COLLECTIVE R30, `(.L_x_2861) ;  /* 0x000000001e087348 */ /* 0x000fea0003c00000 */
[----:B------:R0:W1:Y:S02]  /*8640*/  SHFL.BFLY P2, R38, R35, R32, R33 ;  /* 0x0c00002023267389 */ /* 0x0000640000040021 */
[----:B01----:R-:W-:Y:S01]  /*8650*/  ENDCOLLECTIVE ;  /* 0x000000000000791b */ /* 0x003fe20003800000 */
.L_x_2861:
[----:B------:R-:W-:-:S05]  /*8660*/  FADD.FTZ R23, R20, R23 ;  /* 0x0000001714177221 */ /* 0x000fca0000010000 */
[----:B------:R-:W-:Y:S02]  /*8670*/  MOV R35, R23 ;  /* 0x0000001700237202 */ /* 0x000fe40000000f00 */
[----:B------:R-:W-:-:S07]  /*8680*/  MOV R25, R38 ;  /* 0x0000002600197202 */ /* 0x000fce0000000f00 */
[----:B------:R-:W-:Y:S05]  /*8690*/  WARPSYNC.COLLECTIVE R30, `(.L_x_2862) ;  /* 0x000000001e087348 */ /* 0x000fea0003c00000 */
[----:B------:R0:W1:Y:S02]  /*86a0*/  SHFL.BFLY P2, R38, R35, R32, R33 ;  /* 0x0c00002023267389 */ /* 0x0000640000040021 */
[----:B01----:R-:W-:Y:S01]  /*86b0*/  ENDCOLLECTIVE ;  /* 0x000000000000791b */ /* 0x003fe20003800000 */
.L_x_2862:
[----:B------:R-:W-:Y:S01]  /*86c0*/  FADD.FTZ R25, R22, R25 ;  /* 0x0000001916197221 */ /* 0x000fe20000010000 */
[----:B------:R-:W-:-:S04]  /*86d0*/  HFMA2.MMA R32, -RZ, RZ, 0, 5.9604644775390625e-08 ;  /* 0x00000001ff207435 */ /* 0x000fc800000001ff */
[----:B------:R-:W-:Y:S02]  /*86e0*/  MOV R35, R25 ;  /* 0x0000001900237202 */ /* 0x000fe40000000f00 */
[----:B------:R-:W-:-:S07]  /*86f0*/  MOV R18, R38 ;  /* 0x0000002600127202 */ /* 0x000fce0000000f00 */
[----:B------:R-:W-:Y:S05]  /*8700*/  WARPSYNC.COLLECTIVE R30, `(.L_x_2863) ;  /* 0x000000001e087348 */ /* 0x000fea0003c00000 */
[----:B------:R0:W1:Y:S02]  /*8710*/  SHFL.BFLY P2, R38, R35, R32, R33 ;  /* 0x0c00002023267389 */ /* 0x0000640000040021 */
[----:B01----:R-:W-:Y:S01]  /*8720*/  ENDCOLLECTIVE ;  /* 0x000000000000791b */ /* 0x003fe20003800000 */
.L_x_2863:
[----:B------:R-:W-:-:S05]  /*8730*/  FADD.FTZ R24, R23, R18 ;  /* 0x0000001217187221 */ /* 0x000fca0000010000 */
[----:B------:R-:W-:Y:S02]  /*8740*/  MOV R35, R24 ;  /* 0x0000001800237202 */ /* 0x000fe40000000f00 */
[----:B------:R-:W-:-:S07]  /*8750*/  MOV R26, R38 ;  /* 0x00000026001a7202 */ /* 0x000fce0000000f00 */
[----:B------:R-:W-:Y:S05]  /*8760*/  WARPSYNC.COLLECTIVE R30, `(.L_x_2864) ;  /* 0x000000001e087348 */ /* 0x000fea0003c00000 */
[----:B------:R0:W1:Y:S02]  /*8770*/  SHFL.BFLY P2, R38, R35, R32, R33 ;  /* 0x0c00002023267389 */ /* 0x0000640000040021 */
[----:B01----:R-:W-:Y:S01]  /*8780*/  ENDCOLLECTIVE ;  /* 0x000000000000791b */ /* 0x003fe20003800000 */
.L_x_2864:
[----:B------:R-:W-:Y:S01]  /*8790*/  FADD.FTZ R26, R25, R26 ;  /* 0x0000001a191a7221 */ /* 0x000fe20000010000 */
[----:B------:R-:W-:Y:S06]  /*87a0*/  BRA `(.L_x_2865) ;  /* 0xffffffec00507947 */ /* 0x000fec000383ffff */
.L_x_2853:
        /* <DEDUP_REMOVED lines=8> */
.L_x_2867:
[----:B------:R-:W-:Y:S05]  /*8830*/  BSYNC B1 ;  /* 0x0000000000017941 */ /* 0x000fea0003800000 */
.L_x_2866:
        /* <DEDUP_REMOVED lines=8> */
.L_x_2868:
[----:B------:R-:W-:Y:S01]  /*88c0*/  FADD.FTZ R25, R25, R22 ;  /* 0x0000001619197221 */ /* 0x000fe20000010000 */
[----:B------:R-:W-:-:S04]  /*88d0*/  HFMA2.MMA R32, -RZ, RZ, 0, 2.384185791015625e-07 ;  /* 0x00000004ff207435 */ /* 0x000fc800000001ff */
[----:B------:R-:W-:Y:S02]  /*88e0*/  MOV R35, R25 ;  /* 0x0000001900237202 */ /* 0x000fe40000000f00 */
[----:B------:R-:W-:-:S07]  /*88f0*/  MOV R24, R38 ;  /* 0x0000002600187202 */ /* 0x000fce0000000f00 */
[----:B------:R-:W-:Y:S05]  /*8900*/  WARPSYNC.COLLECTIVE R30, `(.L_x_2869) ;  /* 0x000000001e087348 */ /* 0x000fea0003c00000 */
[----:B------:R0:W1:Y:S02]  /*8910*/  SHFL.BFLY P2, R38, R35, R32, R33 ;  /* 0x0c00002023267389 */ /* 0x0000640000040021 */
[----:B01----:R-:W-:Y:S01]  /*8920*/  ENDCOLLECTIVE ;  /* 0x000000000000791b */ /* 0x003fe20003800000 */
.L_x_2869:
[----:B------:R-:W-:-:S05]  /*8930*/  FADD.FTZ R24, R24, R23 ;  /* 0x0000001718187221 */ /* 0x000fca0000010000 */
[----:B------:R-:W-:Y:S02]  /*8940*/  MOV R35, R24 ;  /* 0x0000001800237202 */ /* 0x000fe40000000f00 */
[----:B------:R-:W-:-:S07]  /*8950*/  MOV R26, R38 ;  /* 0x00000026001a7202 */ /* 0x000fce0000000f00 */
[----:B------:R-:W-:Y:S05]  /*8960*/  WARPSYNC.COLLECTIVE R30, `(.L_x_2870) ;  /* 0x000000001e087348 */ /* 0x000fea0003c00000 */
[----:B------:R0:W1:Y:S02]  /*8970*/  SHFL.BFLY P2, R38, R35, R32, R33 ;  /* 0x0c00002023267389 */ /* 0x0000640000040021 */
[----:B01----:R-:W-:Y:S01]  /*8980*/  ENDCOLLECTIVE ;  /* 0x000000000000791b */ /* 0x003fe20003800000 */
.L_x_2870:
[----:B------:R-:W-:Y:S01]  /*8990*/  FADD.FTZ R26, R25, R26 ;  /* 0x0000001a191a7221 */ /* 0x000fe20000010000 */
[----:B------:R-:W-:-:S04]  /*89a0*/  HFMA2.MMA R32, -RZ, RZ, 0, 1.1920928955078125e-07 ;  /* 0x00000002ff207435 */ /* 0x000fc800000001ff */
[----:B------:R-:W-:Y:S02]  /*89b0*/  MOV R35, R26 ;  /* 0x0000001a00237202 */ /* 0x000fe40000000f00 */
[----:B------:R-:W-:-:S07]  /*89c0*/  MOV R27, R38 ;  /* 0x00000026001b7202 */ /* 0x000fce0000000f00 */
[----:B------:R-:W-:Y:S05]  /*89d0*/  WARPSYNC.COLLECTIVE R30, `(.L_x_2871) ;  /* 0x000000001e087348 */ /* 0x000fea0003c00000 */
[----:B------:R0:W1:Y:S02]  /*89e0*/  SHFL.BFLY P2, R38, R35, R32, R33 ;  /* 0x0c00002023267389 */ /* 0x0000640000040021 */
[----:B01----:R-:W-:Y:S01]  /*89f0*/  ENDCOLLECTIVE ;  /* 0x000000000000791b */ /* 0x003fe20003800000 */
.L_x_2871:
[----:B------:R-:W-:-:S05]  /*8a00*/  FADD.FTZ R27, R24, R27 ;  /* 0x0000001b181b7221 */ /* 0x000fca0000010000 */
[----:B------:R-:W-:Y:S02]  /*8a10*/  MOV R35, R27 ;  /* 0x0000001b00237202 */ /* 0x000fe40000000f00 */
[----:B------:R-:W-:-:S07]  /*8a20*/  MOV R29, R38 ;  /* 0x00000026001d7202 */ /* 0x000fce0000000f00 */
[----:B------:R-:W-:Y:S05]  /*8a30*/  WARPSYNC.COLLECTIVE R30, `(.L_x_2872) ;  /* 0x000000001e087348 */ /* 0x000fea0003c00000 */
[----:B------:R0:W1:Y:S02]  /*8a40*/  SHFL.BFLY P2, R38, R35, R32, R33 ;  /* 0x0c00002023267389 */ /* 0x0000640000040021 */
[----:B01----:R-:W-:Y:S01]  /*8a50*/  ENDCOLLECTIVE ;  /* 0x000000000000791b */ /* 0x003fe20003800000 */
.L_x_2872:
[----:B------:R-:W-:Y:S01]  /*8a60*/  FADD.FTZ R29, R26, R29 ;  /* 0x0000001d1a1d7221 */ /* 0x000fe20000010000 */
[----:B------:R-:W-:-:S04]  /*8a70*/  HFMA2.MMA R32, -RZ, RZ, 0, 5.9604644775390625e-08 ;  /* 0x00000001ff207435 */ /* 0x000fc800000001ff */
[----:B------:R-:W-:Y:S02]  /*8a80*/  MOV R35, R29 ;  /* 0x0000001d00237202 */ /* 0x000fe40000000f00 */
[----:B------:R-:W-:-:S07]  /*8a90*/  MOV R22, R38 ;  /* 0x0000002600167202 */ /* 0x000fce0000000f00 */
[----:B------:R-:W-:Y:S05]  /*8aa0*/  WARPSYNC.COLLECTIVE R30, `(.L_x_2873) ;  /* 0x000000001e087348 */ /* 0x000fea0003c00000 */
[----:B------:R0:W1:Y:S02]  /*8ab0*/  SHFL.BFLY P2, R38, R35, R32, R33 ;  /* 0x0c00002023267389 */ /* 0x0000640000040021 */
[----:B01----:R-:W-:Y:S01]  /*8ac0*/  ENDCOLLECTIVE ;  /* 0x000000000000791b */ /* 0x003fe20003800000 */
.L_x_2873:
[----:B------:R-:W-:-:S05]  /*8ad0*/  FADD.FTZ R22, R27, R22 ;  /* 0x000000161b167221 */ /* 0x000fca0000010000 */
[----:B------:R-:W-:Y:S02]  /*8ae0*/  MOV R35, R22 ;  /* 0x0000001600237202 */ /* 0x000fe40000000f00 */
[----:B------:R-:W-:-:S07]  /*8af0*/  MOV R28, R38 ;  /* 0x00000026001c7202 */ /* 0x000fce0000000f00 */
[----:B------:R-:W-:Y:S05]  /*8b00*/  WARPSYNC.COLLECTIVE R30, `(.L_x_2874) ;  /* 0x000000001e087348 */ /* 0x000fea0003c00000 */
[----:B------:R0:W1:Y:S02]  /*8b10*/  SHFL.BFLY P2, R38, R35, R32, R33 ;  /* 0x0c00002023267389 */ /* 0x0000640000040021 */
[----:B01----:R-:W-:Y:S01]  /*8b20*/  ENDCOLLECTIVE ;  /* 0x000000000000791b */ /* 0x003fe20003800000 */
.L_x_2874:
[----:B------:R-:W-:Y:S01]  /*8b30*/  FADD.FTZ R28, R29, R28 ;  /* 0x0000001c1d1c7221 */ /* 0x000fe20000010000 */
[----:B------:R-:W-:Y:S06]  /*8b40*/  BRA `(.L_x_2875) ;  /* 0xffffffec00107947 */ /* 0x000fec000383ffff */
.L_x_2854:
        /* <DEDUP_REMOVED lines=8> */
.L_x_2877:
[----:B------:R-:W-:Y:S05]  /*8bd0*/  BSYNC B1 ;  /* 0x0000000000017941 */ /* 0x000fea0003800000 */
.L_x_2876:
        /* <DEDUP_REMOVED lines=8> */
.L_x_2878:
[----:B------:R-:W-:Y:S01]  /*8c60*/  FADD.FTZ R25, R25, R22 ;  /* 0x0000001619197221 */ /* 0x000fe20000010000 */
[----:B------:R-:W-:-:S04]  /*8c70*/  HFMA2.MMA R32, -RZ, RZ, 0, 2.384185791015625e-07 ;  /* 0x00000004ff207435 */ /* 0x000fc800000001ff */
[----:B------:R-:W-:Y:S02]  /*8c80*/  MOV R35, R25 ;  /* 0x0000001900237202 */ /* 0x000fe40000000f00 */
[----:B------:R-:W-:-:S07]  /*8c90*/  MOV R24, R38 ;  /* 0x0000002600187202 */ /* 0x000fce0000000f00 */
[----:B------:R-:W-:Y:S05]  /*8ca0*/  WARPSYNC.COLLECTIVE R30, `(.L_x_2879) ;  /* 0x000000001e087348 */ /* 0x000fea0003c00000 */
[----:B------:R0:W1:Y:S02]  /*8cb0*/  SHFL.BFLY P2, R38, R35, R32, R33 ;  /* 0x0c00002023267389 */ /* 0x0000640000040021 */
[----:B01----:R-:W-:Y:S01]  /*8cc0*/  ENDCOLLECTIVE ;  /* 0x000000000000791b */ /* 0x003fe20003800000 */
.L_x_2879:
[----:B------:R-:W-:-:S05]  /*8cd0*/  FADD.FTZ R24, R24, R23 ;  /* 0x0000001718187221 */ /* 0x000fca0000010000 */
[----:B------:R-:W-:Y:S02]  /*8ce0*/  MOV R35, R24 ;  /* 0x0000001800237202 */ /* 0x000fe40000000f00 */
[----:B------:R-:W-:-:S07]  /*8cf0*/  MOV R26, R38 ;  /* 0x00000026001a7202 */ /* 0x000fce0000000f00 */
[----:B------:R-:W-:Y:S05]  /*8d00*/  WARPSYNC.COLLECTIVE R30, `(.L_x_2880) ;  /* 0x000000001e087348 */ /* 0x000fea0003c00000 */
[----:B------:R0:W1:Y:S02]  /*8d10*/  SHFL.BFLY P2, R38, R35, R32, R33 ;  /* 0x0c00002023267389 */ /* 0x0000640000040021 */
[----:B01----:R-:W-:Y:S01]  /*8d20*/  ENDCOLLECTIVE ;  /* 0x000000000000791b */ /* 0x003fe20003800000 */
.L_x_2880:
[----:B------:R-:W-:Y:S01]  /*8d30*/  FADD.FTZ R26, R25, R26 ;  /* 0x0000001a191a7221 */ /* 0x000fe20000010000 */
[----:B------:R-:W-:-:S04]  /*8d40*/  HFMA2.MMA R32, -RZ, RZ, 0, 1.1920928955078125e-07 ;  /* 0x00000002ff207435 */ /* 0x000fc800000001ff */
[----:B------:R-:W-:Y:S02]  /*8d50*/  MOV R35, R26 ;  /* 0x0000001a00237202 */ /* 0x000fe40000000f00 */
[----:B------:R-:W-:-:S07]  /*8d60*/  MOV R27, R38 ;  /* 0x00000026001b7202 */ /* 0x000fce0000000f00 */
[----:B------:R-:W-:Y:S05]  /*8d70*/  WARPSYNC.COLLECTIVE R30, `(.L_x_2881) ;  /* 0x000000001e087348 */ /* 0x000fea0003c00000 */
[----:B------:R0:W1:Y:S02]  /*8d80*/  SHFL.BFLY P2, R38, R35, R32, R33 ;  /* 0x0c00002023267389 */ /* 0x0000640000040021 */
[----:B01----:R-:W-:Y:S01]  /*8d90*/  ENDCOLLECTIVE ;  /* 0x000000000000791b */ /* 0x003fe20003800000 */
.L_x_2881:
[----:B------:R-:W-:-:S05]  /*8da0*/  FADD.FTZ R27, R24, R27 ;  /* 0x0000001b181b7221 */ /* 0x000fca0000010000 */
[----:B------:R-:W-:Y:S02]  /*8db0*/  MOV R35, R27 ;  /* 0x0000001b00237202 */ /* 0x000fe40000000f00 */
[----:B------:R-:W-:-:S07]  /*8dc0*/  MOV R29, R38 ;  /* 0x00000026001d7202 */ /* 0x000fce0000000f00 */
[----:B------:R-:W-:Y:S05]  /*8dd0*/  WARPSYNC.COLLECTIVE R30, `(.L_x_2882) ;  /* 0x000000001e087348 */ /* 0x000fea0003c00000 */
[----:B------:R0:W1:Y:S02]  /*8de0*/  SHFL.BFLY P2, R38, R35, R32, R33 ;  /* 0x0c00002023267389 */ /* 0x0000640000040021 */
[----:B01----:R-:W-:Y:S01]  /*8df0*/  ENDCOLLECTIVE ;  /* 0x000000000000791b */ /* 0x003fe20003800000 */
.L_x_2882:
[----:B------:R-:W-:Y:S01]  /*8e00*/  FADD.FTZ R29, R26, R29 ;  /* 0x0000001d1a1d7221 */ /* 0x000fe20000010000 */
[----:B------:R-:W-:-:S04]  /*8e10*/  HFMA2.MMA R32, -RZ, RZ, 0, 5.9604644775390625e-08 ;  /* 0x00000001ff207435 */ /* 0x000fc800000001ff */
[----:B------:R-:W-:Y:S02]  /*8e20*/  MOV R35, R29 ;  /* 0x0000001d00237202 */ /* 0x000fe40000000f00 */
[----:B------:R-:W-:-:S07]  /*8e30*/  MOV R22, R38 ;  /* 0x0000002600167202 */ /* 0x000fce0000000f00 */
[----:B------:R-:W-:Y:S05]  /*8e40*/  WARPSYNC.COLLECTIVE R30, `(.L_x_2883) ;  /* 0x000000001e087348 */ /* 0x000fea0003c00000 */
[----:B------:R0:W1:Y:S02]  /*8e50*/  SHFL.BFLY P2, R38, R35, R32, R33 ;  /* 0x0c00002023267389 */ /* 0x0000640000040021 */
[----:B01----:R-:W-:Y:S01]  /*8e60*/  ENDCOLLECTIVE ;  /* 0x000000000000791b */ /* 0x003fe20003800000 */
.L_x_2883:
[----:B------:R-:W-:-:S05]  /*8e70*/  FADD.FTZ R22, R27, R22 ;  /* 0x000000161b167221 */ /* 0x000fca0000010000 */
[----:B------:R-:W-:Y:S02]  /*8e80*/  MOV R35, R22 ;  /* 0x0000001600237202 */ /* 0x000fe40000000f00 */
[----:B------:R-:W-:-:S07]  /*8e90*/  MOV R28, R38 ;  /* 0x00000026001c7202 */ /* 0x000fce0000000f00 */
[----:B------:R-:W-:Y:S05]  /*8ea0*/  WARPSYNC.COLLECTIVE R30, `(.L_x_2884) ;  /* 0x000000001e087348 */ /* 0x000fea0003c00000 */
[----:B------:R0:W1:Y:S02]  /*8eb0*/  SHFL.BFLY P2, R38, R35, R32, R33 ;  /* 0x0c00002023267389 */ /* 0x0000640000040021 */
[----:B01----:R-:W-:Y:S01]  /*8ec0*/  ENDCOLLECTIVE ;  /* 0x000000000000791b */ /* 0x003fe20003800000 */
.L_x_2884:
[----:B------:R-:W-:Y:S01]  /*8ed0*/  FADD.FTZ R28, R29, R28 ;  /* 0x0000001c1d1c7221 */ /* 0x000fe20000010000 */
[----:B------:R-:W-:Y:S06]  /*8ee0*/  BRA `(.L_x_2885) ;  /* 0xffffffe800b87947 */ /* 0x000fec000383ffff */
.L_x_2855:
        /* <DEDUP_REMOVED lines=8> */
.L_x_2887:
[----:B------:R-:W-:Y:S05]  /*8f70*/  BSYNC B0 ;  /* 0x0000000000007941 */ /* 0x000fea0003800000 */
.L_x_2886:
        /* <DEDUP_REMOVED lines=10> */
.L_x_2888:
        /* <DEDUP_REMOVED lines=15> */
.L_x_2889:
[----:B------:R-:W-:Y:S02]  /*9110*/  MOV R35, R34 ;  /* 0x0000002200237202 */ /* 0x000fe40000000f00 */
[----:B------:R-:W-:-:S07]  /*9120*/  MOV R23, R38 ;  /* 0x0000002600177202 */ /* 0x000fce0000000f00 */
[----:B------:R-:W-:Y:S05]  /*9130*/  WARPSYNC.COLLECTIVE R30, `(.L_x_2890) ;  /* 0x000000001e087348 */ /* 0x000fea0003c00000 */
[----:B------:R0:W1:Y:S02]  /*9140*/  SHFL.BFLY P2, R38, R35, R32, R33 ;  /* 0x0c00002023267389 */ /* 0x0000640000040021 */
[----:B01----:R-:W-:Y:S01]  /*9150*/  ENDCOLLECTIVE ;  /* 0x000000000000791b */ /* 0x003fe20003800000 */
.L_x_2890:
        /* <DEDUP_REMOVED lines=10> */
.L_x_2891:
[----:B------:R-:W-:-:S05]  /*9200*/  FADD.FTZ R23, R34, R37 ;  /* 0x0000002522177221 */ /* 0x000fca0000010000 */
[----:B------:R-:W-:Y:S02]  /*9210*/  MOV R35, R23 ;  /* 0x0000001700237202 */ /* 0x000fe40000000f00 */
[----:B------:R-:W-:-:S07]  /*9220*/  MOV R39, R38 ;  /* 0x0000002600277202 */ /* 0x000fce0000000f00 */
[----:B------:R-:W-:Y:S05]  /*9230*/  WARPSYNC.COLLECTIVE R30, `(.L_x_2892) ;  /* 0x000000001e087348 */ /* 0x000fea0003c00000 */
[----:B------:R0:W1:Y:S02]  /*9240*/  SHFL.BFLY P2, R38, R35, R32, R33 ;  /* 0x0c00002023267389 */ /* 0x0000640000040021 */
[----:B01----:R-:W-:Y:S01]  /*9250*/  ENDCOLLECTIVE ;  /* 0x000000000000791b */ /* 0x003fe20003800000 */
.L_x_2892:
        /* <DEDUP_REMOVED lines=8> */
.L_x_2893:
        /* <DEDUP_REMOVED lines=10> */
.L_x_2894:
[----:B------:R-:W-:Y:S01]  /*9380*/  FADD.FTZ R36, R39, R36 ;  /* 0x0000002427247221 */ /* 0x000fe20000010000 */
[----:B------:R-:W-:Y:S01]  /*9390*/  HFMA2.MMA R32, -RZ, RZ, 0, 4.76837158203125e-07 ;  /* 0x00000008ff207435 */ /* 0x000fe200000001ff */
[----:B------:R-:W-:Y:S02]  /*93a0*/  MOV R35, R31 ;  /* 0x0000001f00237202 */ /* 0x000fe40000000f00 */
[----:B------:R-:W-:-:S08]  /*93b0*/  MOV R34, R38 ;  /* 0x0000002600227202 */ /* 0x000fd00000000f00 */
[----:B------:R-:W-:Y:S05]  /*93c0*/  WARPSYNC.COLLECTIVE R30, `(.L_x_2895) ;  /* 0x000000001e087348 */ /* 0x000fea0003c00000 */
[----:B------:R0:W1:Y:S02]  /*93d0*/  SHFL.BFLY P2, R38, R35, R32, R33 ;  /* 0x0c00002023267389 */ /* 0x0000640000040021 */
[----:B01----:R-:W-:Y:S01]  /*93e0*/  ENDCOLLECTIVE ;  /* 0x000000000000791b */ /* 0x003fe20003800000 */
.L_x_2895:
        /* <DEDUP_REMOVED lines=8> */
.L_x_2896:
[----:B------:R-:W-:Y:S01]  /*9470*/  FADD.FTZ R26, R26, R31 ;  /* 0x0000001f1a1a7221 */ /* 0x000fe20000010000 */
[----:B------:R-:W-:-:S04]  /*9480*/  HFMA2.MMA R32, -RZ, RZ, 0, 2.384185791015625e-07 ;  /* 0x00000004ff207435 */ /* 0x000fc800000001ff */
[----:B------:R-:W-:Y:S02]  /*9490*/  MOV R35, R26 ;  /* 0x0000001a00237202 */ /* 0x000fe40000000f00 */
[----:B------:R-:W-:-:S07]  /*94a0*/  MOV R27, R38 ;  /* 0x00000026001b7202 */ /* 0x000fce0000000f00 */
[----:B------:R-:W-:Y:S05]  /*94b0*/  WARPSYNC.COLLECTIVE R30, `(.L_x_2897) ;  /* 0x000000001e087348 */ /* 0x000fea0003c00000 */
[----:B------:R0:W1:Y:S02]  /*94c0*/  SHFL.BFLY P2, R38, R35, R32, R33 ;  /* 0x0c00002023267389 */ /* 0x0000640000040021 */
[----:B01----:R-:W-:Y:S01]  /*94d0*/  ENDCOLLECTIVE ;  /* 0x000000000000791b */ /* 0x003fe20003800000 */
.L_x_2897:
[----:B------:R-:W-:-:S05]  /*94e0*/  FADD.FTZ R27, R27, R40 ;  /* 0x000000281b1b7221 */ /* 0x000fca0000010000 */
[----:B------:R-:W-:Y:S02]  /*94f0*/  MOV R35, R27 ;  /* 0x0000001b00237202 */ /* 0x000fe40000000f00 */
[----:B------:R-:W-:-:S07]  /*9500*/  MOV R25, R38 ;  /* 0x0000002600197202 */ /* 0x000fce0000000f00 */
[----:B------:R-:W-:Y:S05]  /*9510*/  WARPSYNC.COLLECTIVE R30, `(.L_x_2898) ;  /* 0x000000001e087348 */ /* 0x000fea0003c00000 */
[----:B------:R0:W1:Y:S02]  /*9520*/  SHFL.BFLY P2, R38, R35, R32, R33 ;  /* 0x0c00002023267389 */ /* 0x0000640000040021 */
[----:B01----:R-:W-:Y:S01]  /*9530*/  ENDCOLLECTIVE ;  /* 0x000000000000791b */ /* 0x003fe20003800000 */
.L_x_2898:
[----:B------:R-:W-:Y:S01]  /*9540*/  FADD.FTZ R25, R26, R25 ;  /* 0x000000191a197221 */ /* 0x000fe20000010000 */
[----:B------:R-:W-:-:S04]  /*9550*/  HFMA2.MMA R32, -RZ, RZ, 0, 1.1920928955078125e-07 ;  /* 0x00000002ff207435 */ /* 0x000fc800000001ff */
[----:B------:R-:W-:Y:S02]  /*9560*/  MOV R35, R25 ;  /* 0x0000001900237202 */ /* 0x000fe40000000f00 */
[----:B------:R-:W-:-:S07]  /*9570*/  MOV R40, R38 ;  /* 0x0000002600287202 */ /* 0x000fce0000000f00 */
[----:B------:R-:W-:Y:S05]  /*9580*/  WARPSYNC.COLLECTIVE R30, `(.L_x_2899) ;  /* 0x000000001e087348 */ /* 0x000fea0003c00000 */
[----:B------:R0:W1:Y:S02]  /*9590*/  SHFL.BFLY P2, R38, R35, R32, R33 ;  /* 0x0c00002023267389 */ /* 0x0000640000040021 */
[----:B01----:R-:W-:Y:S01]  /*95a0*/  ENDCOLLECTIVE ;  /* 0x000000000000791b */ /* 0x003fe20003800000 */
.L_x_2899:
[----:B------:R-:W-:-:S05]  /*95b0*/  FADD.FTZ R24, R27, R40 ;  /* 0x000000281b187221 */ /* 0x000fca0000010000 */
[----:B------:R-:W-:Y:S02]  /*95c0*/  MOV R35, R24 ;  /* 0x0000001800237202 */ /* 0x000fe40000000f00 */
[----:B------:R-:W-:-:S07]  /*95d0*/  MOV R26, R38 ;  /* 0x00000026001a7202 */ /* 0x000fce0000000f00 */
[----:B------:R-:W-:Y:S05]  /*95e0*/  WARPSYNC.COLLECTIVE R30, `(.L_x_2900) ;  /* 0x000000001e087348 */ /* 0x000fea0003c00000 */
[----:B------:R0:W1:Y:S02]  /*95f0*/  SHFL.BFLY P2, R38, R35, R32, R33 ;  /* 0x0c00002023267389 */ /* 0x0000640000040021 */
[----:B01----:R-:W-:Y:S01]  /*9600*/  ENDCOLLECTIVE ;  /* 0x000000000000791b */ /* 0x003fe20003800000 */
.L_x_2900:
[----:B------:R-:W-:Y:S01]  /*9610*/  FADD.FTZ R26, R25, R26 ;  /* 0x0000001a191a7221 */ /* 0x000fe20000010000 */
[----:B------:R-:W-:-:S04]  /*9620*/  HFMA2.MMA R32, -RZ, RZ, 0, 5.9604644775390625e-08 ;  /* 0x00000001ff207435 */ /* 0x000fc800000001ff */
[----:B------:R-:W-:Y:S02]  /*9630*/  MOV R35, R26 ;  /* 0x0000001a00237202 */ /* 0x000fe40000000f00 */
[----:B------:R-:W-:-:S07]  /*9640*/  MOV R27, R38 ;  /* 0x00000026001b7202 */ /* 0x000fce0000000f00 */
[----:B------:R-:W-:Y:S05]  /*9650*/  WARPSYNC.COLLECTIVE R30, `(.L_x_2901) ;  /* 0x000000001e087348 */ /* 0x000fea0003c00000 */
[----:B------:R0:W1:Y:S02]  /*9660*/  SHFL.BFLY P2, R38, R35, R32, R33 ;  /* 0x0c00002023267389 */ /* 0x0000640000040021 */
[----:B01----:R-:W-:Y:S01]  /*9670*/  ENDCOLLECTIVE ;  /* 0x000000000000791b */ /* 0x003fe20003800000 */
.L_x_2901:
[----:B------:R-:W-:-:S05]  /*9680*/  FADD.FTZ R27, R24, R27 ;  /* 0x0000001b181b7221 */ /* 0x000fca0000010000 */
[----:B------:R-:W-:Y:S02]  /*9690*/  MOV R35, R27 ;  /* 0x0000001b00237202 */ /* 0x000fe40000000f00 */
[----:B------:R-:W-:-:S07]  /*96a0*/  MOV R25, R38 ;  /* 0x0000002600197202 */ /* 0x000fce0000000f00 */
[----:B------:R-:W-:Y:S05]  /*96b0*/  WARPSYNC.COLLECTIVE R30, `(.L_x_2902) ;  /* 0x000000001e087348 */ /* 0x000fea0003c00000 */
[----:B------:R0:W1:Y:S02]  /*96c0*/  SHFL.BFLY P2, R38, R35, R32, R33 ;  /* 0x0c00002023267389 */ /* 0x0000640000040021 */
[----:B01----:R-:W-:Y:S01]  /*96d0*/  ENDCOLLECTIVE ;  /* 0x000000000000791b */ /* 0x003fe20003800000 */
.L_x_2902:
[----:B------:R-:W-:Y:S01]  /*96e0*/  FADD.FTZ R25, R26, R25 ;  /* 0x000000191a197221 */ /* 0x000fe20000010000 */
[----:B------:R-:W-:Y:S01]  /*96f0*/  HFMA2.MMA R32, -RZ, RZ, 0, 4.76837158203125e-07 ;  /* 0x00000008ff207435 */ /* 0x000fe200000001ff */
[----:B------:R-:W-:Y:S02]  /*9700*/  MOV R35, R23 ;  /* 0x0000001700237202 */ /* 0x000fe40000000f00 */
[----:B------:R-:W-:-:S08]  /*9710*/  MOV R24, R38 ;  /* 0x0000002600187202 */ /* 0x000fd00000000f00 */
[----:B------:R-:W-:Y:S05]  /*9720*/  WARPSYNC.COLLECTIVE R30, `(.L_x_2903) ;  /* 0x000000001e087348 */ /* 0x000fea0003c00000 */
[----:B------:R0:W1:Y:S02]  /*9730*/  SHFL.BFLY P2, R38, R35, R32, R33 ;  /* 0x0c00002023267389 */ /* 0x0000640000040021 */
[----:B01----:R-:W-:Y:S01]  /*9740*/  ENDCOLLECTIVE ;  /* 0x000000000000791b */ /* 0x003fe20003800000 */
.L_x_2903:
[----:B------:R-:W-:Y:S01]  /*9750*/  FADD.FTZ R24, R27, R24 ;  /* 0x000000181b187221 */ /* 0x000fe20000010000 */
[----:B------:R-:W-:Y:S02]  /*9760*/  MOV R35, R22 ;  /* 0x0000001600237202 */ /* 0x000fe40000000f00 */
[----:B------:R-:W-:-:S07]  /*9770*/  MOV R28, R38 ;  /* 0x00000026001c7202 */ /* 0x000fce0000000f00 */
[----:B------:R-:W-:Y:S05]  /*9780*/  WARPSYNC.COLLECTIVE R30, `(.L_x_2904) ;  /* 0x000000001e087348 */ /* 0x000fea0003c00000 */
[----:B------:R0:W1:Y:S02]  /*9790*/  SHFL.BFLY P2, R38, R35, R32, R33 ;  /* 0x0c00002023267389 */ /* 0x0000640000040021 */
[----:B01----:R-:W-:Y:S01]  /*97a0*/  ENDCOLLECTIVE ;  /* 0x000000000000791b */ /* 0x003fe20003800000 */
.L_x_2904:
        /* <DEDUP_REMOVED lines=13> */
.L_x_2905:
[----:B------:R-:W-:-:S05]  /*9880*/  FADD.FTZ R31, R41, R22 ;  /* 0x00000016291f7221 */ /* 0x000fca0000010000 */
[----:B------:R-:W-:Y:S02]  /*9890*/  MOV R35, R31 ;  /* 0x0000001f00237202 */ /* 0x000fe40000000f00 */
[----:B------:R-:W-:-:S07]  /*98a0*/  MOV R41, R38 ;  /* 0x0000002600297202 */ /* 0x000fce0000000f00 */
[----:B------:R-:W-:Y:S05]  /*98b0*/  WARPSYNC.COLLECTIVE R30, `(.L_x_2906) ;  /* 0x000000001e087348 */ /* 0x000fea0003c00000 */
[----:B------:R0:W1:Y:S02]  /*98c0*/  SHFL.BFLY P2, R38, R35, R32, R33 ;  /* 0x0c00002023267389 */ /* 0x0000640000040021 */
[----:B01----:R-:W-:Y:S01]  /*98d0*/  ENDCOLLECTIVE ;  /* 0x000000000000791b */ /* 0x003fe20003800000 */
.L_x_2906:
        /* <DEDUP_REMOVED lines=8> */
.L_x_2907:
[----:B------:R-:W-:Y:S02]  /*9960*/  MOV R35, R43 ;  /* 0x0000002b00237202 */ /* 0x000fe40000000f00 */
[----:B------:R-:W-:-:S07]  /*9970*/  MOV R19, R38 ;  /* 0x0000002600137202 */ /* 0x000fce0000000f00 */
[----:B------:R-:W-:Y:S05]  /*9980*/  WARPSYNC.COLLECTIVE R30, `(.L_x_2908) ;  /* 0x000000001e087348 */ /* 0x000fea0003c00000 */
[----:B------:R0:W1:Y:S02]  /*9990*/  SHFL.BFLY P2, R38, R35, R32, R33 ;  /* 0x0c00002023267389 */ /* 0x0000640000040021 */
[----:B01----:R-:W-:Y:S01]  /*99a0*/  ENDCOLLECTIVE ;  /* 0x000000000000791b */ /* 0x003fe20003800000 */
.L_x_2908:
        /* <DEDUP_REMOVED lines=10> */
.L_x_2909:
        /* <DEDUP_REMOVED lines=8> */
.L_x_2910:
        /* <DEDUP_REMOVED lines=9> */
.L_x_2911:
        /* <DEDUP_REMOVED lines=9> */
.L_x_2912:
[----:B------:R-:W-:Y:S01]  /*9bf0*/  FADD.FTZ R21, R21, R18 ;  /* 0x0000001215157221 */ /* 0x000fe20000010000 */
[----:B------:R-:W-:-:S04]  /*9c00*/  HFMA2.MMA R32, -RZ, RZ, 0, 2.384185791015625e-07 ;  /* 0x00000004ff207435 */ /* 0x000fc800000001ff */
[----:B------:R-:W-:Y:S02]  /*9c10*/  MOV R35, R21 ;  /* 0x0000001500237202 */ /* 0x000fe40000000f00 */
[----:B------:R-:W-:-:S07]  /*9c20*/  MOV R20, R38 ;  /* 0x0000002600147202 */ /* 0x000fce0000000f00 */
[----:B------:R-:W-:Y:S05]  /*9c30*/  WARPSYNC.COLLECTIVE R30, `(.L_x_2913) ;  /* 0x000000001e087348 */ /* 0x000fea0003c00000 */
[----:B------:R0:W1:Y:S02]  /*9c40*/  SHFL.BFLY P2, R38, R35, R32, R33 ;  /* 0x0c00002023267389 */ /* 0x0000640000040021 */
[----:B01----:R-:W-:Y:S01]  /*9c50*/  ENDCOLLECTIVE ;  /* 0x000000000000791b */ /* 0x003fe20003800000 */
.L_x_2913:
[----:B------:R-:W-:-:S05]  /*9c60*/  FADD.FTZ R40, R20, R19 ;  /* 0x0000001314287221 */ /* 0x000fca0000010000 */
[----:B------:R-:W-:Y:S02]  /*9c70*/  MOV R35, R40 ;  /* 0x0000002800237202 */ /* 0x000fe40000000f00 */
[----:B------:R-:W-:-:S07]  /*9c80*/  MOV R18, R38 ;  /* 0x0000002600127202 */ /* 0x000fce0000000f00 */
[----:B------:R-:W-:Y:S05]  /*9c90*/  WARPSYNC.COLLECTIVE R30, `(.L_x_2914) ;  /* 0x000000001e087348 */ /* 0x000fea0003c00000 */
[----:B------:R0:W1:Y:S02]  /*9ca0*/  SHFL.BFLY P2, R38, R35, R32, R33 ;  /* 0x0c00002023267389 */ /* 0x0000640000040021 */
[----:B01----:R-:W-:Y:S01]  /*9cb0*/  ENDCOLLECTIVE ;  /* 0x000000000000791b */ /* 0x003fe20003800000 */
.L_x_2914:
        /* <DEDUP_REMOVED lines=9> */
.L_x_2915:
        /* <DEDUP_REMOVED lines=12> */
.L_x_2916:
        /* <DEDUP_REMOVED lines=9> */
.L_x_2917:
[----:B------:R-:W-:-:S05]  /*9ea0*/  FADD.FTZ R40, R41, R40 ;  /* 0x0000002829287221 */ /* 0x000fca0000010000 */
[----:B------:R-:W-:Y:S02]  /*9eb0*/  MOV R35, R40 ;  /* 0x0000002800237202 */ /* 0x000fe40000000f00 */
[----:B------:R-:W-:-:S07]  /*9ec0*/  MOV R27, R38 ;  /* 0x00000026001b7202 */ /* 0x000fce0000000f00 */
[----:B------:R-:W-:Y:S05]  /*9ed0*/  WARPSYNC.COLLECTIVE R30, `(.L_x_2918) ;  /* 0x000000001e087348 */ /* 0x000fea0003c00000 */
[----:B------:R0:W1:Y:S02]  /*9ee0*/  SHFL.BFLY P2, R38, R35, R32, R33 ;  /* 0x0c00002023267389 */ /* 0x0000640000040021 */
[----:B01----:R-:W-:Y:S01]  /*9ef0*/  ENDCOLLECTIVE ;  /* 0x000000000000791b */ /* 0x003fe20003800000 */
.L_x_2918:
[----:B------:R-:W-:Y:S01]  /*9f00*/  FADD.FTZ R22, R42, R27 ;  /* 0x0000001b2a167221 */ /* 0x000fe20000010000 */
[----:B------:R-:W-:Y:S06]  /*9f10*/  BRA `(.L_x_2919) ;  /* 0xffffffe400247947 */ /* 0x000fec000383ffff */
.L_x_2920:
        /* <DEDUP_REMOVED lines=14> */
.L_x_3044:


//--------------------- .text._ZN13group_norm_v214gn_cuda_kernelI6__halfLi480ELi1ELi32ELi30ELi4096ELb0ELi32ELi960ELi960ELi4ELb1ELi1ELb0ELb0ENS_16CompileConditionILi900EEEEEvPT_PKS4_S7_S7_flPfS8_Pj --------------------------
	.section	.text._ZN13group_norm_v214gn_cuda_kernelI6__halfLi480ELi1ELi32ELi30ELi4096ELb0ELi32ELi960ELi960ELi4ELb1ELi1ELb0ELb0ENS_16CompileConditionILi900EEEEEvPT_PKS4_S7_S7_flPfS8_Pj,"ax",@progbits
	.align	128
        .global         _ZN13group_norm_v214gn_cuda_kernelI6__halfLi480ELi1ELi32ELi30ELi4096ELb0ELi32ELi960ELi960ELi4ELb1ELi1ELb0ELb0ENS_16CompileConditionILi900EEEEEvPT_PKS4_S7_S7_flPfS8_Pj
        .type           _ZN13group_norm_v214gn_cuda_kernelI6__halfLi480ELi1ELi32ELi30ELi4096ELb0ELi32ELi960ELi960ELi4ELb1ELi1ELb0ELb0ENS_16CompileConditionILi900EEEEEvPT_PKS4_S7_S7_flPfS8_Pj,@function
        .size           _ZN13group_norm_v214gn_cuda_kernelI6__halfLi480ELi1ELi32ELi30ELi4096ELb0ELi32ELi960ELi960ELi4ELb1ELi1ELb0ELb0ENS_16CompileConditionILi900EEEEEvPT_PKS4_S7_S7_flPfS8_Pj,(.L_x_3045 - _ZN13group_norm_v214gn_cuda_kernelI6__halfLi480ELi1ELi32ELi30ELi4096ELb0ELi32ELi960ELi960ELi4ELb1ELi1ELb0ELb0ENS_16CompileConditionILi900EEEEEvPT_PKS4_S7_S7_flPfS8_Pj)
        .other          _ZN13group_norm_v214gn_cuda_kernelI6__halfLi480ELi1ELi32ELi30ELi4096ELb0ELi32ELi960ELi960ELi4ELb1ELi1ELb0ELb0ENS_16CompileConditionILi900EEEEEvPT_PKS4_S7_S7_flPfS8_Pj,@"STO_CUDA_ENTRY STV_DEFAULT"
_ZN13group_norm_v214gn_cuda_kernelI6__halfLi480ELi1ELi32ELi30ELi4096ELb0ELi32ELi960ELi960ELi4ELb1ELi1ELb0ELb0ENS_16CompileConditionILi900EEEEEvPT_PKS4_S7_S7_flPfS8_Pj:
.text._ZN13group_norm_v214gn_cuda_kernelI6__halfLi480ELi1ELi32ELi30ELi4096ELb0ELi32ELi960ELi960ELi4ELb1ELi1ELb0ELb0ENS_16CompileConditionILi900EEEEEvPT_PKS4_S7_S7_flPfS8_Pj:
        /* <DEDUP_REMOVED lines=10> */
[----:B------:R-:W-:Y:S01]  /*00a0*/  ULDC.64 UR12, c[0x0][0x240] ;  /* 0x00009000000c7ab9 */ /* 0x000fe20000000a00 */
[----:B------:R-:W2:Y:S01]  /*00b0*/  S2R R8, SR_CTAID.X ;  /* 0x0000000000087919 */ /* 0x000ea20000002500 */
[----:B------:R-:W-:Y:S01]  /*00c0*/  UMOV UR11, UR10 ;  /* 0x0000000a000b7c82 */ /* 0x000fe20008000000 */
[----:B------:R-:W-:Y:S01]  /*00d0*/  ULDC.64 UR6, c[0x0][0x250] ;  /* 0x0000940000067ab9 */ /* 0x000fe20000000a00 */
[----:B------:R-:W-:Y:S01]  /*00e0*/  ISETP.EQ.U32.AND P1, PT, RZ, UR12, PT ;  /* 0x0000000cff007c0c */ /* 0x000fe2000bf22070 */
[----:B------:R-:W-:Y:S02]  /*00f0*/  ULEA UR6, UP0, UR11, UR6, 0x2 ;  /* 0x000000060b067291 */ /* 0x000fe4000f80103f */
[----:B-1----:R-:W-:-:S02]  /*0100*/  ULEA UR5, UR8, UR4, 0x18 ;  /* 0x0000000408057291 */ /* 0x002fc4000f8ec03f */
[----:B------:R-:W-:-:S04]  /*0110*/  UIADD3 UR4, UR4, 0x2d00, URZ ;  /* 0x00002d0004047890 */ /* 0x000fc8000fffe03f */
[----:B------:R-:W-:Y:S01]  /*0120*/  MOV R120, UR5 ;  /* 0x0000000500787c02 */ /* 0x000fe20008000f00 */
[----:B0-----:R-:W-:Y:S01]  /*0130*/  IMAD.WIDE.U32 R2, R28, -0x77777777, RZ ;  /* 0x888888891c027825 */ /* 0x001fe200078e00ff */
[--C-:B------:R-:W-:Y:S01]  /*0140*/  SHF.R.U32.HI R4, RZ, 0x1, R28.reuse ;  /* 0x00000001ff047819 */ /* 0x100fe2000001161c */
[----:B------:R-:W-:Y:S01]  /*0150*/  UMOV UR5, URZ ;  /* 0x0000003f00057c82 */ /* 0x000fe20008000000 */
[----:B------:R-:W-:Y:S01]  /*0160*/  ULEA UR8, UR8, UR4, 0x18 ;  /* 0x0000000408087291 */ /* 0x000fe2000f8ec03f */
[----:B--2---:R-:W-:Y:S01]  /*0170*/  LOP3.LUT R0, R8, 0x7f, RZ, 0xc0, !PT ;  /* 0x0000007f08007812 */ /* 0x004fe200078ec0ff */
[----:B------:R-:W-:Y:S01]  /*0180*/  ULEA.HI.X UR7, UR11, UR7, UR5, 0x2, UP0 ;  /* 0x000000070b077291 */ /* 0x000fe200080f1405 */
[----:B------:R-:W-:Y:S01]  /*0190*/  SHF.R.U32.HI R6, RZ, 0x7, R3 ;  /* 0x00000007ff067819 */ /* 0x000fe20000011603 */
[C---:B------:R-:W-:Y:S01]  /*01a0*/  IMAD R3, R4.reuse, 0x1e, RZ ;  /* 0x0000001e04037824 */ /* 0x040fe200078e02ff */
[----:B------:R-:W-:Y:S01]  /*01b0*/  SHF.L.U32 R7, R4, 0x7, RZ ;  /* 0x0000000704077819 */ /* 0x000fe200000006ff */
[----:B------:R-:W-:Y:S01]  /*01c0*/  UMOV UR4, URZ ;  /* 0x0000003f00047c82 */ /* 0x000fe20008000000 */
[----:B------:R-:W-:Y:S01]  /*01d0*/  LOP3.LUT P0, RZ, R8, 0x7f, RZ, 0xc0, !PT ;  /* 0x0000007f08ff7812 */ /* 0x000fe2000780c0ff */
[----:B------:R-:W-:Y:S01]  /*01e0*/  IMAD R2, R6, -0xf0, R28 ;  /* 0xffffff1006027824 */ /* 0x000fe200078e021c */
[----:B------:R-:W-:-:S02]  /*01f0*/  SHF.R.U32.HI R5, RZ, 0x1, R3 ;  /* 0x00000001ff057819 */ /* 0x000fc40000011603 */
[----:B------:R-:W-:Y:S01]  /*0200*/  SHF.R.U32.HI R4, RZ, 0x2, R3 ;  /* 0x00000002ff047819 */ /* 0x000fe20000011603 */
[----:B------:R-:W-:Y:S01]  /*0210*/  IMAD R115, R2, 0x18, R120 ;  /* 0x0000001802737824 */ /* 0x000fe200078e0278 */
[----:B------:R-:W-:Y:S02]  /*0220*/  LOP3.LUT R5, R5, 0x1, RZ, 0xc0, !PT ;  /* 0x0000000105057812 */ /* 0x000fe400078ec0ff */
[----:B------:R-:W-:Y:S02]  /*0230*/  LOP3.LUT R0, R7, 0xffffff80, R0, 0xe2, !PT ;  /* 0xffffff8007007812 */ /* 0x000fe400078ee200 */
[----:B------:R-:W-:Y:S01]  /*0240*/  IADD3 R0, R3, 0x2, RZ ;  /* 0x0000000203007810 */ /* 0x000fe20007ffe0ff */
[----:B------:R-:W-:Y:S01]  /*0250*/  IMAD R4, R5, 0xf0, R4 ;  /* 0x000000f005047824 */ /* 0x000fe200078e0204 */
[C---:B------:R-:W-:Y:S02]  /*0260*/  IADD3 R8, R3.reuse, 0x6, RZ ;  /* 0x0000000603087810 */ /* 0x040fe40007ffe0ff */
[----:B------:R-:W-:Y:S01]  /*0270*/  IADD3 R10, R3, 0x8, RZ ;  /* 0x00000008030a7810 */ /* 0x000fe20007ffe0ff */
[----:B------:R-:W-:Y:S01]  /*0280*/  IMAD R4, R4, 0x18, R120 ;  /* 0x0000001804047824 */ /* 0x000fe200078e0278 */
[----:B------:R-:W-:-:S02]  /*0290*/  LEA R115, R6, R115, 0x3 ;  /* 0x0000007306737211 */ /* 0x000fc400078e18ff */
[C---:B------:R-:W-:Y:S02]  /*02a0*/  IADD3 R6, R3.reuse, 0x4, RZ ;  /* 0x0000000403067810 */ /* 0x040fe40007ffe0ff */
[----:B------:R-:W-:Y:S02]  /*02b0*/  SHF.R.U32.HI R5, RZ, 0x1, R0 ;  /* 0x00000001ff057819 */ /* 0x000fe40000011600 */
[----:B------:R-:W-:Y:S02]  /*02c0*/  IADD3 R12, R3, 0xa, RZ ;  /* 0x0000000a030c7810 */ /* 0x000fe40007ffe0ff */
[----:B------:R-:W-:Y:S02]  /*02d0*/  SHF.R.U32.HI R9, RZ, 0x1, R8 ;  /* 0x00000001ff097819 */ /* 0x000fe40000011608 */
[----:B------:R-:W-:Y:S02]  /*02e0*/  SHF.R.U32.HI R11, RZ, 0x1, R10 ;  /* 0x00000001ff0b7819 */ /* 0x000fe4000001160a */
[----:B------:R-:W-:-:S02]  /*02f0*/  SHF.R.U32.HI R0, RZ, 0x2, R0 ;  /* 0x00000002ff007819 */ /* 0x000fc40000011600 */
[----:B------:R-:W-:Y:S02]  /*0300*/  SHF.R.U32.HI R7, RZ, 0x1, R6 ;  /* 0x00000001ff077819 */ /* 0x000fe40000011606 */
[----:B------:R-:W-:Y:S02]  /*0310*/  LOP3.LUT R5, R5, 0x1, RZ, 0xc0, !PT ;  /* 0x0000000105057812 */ /* 0x000fe400078ec0ff */
[----:B------:R-:W-:Y:S02]  /*0320*/  SHF.R.U32.HI R8, RZ, 0x2, R8 ;  /* 0x00000002ff087819 */ /* 0x000fe40000011608 */
[----:B------:R-:W-:Y:S01]  /*0330*/  SHF.R.U32.HI R13, RZ, 0x1, R12 ;  /* 0x00000001ff0d7819 */ /* 0x000fe2000001160c */
[----:B------:R-:W-:Y:S01]  /*0340*/  IMAD R5, R5, 0xf0, R0 ;  /* 0x000000f005057824 */ /* 0x000fe200078e0200 */
        /* <DEDUP_REMOVED lines=10> */
[----:B------:R-:W-:-:S02]  /*03f0*/  IADD3 R0, R3, 0xc, RZ ;  /* 0x0000000c03007810 */ /* 0x000fc40007ffe0ff */
[----:B------:R-:W-:Y:S01]  /*0400*/  IADD3 R8, R3, 0xe, RZ ;  /* 0x0000000e03087810 */ /* 0x000fe20007ffe0ff */
[----:B------:R-:W-:Y:S01]  /*0410*/  IMAD R13, R13, 0xf0, R12 ;  /* 0x000000f00d0d7824 */ /* 0x000fe200078e020c */
[C---:B------:R-:W-:Y:S02]  /*0420*/  IADD3 R10, R3.reuse, 0x10, RZ ;  /* 0x00000010030a7810 */ /* 0x040fe40007ffe0ff */
[--C-:B------:R-:W-:Y:S02]  /*0430*/  SHF.R.U32.HI R6, RZ, 0x1, R0.reuse ;  /* 0x00000001ff067819 */ /* 0x100fe40000011600 */
[----:B------:R-:W-:Y:S02]  /*0440*/  SHF.R.U32.HI R15, RZ, 0x2, R0 ;  /* 0x00000002ff0f7819 */ /* 0x000fe40000011600 */
[----:B------:R-:W-:Y:S02]  /*0450*/  IADD3 R12, R3, 0x12, RZ ;  /* 0x00000012030c7810 */ /* 0x000fe40007ffe0ff */
[----:B------:R-:W-:-:S02]  /*0460*/  SHF.R.U32.HI R0, RZ, 0x1, R8 ;  /* 0x00000001ff007819 */ /* 0x000fc40000011608 */
[----:B------:R-:W-:Y:S02]  /*0470*/  SHF.R.U32.HI R17, RZ, 0x2, R8 ;  /* 0x00000002ff117819 */ /* 0x000fe40000011608 */
[--C-:B------:R-:W-:Y:S02]  /*0480*/  SHF.R.U32.HI R8, RZ, 0x1, R10.reuse ;  /* 0x00000001ff087819 */ /* 0x100fe4000001160a */
[----:B------:R-:W-:Y:S02]  /*0490*/  SHF.R.U32.HI R19, RZ, 0x2, R10 ;  /* 0x00000002ff137819 */ /* 0x000fe4000001160a */
[----:B------:R-:W-:Y:S02]  /*04a0*/  SHF.R.U32.HI R10, RZ, 0x1, R12 ;  /* 0x00000001ff0a7819 */ /* 0x000fe4000001160c */
[----:B------:R-:W-:Y:S02]  /*04b0*/  LOP3.LUT R6, R6, 0x1, RZ, 0xc0, !PT ;  /* 0x0000000106067812 */ /* 0x000fe400078ec0ff */
[----:B------:R-:W-:-:S02]  /*04c0*/  LOP3.LUT R8, R8, 0x1, RZ, 0xc0, !PT ;  /* 0x0000000108087812 */ /* 0x000fc400078ec0ff */
[----:B------:R-:W-:Y:S01]  /*04d0*/  SHF.R.U32.HI R21, RZ, 0x2, R12 ;  /* 0x00000002ff157819 */ /* 0x000fe2000001160c */
[----:B------:R-:W-:Y:S01]  /*04e0*/  IMAD R15, R6, 0xf0, R15 ;  /* 0x000000f0060f7824 */ /* 0x000fe200078e020f */
[----:B------:R-:W-:Y:S01]  /*04f0*/  LOP3.LUT R0, R0, 0x1, RZ, 0xc0, !PT ;  /* 0x0000000100007812 */ /* 0x000fe200078ec0ff */
[----:B------:R-:W-:Y:S01]  /*0500*/  IMAD R19, R8, 0xf0, R19 ;  /* 0x000000f008137824 */ /* 0x000fe200078e0213 */
[----:B------:R-:W-:Y:S01]  /*0510*/  LOP3.LUT R10, R10, 0x1, RZ, 0xc0, !PT ;  /* 0x000000010a0a7812 */ /* 0x000fe200078ec0ff */
[--C-:B------:R-:W-:Y:S01]  /*0520*/  IMAD R16, R15, 0x18, R120.reuse ;  /* 0x000000180f107824 */ /* 0x100fe200078e0278 */
[C---:B------:R-:W-:Y:S01]  /*0530*/  IADD3 R14, R3.reuse, 0x14, RZ ;  /* 0x00000014030e7810 */ /* 0x040fe20007ffe0ff */
[----:B------:R-:W-:Y:S01]  /*0540*/  IMAD R17, R0, 0xf0, R17 ;  /* 0x000000f000117824 */ /* 0x000fe200078e0211 */
[C---:B------:R-:W-:Y:S01]  /*0550*/  IADD3 R6, R3.reuse, 0x16, RZ ;  /* 0x0000001603067810 */ /* 0x040fe20007ffe0ff */
[----:B------:R-:W-:Y:S01]  /*0560*/  IMAD R21, R10, 0xf0, R21 ;  /* 0x000000f00a157824 */ /* 0x000fe200078e0215 */
[----:B------:R-:W-:Y:S01]  /*0570*/  IADD3 R8, R3, 0x18, RZ ;  /* 0x0000001803087810 */ /* 0x000fe20007ffe0ff */
[----:B------:R-:W-:Y:S01]  /*0580*/  IMAD R18, R17, 0x18, R120 ;  /* 0x0000001811127824 */ /* 0x000fe200078e0278 */
[----:B------:R-:W-:Y:S01]  /*0590*/  SHF.R.U32.HI R12, RZ, 0x1, R14 ;  /* 0x00000001ff0c7819 */ /* 0x000fe2000001160e */
[----:B------:R-:W-:Y:S01]  /*05a0*/  IMAD R20, R19, 0x18, R120 ;  /* 0x0000001813147824 */ /* 0x000fe200078e0278 */
[----:B------:R-:W-:Y:S01]  /*05b0*/  SHF.R.U32.HI R23, RZ, 0x2, R14 ;  /* 0x00000002ff177819 */ /* 0x000fe2000001160e */
[----:B------:R-:W-:Y:S01]  /*05c0*/  IMAD R22, R21, 0x18, R120 ;  /* 0x0000001815167824 */ /* 0x000fe200078e0278 */
[----:B------:R-:W-:-:S02]  /*05d0*/  IADD3 R10, R3, 0x1a, RZ ;  /* 0x0000001a030a7810 */ /* 0x000fc40007ffe0ff */
[----:B------:R-:W-:Y:S02]  /*05e0*/  IADD3 R14, R3, 0x1c, RZ ;  /* 0x0000001c030e7810 */ /* 0x000fe40007ffe0ff */
[----:B------:R-:W-:Y:S02]  /*05f0*/  SHF.L.U32 R0, R2, 0x2, RZ ;  /* 0x0000000202007819 */ /* 0x000fe400000006ff */
[----:B------:R-:W-:Y:S02]  /*0600*/  SHF.R.U32.HI R2, RZ, 0x1, R6 ;  /* 0x00000001ff027819 */ /* 0x000fe40000011606 */
[----:B------:R-:W-:Y:S02]  /*0610*/  SHF.R.U32.HI R3, RZ, 0x1, R8 ;  /* 0x00000001ff037819 */ /* 0x000fe40000011608 */
[----:B------:R-:W-:Y:S02]  /*0620*/  SHF.R.U32.HI R25, RZ, 0x2, R6 ;  /* 0x00000002ff197819 */ /* 0x000fe40000011606 */
[----:B------:R-:W-:-:S02]  /*0630*/  SHF.R.U32.HI R27, RZ, 0x2, R8 ;  /* 0x00000002ff1b7819 */ /* 0x000fc40000011608 */
[----:B------:R-:W-:Y:S02]  /*0640*/  LOP3.LUT R6, R2, 0x1, RZ, 0xc0, !PT ;  /* 0x0000000102067812 */ /* 0x000fe400078ec0ff */
[----:B------:R-:W-:Y:S01]  /*0650*/  LOP3.LUT R8, R3, 0x1, RZ, 0xc0, !PT ;  /* 0x0000000103087812 */ /* 0x000fe200078ec0ff */
[----:B------:R-:W-:Y:S01]  /*0660*/  IMAD.WIDE.U32 R2, R0, -0x77777777, RZ ;  /* 0x8888888900027825 */ /* 0x000fe200078e00ff */
[----:B------:R-:W-:Y:S02]  /*0670*/  LOP3.LUT R12, R12, 0x1, RZ, 0xc0, !PT ;  /* 0x000000010c0c7812 */ /* 0x000fe400078ec0ff */
[----:B------:R-:W-:Y:S01]  /*0680*/  IADD3 R2, R0, 0x2, RZ ;  /* 0x0000000200027810 */ /* 0x000fe20007ffe0ff */
[----:B------:R-:W-:Y:S01]  /*0690*/  IMAD R25, R6, 0xf0, R25 ;  /* 0x000000f006197824 */ /* 0x000fe200078e0219 */
[----:B------:R-:W-:Y:S01]  /*06a0*/  SHF.R.U32.HI R119, RZ, 0x1, R3 ;  /* 0x00000001ff777819 */ /* 0x000fe20000011603 */
[----:B------:R-:W-:Y:S01]  /*06b0*/  IMAD R23, R12, 0xf0, R23 ;  /* 0x000000f00c177824 */ /* 0x000fe200078e0217 */
[--C-:B------:R-:W-:Y:S01]  /*06c0*/  SHF.R.U32.HI R12, RZ, 0x1, R10.reuse ;  /* 0x00000001ff0c7819 */ /* 0x100fe2000001160a */
[----:B------:R-:W-:Y:S01]  /*06d0*/  IMAD.WIDE.U32 R2, R2, -0x77777777, RZ ;  /* 0x8888888902027825 */ /* 0x000fe200078e00ff */
[----:B------:R-:W-:-:S02]  /*06e0*/  SHF.R.U32.HI R29, RZ, 0x2, R10 ;  /* 0x00000002ff1d7819 */ /* 0x000fc4000001160a */
[----:B------:R-:W-:Y:S01]  /*06f0*/  SHF.R.U32.HI R10, RZ, 0x1, R14 ;  /* 0x00000001ff0a7819 */ /* 0x000fe2000001160e */
[----:B------:R-:W-:Y:S01]  /*0700*/  IMAD R27, R8, 0xf0, R27 ;  /* 0x000000f0081b7824 */ /* 0x000fe200078e021b */
[----:B------:R-:W-:Y:S01]  /*0710*/  SHF.L.U32 R0, R28, 0x3, RZ ;  /* 0x000000031c007819 */ /* 0x000fe200000006ff */
[----:B------:R-:W-:Y:S01]  /*0720*/  IMAD R6, R5, 0x18, R120 ;  /* 0x0000001805067824 */ /* 0x000fe200078e0278 */
[----:B------:R-:W-:Y:S01]  /*0730*/  SHF.R.U32.HI R31, RZ, 0x2, R14 ;  /* 0x00000002ff1f7819 */ /* 0x000fe2000001160e */
[--C-:B------:R-:W-:Y:S01]  /*0740*/  IMAD R8, R7, 0x18, R120.reuse ;  /* 0x0000001807087824 */ /* 0x100fe200078e0278 */
[----:B------:R-:W-:Y:S01]  /*0750*/  LOP3.LUT R10, R10, 0x1, RZ, 0xc0, !PT ;  /* 0x000000010a0a7812 */ /* 0x000fe200078ec0ff */
[--C-:B------:R-:W-:Y:S01]  /*0760*/  IMAD R14, R13, 0x18, R120.reuse ;  /* 0x000000180d0e7824 */ /* 0x100fe200078e0278 */
[----:B------:R-:W-:Y:S01]  /*0770*/  SHF.R.U32.HI R2, RZ, 0x1, R3 ;  /* 0x00000001ff027819 */ /* 0x000fe20000011603 */
[--C-:B------:R-:W-:Y:S01]  /*0780*/  IMAD R124, R23, 0x18, R120.reuse ;  /* 0x00000018177c7824 */ /* 0x100fe200078e0278 */
[----:B------:R-:W-:Y:S01]  /*0790*/  LOP3.LUT R12, R12, 0x1, RZ, 0xc0, !PT ;  /* 0x000000010c0c7812 */ /* 0x000fe200078ec0ff */
[----:B------:R-:W-:Y:S01]  /*07a0*/  IMAD R31, R10, 0xf0, R31 ;  /* 0x000000f00a1f7824 */ /* 0x000fe200078e021f */
[----:B------:R-:W-:Y:S01]  /*07b0*/  LOP3.LUT R3, R0, 0x8, RZ, 0xc0, !PT ;  /* 0x0000000800037812 */ /* 0x000fe200078ec0ff */
[--C-:B------:R-:W-:Y:S01]  /*07c0*/  IMAD R10, R9, 0x18, R120.reuse ;  /* 0x00000018090a7824 */ /* 0x100fe200078e0278 */
[----:B------:R-:W-:Y:S01]  /*07d0*/  ISETP.GT.U32.OR P0, PT, R28, 0x1f, P0 ;  /* 0x0000001f1c00780c */ /* 0x000fe20000704470 */
[----:B------:R-:W-:Y:S01]  /*07e0*/  IMAD R29, R12, 0xf0, R29 ;  /* 0x000000f00c1d7824 */ /* 0x000fe200078e021d */
[----:B------:R-:W-:Y:S01]  /*07f0*/  IADD3 R5, R4, R3, RZ ;  /* 0x0000000304057210 */ /* 0x000fe20007ffe0ff */
[--C-:B------:R-:W-:Y:S01]  /*0800*/  IMAD R12, R11, 0x18, R120.reuse ;  /* 0x000000180b0c7824 */ /* 0x100fe200078e0278 */
[----:B------:R-:W-:Y:S01]  /*0810*/  IADD3 R4, R3, R6, RZ ;  /* 0x0000000603047210 */ /* 0x000fe20007ffe0ff */
[--C-:B------:R-:W-:Y:S01]  /*0820*/  IMAD R24, R25, 0x18, R120.reuse ;  /* 0x0000001819187824 */ /* 0x100fe200078e0278 */
[----:B------:R-:W-:Y:S01]  /*0830*/  IADD3 R0, R3, R8, RZ ;  /* 0x0000000803007210 */ /* 0x000fe20007ffe0ff */
[----:B------:R0:W-:Y:S01]  /*0840*/  STL [R1+0x20], R5 ;  /* 0x0000200501007387 */ /* 0x0001e20000100800 */
[--C-:B------:R-:W-:Y:S01]  /*0850*/  IMAD R122, R27, 0x18, R120.reuse ;  /* 0x000000181b7a7824 */ /* 0x100fe200078e0278 */
[----:B------:R-:W-:Y:S01]  /*0860*/  IADD3 R125, R3, R22, RZ ;  /* 0x00000016037d7210 */ /* 0x000fe20007ffe0ff */
[--C-:B------:R-:W-:Y:S01]  /*0870*/  IMAD R26, R29, 0x18, R120.reuse ;  /* 0x000000181d1a7824 */ /* 0x100fe200078e0278 */
[----:B------:R1:W-:Y:S01]  /*0880*/  STL [R1+0x1c], R4 ;  /* 0x00001c0401007387 */ /* 0x0003e20000100800 */
[----:B------:R-:W-:Y:S01]  /*0890*/  IMAD R120, R31, 0x18, R120 ;  /* 0x000000181f787824 */ /* 0x000fe200078e0278 */
[----:B------:R-:W-:-:S02]  /*08a0*/  IADD3 R124, R3, R124, RZ ;  /* 0x0000007c037c7210 */ /* 0x000fc40007ffe0ff */
[----:B------:R2:W-:Y:S01]  /*08b0*/  STL [R1+0x18], R0 ;  /* 0x0000180001007387 */ /* 0x0005e20000100800 */
[C---:B------:R-:W-:Y:S02]  /*08c0*/  IADD3 R123, R3.reuse, R24, RZ ;  /* 0x00000018037b7210 */ /* 0x040fe40007ffe0ff */
[C---:B0-----:R-:W-:Y:S02]  /*08d0*/  IADD3 R5, R3.reuse, R10, RZ ;  /* 0x0000000a03057210 */ /* 0x041fe40007ffe0ff */
[C---:B------:R-:W-:Y:S02]  /*08e0*/  IADD3 R122, R3.reuse, R122, RZ ;  /* 0x0000007a037a7210 */ /* 0x040fe40007ffe0ff */
[C---:B-1----:R-:W-:Y:S01]  /*08f0*/  IADD3 R4, R3.reuse, R12, RZ ;  /* 0x0000000c03047210 */ /* 0x042fe20007ffe0ff */
[----:B------:R0:W-:Y:S01]  /*0900*/  STL [R1+0x14], R5 ;  /* 0x0000140501007387 */ /* 0x0001e20000100800 */
[C---:B------:R-:W-:Y:S02]  /*0910*/  IADD3 R121, R3.reuse, R26, RZ ;  /* 0x0000001a03797210 */ /* 0x040fe40007ffe0ff */
[C---:B--2---:R-:W-:Y:S01]  /*0920*/  IADD3 R0, R3.reuse, R14, RZ ;  /* 0x0000000e03007210 */ /* 0x044fe20007ffe0ff */
[----:B------:R1:W-:Y:S01]  /*0930*/  STL [R1+0x10], R4 ;  /* 0x0000100401007387 */ /* 0x0003e20000100800 */
[----:B------:R-:W-:-:S02]  /*0940*/  IADD3 R120, R3, R120, RZ ;  /* 0x0000007803787210 */ /* 0x000fc40007ffe0ff */
[----:B------:R-:W-:Y:S01]  /*0950*/  LOP3.LUT R119, R119, 0x7ffffff8, RZ, 0xc0, !PT ;  /* 0x7ffffff877777812 */ /* 0x000fe200078ec0ff */
[----:B------:R2:W-:Y:S01]  /*0960*/  STL [R1+0xc], R0 ;  /* 0x00000c0001007387 */ /* 0x0005e20000100800 */
[----:B------:R-:W-:Y:S02]  /*0970*/  LOP3.LUT R118, R2, 0x7ffffff8, RZ, 0xc0, !PT ;  /* 0x7ffffff802767812 */ /* 0x000fe400078ec0ff */
[C---:B0-----:R-:W-:Y:S02]  /*0980*/  IADD3 R5, R3.reuse, R16, RZ ;  /* 0x0000001003057210 */ /* 0x041fe40007ffe0ff */
[----:B------:R-:W-:Y:S01]  /*0990*/  ISETP.EQ.OR.EX P0, PT, RZ, UR13, P0, P1 ;  /* 0x0000000dff007c0c */ /* 0x000fe20008702710 */
[----:B------:R-:W-:Y:S01]  /*09a0*/  ULDC.64 UR12, c[0x0][0x208] ;  /* 0x00008200000c7ab9 */ /* 0x000fe20000000a00 */
[C---:B-1----:R-:W-:Y:S01]  /*09b0*/  IADD3 R4, R3.reuse, R18, RZ ;  /* 0x0000001203047210 */ /* 0x042fe20007ffe0ff */
[----:B------:R0:W-:Y:S01]  /*09c0*/  STL [R1+0x8], R5 ;  /* 0x0000080501007387 */ /* 0x0001e20000100800 */
[----:B--2---:R-:W-:-:S03]  /*09d0*/  IADD3 R0, R3, R20, RZ ;  /* 0x0000001403007210 */ /* 0x004fc60007ffe0ff */
[----:B------:R0:W-:Y:S04]  /*09e0*/  STL [R1+0x4], R4 ;  /* 0x0000040401007387 */ /* 0x0001e80000100800 */
[----:B------:R0:W-:Y:S02]  /*09f0*/  STL [R1], R0 ;  /* 0x0000000001007387 */ /* 0x0001e40000100800 */
.L_x_2929:
[----:B-1----:R-:W1:Y:S01]  /*0a00*/  S2R R66, SR_TID.X ;  /* 0x0000000000427919 */ /* 0x002e620000002100 */
[----:B------:R-:W2:Y:S01]  /*0a10*/  S2UR UR18, SR_CTAID.X ;  /* 0x00000000001279c3 */ /* 0x000ea20000002500 */
[----:B------:R-:W-:Y:S01]  /*0a20*/  MOV R19, UR11 ;  /* 0x0000000b00137c02 */ /* 0x000fe20008000f00 */
[----:B------:R-:W-:Y:S01]  /*0a30*/  ULDC.64 UR14, c[0x0][0x218] ;  /* 0x00008600000e7ab9 */ /* 0x000fe20000000a00 */
[----:B------:R-:W-:Y:S01]  /*0a40*/  ULDC.64 UR16, c[0x0][0x228] ;  /* 0x00008a0000107ab9 */ /* 0x000fe20000000a00 */
[----:B--2---:R-:W-:-:S04]  /*0a50*/  USHF.L.U32 UR9, UR18, 0x5, URZ ;  /* 0x0000000512097899 */ /* 0x004fc8000800063f */
[----:B------:R-:W-:Y:S01]  /*0a60*/  ULOP3.LUT UR9, UR9, 0xfe0, URZ, 0xc0, !UPT ;  /* 0x00000fe009097892 */ /* 0x000fe2000f8ec03f */
[----:B-1----:R-:W-:-:S05]  /*0a70*/  IMAD.WIDE.U32 R2, R66, -0x77777777, RZ ;  /* 0x8888888942027825 */ /* 0x002fca00078e00ff */
[----:B------:R-:W-:-:S04]  /*0a80*/  SHF.R.U32.HI R2, RZ, 0x7, R3 ;  /* 0x00000007ff027819 */ /* 0x000fc80000011603 */
[C---:B0-----:R-:W-:Y:S01]  /*0a90*/  IADD3 R0, R2.reuse, UR9, RZ ;  /* 0x0000000902007c10 */ /* 0x041fe2000fffe0ff */
[----:B------:R-:W-:Y:S01]  /*0aa0*/  IMAD R3, R2, -0xf0, R66 ;  /* 0xffffff1002037824 */ /* 0x000fe200078e0242 */
[----:B------:R-:W-:-:S03]  /*0ab0*/  UIMAD UR9, UR5, 0x3c0000, URZ ;  /* 0x003c0000050978a4 */ /* 0x000fc6000f8e023f */
[----:B------:R-:W-:Y:S01]  /*0ac0*/  IMAD R9, R0, 0x3c0, RZ ;  /* 0x000003c000097824 */ /* 0x000fe200078e02ff */
[----:B------:R-:W-:Y:S01]  /*0ad0*/  SHF.L.U32 R2, R3, 0x2, RZ ;  /* 0x0000000203027819 */ /* 0x000fe200000006ff */
[----:B------:R-:W-:-:S03]  /*0ae0*/  HFMA2.MMA R3, -RZ, RZ, 0, 0 ;  /* 0x00000000ff037435 */ /* 0x000fc600000001ff */
[C---:B------:R-:W-:Y:S02]  /*0af0*/  IADD3 R5, R9.reuse, 0xf00, RZ ;  /* 0x00000f0009057810 */ /* 0x040fe40007ffe0ff */
[C---:B------:R-:W-:Y:S02]  /*0b00*/  IADD3 R7, R9.reuse, 0x1680, RZ ;  /* 0x0000168009077810 */ /* 0x040fe40007ffe0ff */
[C---:B------:R-:W-:Y:S02]  /*0b10*/  IADD3 R11, R9.reuse, 0x1e00, RZ ;  /* 0x00001e00090b7810 */ /* 0x040fe40007ffe0ff */
[----:B------:R-:W-:Y:S01]  /*0b20*/  IADD3 R13, R9, 0x2580, RZ ;  /* 0x00002580090d7810 */ /* 0x000fe20007ffe0ff */
[----:B------:R-:W-:Y:S01]  /*0b30*/  IMAD.WIDE.U32 R18, R19, 0x3c0000, R2 ;  /* 0x003c000013127825 */ /* 0x000fe200078e0002 */
[C---:B------:R-:W-:Y:S02]  /*0b40*/  IADD3 R3, R9.reuse, 0x780, RZ ;  /* 0x0000078009037810 */ /* 0x040fe40007ffe0ff */
[----:B------:R-:W-:-:S02]  /*0b50*/  IADD3 R21, R9, 0x3c00, RZ ;  /* 0x00003c0009157810 */ /* 0x000fc40007ffe0ff */
[----:B------:R-:W-:Y:S02]  /*0b60*/  IADD3 R114, R19, UR9, RZ ;  /* 0x0000000913727c10 */ /* 0x000fe4000fffe0ff */
[-C--:B------:R-:W-:Y:S02]  /*0b70*/  IADD3 R8, P6, R9, R18.reuse, RZ ;  /* 0x0000001209087210 */ /* 0x080fe40007fde0ff */
[----:B------:R-:W-:Y:S02]  /*0b80*/  IADD3 R4, P1, R5, R18, RZ ;  /* 0x0000001205047210 */ /* 0x000fe40007f3e0ff */
[----:B------:R-:W-:Y:S02]  /*0b90*/  IADD3.X R97, RZ, R114, RZ, P6, !PT ;  /* 0x00000072ff617210 */ /* 0x000fe400037fe4ff */
[----:B------:R-:W-:Y:S02]  /*0ba0*/  LEA R76, P6, R8, UR14, 0x1 ;  /* 0x0000000e084c7c11 */ /* 0x000fe4000f8c08ff */
[----:B------:R-:W-:-:S02]  /*0bb0*/  IADD3 R5, P5, R7, R18, RZ ;  /* 0x0000001207057210 */ /* 0x000fc40007fbe0ff */
[-C--:B------:R-:W-:Y:S02]  /*0bc0*/  IADD3 R3, P3, R3, R18.reuse, RZ ;  /* 0x0000001203037210 */ /* 0x080fe40007f7e0ff */
[----:B------:R-:W-:Y:S02]  /*0bd0*/  LEA.HI.X R77, R8, UR15, R97, 0x1, P6 ;  /* 0x0000000f084d7c11 */ /* 0x000fe4000b0f0c61 */
[----:B------:R-:W-:Y:S02]  /*0be0*/  IADD3 R6, P2, R11, R18, RZ ;  /* 0x000000120b067210 */ /* 0x000fe40007f5e0ff */
[-C--:B------:R-:W-:Y:S02]  /*0bf0*/  IADD3.X R100, RZ, R114.reuse, RZ, P5, !PT ;  /* 0x00000072ff647210 */ /* 0x080fe40002ffe4ff */
[----:B------:R-:W-:Y:S01]  /*0c00*/  IADD3.X R98, RZ, R114, RZ, P3, !PT ;  /* 0x00000072ff627210 */ /* 0x000fe20001ffe4ff */
[----:B------:R-:W2:Y:S01]  /*0c10*/  LDG.E.64.CONSTANT R76, desc[UR12][R76.64] ;  /* 0x0000000c4c4c7981 */ /* 0x000ea2000c1e9b00 */
[----:B------:R-:W-:-:S02]  /*0c20*/  LEA R20, P5, R3, UR14, 0x1 ;  /* 0x0000000e03147c11 */ /* 0x000fc4000f8a08ff */
[----:B------:R-:W-:Y:S02]  /*0c30*/  IADD3.X R101, RZ, R114, RZ, P2, !PT ;  /* 0x00000072ff657210 */ /* 0x000fe400017fe4ff */
[-C--:B------:R-:W-:Y:S02]  /*0c40*/  IADD3 R7, P4, R13, R18.reuse, RZ ;  /* 0x000000120d077210 */ /* 0x080fe40007f9e0ff */
[----:B------:R-:W-:Y:S02]  /*0c50*/  IADD3 R11, P2, R21, R18, RZ ;  /* 0x00000012150b7210 */ /* 0x000fe40007f5e0ff */
[----:B------:R-:W-:Y:S02]  /*0c60*/  LEA.HI.X R21, R3, UR15, R98, 0x1, P5 ;  /* 0x0000000f03157c11 */ /* 0x000fe4000a8f0c62 */
[-C--:B------:R-:W-:Y:S02]  /*0c70*/  IADD3.X R102, RZ, R114.reuse, RZ, P4, !PT ;  /* 0x00000072ff667210 */ /* 0x080fe400027fe4ff */
[----:B------:R-:W-:-:S02]  /*0c80*/  IADD3.X R99, RZ, R114, RZ, P1, !PT ;  /* 0x00000072ff637210 */ /* 0x000fc40000ffe4ff */
[C---:B------:R-:W-:Y:S01]  /*0c90*/  LEA R22, P4, R4.reuse, UR14, 0x1 ;  /* 0x0000000e04167c11 */ /* 0x040fe2000f8808ff */
[----:B------:R-:W3:Y:S01]  /*0ca0*/  LDG.E.64.CONSTANT R20, desc[UR12][R20.64] ;  /* 0x0000000c14147981 */ /* 0x000ee2000c1e9b00 */
[----:B------:R-:W-:Y:S02]  /*0cb0*/  IADD3 R27, R9, 0x4380, RZ ;  /* 0x00004380091b7810 */ /* 0x000fe40007ffe0ff */
[----:B------:R-:W-:Y:S02]  /*0cc0*/  LEA.HI.X R23, R4, UR15, R99, 0x1, P4 ;  /* 0x0000000f04177c11 */ /* 0x000fe4000a0f0c63 */
[----:B------:R-:W-:Y:S02]  /*0cd0*/  LEA R24, P5, R5, UR14, 0x1 ;  /* 0x0000000e05187c11 */ /* 0x000fe4000f8a08ff */
[----:B------:R-:W-:Y:S02]  /*0ce0*/  IADD3 R29, R9, 0x4b00, RZ ;  /* 0x00004b00091d7810 */ /* 0x000fe40007ffe0ff */
[----:B------:R-:W4:Y:S01]  /*0cf0*/  LDG.E.64.CONSTANT R22, desc[UR12][R22.64] ;  /* 0x0000000c16167981 */ /* 0x000f22000c1e9b00 */
[----:B------:R-:W-:-:S02]  /*0d00*/  LEA.HI.X R25, R5, UR15, R100, 0x1, P5 ;  /* 0x0000000f05197c11 */ /* 0x000fc4000a8f0c64 */
[C---:B------:R-:W-:Y:S02]  /*0d10*/  LEA R26, P6, R6.reuse, UR14, 0x1 ;  /* 0x0000000e061a7c11 */ /* 0x040fe4000f8c08ff */
[----:B------:R-:W-:Y:S02]  /*0d20*/  IADD3 R12, P4, R27, R18, RZ ;  /* 0x000000121b0c7210 */ /* 0x000fe40007f9e0ff */
[----:B------:R-:W4:Y:S01]  /*0d30*/  LDG.E.64.CONSTANT R24, desc[UR12][R24.64] ;  /* 0x0000000c18187981 */ /* 0x000f22000c1e9b00 */
[----:B------:R-:W-:Y:S02]  /*0d40*/  LEA.HI.X R27, R6, UR15, R101, 0x1, P6 ;  /* 0x0000000f061b7c11 */ /* 0x000fe4000b0f0c65 */
[----:B------:R-:W-:Y:S02]  /*0d50*/  IADD3 R15, R9, 0x2d00, RZ ;  /* 0x00002d00090f7810 */ /* 0x000fe40007ffe0ff */
[----:B------:R-:W-:Y:S02]  /*0d60*/  LEA R28, P6, R7, UR14, 0x1 ;  /* 0x0000000e071c7c11 */ /* 0x000fe4000f8c08ff */
[----:B------:R-:W4:Y:S01]  /*0d70*/  LDG.E.64.CONSTANT R26, desc[UR12][R26.64] ;  /* 0x0000000c1a1a7981 */ /* 0x000f22000c1e9b00 */
[----:B------:R-:W-:-:S02]  /*0d80*/  IADD3 R17, R9, 0x3480, RZ ;  /* 0x0000348009117810 */ /* 0x000fc40007ffe0ff */
[C---:B------:R-:W-:Y:S02]  /*0d90*/  IADD3 R31, R9.reuse, 0x5280, RZ ;  /* 0x00005280091f7810 */ /* 0x040fe40007ffe0ff */
[C---:B------:R-:W-:Y:S02]  /*0da0*/  IADD3 R33, R9.reuse, 0x5a00, RZ ;  /* 0x00005a0009217810 */ /* 0x040fe40007ffe0ff */
[C---:B------:R-:W-:Y:S02]  /*0db0*/  IADD3 R35, R9.reuse, 0x6180, RZ ;  /* 0x0000618009237810 */ /* 0x040fe40007ffe0ff */
[C---:B------:R-:W-:Y:S02]  /*0dc0*/  IADD3 R37, R9.reuse, 0x6900, RZ ;  /* 0x0000690009257810 */ /* 0x040fe40007ffe0ff */
[----:B------:R-:W-:Y:S02]  /*0dd0*/  IADD3 R39, R9, 0x7080, RZ ;  /* 0x0000708009277810 */ /* 0x000fe40007ffe0ff */
[----:B------:R-:W-:-:S02]  /*0de0*/  IADD3 R13, P5, R29, R18, RZ ;  /* 0x000000121d0d7210 */ /* 0x000fc40007fbe0ff */
[----:B------:R-:W-:Y:S02]  /*0df0*/  IADD3 R9, P3, R15, R18, RZ ;  /* 0x000000120f097210 */ /* 0x000fe40007f7e0ff */
[----:B------:R-:W-:Y:S02]  /*0e00*/  LEA.HI.X R29, R7, UR15, R102, 0x1, P6 ;  /* 0x0000000f071d7c11 */ /* 0x000fe4000b0f0c66 */
[----:B------:R-:W-:Y:S02]  /*0e10*/  IADD3.X R103, RZ, R114, RZ, P3, !PT ;  /* 0x00000072ff677210 */ /* 0x000fe40001ffe4ff */
[----:B------:R-:W-:Y:S02]  /*0e20*/  LEA R30, P6, R9, UR14, 0x1 ;  /* 0x0000000e091e7c11 */ /* 0x000fe4000f8c08ff */
[----:B------:R-:W4:Y:S01]  /*0e30*/  LDG.E.64.CONSTANT R28, desc[UR12][R28.64] ;  /* 0x0000000c1c1c7981 */ /* 0x000f22000c1e9b00 */
[-C--:B------:R-:W-:Y:S02]  /*0e40*/  IADD3 R14, P3, R31, R18.reuse, RZ ;  /* 0x000000121f0e7210 */ /* 0x080fe40007f7e0ff */
[----:B------:R-:W-:-:S02]  /*0e50*/  IADD3 R10, P1, R17, R18, RZ ;  /* 0x00000012110a7210 */ /* 0x000fc40007f3e0ff */
[----:B------:R-:W-:Y:S02]  /*0e60*/  LEA.HI.X R31, R9, UR15, R103, 0x1, P6 ;  /* 0x0000000f091f7c11 */ /* 0x000fe4000b0f0c67 */
[----:B------:R-:W-:Y:S02]  /*0e70*/  IADD3.X R104, RZ, R114, RZ, P1, !PT ;  /* 0x00000072ff687210 */ /* 0x000fe40000ffe4ff */
[----:B------:R-:W-:Y:S02]  /*0e80*/  LEA R32, P6, R10, UR14, 0x1 ;  /* 0x0000000e0a207c11 */ /* 0x000fe4000f8c08ff */
[----:B------:R-:W-:Y:S01]  /*0e90*/  IADD3 R15, P1, R33, R18, RZ ;  /* 0x00000012210f7210 */ /* 0x000fe20007f3e0ff */
[----:B------:R-:W4:Y:S01]  /*0ea0*/  LDG.E.64.CONSTANT R30, desc[UR12][R30.64] ;  /* 0x0000000c1e1e7981 */ /* 0x000f22000c1e9b00 */
[-C--:B------:R-:W-:Y:S02]  /*0eb0*/  IADD3.X R108, RZ, R114.reuse, RZ, P3, !PT ;  /* 0x00000072ff6c7210 */ /* 0x080fe40001ffe4ff */
[----:B------:R-:W-:-:S02]  /*0ec0*/  IADD3.X R105, RZ, R114, RZ, P2, !PT ;  /* 0x00000072ff697210 */ /* 0x000fc400017fe4ff */
[----:B------:R-:W-:Y:S02]  /*0ed0*/  IADD3.X R106, RZ, R114, RZ, P4, !PT ;  /* 0x00000072ff6a7210 */ /* 0x000fe400027fe4ff */
[----:B------:R-:W-:Y:S02]  /*0ee0*/  LEA.HI.X R33, R10, UR15, R104, 0x1, P6 ;  /* 0x0000000f0a217c11 */ /* 0x000fe4000b0f0c68 */
[----:B------:R-:W-:Y:S02]  /*0ef0*/  LEA R46, P3, R12, UR14, 0x1 ;  /* 0x0000000e0c2e7c11 */ /* 0x000fe4000f8608ff */
[----:B------:R-:W-:Y:S02]  /*0f00*/  IADD3 R16, P2, R35, R18, RZ ;  /* 0x0000001223107210 */ /* 0x000fe40007f5e0ff */
[----:B------:R-:W-:Y:S01]  /*0f10*/  IADD3.X R109, RZ, R114, RZ, P1, !PT ;  /* 0x00000072ff6d7210 */ /* 0x000fe20000ffe4ff */
[----:B------:R-:W4:Y:S01]  /*0f20*/  LDG.E.64.CONSTANT R32, desc[UR12][R32.64] ;  /* 0x0000000c20207981 */ /* 0x000f22000c1e9b00 */
[----:B------:R-:W-:-:S02]  /*0f30*/  LEA R44, P1, R11, UR14, 0x1 ;  /* 0x0000000e0b2c7c11 */ /* 0x000fc4000f8208ff */
[----:B------:R-:W-:Y:S02]  /*0f40*/  LEA.HI.X R47, R12, UR15, R106, 0x1, P3 ;  /* 0x0000000f0c2f7c11 */ /* 0x000fe400098f0c6a */
[-C--:B------:R-:W-:Y:S02]  /*0f50*/  IADD3.X R110, RZ, R114.reuse, RZ, P2, !PT ;  /* 0x00000072ff6e7210 */ /* 0x080fe400017fe4ff */
[----:B------:R-:W-:Y:S02]  /*0f60*/  LEA R50, P2, R14, UR14, 0x1 ;  /* 0x0000000e0e327c11 */ /* 0x000fe4000f8408ff */
[----:B------:R-:W-:Y:S01]  /*0f70*/  LEA.HI.X R45, R11, UR15, R105, 0x1, P1 ;  /* 0x0000000f0b2d7c11 */ /* 0x000fe200088f0c69 */
[----:B------:R-:W4:Y:S01]  /*0f80*/  LDG.E.64.CONSTANT R46, desc[UR12][R46.64] ;  /* 0x0000000c2e2e7981 */ /* 0x000f22000c1e9b00 */
[----:B------:R-:W-:Y:S02]  /*0f90*/  IADD3.X R107, RZ, R114, RZ, P5, !PT ;  /* 0x00000072ff6b7210 */ /* 0x000fe40002ffe4ff */
[----:B------:R-:W-:-:S02]  /*0fa0*/  LEA R48, P1, R13, UR14, 0x1 ;  /* 0x0000000e0d307c11 */ /* 0x000fc4000f8208ff */
[----:B------:R-:W-:Y:S01]  /*0fb0*/  LEA.HI.X R51, R14, UR15, R108, 0x1, P2 ;  /* 0x0000000f0e337c11 */ /* 0x000fe200090f0c6c */
[----:B------:R-:W4:Y:S01]  /*0fc0*/  LDG.E.64.CONSTANT R44, desc[UR12][R44.64] ;  /* 0x0000000c2c2c7981 */ /* 0x000f22000c1e9b00 */
[----:B------:R-:W-:-:S04]  /*0fd0*/  LEA.HI.X R49, R13, UR15, R107, 0x1, P1 ;  /* 0x0000000f0d317c11 */ /* 0x000fc800088f0c6b */
[----:B------:R-:W4:Y:S04]  /*0fe0*/  LDG.E.64.CONSTANT R50, desc[UR12][R50.64] ;  /* 0x0000000c32327981 */ /* 0x000f28000c1e9b00 */
[----:B------:R-:W4:Y:S01]  /*0ff0*/  LDG.E.64.CONSTANT R48, desc[UR12][R48.64] ;  /* 0x0000000c30307981 */ /* 0x000f22000c1e9b00 */
[----:B------:R-:W-:-:S04]  /*1000*/  LEA R52, P1, R15, UR14, 0x1 ;  /* 0x0000000e0f347c11 */ /* 0x000fc8000f8208ff */
[----:B------:R-:W-:Y:S02]  /*1010*/  LEA.HI.X R53, R15, UR15, R109, 0x1, P1 ;  /* 0x0000000f0f357c11 */ /* 0x000fe400088f0c6d */
[C---:B------:R-:W-:Y:S02]  /*1020*/  LEA R54, P2, R16.reuse, UR14, 0x1 ;  /* 0x0000000e10367c11 */ /* 0x040fe4000f8408ff */
[----:B------:R-:W-:Y:S02]  /*1030*/  IADD3 R17, P4, R37, R18, RZ ;  /* 0x0000001225117210 */ /* 0x000fe40007f9e0ff */
[----:B------:R-:W4:Y:S01]  /*1040*/  LDG.E.64.CONSTANT R52, desc[UR12][R52.64] ;  /* 0x0000000c34347981 */ /* 0x000f22000c1e9b00 */
[----:B------:R-:W-:Y:S02]  /*1050*/  LEA.HI.X R55, R16, UR15, R110, 0x1, P2 ;  /* 0x0000000f10377c11 */ /* 0x000fe400090f0c6e */
[----:B------:R-:W-:Y:S02]  /*1060*/  IADD3.X R111, RZ, R114, RZ, P4, !PT ;  /* 0x00000072ff6f7210 */ /* 0x000fe400027fe4ff */
[----:B------:R-:W-:-:S02]  /*1070*/  LEA R62, P1, R17, UR14, 0x1 ;  /* 0x0000000e113e7c11 */ /* 0x000fc4000f8208ff */
[----:B------:R-:W4:Y:S01]  /*1080*/  LDG.E.64.CONSTANT R54, desc[UR12][R54.64] ;  /* 0x0000000c36367981 */ /* 0x000f22000c1e9b00 */
[----:B------:R-:W-:Y:S02]  /*1090*/  IADD3 R18, P5, R39, R18, RZ ;  /* 0x0000001227127210 */ /* 0x000fe40007fbe0ff */
[----:B------:R-:W-:Y:S02]  /*10a0*/  LEA.HI.X R63, R17, UR15, R111, 0x1, P1 ;  /* 0x0000000f113f7c11 */ /* 0x000fe400088f0c6f */
[----:B------:R-:W-:Y:S02]  /*10b0*/  IADD3.X R114, RZ, R114, RZ, P5, !PT ;  /* 0x00000072ff727210 */ /* 0x000fe40002ffe4ff */
[C---:B------:R-:W-:Y:S02]  /*10c0*/  LEA R60, P2, R18.reuse, UR14, 0x1 ;  /* 0x0000000e123c7c11 */ /* 0x040fe4000f8408ff */
[----:B------:R-:W4:Y:S02]  /*10d0*/  LDG.E.64.CONSTANT R62, desc[UR12][R62.64] ;  /* 0x0000000c3e3e7981 */ /* 0x000f24000c1e9b00 */
        /* <DEDUP_REMOVED lines=11> */
[--C-:B--2---:R-:W-:Y:S02]  /*1190*/  HADD2.F32 R0, -RZ, R76.reuse.H0_H0 ;  /* 0x2000004cff007230 */ /* 0x104fe40000004100 */
[----:B------:R-:W-:-:S03]  /*11a0*/  HADD2.F32 R76, -RZ, R76.H1_H1 ;  /* 0x3000004cff4c7230 */ /* 0x000fc60000004100 */
[----:B------:R-:W-:Y:S01]  /*11b0*/  FFMA.FTZ R37, R0, R0, RZ ;  /* 0x0000000000257223 */ /* 0x000fe200000100ff */
[----:B------:R-:W-:-:S03]  /*11c0*/  FADD.FTZ R35, RZ, R0 ;  /* 0x00000000ff237221 */ /* 0x000fc60000010000 */
[----:B------:R-:W-:Y:S01]  /*11d0*/  FFMA.FTZ R37, R76, R76, R37 ;  /* 0x0000004c4c257223 */ /* 0x000fe20000010025 */
[----:B------:R-:W-:Y:S01]  /*11e0*/  FADD.FTZ R35, R35, R76 ;  /* 0x0000004c23237221 */ /* 0x000fe20000010000 */
[--C-:B---3--:R-:W-:Y:S02]  /*11f0*/  HADD2.F32 R96, -RZ, R20.reuse.H0_H0 ;  /* 0x20000014ff607230 */ /* 0x108fe40000004100 */
[----:B------:R-:W-:-:S03]  /*1200*/  HADD2.F32 R95, -RZ, R20.H1_H1 ;  /* 0x30000014ff5f7230 */ /* 0x000fc60000004100 */
[----:B------:R-:W-:Y:S01]  /*1210*/  FFMA.FTZ R36, R96, R96, R37 ;  /* 0x0000006060247223 */ /* 0x000fe20000010025 */
[----:B------:R-:W-:Y:S01]  /*1220*/  FADD.FTZ R34, R35, R96 ;  /* 0x0000006023227221 */ /* 0x000fe20000010000 */
[--C-:B----4-:R-:W-:Y:S02]  /*1230*/  HADD2.F32 R94, -RZ, R22.reuse.H0_H0 ;  /* 0x20000016ff5e7230 */ /* 0x110fe40000004100 */
[----:B------:R-:W-:Y:S01]  /*1240*/  FFMA.FTZ R37, R95, R95, R36 ;  /* 0x0000005f5f257223 */ /* 0x000fe20000010024 */
[----:B------:R-:W-:Y:S02]  /*1250*/  HADD2.F32 R93, -RZ, R22.H1_H1 ;  /* 0x30000016ff5d7230 */ /* 0x000fe40000004100 */
[----:B------:R-:W-:Y:S01]  /*1260*/  FADD.FTZ R35, R34, R95 ;  /* 0x0000005f22237221 */ /* 0x000fe20000010000 */
[----:B------:R-:W-:Y:S01]  /*1270*/  FFMA.FTZ R36, R94, R94, R37 ;  /* 0x0000005e5e247223 */ /* 0x000fe20000010025 */
[--C-:B------:R-:W-:Y:S02]  /*1280*/  HADD2.F32 R92, -RZ, R24.reuse.H0_H0 ;  /* 0x20000018ff5c7230 */ /* 0x100fe40000004100 */
[----:B------:R-:W-:Y:S01]  /*1290*/  FADD.FTZ R34, R35, R94 ;  /* 0x0000005e23227221 */ /* 0x000fe20000010000 */
[----:B------:R-:W-:Y:S01]  /*12a0*/  FFMA.FTZ R37, R93, R93, R36 ;  /* 0x0000005d5d257223 */ /* 0x000fe20000010024 */
[----:B------:R-:W-:-:S02]  /*12b0*/  HADD2.F32 R91, -RZ, R24.H1_H1 ;  /* 0x30000018ff5b7230 */ /* 0x000fc40000004100 */
[----:B------:R-:W-:Y:S01]  /*12c0*/  FADD.FTZ R35, R34, R93 ;  /* 0x0000005d22237221 */ /* 0x000fe20000010000 */
[----:B------:R-:W-:Y:S01]  /*12d0*/  FFMA.FTZ R36, R92, R92, R37 ;  /* 0x0000005c5c247223 */ /* 0x000fe20000010025 */
[--C-:B------:R-:W-:Y:S02]  /*12e0*/  HADD2.F32 R90, -RZ, R26.reuse.H0_H0 ;  /* 0x2000001aff5a7230 */ /* 0x100fe40000004100 */
[----:B------:R-:W-:Y:S01]  /*12f0*/  FADD.FTZ R34, R35, R92 ;  /* 0x0000005c23227221 */ /* 0x000fe20000010000 */
[----:B------:R-:W-:Y:S01]  /*1300*/  FFMA.FTZ R37, R91, R91, R36 ;  /* 0x0000005b5b257223 */ /* 0x000fe20000010024 */
[----:B------:R-:W-:Y:S02]  /*1310*/  HADD2.F32 R89, -RZ, R26.H1_H1 ;  /* 0x3000001aff597230 */ /* 0x000fe40000004100 */
[----:B------:R-:W-:Y:S01]  /*1320*/  FADD.FTZ R35, R34, R91 ;  /* 0x0000005b22237221 */ /* 0x000fe20000010000 */
[----:B------:R-:W-:-:S03]  /*1330*/  FFMA.FTZ R38, R90, R90, R37 ;  /* 0x0000005a5a267223 */ /* 0x000fc60000010025 */
[----:B------:R-:W-:Y:S01]  /*1340*/  FADD.FTZ R36, R35, R90 ;  /* 0x0000005a23247221 */ /* 0x000fe20000010000 */
[----:B------:R-:W-:-:S03]  /*1350*/  FFMA.FTZ R37, R89, R89, R38 ;  /* 0x0000005959257223 */ /* 0x000fc60000010026 */
[----:B------:R-:W-:Y:S01]  /*1360*/  FADD.FTZ R35, R36, R89 ;  /* 0x0000005924237221 */ /* 0x000fe20000010000 */
[--C-:B------:R-:W-:Y:S02]  /*1370*/  HADD2.F32 R88, -RZ, R28.reuse.H0_H0 ;  /* 0x2000001cff587230 */ /* 0x100fe40000004100 */
[----:B------:R-:W-:-:S03]  /*1380*/  HADD2.F32 R87, -RZ, R28.H1_H1 ;  /* 0x3000001cff577230 */ /* 0x000fc60000004100 */
[----:B------:R-:W-:Y:S01]  /*1390*/  FFMA.FTZ R38, R88, R88, R37 ;  /* 0x0000005858267223 */ /* 0x000fe20000010025 */
[----:B------:R-:W-:-:S03]  /*13a0*/  FADD.FTZ R36, R35, R88 ;  /* 0x0000005823247221 */ /* 0x000fc60000010000 */
[----:B------:R-:W-:Y:S01]  /*13b0*/  FFMA.FTZ R39, R87, R87, R38 ;  /* 0x0000005757277223 */ /* 0x000fe20000010026 */
[--C-:B------:R-:W-:Y:S02]  /*13c0*/  HADD2.F32 R86, -RZ, R30.reuse.H0_H0 ;  /* 0x2000001eff567230 */ /* 0x100fe40000004100 */
[----:B------:R-:W-:Y:S01]  /*13d0*/  FADD.FTZ R37, R36, R87 ;  /* 0x0000005724257221 */ /* 0x000fe20000010000 */
[----:B------:R-:W-:Y:S02]  /*13e0*/  HADD2.F32 R85, -RZ, R30.H1_H1 ;  /* 0x3000001eff557230 */ /* 0x000fe40000004100 */
[----:B------:R-:W-:Y:S01]  /*13f0*/  FFMA.FTZ R42, R86, R86, R39 ;  /* 0x00000056562a7223 */ /* 0x000fe20000010027 */
[----:B------:R-:W-:-:S03]  /*1400*/  FADD.FTZ R40, R37, R86 ;  /* 0x0000005625287221 */ /* 0x000fc60000010000 */
[----:B------:R-:W-:Y:S01]  /*1410*/  FFMA.FTZ R43, R85, R85, R42 ;  /* 0x00000055552b7223 */ /* 0x000fe2000001002a */
[----:B------:R-:W-:Y:S01]  /*1420*/  FADD.FTZ R41, R40, R85 ;  /* 0x0000005528297221 */ /* 0x000fe20000010000 */
[--C-:B------:R-:W-:Y:S02]  /*1430*/  HADD2.F32 R84, -RZ, R32.reuse.H0_H0 ;  /* 0x20000020ff547230 */ /* 0x100fe40000004100 */
[----:B------:R-:W-:Y:S02]  /*1440*/  HADD2.F32 R83, -RZ, R32.H1_H1 ;  /* 0x30000020ff537230 */ /* 0x000fe40000004100 */
[----:B------:R-:W-:Y:S02]  /*1450*/  HADD2.F32 R2, -RZ, R77.H0_H0 ;  /* 0x2000004dff027230 */ /* 0x000fe40000004100 */
[--C-:B------:R-:W-:Y:S02]  /*1460*/  HADD2.F32 R80, -RZ, R46.reuse.H0_H0 ;  /* 0x2000002eff507230 */ /* 0x100fe40000004100 */
[----:B------:R-:W-:-:S02]  /*1470*/  HADD2.F32 R79, -RZ, R46.H1_H1 ;  /* 0x3000002eff4f7230 */ /* 0x000fc40000004100 */
[----:B------:R-:W-:Y:S01]  /*1480*/  FFMA.FTZ R46, R84, R84, R43 ;  /* 0x00000054542e7223 */ /* 0x000fe2000001002b */
[--C-:B------:R-:W-:Y:S02]  /*1490*/  HADD2.F32 R82, -RZ, R44.reuse.H0_H0 ;  /* 0x2000002cff527230 */ /* 0x100fe40000004100 */
[----:B------:R-:W-:Y:S02]  /*14a0*/  HADD2.F32 R81, -RZ, R44.H1_H1 ;  /* 0x3000002cff517230 */ /* 0x000fe40000004100 */
[----:B------:R-:W-:Y:S01]  /*14b0*/  FADD.FTZ R44, R41, R84 ;  /* 0x00000054292c7221 */ /* 0x000fe20000010000 */
[----:B------:R-:W-:Y:S01]  /*14c0*/  FFMA.FTZ R67, R83, R83, R46 ;  /* 0x0000005353437223 */ /* 0x000fe2000001002e */
[----:B------:R-:W-:Y:S02]  /*14d0*/  HADD2.F32 R19, -RZ, R77.H1_H1 ;  /* 0x3000004dff137230 */ /* 0x000fe40000004100 */
[--C-:B------:R-:W-:Y:S02]  /*14e0*/  HADD2.F32 R75, -RZ, R50.reuse.H0_H0 ;  /* 0x20000032ff4b7230 */ /* 0x100fe40000004100 */
[----:B------:R-:W-:-:S02]  /*14f0*/  HADD2.F32 R35, -RZ, R50.H1_H1 ;  /* 0x30000032ff237230 */ /* 0x000fc40000004100 */
[----:B------:R-:W-:Y:S01]  /*1500*/  FFMA.FTZ R50, R2, R2, RZ ;  /* 0x0000000202327223 */ /* 0x000fe200000100ff */
[----:B------:R-:W-:Y:S01]  /*1510*/  FADD.FTZ R65, R44, R83 ;  /* 0x000000532c417221 */ /* 0x000fe20000010000 */
[--C-:B------:R-:W-:Y:S02]  /*1520*/  HADD2.F32 R78, -RZ, R48.reuse.H0_H0 ;  /* 0x20000030ff4e7230 */ /* 0x100fe40000004100 */
[----:B------:R-:W-:Y:S01]  /*1530*/  FFMA.FTZ R46, R82, R82, R67 ;  /* 0x00000052522e7223 */ /* 0x000fe20000010043 */
[----:B------:R-:W-:Y:S02]  /*1540*/  HADD2.F32 R77, -RZ, R48.H1_H1 ;  /* 0x30000030ff4d7230 */ /* 0x000fe40000004100 */
[----:B------:R-:W-:Y:S01]  /*1550*/  FADD.FTZ R48, RZ, R2 ;  /* 0x00000002ff307221 */ /* 0x000fe20000010000 */
[--C-:B------:R-:W-:Y:S02]  /*1560*/  HADD2.F32 R20, -RZ, R21.reuse.H0_H0 ;  /* 0x20000015ff147230 */ /* 0x100fe40000004100 */
[----:B------:R-:W-:Y:S01]  /*1570*/  FFMA.FTZ R71, R19, R19, R50 ;  /* 0x0000001313477223 */ /* 0x000fe20000010032 */
[----:B------:R-:W-:Y:S01]  /*1580*/  FADD.FTZ R44, R65, R82 ;  /* 0x00000052412c7221 */ /* 0x000fe20000010000 */
[----:B------:R-:W-:Y:S01]  /*1590*/  FFMA.FTZ R67, R81, R81, R46 ;  /* 0x0000005151437223 */ /* 0x000fe2000001002e */
[----:B------:R-:W-:-:S02]  /*15a0*/  HADD2.F32 R21, -RZ, R21.H1_H1 ;  /* 0x30000015ff157230 */ /* 0x000fc40000004100 */
[----:B------:R-:W-:Y:S01]  /*15b0*/  FADD.FTZ R69, R48, R19 ;  /* 0x0000001330457221 */ /* 0x000fe20000010000 */
[----:B------:R-:W-:Y:S01]  /*15c0*/  FFMA.FTZ R50, R20, R20, R71 ;  /* 0x0000001414327223 */ /* 0x000fe20000010047 */
[----:B------:R-:W-:Y:S01]  /*15d0*/  FADD.FTZ R65, R44, R81 ;  /* 0x000000512c417221 */ /* 0x000fe20000010000 */
[----:B------:R-:W-:Y:S01]  /*15e0*/  FFMA.FTZ R46, R80, R80, R67 ;  /* 0x00000050502e7223 */ /* 0x000fe20000010043 */
[--C-:B------:R-:W-:Y:S02]  /*15f0*/  HADD2.F32 R22, -RZ, R23.reuse.H0_H0 ;  /* 0x20000017ff167230 */ /* 0x100fe40000004100 */
[----:B------:R-:W-:Y:S01]  /*1600*/  FADD.FTZ R48, R69, R20 ;  /* 0x0000001445307221 */ /* 0x000fe20000010000 */
        /* <DEDUP_REMOVED lines=21> */
[----:B------:R-:W-:Y:S02]  /*1760*/  HADD2.F32 R36, -RZ, R52.H0_H0 ;  /* 0x20000034ff247230 */ /* 0x000fe40000004100 */
[----:B------:R-:W-:Y:S01]  /*1770*/  FADD.FTZ R44, R44, R75 ;  /* 0x0000004b2c2c7221 */ /* 0x000fe20000010000 */
[----:B------:R-:W-:Y:S01]  /*1780*/  FFMA.FTZ R67, R35, R35, R46 ;  /* 0x0000002323437223 */ /* 0x000fe2000001002e */
[----:B------:R-:W-:-:S02]  /*1790*/  HADD2.F32 R27, -RZ, R27.H1_H1 ;  /* 0x3000001bff1b7230 */ /* 0x000fc40000004100 */
[----:B------:R-:W-:Y:S01]  /*17a0*/  FADD.FTZ R69, R48, R25 ;  /* 0x0000001930457221 */ /* 0x000fe20000010000 */
[----:B------:R-:W-:Y:S01]  /*17b0*/  FFMA.FTZ R50, R26, R26, R71 ;  /* 0x0000001a1a327223 */ /* 0x000fe20000010047 */
[----:B------:R-:W-:Y:S02]  /*17c0*/  HADD2.F32 R37, -RZ, R52.H1_H1 ;  /* 0x30000034ff257230 */ /* 0x000fe40000004100 */
[----:B------:R-:W-:Y:S01]  /*17d0*/  FADD.FTZ R65, R44, R35 ;  /* 0x000000232c417221 */ /* 0x000fe20000010000 */
[----:B------:R-:W-:Y:S01]  /*17e0*/  FFMA.FTZ R46, R36, R36, R67 ;  /* 0x00000024242e7223 */ /* 0x000fe20000010043 */
[----:B------:R-:W-:Y:S02]  /*17f0*/  HADD2.F32 R28, -RZ, R29.H0_H0 ;  /* 0x2000001dff1c7230 */ /* 0x000fe40000004100 */
[----:B------:R-:W-:Y:S01]  /*1800*/  FADD.FTZ R48, R69, R26 ;  /* 0x0000001a45307221 */ /* 0x000fe20000010000 */
[----:B------:R-:W-:Y:S01]  /*1810*/  FFMA.FTZ R71, R27, R27, R50 ;  /* 0x0000001b1b477223 */ /* 0x000fe20000010032 */
[----:B------:R-:W-:-:S02]  /*1820*/  HADD2.F32 R38, -RZ, R54.H0_H0 ;  /* 0x20000036ff267230 */ /* 0x000fc40000004100 */
[----:B------:R-:W-:Y:S01]  /*1830*/  FADD.FTZ R44, R65, R36 ;  /* 0x00000024412c7221 */ /* 0x000fe20000010000 */
[----:B------:R-:W-:Y:S01]  /*1840*/  FFMA.FTZ R67, R37, R37, R46 ;  /* 0x0000002525437223 */ /* 0x000fe2000001002e */
[----:B------:R-:W-:Y:S02]  /*1850*/  HADD2.F32 R29, -RZ, R29.H1_H1 ;  /* 0x3000001dff1d7230 */ /* 0x000fe40000004100 */
[----:B------:R-:W-:Y:S01]  /*1860*/  FADD.FTZ R69, R48, R27 ;  /* 0x0000001b30457221 */ /* 0x000fe20000010000 */
[----:B------:R-:W-:Y:S01]  /*1870*/  FFMA.FTZ R50, R28, R28, R71 ;  /* 0x0000001c1c327223 */ /* 0x000fe20000010047 */
[----:B------:R-:W-:Y:S02]  /*1880*/  HADD2.F32 R39, -RZ, R54.H1_H1 ;  /* 0x30000036ff277230 */ /* 0x000fe40000004100 */
[----:B------:R-:W-:Y:S01]  /*1890*/  FADD.FTZ R65, R44, R37 ;  /* 0x000000252c417221 */ /* 0x000fe20000010000 */
[----:B------:R-:W-:Y:S01]  /*18a0*/  FFMA.FTZ R46, R38, R38, R67 ;  /* 0x00000026262e7223 */ /* 0x000fe20000010043 */
[----:B------:R-:W-:-:S02]  /*18b0*/  HADD2.F32 R30, -RZ, R31.H0_H0 ;  /* 0x2000001fff1e7230 */ /* 0x000fc40000004100 */
[----:B------:R-:W-:Y:S01]  /*18c0*/  FADD.FTZ R48, R69, R28 ;  /* 0x0000001c45307221 */ /* 0x000fe20000010000 */
[----:B------:R-:W-:Y:S01]  /*18d0*/  FFMA.FTZ R71, R29, R29, R50 ;  /* 0x0000001d1d477223 */ /* 0x000fe20000010032 */
[--C-:B------:R-:W-:Y:S02]  /*18e0*/  HADD2.F32 R40, -RZ, R62.reuse.H0_H0 ;  /* 0x2000003eff287230 */ /* 0x100fe40000004100 */
[----:B------:R-:W-:Y:S01]  /*18f0*/  FADD.FTZ R44, R65, R38 ;  /* 0x00000026412c7221 */ /* 0x000fe20000010000 */
[----:B------:R-:W-:Y:S01]  /*1900*/  FFMA.FTZ R67, R39, R39, R46 ;  /* 0x0000002727437223 */ /* 0x000fe2000001002e */
[----:B------:R-:W-:Y:S02]  /*1910*/  HADD2.F32 R31, -RZ, R31.H1_H1 ;  /* 0x3000001fff1f7230 */ /* 0x000fe40000004100 */
        /* <DEDUP_REMOVED lines=17> */
[--C-:B------:R-:W-:Y:S02]  /*1a30*/  HADD2.F32 R34, -RZ, R45.reuse.H0_H0 ;  /* 0x2000002dff227230 */ /* 0x100fe40000004100 */
[----:B------:R-:W-:Y:S01]  /*1a40*/  FADD.FTZ R46, R69, R32 ;  /* 0x00000020452e7221 */ /* 0x000fe20000010000 */
[----:B------:R-:W-:Y:S01]  /*1a50*/  FFMA.FTZ R69, R33, R33, R48 ;  /* 0x0000002121457223 */ /* 0x000fe20000010030 */
[----:B------:R-:W-:Y:S01]  /*1a60*/  FADD.FTZ R64, R65, R42 ;  /* 0x0000002a41407221 */ /* 0x000fe20000010000 */
[----:B------:R-:W-:Y:S01]  /*1a70*/  FFMA.FTZ R65, R43, R43, R44 ;  /* 0x0000002b2b417223 */ /* 0x000fe2000001002c */
[----:B------:R-:W-:Y:S01]  /*1a80*/  FADD.FTZ R67, R46, R33 ;  /* 0x000000212e437221 */ /* 0x000fe20000010000 */
[----:B------:R-:W-:-:S02]  /*1a90*/  HADD2.F32 R44, -RZ, R45.H1_H1 ;  /* 0x3000002dff2c7230 */ /* 0x000fc40000004100 */
[----:B------:R-:W-:Y:S01]  /*1aa0*/  FFMA.FTZ R69, R34, R34, R69 ;  /* 0x0000002222457223 */ /* 0x000fe20000010045 */
[--C-:B------:R-:W-:Y:S02]  /*1ab0*/  HADD2.F32 R45, -RZ, R47.reuse.H0_H0 ;  /* 0x2000002fff2d7230 */ /* 0x100fe40000004100 */
        /* <DEDUP_REMOVED lines=10> */
[----:B------:R-:W-:Y:S01]  /*1b60*/  FADD.FTZ R64, R64, R43 ;  /* 0x0000002b40407221 */ /* 0x000fe20000010000 */
[----:B------:R-:W-:Y:S01]  /*1b70*/  FFMA.FTZ R67, R47, R47, R52 ;  /* 0x0000002f2f437223 */ /* 0x000fe20000010034 */
[----:B------:R-:W-:-:S03]  /*1b80*/  HADD2.F32 R49, -RZ, R51.H0_H0 ;  /* 0x20000033ff317230 */ /* 0x000fc60000004100 */
[----:B------:R-:W-:Y:S01]  /*1b90*/  FFMA.FTZ R54, R48, R48, R67 ;  /* 0x0000003030367223 */ /* 0x000fe20000010043 */
[----:B------:R0:W-:Y:S02]  /*1ba0*/  STS.64 [R115], R64 ;  /* 0x0000004073007388 */ /* 0x0001e40000000a00 */
[----:B0-----:R-:W-:Y:S01]  /*1bb0*/  FADD.FTZ R65, R50, R47 ;  /* 0x0000002f32417221 */ /* 0x001fe20000010000 */
[----:B------:R-:W-:Y:S02]  /*1bc0*/  HADD2.F32 R50, -RZ, R51.H1_H1 ;  /* 0x30000033ff327230 */ /* 0x000fe40000004100 */
[----:B------:R-:W-:Y:S01]  /*1bd0*/  FFMA.FTZ R51, R49, R49, R54 ;  /* 0x0000003131337223 */ /* 0x000fe20000010036 */
[----:B------:R-:W-:-:S03]  /*1be0*/  FADD.FTZ R52, R65, R48 ;  /* 0x0000003041347221 */ /* 0x000fc60000010000 */
[----:B------:R-:W-:Y:S01]  /*1bf0*/  FFMA.FTZ R60, R50, R50, R51 ;  /* 0x00000032323c7223 */ /* 0x000fe20000010033 */
[--C-:B------:R-:W-:Y:S02]  /*1c00*/  HADD2.F32 R51, -RZ, R53.reuse.H0_H0 ;  /* 0x20000035ff337230 */ /* 0x100fe40000004100 */
[----:B------:R-:W-:Y:S01]  /*1c10*/  FADD.FTZ R65, R52, R49 ;  /* 0x0000003134417221 */ /* 0x000fe20000010000 */
[----:B------:R-:W-:-:S03]  /*1c20*/  HADD2.F32 R52, -RZ, R53.H1_H1 ;  /* 0x30000035ff347230 */ /* 0x000fc60000004100 */
[----:B------:R-:W-:Y:S01]  /*1c30*/  FADD.FTZ R54, R65, R50 ;  /* 0x0000003241367221 */ /* 0x000fe20000010000 */
[----:B------:R-:W-:-:S03]  /*1c40*/  FFMA.FTZ R53, R51, R51, R60 ;  /* 0x0000003333357223 */ /* 0x000fc6000001003c */
[----:B------:R-:W-:Y:S01]  /*1c50*/  FADD.FTZ R65, R54, R51 ;  /* 0x0000003336417221 */ /* 0x000fe20000010000 */
[----:B------:R-:W-:Y:S01]  /*1c60*/  FFMA.FTZ R62, R52, R52, R53 ;  /* 0x00000034343e7223 */ /* 0x000fe20000010035 */
[--C-:B------:R-:W-:Y:S02]  /*1c70*/  HADD2.F32 R53, -RZ, R55.reuse.H0_H0 ;  /* 0x20000037ff357230 */ /* 0x100fe40000004100 */
[----:B------:R-:W-:Y:S01]  /*1c80*/  FADD.FTZ R60, R65, R52 ;  /* 0x00000034413c7221 */ /* 0x000fe20000010000 */
[----:B------:R-:W-:Y:S02]  /*1c90*/  HADD2.F32 R54, -RZ, R55.H1_H1 ;  /* 0x30000037ff367230 */ /* 0x000fe40000004100 */
[----:B------:R-:W-:Y:S01]  /*1ca0*/  FFMA.FTZ R55, R53, R53, R62 ;  /* 0x0000003535377223 */ /* 0x000fe2000001003e */
[----:B------:R-:W-:-:S03]  /*1cb0*/  FADD.FTZ R65, R60, R53 ;  /* 0x000000353c417221 */ /* 0x000fc60000010000 */
[----:B------:R-:W-:Y:S01]  /*1cc0*/  FFMA.FTZ R62, R54, R54, R55 ;  /* 0x00000036363e7223 */ /* 0x000fe20000010037 */
[--C-:B------:R-:W-:Y:S02]  /*1cd0*/  HADD2.F32 R55, -RZ, R63.reuse.H0_H0 ;  /* 0x2000003fff377230 */ /* 0x100fe40000004100 */
[----:B------:R-:W-:Y:S01]  /*1ce0*/  FADD.FTZ R60, R65, R54 ;  /* 0x00000036413c7221 */ /* 0x000fe20000010000 */
[----:B------:R-:W-:Y:S02]  /*1cf0*/  HADD2.F32 R72, -RZ, R63.H1_H1 ;  /* 0x3000003fff487230 */ /* 0x000fe40000004100 */
[----:B------:R-:W-:Y:S01]  /*1d00*/  FFMA.FTZ R65, R55, R55, R62 ;  /* 0x0000003737417223 */ /* 0x000fe2000001003e */
[----:B------:R-:W-:Y:S01]  /*1d10*/  FADD.FTZ R63, R60, R55 ;  /* 0x000000373c3f7221 */ /* 0x000fe20000010000 */
[--C-:B------:R-:W-:Y:S02]  /*1d20*/  HADD2.F32 R73, -RZ, R61.reuse.H0_H0 ;  /* 0x2000003dff497230 */ /* 0x100fe40000004100 */
[----:B------:R-:W-:Y:S01]  /*1d30*/  FFMA.FTZ R62, R72, R72, R65 ;  /* 0x00000048483e7223 */ /* 0x000fe20000010041 */
[----:B------:R-:W-:Y:S01]  /*1d40*/  FADD.FTZ R60, R63, R72 ;  /* 0x000000483f3c7221 */ /* 0x000fe20000010000 */
[----:B------:R-:W-:Y:S01]  /*1d50*/  ISETP.GT.U32.AND P2, PT, R66, 0x3f, PT ;  /* 0x0000003f4200780c */ /* 0x000fe20003f44070 */
[----:B------:R-:W-:-:S02]  /*1d60*/  HADD2.F32 R74, -RZ, R61.H1_H1 ;  /* 0x3000003dff4a7230 */ /* 0x000fc40000004100 */
[----:B------:R-:W-:Y:S01]  /*1d70*/  FFMA.FTZ R61, R73, R73, R62 ;  /* 0x00000049493d7223 */ /* 0x000fe2000001003e */
[----:B------:R-:W-:-:S03]  /*1d80*/  FADD.FTZ R63, R60, R73 ;  /* 0x000000493c3f7221 */ /* 0x000fc60000010000 */
[----:B------:R-:W-:Y:S01]  /*1d90*/  FFMA.FTZ R61, R74, R74, R61 ;  /* 0x0000004a4a3d7223 */ /* 0x000fe2000001003d */
[----:B------:R-:W-:Y:S01]  /*1da0*/  FADD.FTZ R60, R63, R74 ;  /* 0x0000004a3f3c7221 */ /* 0x000fe20000010000 */
[----:B------:R-:W-:Y:S04]  /*1db0*/  BSSY B0, `(.L_x_2921) ;  /* 0x000003c000007945 */ /* 0x000fe80003800000 */
[----:B------:R0:W-:Y:S01]  /*1dc0*/  STS.64 [R115+0x1680], R60 ;  /* 0x0016803c73007388 */ /* 0x0001e20000000a00 */
[----:B------:R-:W-:Y:S01]  /*1dd0*/  BAR.SYNC.DEFER_BLOCKING 0x0 ;  /* 0x0000000000007b1d */ /* 0x000fe20000010000 */
[----:B------:R-:W-:Y:S02]  /*1de0*/  LOP3.LUT P1, RZ, R66, 0xffffffc1, RZ, 0xc0, !PT ;  /* 0xffffffc142ff7812 */ /* 0x000fe4000782c0ff */
[----:B------:R-:W-:-:S03]  /*1df0*/  CS2R R62, SRZ ;  /* 0x00000000003e7805 */ /* 0x000fc6000001ff00 */
[----:B------:R-:W-:Y:S08]  /*1e00*/  @P2 BRA `(.L_x_2922) ;  /* 0x0000000000d82947 */ /* 0x000ff00003800000 */
[----:B------:R-:W0:Y:S04]  /*1e10*/  LDL R69, [R1+0x20] ;  /* 0x0000200001457983 */ /* 0x000e280000100800 */
[----:B------:R-:W2:Y:S04]  /*1e20*/  LDL R64, [R1+0x1c] ;  /* 0x00001c0001407983 */ /* 0x000ea80000100800 */
[----:B------:R-:W3:Y:S04]  /*1e30*/  LDL R71, [R1+0x18] ;  /* 0x0000180001477983 */ /* 0x000ee80000100800 */
[----:B------:R-:W4:Y:S04]  /*1e40*/  LDL R117, [R1+0x14] ;  /* 0x0000140001757983 */ /* 0x000f280000100800 */
[----:B------:R-:W4:Y:S04]  /*1e50*/  LDL R116, [R1+0x10] ;  /* 0x0000100001747983 */ /* 0x000f280000100800 */
[----:B------:R-:W4:Y:S04]  /*1e60*/  LDL R113, [R1+0xc] ;  /* 0x00000c0001717983 */ /* 0x000f280000100800 */
[----:B------:R-:W4:Y:S04]  /*1e70*/  LDL R112, [R1+0x8] ;  /* 0x0000080001707983 */ /* 0x000f280000100800 */
[----:B------:R-:W4:Y:S04]  /*1e80*/  LDL R70, [R1+0x4] ;  /* 0x0000040001467983 */ /* 0x000f280000100800 */
[----:B------:R-:W4:Y:S04]  /*1e90*/  LDL R68, [R1] ;  /* 0x0000000001447983 */ /* 0x000f280000100800 */
[----:B0-----:R-:W0:Y:S04]  /*1ea0*/  LDS.64 R60, [R69] ;  /* 0x00000000453c7984 */ /* 0x001e280000000a00 */
[----:B--2---:R-:W1:Y:S01]  /*1eb0*/  LDS.64 R62, [R64] ;  /* 0x00000000403e7984 */ /* 0x004e620000000a00 */
[----:B0-----:R-:W-:Y:S01]  /*1ec0*/  FADD.FTZ R60, RZ, R60 ;  /* 0x0000003cff3c7221 */ /* 0x001fe20000010000 */
[----:B------:R-:W-:-:S03]  /*1ed0*/  FADD.FTZ R61, RZ, R61 ;  /* 0x0000003dff3d7221 */ /* 0x000fc60000010000 */
[----:B-1----:R-:W-:Y:S01]  /*1ee0*/  FADD.FTZ R62, R60, R62 ;  /* 0x0000003e3c3e7221 */ /* 0x002fe20000010000 */
[----:B------:R-:W-:Y:S02]  /*1ef0*/  FADD.FTZ R63, R61, R63 ;  /* 0x0000003f3d3f7221 */ /* 0x000fe40000010000 */
[----:B---3--:R-:W0:Y:S02]  /*1f00*/  LDS.64 R60, [R71] ;  /* 0x00000000473c7984 */ /* 0x008e240000000a00 */
[----:B0-----:R-:W-:Y:S01]  /*1f10*/  FADD.FTZ R62, R62, R60 ;  /* 0x0000003c3e3e7221 */ /* 0x001fe20000010000 */
[----:B------:R-:W-:Y:S02]  /*1f20*/  FADD.FTZ R63, R63, R61 ;  /* 0x0000003d3f3f7221 */ /* 0x000fe40000010000 */
[----:B----4-:R-:W0:Y:S02]  /*1f30*/  LDS.64 R60, [R117] ;  /* 0x00000000753c7984 */ /* 0x010e240000000a00 */
        /* <DEDUP_REMOVED lines=35> */
.L_x_2922:
[----:B------:R-:W-:Y:S05]  /*2170*/  BSYNC B0 ;  /* 0x0000000000007941 */ /* 0x000fea0003800000 */
.L_x_2921:
[----:B------:R-:W1:Y:S01]  /*2180*/  S2R R65, SR_CTAID.Y ;  /* 0x0000000000417919 */ /* 0x000e620000002600 */
[----:B0-----:R-:W1:Y:S01]  /*2190*/  @!P1 LDC R61, c[0x0][0x10] ;  /* 0x00000400ff3d9b82 */ /* 0x001e620000000800 */
[----:B------:R-:W-:Y:S01]  /*21a0*/  ISETP.GT.U32.AND P2, PT, R66, 0xff, PT ;  /* 0x000000ff4200780c */ /* 0x000fe20003f44070 */
[----:B------:R-:W0:Y:S01]  /*21b0*/  S2R R64, SR_TID.X ;  /* 0x0000000000407919 */ /* 0x000e220000002100 */
[----:B------:R-:W2:Y:S01]  /*21c0*/  SHFL.BFLY PT, R60, R62, 0x1, 0x1f ;  /* 0x0c201f003e3c7f89 */ /* 0x000ea200000e0000 */
[----:B------:R-:W3:Y:S01]  /*21d0*/  S2R R68, SR_CTAID.X ;  /* 0x0000000000447919 */ /* 0x000ee20000002500 */
[----:B-1----:R-:W-:Y:S02]  /*21e0*/  @!P1 IMAD R65, R61, UR4, R65 ;  /* 0x000000043d419c24 */ /* 0x002fe4000f8e0241 */
[----:B--2---:R-:W-:Y:S02]  /*21f0*/  FADD.FTZ R62, R60, R62 ;  /* 0x0000003e3c3e7221 */ /* 0x004fe40000010000 */
[----:B------:R-:W1:Y:S01]  /*2200*/  @!P1 LDC.64 R60, c[0x0][0x248] ;  /* 0x00009200ff3c9b82 */ /* 0x000e620000000a00 */
[----:B0-----:R-:W-:-:S02]  /*2210*/  SHF.R.U32.HI R67, RZ, 0x1, R64 ;  /* 0x00000001ff437819 */ /* 0x001fc40000011640 */
[----:B------:R-:W0:Y:S02]  /*2220*/  SHFL.BFLY PT, R64, R63, 0x1, 0x1f ;  /* 0x0c201f003f407f89 */ /* 0x000e2400000e0000 */
[----:B------:R-:W-:Y:S02]  /*2230*/  SHF.L.U32 R67, R67, 0x7, RZ ;  /* 0x0000000743437819 */ /* 0x000fe400000006ff */
[----:B---3--:R-:W-:-:S04]  /*2240*/  LOP3.LUT R68, R68, 0x7f, RZ, 0xc0, !PT ;  /* 0x0000007f44447812 */ /* 0x008fc800078ec0ff */
[----:B------:R-:W-:-:S04]  /*2250*/  LOP3.LUT R67, R67, 0xffffff80, R68, 0xe2, !PT ;  /* 0xffffff8043437812 */ /* 0x000fc800078ee244 */
[----:B------:R-:W-:-:S04]  /*2260*/  @!P1 LEA R65, R65, R67, 0xc ;  /* 0x0000004341419211 */ /* 0x000fc800078e60ff */
[----:B------:R-:W-:-:S05]  /*2270*/  @!P1 SHF.L.U32 R65, R65, 0x1, RZ ;  /* 0x0000000141419819 */ /* 0x000fca00000006ff */
[----:B-1----:R-:W-:-:S04]  /*2280*/  @!P1 IMAD.WIDE.U32 R60, R65, 0x4, R60 ;  /* 0x00000004413c9825 */ /* 0x002fc800078e003c */
[----:B0-----:R-:W-:-:S05]  /*2290*/  FADD.FTZ R63, R64, R63 ;  /* 0x0000003f403f7221 */ /* 0x001fca0000010000 */
        /* <DEDUP_REMOVED lines=8> */
[----:B------:R-:W-:Y:S01]  /*2320*/  UMOV UR9, 0x7fffff81 ;  /* 0x7fffff8100097882 */ /* 0x000fe20000000000 */
[----:B------:R-:W-:Y:S01]  /*2330*/  MOV R61, UR7 ;  /* 0x00000007003d7c02 */ /* 0x000fe20008000f00 */
[----:B------:R-:W-:Y:S01]  /*2340*/  USEL UR9, UR9, 0x1, !UP0 ;  /* 0x0000000109097887 */ /* 0x000fe2000c000000 */
[----:B0-----:R-:W-:-:S04]  /*2350*/  ISETP.EQ.U32.AND P1, PT, R63, R60, PT ;  /* 0x0000003c3f00720c */ /* 0x001fc80003f22070 */
[----:B------:R-:W0:Y:S02]  /*2360*/  POPC R60, UR14 ;  /* 0x0000000e003c7d09 */ /* 0x000e240008000000 */
[----:B0-----:R-:W-:Y:S01]  /*2370*/  IMAD R65, R60, UR9, RZ ;  /* 0x000000093c417c24 */ /* 0x001fe2000f8e02ff */
[----:B------:R-:W-:-:S06]  /*2380*/  MOV R60, UR6 ;  /* 0x00000006003c7c02 */ /* 0x000fcc0008000f00 */
[----:B------:R-:W-:Y:S06]  /*2390*/  @P1 MEMBAR.ALL.GPU ;  /* 0x0000000000001992 */ /* 0x000fec000000a000 */
[----:B------:R-:W-:-:S00]  /*23a0*/  @P1 ERRBAR ;  /* 0x00000000000019ab */ /* 0x000fc00000000000 */
[----:B------:R-:W-:Y:S06]  /*23b0*/  @P1 CGAERRBAR ;  /* 0x00000000000015ab */ /* 0x000fec0000000000 */
[----:B------:R-:W2:Y:S01]  /*23c0*/  @P1 ATOM.E.ADD.STRONG.GPU PT, R60, desc[UR12][R60.64], R65 ;  /* 0x000000413c3c198a */ /* 0x000ea200081ee1cc */
[----:B------:R-:W0:Y:S02]  /*23d0*/  S2R R64, SR_LTMASK ;  /* 0x0000000000407919 */ /* 0x000e240000003900 */
[----:B0-----:R-:W-:-:S04]  /*23e0*/  LOP3.LUT R64, R64, UR14, RZ, 0xc0, !PT ;  /* 0x0000000e40407c12 */ /* 0x001fc8000f8ec0ff */
[----:B------:R-:W0:Y:S01]  /*23f0*/  POPC R67, R64 ;  /* 0x0000004000437309 */ /* 0x000e220000000000 */
[----:B--2---:R-:W0:Y:S02]  /*2400*/  SHFL.IDX PT, R62, R60, R63, 0x1f ;  /* 0x00001f3f3c3e7589 */ /* 0x004e2400000e0000 */
[----:B0-----:R-:W-:-:S07]  /*2410*/  IMAD R62, R67, UR9, R62 ;  /* 0x00000009433e7c24 */ /* 0x001fce000f8e023e */
.L_x_2924:
[----:B------:R-:W-:Y:S02]  /*2420*/  MOV R61, UR7 ;  /* 0x00000007003d7c02 */ /* 0x000fe40008000f00 */
[----:B------:R-:W-:-:S05]  /*2430*/  MOV R60, UR6 ;  /* 0x00000006003c7c02 */ /* 0x000fca0008000f00 */
[----:B------:R-:W2:Y:S04]  /*2440*/  LD.E.STRONG.GPU R61, desc[UR12][R60.64] ;  /* 0x0000000c3c3d7980 */ /* 0x000ea8000c10f900 */
[----:B--2---:R-:W-:Y:S01]  /*2450*/  CCTL.IVALL ;  /* 0x00000000ff00798f */ /* 0x004fe20002000000 */
[----:B------:R-:W-:Y:S05]  /*2460*/  YIELD ;  /* 0x0000000000007946 */ /* 0x000fea0003800000 */
[----:B------:R-:W-:-:S04]  /*2470*/  LOP3.LUT R63, R61, R62, RZ, 0x3c, !PT ;  /* 0x0000003e3d3f7212 */ /* 0x000fc800078e3cff */
[----:B------:R-:W-:-:S13]  /*2480*/  ISETP.GT.AND P1, PT, R63, -0x1, PT ;  /* 0xffffffff3f00780c */ /* 0x000fda0003f24270 */
[----:B------:R-:W-:Y:S05]  /*2490*/  @P1 BRA `(.L_x_2924) ;  /* 0xfffffffc00e01947 */ /* 0x000fea000383ffff */
.L_x_2923:
[----:B------:R-:W0:Y:S01]  /*24a0*/  S2R R113, SR_TID.X ;  /* 0x0000000000717919 */ /* 0x000e220000002100 */
[----:B------:R-:W-:Y:S05]  /*24b0*/  WARPSYNC.ALL ;  /* 0x0000000000007948 */ /* 0x000fea0003800000 */
[----:B------:R-:W-:Y:S01]  /*24c0*/  BAR.SYNC.DEFER_BLOCKING 0x0 ;  /* 0x0000000000007b1d */ /* 0x000fe20000010000 */
[----:B------:R-:W-:Y:S01]  /*24d0*/  HFMA2.MMA R60, -RZ, RZ, 0, 0 ;  /* 0x00000000ff3c7435 */ /* 0x000fe200000001ff */
[----:B------:R-:W-:-:S04]  /*24e0*/  MOV R71, RZ ;  /* 0x000000ff00477202 */ /* 0x000fc80000000f00 */
[----:B------:R-:W-:Y:S04]  /*24f0*/  BSSY B0, `(.L_x_2925) ;  /* 0x000005b000007945 */ /* 0x000fe80003800000 */
[----:B------:R-:W-:Y:S05]  /*2500*/  @P2 BRA `(.L_x_2926) ;  /* 0x0000000400642947 */ /* 0x000fea0003800000 */
[----:B------:R-:W-:Y:S01]  /*2510*/  ULDC UR9, c[0x0][0x10] ;  /* 0x0000040000097ab9 */ /* 0x000fe20000000800 */
[----:B------:R-:W1:Y:S01]  /*2520*/  LDC.64 R116, c[0x0][0x248] ;  /* 0x00009200ff747b82 */ /* 0x000e620000000a00 */
[----:B------:R-:W-:Y:S01]  /*2530*/  UIMAD UR9, UR9, UR4, UR10 ;  /* 0x00000004090972a4 */ /* 0x000fe2000f8e020a */
[C---:B0-----:R-:W-:Y:S02]  /*2540*/  SHF.L.U32 R60, R113.reuse, 0x4, RZ ;  /* 0x00000004713c7819 */ /* 0x041fe400000006ff */
[----:B------:R-:W-:Y:S02]  /*2550*/  LOP3.LUT R62, R113, 0x7, RZ, 0xc0, !PT ;  /* 0x00000007713e7812 */ /* 0x000fe400078ec0ff */
[----:B------:R-:W-:Y:S02]  /*2560*/  LOP3.LUT R60, R60, 0x7fffff80, RZ, 0xc0, !PT ;  /* 0x7fffff803c3c7812 */ /* 0x000fe400078ec0ff */
[----:B------:R-:W-:-:S04]  /*2570*/  MOV R61, UR9 ;  /* 0x00000009003d7c02 */ /* 0x000fc80008000f00 */
[----:B------:R-:W-:-:S04]  /*2580*/  LEA R61, R61, R60, 0xc ;  /* 0x0000003c3d3d7211 */ /* 0x000fc800078e60ff */
[----:B------:R-:W-:-:S04]  /*2590*/  IADD3 R61, R61, R62, RZ ;  /* 0x0000003e3d3d7210 */ /* 0x000fc80007ffe0ff */
[----:B------:R-:W-:-:S04]  /*25a0*/  SHF.L.U32 R70, R61, 0x1, RZ ;  /* 0x000000013d467819 */ /* 0x000fc800000006ff */
[C---:B------:R-:W-:Y:S01]  /*25b0*/  IADD3 R64, R70.reuse, 0x10, RZ ;  /* 0x0000001046407810 */ /* 0x040fe20007ffe0ff */
[C---:B-1----:R-:W-:Y:S01]  /*25c0*/  IMAD.WIDE.U32 R62, R70.reuse, 0x4, R116 ;  /* 0x00000004463e7825 */ /* 0x042fe200078e0074 */
        /* <DEDUP_REMOVED lines=43> */
[----:B----4-:R-:W-:Y:S01]  /*2880*/  FADD.FTZ R62, R68, R62 ;  /* 0x0000003e443e7221 */ /* 0x010fe20000010000 */
[----:B------:R-:W-:-:S03]  /*2890*/  FADD.FTZ R63, R63, R71 ;  /* 0x000000473f3f7221 */ /* 0x000fc60000010000 */
[----:B------:R-:W-:Y:S01]  /*28a0*/  FADD.FTZ R62, R66, R62 ;  /* 0x0000003e423e7221 */ /* 0x000fe20000010000 */
[----:B------:R-:W-:-:S04]  /*28b0*/  FADD.FTZ R63, R69, R63 ;  /* 0x0000003f453f7221 */ /* 0x000fc80000010000 */
[----:B------:R-:W-:Y:S01]  /*28c0*/  FADD.FTZ R63, R67, R63 ;  /* 0x0000003f433f7221 */ /* 0x000fe20000010000 */
[C---:B------:R-:W-:Y:S02]  /*28d0*/  IADD3 R66, R70.reuse, 0xd0, RZ ;  /* 0x000000d046427810 */ /* 0x040fe40007ffe0ff */
[----:B------:R-:W-:-:S03]  /*28e0*/  IADD3 R68, R70, 0xe0, RZ ;  /* 0x000000e046447810 */ /* 0x000fc60007ffe0ff */
[----:B------:R-:W-:-:S04]  /*28f0*/  IMAD.WIDE.U32 R66, R66, 0x4, R116 ;  /* 0x0000000442427825 */ /* 0x000fc800078e0074 */
[----:B------:R-:W-:Y:S02]  /*2900*/  IMAD.WIDE.U32 R68, R68, 0x4, R116 ;  /* 0x0000000444447825 */ /* 0x000fe400078e0074 */
[----:B------:R-:W4:Y:S04]  /*2910*/  LDG.E.64 R66, desc[UR12][R66.64] ;  /* 0x0000000c42427981 */ /* 0x000f28000c1e1b00 */
[----:B------:R-:W4:Y:S01]  /*2920*/  LDG.E.64 R68, desc[UR12][R68.64] ;  /* 0x0000000c44447981 */ /* 0x000f22000c1e1b00 */
[----:B--2---:R-:W-:-:S04]  /*2930*/  FADD.FTZ R62, R64, R62 ;  /* 0x0000003e403e7221 */ /* 0x004fc80000010000 */
[----:B---3--:R-:W-:Y:S01]  /*2940*/  FADD.FTZ R60, R60, R62 ;  /* 0x0000003e3c3c7221 */ /* 0x008fe20000010000 */
[C---:B------:R-:W-:Y:S01]  /*2950*/  IADD3 R62, R70.reuse, 0xb0, RZ ;  /* 0x000000b0463e7810 */ /* 0x040fe20007ffe0ff */
[----:B------:R-:W-:Y:S01]  /*2960*/  FADD.FTZ R112, R65, R63 ;  /* 0x0000003f41707221 */ /* 0x000fe20000010000 */
[----:B------:R-:W-:-:S03]  /*2970*/  IADD3 R64, R70, 0xc0, RZ ;  /* 0x000000c046407810 */ /* 0x000fc60007ffe0ff */
[----:B------:R-:W-:-:S04]  /*2980*/  IMAD.WIDE.U32 R62, R62, 0x4, R116 ;  /* 0x000000043e3e7825 */ /* 0x000fc800078e0074 */
[----:B------:R-:W-:Y:S02]  /*2990*/  IMAD.WIDE.U32 R64, R64, 0x4, R116 ;  /* 0x0000000440407825 */ /* 0x000fe400078e0074 */
[----:B------:R-:W2:Y:S01]  /*29a0*/  LDG.E.64 R62, desc[UR12][R62.64] ;  /* 0x0000000c3e3e7981 */ /* 0x000ea2000c1e1b00 */
[----:B------:R-:W-:-:S03]  /*29b0*/  IADD3 R70, R70, 0xf0, RZ ;  /* 0x000000f046467810 */ /* 0x000fc60007ffe0ff */
[----:B------:R-:W3:Y:S02]  /*29c0*/  LDG.E.64 R64, desc[UR12][R64.64] ;  /* 0x0000000c40407981 */ /* 0x000ee4000c1e1b00 */
[----:B------:R-:W-:-:S06]  /*29d0*/  IMAD.WIDE.U32 R70, R70, 0x4, R116 ;  /* 0x0000000446467825 */ /* 0x000fcc00078e0074 */
        /* <DEDUP_REMOVED lines=12> */
.L_x_2926:
[----:B------:R-:W-:Y:S05]  /*2aa0*/  BSYNC B0 ;  /* 0x0000000000007941 */ /* 0x000fea0003800000 */
.L_x_2925:
[----:B------:R-:W1:Y:S01]  /*2ab0*/  SHFL.BFLY PT, R61, R60, 0x4, 0x1f ;  /* 0x0c801f003c3d7f89 */ /* 0x000e6200000e0000 */
[----:B0-----:R-:W-:Y:S01]  /*2ac0*/  LOP3.LUT P1, RZ, R113, 0xffffff07, RZ, 0xc0, !PT ;  /* 0xffffff0771ff7812 */ /* 0x001fe2000782c0ff */
[----:B------:R-:W-:Y:S02]  /*2ad0*/  BSSY B0, `(.L_x_2927) ;  /* 0x0000021000007945 */ /* 0x000fe40003800000 */
[----:B------:R-:W0:Y:S01]  /*2ae0*/  SHFL.BFLY PT, R62, R71, 0x4, 0x1f ;  /* 0x0c801f00473e7f89 */ /* 0x000e2200000e0000 */
[----:B-1----:R-:W-:Y:S01]  /*2af0*/  FADD.FTZ R61, R61, R60 ;  /* 0x0000003c3d3d7221 */ /* 0x002fe20000010000 */
[----:B0-----:R-:W-:-:S04]  /*2b00*/  FADD.FTZ R63, R62, R71 ;  /* 0x000000473e3f7221 */ /* 0x001fc80000010000 */
[----:B------:R-:W0:Y:S04]  /*2b10*/  SHFL.BFLY PT, R62, R61, 0x2, 0x1f ;  /* 0x0c401f003d3e7f89 */ /* 0x000e2800000e0000 */
[----:B------:R-:W1:Y:S01]  /*2b20*/  SHFL.BFLY PT, R64, R63, 0x2, 0x1f ;  /* 0x0c401f003f407f89 */ /* 0x000e6200000e0000 */
[----:B0-----:R-:W-:Y:S01]  /*2b30*/  FADD.FTZ R62, R61, R62 ;  /* 0x0000003e3d3e7221 */ /* 0x001fe20000010000 */
[----:B-1----:R-:W-:-:S04]  /*2b40*/  FADD.FTZ R64, R63, R64 ;  /* 0x000000403f407221 */ /* 0x002fc80000010000 */
[----:B------:R-:W0:Y:S01]  /*2b50*/  SHFL.BFLY PT, R67, R62, 0x1, 0x1f ;  /* 0x0c201f003e437f89 */ /* 0x000e2200000e0000 */
[----:B------:R-:W-:-:S03]  /*2b60*/  @!P1 LOP3.LUT R63, R113, 0xfffffff8, RZ, 0xc0, !PT ;  /* 0xfffffff8713f9812 */ /* 0x000fc600078ec0ff */
[----:B------:R-:W1:Y:S01]  /*2b70*/  SHFL.BFLY PT, R65, R64, 0x1, 0x1f ;  /* 0x0c201f0040417f89 */ /* 0x000e6200000e0000 */
[----:B0-----:R-:W-:-:S04]  /*2b80*/  FADD.FTZ R60, R62, R67 ;  /* 0x000000433e3c7221 */ /* 0x001fc80000010000 */
[----:B------:R-:W-:Y:S01]  /*2b90*/  @!P1 FMUL.FTZ R60, R60, 8.1380212577641941607e-06 ;  /* 0x370888893c3c9820 */ /* 0x000fe20000410000 */
[----:B-1----:R-:W-:-:S03]  /*2ba0*/  FADD.FTZ R66, R64, R65 ;  /* 0x0000004140427221 */ /* 0x002fc60000010000 */
[----:B------:R-:W-:-:S04]  /*2bb0*/  @!P1 FMUL.FTZ R65, R60, R60 ;  /* 0x0000003c3c419220 */ /* 0x000fc80000410000 */
[----:B------:R-:W-:-:S05]  /*2bc0*/  @!P1 FFMA.FTZ R61, R66, 8.1380212577641941607e-06, -R65 ;  /* 0x37088889423d9823 */ /* 0x000fca0000010841 */
[----:B------:R-:W-:-:S05]  /*2bd0*/  @!P1 FMNMX.FTZ R61, RZ, R61, !PT ;  /* 0x0000003dff3d9209 */ /* 0x000fca0007810000 */
[----:B------:R0:W-:Y:S01]  /*2be0*/  @!P1 STS.64 [R63+UR8], R60 ;  /* 0x0000003c3f009988 */ /* 0x0001e20008000a08 */
[----:B------:R-:W-:Y:S06]  /*2bf0*/  BAR.SYNC.DEFER_BLOCKING 0x0 ;  /* 0x0000000000007b1d */ /* 0x000fec0000010000 */
[----:B------:R-:W-:Y:S05]  /*2c00*/  @P0 BRA `(.L_x_2928) ;  /* 0x0000000000340947 */ /* 0x000fea0003800000 */
[----:B------:R-:W1:Y:S01]  /*2c10*/  S2R R68, SR_TID.X ;  /* 0x0000000000447919 */ /* 0x000e620000002100 */
[----:B0-----:R-:W-:Y:S01]  /*2c20*/  MOV R61, UR11 ;  /* 0x0000000b003d7c02 */ /* 0x001fe20008000f00 */
[----:B------:R-:W-:Y:S01]  /*2c30*/  ULDC.64 UR14, c[0x0][0x240] ;  /* 0x00009000000e7ab9 */ /* 0x000fe20000000a00 */
[----:B------:R-:W-:Y:S02]  /*2c40*/  MOV R62, UR11 ;  /* 0x0000000b003e7c02 */ /* 0x000fe40008000f00 */
[----:B------:R-:W-:Y:S02]  /*2c50*/  LEA R61, P1, R61, R113, 0x5 ;  /* 0x000000713d3d7211 */ /* 0x000fe400078228ff */
[----:B------:R-:W-:Y:S02]  /*2c60*/  MOV R63, UR5 ;  /* 0x00000005003f7c02 */ /* 0x000fe40008000f00 */
[----:B-1----:R-:W-:-:S04]  /*2c70*/  SHF.R.S32.HI R68, RZ, 0x1f, R68 ;  /* 0x0000001fff447819 */ /* 0x002fc80000011444 */
[----:B------:R-:W-:Y:S02]  /*2c80*/  LEA.HI.X R62, R62, R68, R63, 0x5, P1 ;  /* 0x000000443e3e7211 */ /* 0x000fe400008f2c3f */
[----:B------:R-:W-:-:S04]  /*2c90*/  LEA R60, P1, R61, UR14, 0x3 ;  /* 0x0000000e3d3c7c11 */ /* 0x000fc8000f8218ff */
[----:B------:R-:W-:Y:S02]  /*2ca0*/  LEA.HI.X R61, R61, UR15, R62, 0x3, P1 ;  /* 0x0000000f3d3d7c11 */ /* 0x000fe400088f1c3e */
[----:B------:R-:W-:-:S06]  /*2cb0*/  LEA R62, R113, UR8, 0x3 ;  /* 0x00000008713e7c11 */ /* 0x000fcc000f8e18ff */
[----:B------:R-:W0:Y:S04]  /*2cc0*/  LDS.64 R62, [R62] ;  /* 0x000000003e3e7984 */ /* 0x000e280000000a00 */
[----:B0-----:R1:W-:Y:S02]  /*2cd0*/  STG.E.64 desc[UR12][R60.64], R62 ;  /* 0x0000003e3c007986 */ /* 0x0013e4000c101b0c */
.L_x_2928:
[----:B------:R-:W-:Y:S05]  /*2ce0*/  BSYNC B0 ;  /* 0x0000000000007941 */ /* 0x000fea0003800000 */
.L_x_2927:
[----:B01----:R-:W0:Y:S01]  /*2cf0*/  LDS.64 R60, [R119+UR8] ;  /* 0x00000008773c7984 */ /* 0x003e220008000a00 */
[----:B------:R-:W-:Y:S01]  /*2d00*/  ULDC UR9, c[0x0][0x230] ;  /* 0x00008c0000097ab9 */ /* 0x000fe20000000800 */
[----:B------:R-:W-:Y:S01]  /*2d10*/  ULDC.64 UR14, c[0x0][0x210] ;  /* 0x00008400000e7ab9 */ /* 0x000fe20000000a00 */
[----:B------:R-:W-:Y:S01]  /*2d20*/  UIADD3 UR11, UP0, UR11, 0x1, URZ ;  /* 0x000000010b0b7890 */ /* 0x000fe2000ff1e03f */
[C---:B------:R-:W-:Y:S01]  /*2d30*/  LEA R62, P1, R8.reuse, UR14, 0x1 ;  /* 0x0000000e083e7c11 */ /* 0x040fe2000f8208ff */
[----:B------:R-:W-:Y:S02]  /*2d40*/  ULOP3.LUT UR4, UR4, 0x1, URZ, 0x3c, !UPT ;  /* 0x0000000104047892 */ /* 0x000fe4000f8e3c3f */
[----:B------:R-:W-:Y:S01]  /*2d50*/  UIADD3.X UR5, URZ, UR5, URZ, UP0, !UPT ;  /* 0x000000053f057290 */ /* 0x000fe200087fe43f */
[----:B------:R-:W-:Y:S01]  /*2d60*/  LEA.HI.X R63, R8, UR15, R97, 0x1, P1 ;  /* 0x0000000f083f7c11 */ /* 0x000fe200088f0c61 */
[--C-:B-----5:R-:W-:Y:S02]  /*2d70*/  HADD2.F32 R97, -RZ, R58.reuse.H0_H0 ;  /* 0x2000003aff617230 */ /* 0x120fe40000004100 */
[----:B------:R-:W-:-:S02]  /*2d80*/  HADD2.F32 R58, -RZ, R58.H1_H1 ;  /* 0x3000003aff3a7230 */ /* 0x000fc40000004100 */
[----:B0-----:R-:W-:Y:S01]  /*2d90*/  FADD.FTZ R61, R61, UR9 ;  /* 0x000000093d3d7e21 */ /* 0x001fe20008010000 */
[--C-:B------:R-:W-:Y:S01]  /*2da0*/  FADD.FTZ R0, R0, -R60.reuse ;  /* 0x8000003c00007221 */ /* 0x100fe20000010000 */
[--C-:B------:R-:W-:Y:S01]  /*2db0*/  FADD.FTZ R8, R76, -R60.reuse ;  /* 0x8000003c4c087221 */ /* 0x100fe20000010000 */
[--C-:B------:R-:W-:Y:S02]  /*2dc0*/  HADD2.F32 R76, -RZ, R56.reuse.H0_H0 ;  /* 0x20000038ff4c7230 */ /* 0x100fe40000004100 */
[--C-:B------:R-:W-:Y:S01]  /*2dd0*/  FADD.FTZ R78, R78, -R60.reuse ;  /* 0x8000003c4e4e7221 */ /* 0x100fe20000010000 */
[----:B------:R-:W-:Y:S01]  /*2de0*/  HADD2.F32 R56, -RZ, R56.H1_H1 ;  /* 0x30000038ff387230 */ /* 0x000fe20000004100 */
[----:B------:R-:W0:Y:S01]  /*2df0*/  MUFU.RSQ R61, R61 ;  /* 0x0000003d003d7308 */ /* 0x000e220000001400 */
        /* <DEDUP_REMOVED lines=16> */
[----:B0-----:R-:W-:Y:S01]  /*2f00*/  FMUL.FTZ R65, R0, R61 ;  /* 0x0000003d00417220 */ /* 0x001fe20000410000 */
[C---:B------:R-:W-:Y:S01]  /*2f10*/  FMUL.FTZ R67, R61.reuse, R8 ;  /* 0x000000083d437220 */ /* 0x040fe20000410000 */
[C---:B------:R-:W-:Y:S01]  /*2f20*/  FMUL.FTZ R36, R61.reuse, R36 ;  /* 0x000000243d247220 */ /* 0x040fe20000410000 */
[----:B------:R-:W-:Y:S01]  /*2f30*/  FMUL.FTZ R96, R61, R96 ;  /* 0x000000603d607220 */ /* 0x000fe20000410000 */
[----:B------:R-:W-:Y:S01]  /*2f40*/  FFMA.FTZ R65, R65, R97, R76 ;  /* 0x0000006141417223 */ /* 0x000fe2000001004c */
[----:B------:R-:W-:Y:S01]  /*2f50*/  FFMA.FTZ R0, R67, R58, R56 ;  /* 0x0000003a43007223 */ /* 0x000fe20000010038 */
[C---:B------:R-:W-:Y:S01]  /*2f60*/  FMUL.FTZ R71, R61.reuse, R94 ;  /* 0x0000005e3d477220 */ /* 0x040fe20000410000 */
[C---:B------:R-:W-:Y:S01]  /*2f70*/  FMUL.FTZ R70, R61.reuse, R92 ;  /* 0x0000005c3d467220 */ /* 0x040fe20000410000 */
[C---:B------:R-:W-:Y:S01]  /*2f80*/  FMUL.FTZ R69, R61.reuse, R90 ;  /* 0x0000005a3d457220 */ /* 0x040fe20000410000 */
[----:B------:R-:W-:Y:S01]  /*2f90*/  FMUL.FTZ R68, R61, R88 ;  /* 0x000000583d447220 */ /* 0x000fe20000410000 */
[----:B------:R-:W-:Y:S01]  /*2fa0*/  F2FP.F16.F32.PACK_AB R65, R0, R65 ;  /* 0x000000410041723e */ /* 0x000fe200000000ff */
[----:B------:R-:W-:-:S02]  /*2fb0*/  HADD2.F32 R0, -RZ, R59.H0_H0 ;  /* 0x2000003bff007230 */ /* 0x000fc40000004100 */
[----:B------:R-:W-:Y:S01]  /*2fc0*/  FMUL.FTZ R38, R61, R38 ;  /* 0x000000263d267220 */ /* 0x000fe20000410000 */
[----:B------:R-:W-:Y:S01]  /*2fd0*/  HADD2.F32 R59, -RZ, R59.H1_H1 ;  /* 0x3000003bff3b7230 */ /* 0x000fe20000004100 */
[----:B------:R-:W-:Y:S01]  /*2fe0*/  PRMT R66, R65, 0x7610, R66 ;  /* 0x0000761041427816 */ /* 0x000fe20000000042 */
[--C-:B------:R-:W-:Y:S01]  /*2ff0*/  FADD.FTZ R37, R37, -R60.reuse ;  /* 0x8000003c25257221 */ /* 0x100fe20000010000 */
[----:B------:R-:W-:Y:S01]  /*3000*/  PRMT R67, R65, 0x7632, R67 ;  /* 0x0000763241437816 */ /* 0x000fe20000000043 */
[--C-:B------:R-:W-:Y:S01]  /*3010*/  FADD.FTZ R95, R95, -R60.reuse ;  /* 0x8000003c5f5f7221 */ /* 0x100fe20000010000 */
[----:B------:R-:W0:Y:S01]  /*3020*/  LDS.64 R64, [R118+UR8] ;  /* 0x0000000876407984 */ /* 0x000e220008000a00 */
[--C-:B------:R-:W-:Y:S01]  /*3030*/  FADD.FTZ R93, R93, -R60.reuse ;  /* 0x8000003c5d5d7221 */ /* 0x100fe20000010000 */
[--C-:B------:R-:W-:Y:S01]  /*3040*/  FADD.FTZ R91, R91, -R60.reuse ;  /* 0x8000003c5b5b7221 */ /* 0x100fe20000010000 */
[--C-:B------:R-:W-:Y:S01]  /*3050*/  FADD.FTZ R89, R89, -R60.reuse ;  /* 0x8000003c59597221 */ /* 0x100fe20000010000 */
[----:B------:R1:W-:Y:S01]  /*3060*/  STG.E.U16 desc[UR12][R62.64], R66 ;  /* 0x000000423e007986 */ /* 0x0003e2000c10150c */
[--C-:B------:R-:W-:Y:S01]  /*3070*/  FADD.FTZ R87, R87, -R60.reuse ;  /* 0x8000003c57577221 */ /* 0x100fe20000010000 */
[--C-:B------:R-:W-:Y:S01]  /*3080*/  FADD.FTZ R81, R81, -R60.reuse ;  /* 0x8000003c51517221 */ /* 0x100fe20000010000 */
[--C-:B------:R-:W-:Y:S01]  /*3090*/  FADD.FTZ R79, R79, -R60.reuse ;  /* 0x8000003c4f4f7221 */ /* 0x100fe20000010000 */
[----:B------:R2:W-:Y:S01]  /*30a0*/  STG.E.U16 desc[UR12][R62.64+0x2], R67 ;  /* 0x000002433e007986 */ /* 0x0005e2000c10150c */
[--C-:B------:R-:W-:Y:S01]  /*30b0*/  FADD.FTZ R77, R77, -R60.reuse ;  /* 0x8000003c4d4d7221 */ /* 0x100fe20000010000 */
[--C-:B------:R-:W-:Y:S01]  /*30c0*/  FADD.FTZ R35, R35, -R60.reuse ;  /* 0x8000003c23237221 */ /* 0x100fe20000010000 */
[--C-:B------:R-:W-:Y:S01]  /*30d0*/  FADD.FTZ R39, R39, -R60.reuse ;  /* 0x8000003c27277221 */ /* 0x100fe20000010000 */
[--C-:B------:R-:W-:Y:S01]  /*30e0*/  FADD.FTZ R41, R41, -R60.reuse ;  /* 0x8000003c29297221 */ /* 0x100fe20000010000 */
[----:B------:R-:W-:Y:S01]  /*30f0*/  FADD.FTZ R43, R43, -R60 ;  /* 0x8000003c2b2b7221 */ /* 0x000fe20000010000 */
[C-C-:B------:R-:W-:Y:S01]  /*3100*/  FFMA.FTZ R71, R97.reuse, R71, R76.reuse ;  /* 0x0000004761477223 */ /* 0x140fe2000001004c */
[--C-:B------:R-:W-:Y:S01]  /*3110*/  FFMA.FTZ R70, R97, R70, R76.reuse ;  /* 0x0000004661467223 */ /* 0x100fe2000001004c */
[----:B-1----:R-:W-:Y:S01]  /*3120*/  FMUL.FTZ R66, R61, R84 ;  /* 0x000000543d427220 */ /* 0x002fe20000410000 */
[C-C-:B------:R-:W-:Y:S01]  /*3130*/  FFMA.FTZ R69, R97.reuse, R69, R76.reuse ;  /* 0x0000004561457223 */ /* 0x140fe2000001004c */
[C-C-:B------:R-:W-:Y:S01]  /*3140*/  FFMA.FTZ R68, R97.reuse, R68, R76.reuse ;  /* 0x0000004461447223 */ /* 0x140fe2000001004c */
[--C-:B------:R-:W-:Y:S01]  /*3150*/  FFMA.FTZ R38, R97, R38, R76.reuse ;  /* 0x0000002661267223 */ /* 0x100fe2000001004c */
[C---:B--2---:R-:W-:Y:S01]  /*3160*/  FMUL.FTZ R67, R61.reuse, R86 ;  /* 0x000000563d437220 */ /* 0x044fe20000410000 */
[----:B------:R-:W-:Y:S01]  /*3170*/  FMUL.FTZ R86, R61, R83 ;  /* 0x000000533d567220 */ /* 0x000fe20000410000 */
[--C-:B------:R-:W-:Y:S01]  /*3180*/  FFMA.FTZ R66, R97, R66, R76.reuse ;  /* 0x0000004261427223 */ /* 0x100fe2000001004c */
[----:B------:R-:W-:Y:S01]  /*3190*/  FMUL.FTZ R83, R61, R37 ;  /* 0x000000253d537220 */ /* 0x000fe20000410000 */
        /* <DEDUP_REMOVED lines=15> */
[----:B------:R-:W-:Y:S01]  /*3290*/  FFMA.FTZ R37, R58, R37, R56 ;  /* 0x000000253a257223 */ /* 0x000fe20000010038 */
[----:B0-----:R-:W-:Y:S01]  /*32a0*/  FADD.FTZ R8, R65, UR9 ;  /* 0x0000000941087e21 */ /* 0x001fe20008010000 */
[--C-:B------:R-:W-:Y:S01]  /*32b0*/  FADD.FTZ R65, R2, -R64.reuse ;  /* 0x8000004002417221 */ /* 0x100fe20000010000 */
[----:B------:R-:W-:Y:S01]  /*32c0*/  FADD.FTZ R19, R19, -R64 ;  /* 0x8000004013137221 */ /* 0x000fe20000010000 */
[----:B------:R-:W-:-:S02]  /*32d0*/  HADD2.F32 R2, -RZ, R57.H0_H0 ;  /* 0x20000039ff027230 */ /* 0x000fc40000004100 */
[--C-:B------:R-:W-:Y:S01]  /*32e0*/  FADD.FTZ R83, R21, -R64.reuse ;  /* 0x8000004015537221 */ /* 0x100fe20000010000 */
[----:B------:R-:W-:Y:S01]  /*32f0*/  HADD2.F32 R57, -RZ, R57.H1_H1 ;  /* 0x30000039ff397230 */ /* 0x000fe20000004100 */
[----:B------:R-:W0:Y:S01]  /*3300*/  MUFU.RSQ R8, R8 ;  /* 0x0000000800087308 */ /* 0x000e220000001400 */
[--C-:B------:R-:W-:Y:S01]  /*3310*/  FADD.FTZ R84, R22, -R64.reuse ;  /* 0x8000004016547221 */ /* 0x100fe20000010000 */
[--C-:B------:R-:W-:Y:S01]  /*3320*/  FADD.FTZ R86, R24, -R64.reuse ;  /* 0x8000004018567221 */ /* 0x100fe20000010000 */
[--C-:B------:R-:W-:Y:S01]  /*3330*/  FADD.FTZ R112, R46, -R64.reuse ;  /* 0x800000402e707221 */ /* 0x100fe20000010000 */
[----:B------:R-:W-:Y:S01]  /*3340*/  LEA R46, P2, R18, UR14, 0x1 ;  /* 0x0000000e122e7c11 */ /* 0x000fe2000f8408ff */
[--C-:B------:R-:W-:Y:S01]  /*3350*/  FADD.FTZ R113, R47, -R64.reuse ;  /* 0x800000402f717221 */ /* 0x100fe20000010000 */
[--C-:B------:R-:W-:Y:S01]  /*3360*/  FADD.FTZ R90, R28, -R64.reuse ;  /* 0x800000401c5a7221 */ /* 0x100fe20000010000 */
[----:B------:R-:W-:Y:S01]  /*3370*/  FADD.FTZ R92, R30, -R64 ;  /* 0x800000401e5c7221 */ /* 0x000fe20000010000 */
[----:B------:R-:W-:Y:S01]  /*3380*/  LEA.HI.X R47, R18, UR15, R114, 0x1, P2 ;  /* 0x0000000f122f7c11 */ /* 0x000fe200090f0c72 */
        /* <DEDUP_REMOVED lines=8> */
[----:B0-----:R-:W-:Y:S01]  /*3410*/  FMUL.FTZ R65, R65, R8 ;  /* 0x0000000841417220 */ /* 0x001fe20000410000 */
[C---:B------:R-:W-:Y:S01]  /*3420*/  FMUL.FTZ R19, R8.reuse, R19 ;  /* 0x0000001308137220 */ /* 0x040fe20000410000 */
[----:B------:R-:W-:Y:S01]  /*3430*/  FMUL.FTZ R18, R8, R83 ;  /* 0x0000005308127220 */ /* 0x000fe20000410000 */
[----:B------:R-:W-:Y:S01]  /*3440*/  FADD.FTZ R53, R53, -R64 ;  /* 0x8000004035357221 */ /* 0x000fe20000010000 */
[----:B------:R-:W-:Y:S01]  /*3450*/  FFMA.FTZ R65, R65, R0, R2 ;  /* 0x0000000041417223 */ /* 0x000fe20000010002 */
[--C-:B------:R-:W-:Y:S01]  /*3460*/  FFMA.FTZ R19, R19, R59, R57.reuse ;  /* 0x0000003b13137223 */ /* 0x100fe20000010039 */
[--C-:B------:R-:W-:Y:S01]  /*3470*/  FADD.FTZ R54, R54, -R64.reuse ;  /* 0x8000004036367221 */ /* 0x100fe20000010000 */
[--C-:B------:R-:W-:Y:S01]  /*3480*/  FADD.FTZ R55, R55, -R64.reuse ;  /* 0x8000004037377221 */ /* 0x100fe20000010000 */
[--C-:B------:R-:W-:Y:S01]  /*3490*/  FADD.FTZ R72, R72, -R64.reuse ;  /* 0x8000004048487221 */ /* 0x100fe20000010000 */
[--C-:B------:R-:W-:Y:S01]  /*34a0*/  FADD.FTZ R73, R73, -R64.reuse ;  /* 0x8000004049497221 */ /* 0x100fe20000010000 */
[----:B------:R-:W-:Y:S01]  /*34b0*/  F2FP.F16.F32.PACK_AB R19, R19, R65 ;  /* 0x000000411313723e */ /* 0x000fe200000000ff */
[C---:B------:R-:W-:Y:S01]  /*34c0*/  FMUL.FTZ R65, R61.reuse, R82 ;  /* 0x000000523d417220 */ /* 0x040fe20000410000 */
[----:B------:R-:W-:Y:S01]  /*34d0*/  FMUL.FTZ R82, R61, R93 ;  /* 0x0000005d3d527220 */ /* 0x000fe20000410000 */
[----:B------:R-:W-:Y:S01]  /*34e0*/  FADD.FTZ R93, R31, -R64 ;  /* 0x800000401f5d7221 */ /* 0x000fe20000010000 */
[----:B------:R-:W-:Y:S01]  /*34f0*/  FFMA.FTZ R18, R59, R18, R57 ;  /* 0x000000123b127223 */ /* 0x000fe20000010039 */
[----:B------:R0:W-:Y:S01]  /*3500*/  STG.E.U16 desc[UR12][R62.64+0x4], R19 ;  /* 0x000004133e007986 */ /* 0x0001e2000c10150c */
[----:B------:R-:W-:Y:S01]  /*3510*/  FFMA.FTZ R65, R97, R65, R76 ;  /* 0x0000004161417223 */ /* 0x000fe2000001004c */
[----:B------:R-:W-:Y:S01]  /*3520*/  FFMA.FTZ R82, R58, R82, R56 ;  /* 0x000000523a527223 */ /* 0x000fe20000010038 */
        /* <DEDUP_REMOVED lines=9> */
[----:B0-----:R-:W-:Y:S01]  /*35c0*/  PRMT R19, R19, 0x7632, R19 ;  /* 0x0000763213137816 */ /* 0x001fe20000000013 */
[C-C-:B------:R-:W-:Y:S01]  /*35d0*/  FFMA.FTZ R49, R0.reuse, R49, R2.reuse ;  /* 0x0000003100317223 */ /* 0x140fe20000010002 */
[C-C-:B------:R-:W-:Y:S01]  /*35e0*/  FFMA.FTZ R51, R0.reuse, R51, R2.reuse ;  /* 0x0000003300337223 */ /* 0x140fe20000010002 */
[C-C-:B------:R-:W-:Y:S01]  /*35f0*/  FFMA.FTZ R53, R0.reuse, R53, R2.reuse ;  /* 0x0000003500357223 */ /* 0x140fe20000010002 */
[C-C-:B------:R-:W-:Y:S01]  /*3600*/  FFMA.FTZ R55, R0.reuse, R55, R2.reuse ;  /* 0x0000003700377223 */ /* 0x140fe20000010002 */
[----:B------:R0:W-:Y:S01]  /*3610*/  STG.E.U16 desc[UR12][R62.64+0x6], R19 ;  /* 0x000006133e007986 */ /* 0x0001e2000c10150c */
[----:B------:R-:W-:Y:S01]  /*3620*/  FFMA.FTZ R73, R0, R73, R2 ;  /* 0x0000004900497223 */ /* 0x000fe20000010002 */
[----:B------:R-:W-:Y:S01]  /*3630*/  F2FP.F16.F32.PACK_AB R71, R82, R71 ;  /* 0x000000475247723e */ /* 0x000fe200000000ff */
[C---:B------:R-:W-:Y:S01]  /*3640*/  FMUL.FTZ R112, R8.reuse, R112 ;  /* 0x0000007008707220 */ /* 0x040fe20000410000 */
[C---:B------:R-:W-:Y:S01]  /*3650*/  FMUL.FTZ R48, R8.reuse, R48 ;  /* 0x0000003008307220 */ /* 0x040fe20000410000 */
[C---:B------:R-:W-:Y:S01]  /*3660*/  FMUL.FTZ R50, R8.reuse, R50 ;  /* 0x0000003208327220 */ /* 0x040fe20000410000 */
[C---:B------:R-:W-:Y:S01]  /*3670*/  FMUL.FTZ R52, R8.reuse, R52 ;  /* 0x0000003408347220 */ /* 0x040fe20000410000 */
[C---:B------:R-:W-:Y:S01]  /*3680*/  FMUL.FTZ R54, R8.reuse, R54 ;  /* 0x0000003608367220 */ /* 0x040fe20000410000 */
[----:B------:R-:W-:Y:S01]  /*3690*/  FMUL.FTZ R72, R8, R72 ;  /* 0x0000004808487220 */ /* 0x000fe20000410000 */
[----:B------:R-:W-:Y:S01]  /*36a0*/  F2FP.F16.F32.PACK_AB R66, R77, R66 ;  /* 0x000000424d42723e */ /* 0x000fe200000000ff */
[C-C-:B------:R-:W-:Y:S01]  /*36b0*/  FFMA.FTZ R112, R59.reuse, R112, R57.reuse ;  /* 0x000000703b707223 */ /* 0x140fe20000010039 */
[----:B------:R-:W-:Y:S01]  /*36c0*/  FFMA.FTZ R48, R59, R48, R57 ;  /* 0x000000303b307223 */ /* 0x000fe20000010039 */
[C---:B0-----:R-:W-:Y:S01]  /*36d0*/  FMUL.FTZ R62, R61.reuse, R78 ;  /* 0x0000004e3d3e7220 */ /* 0x041fe20000410000 */
        /* <DEDUP_REMOVED lines=23> */
[----:B------:R-:W-:Y:S01]  /*3850*/  LEA R20, P1, R3, UR14, 0x1 ;  /* 0x0000000e03147c11 */ /* 0x000fe2000f8208ff */
[--C-:B------:R-:W-:Y:S01]  /*3860*/  FADD.FTZ R85, R23, -R64.reuse ;  /* 0x8000004017557221 */ /* 0x100fe20000010000 */
[--C-:B------:R-:W-:Y:S01]  /*3870*/  FADD.FTZ R87, R25, -R64.reuse ;  /* 0x8000004019577221 */ /* 0x100fe20000010000 */
[----:B------:R-:W-:Y:S01]  /*3880*/  FADD.FTZ R88, R26, -R64 ;  /* 0x800000401a587221 */ /* 0x000fe20000010000 */
[----:B------:R-:W-:Y:S01]  /*3890*/  LEA.HI.X R21, R3, UR15, R98, 0x1, P1 ;  /* 0x0000000f03157c11 */ /* 0x000fe200088f0c62 */
[----:B------:R-:W-:Y:S01]  /*38a0*/  FMUL.FTZ R3, R8, R58 ;  /* 0x0000003a08037220 */ /* 0x000fe20000410000 */
[----:B------:R-:W-:Y:S01]  /*38b0*/  LEA R22, P1, R4, UR14, 0x1 ;  /* 0x0000000e04167c11 */ /* 0x000fe2000f8208ff */
[--C-:B------:R-:W-:Y:S01]  /*38c0*/  FADD.FTZ R89, R27, -R64.reuse ;  /* 0x800000401b597221 */ /* 0x100fe20000010000 */
[--C-:B------:R-:W-:Y:S01]  /*38d0*/  FADD.FTZ R91, R29, -R64.reuse ;  /* 0x800000401d5b7221 */ /* 0x100fe20000010000 */
[--C-:B------:R-:W-:Y:S01]  /*38e0*/  FADD.FTZ R96, R44, -R64.reuse ;  /* 0x800000402c607221 */ /* 0x100fe20000010000 */
[----:B------:R-:W-:Y:S01]  /*38f0*/  LEA.HI.X R23, R4, UR15, R99, 0x1, P1 ;  /* 0x0000000f04177c11 */ /* 0x000fe200088f0c63 */
[----:B------:R-:W-:Y:S01]  /*3900*/  FADD.FTZ R97, R45, -R64 ;  /* 0x800000402d617221 */ /* 0x000fe20000010000 */
[C---:B------:R-:W-:Y:S01]  /*3910*/  LEA R4, P1, R5.reuse, UR14, 0x1 ;  /* 0x0000000e05047c11 */ /* 0x040fe2000f8208ff */
[----:B------:R-:W-:Y:S01]  /*3920*/  FFMA.FTZ R3, R0, R3, R2 ;  /* 0x0000000300037223 */ /* 0x000fe20000010002 */
[----:B------:R-:W-:Y:S01]  /*3930*/  FADD.FTZ R64, R74, -R64 ;  /* 0x800000404a407221 */ /* 0x000fe20000010000 */
[C---:B------:R-:W-:Y:S01]  /*3940*/  FMUL.FTZ R58, R8.reuse, R85 ;  /* 0x00000055083a7220 */ /* 0x040fe20000410000 */
[----:B------:R-:W-:Y:S01]  /*3950*/  LEA.HI.X R5, R5, UR15, R100, 0x1, P1 ;  /* 0x0000000f05057c11 */ /* 0x000fe200088f0c64 */
[----:B------:R-:W-:Y:S01]  /*3960*/  FMUL.FTZ R74, R8, R87 ;  /* 0x00000057084a7220 */ /* 0x000fe20000410000 */
[----:B------:R-:W-:Y:S01]  /*3970*/  LEA R24, P1, R6, UR14, 0x1 ;  /* 0x0000000e06187c11 */ /* 0x000fe2000f8208ff */
[C---:B------:R-:W-:Y:S01]  /*3980*/  FMUL.FTZ R85, R8.reuse, R88 ;  /* 0x0000005808557220 */ /* 0x040fe20000410000 */
[C---:B------:R-:W-:Y:S01]  /*3990*/  FMUL.FTZ R86, R8.reuse, R91 ;  /* 0x0000005b08567220 */ /* 0x040fe20000410000 */
[----:B------:R-:W-:Y:S01]  /*39a0*/  FMUL.FTZ R88, R8, R93 ;  /* 0x0000005d08587220 */ /* 0x000fe20000410000 */
[----:B------:R-:W-:Y:S01]  /*39b0*/  LEA.HI.X R25, R6, UR15, R101, 0x1, P1 ;  /* 0x0000000f06197c11 */ /* 0x000fe200088f0c65 */
[C---:B------:R-:W-:Y:S01]  /*39c0*/  FMUL.FTZ R87, R8.reuse, R90 ;  /* 0x0000005a08577220 */ /* 0x040fe20000410000 */
[C---:B------:R-:W-:Y:S01]  /*39d0*/  LEA R6, P1, R7.reuse, UR14, 0x1 ;  /* 0x0000000e07067c11 */ /* 0x040fe2000f8208ff */
[C---:B------:R-:W-:Y:S01]  /*39e0*/  FMUL.FTZ R91, R8.reuse, R94 ;  /* 0x0000005e085b7220 */ /* 0x040fe20000410000 */
[C---:B------:R-:W-:Y:S01]  /*39f0*/  FMUL.FTZ R93, R8.reuse, R34 ;  /* 0x00000022085d7220 */ /* 0x040fe20000410000 */
[----:B------:R-:W-:Y:S01]  /*3a00*/  FMUL.FTZ R97, R8, R97 ;  /* 0x0000006108617220 */ /* 0x000fe20000410000 */
[----:B------:R-:W-:Y:S01]  /*3a10*/  LEA.HI.X R7, R7, UR15, R102, 0x1, P1 ;  /* 0x0000000f07077c11 */ /* 0x000fe200088f0c66 */
[--C-:B------:R-:W-:Y:S01]  /*3a20*/  FFMA.FTZ R58, R59, R58, R57.reuse ;  /* 0x0000003a3b3a7223 */ /* 0x100fe20000010039 */
[----:B------:R-:W-:Y:S01]  /*3a30*/  LEA R26, P1, R9, UR14, 0x1 ;  /* 0x0000000e091a7c11 */ /* 0x000fe2000f8208ff */
[----:B------:R-:W-:Y:S01]  /*3a40*/  FFMA.FTZ R74, R59, R74, R57 ;  /* 0x0000004a3b4a7223 */ /* 0x000fe20000010039 */
[----:B------:R-:W-:Y:S01]  /*3a50*/  F2FP.F16.F32.PACK_AB R35, R35, R75 ;  /* 0x0000004b2323723e */ /* 0x000fe200000000ff */
[--C-:B------:R-:W-:Y:S01]  /*3a60*/  FFMA.FTZ R85, R0, R85, R2.reuse ;  /* 0x0000005500557223 */ /* 0x100fe20000010002 */
[----:B------:R-:W-:Y:S01]  /*3a70*/  LEA.HI.X R27, R9, UR15, R103, 0x1, P1 ;  /* 0x0000000f091b7c11 */ /* 0x000fe200088f0c67 */
[C---:B------:R-:W-:Y:S01]  /*3a80*/  FMUL.FTZ R9, R8.reuse, R84 ;  /* 0x0000005408097220 */ /* 0x040fe20000410000 */
[C---:B------:R-:W-:Y:S01]  /*3a90*/  FMUL.FTZ R84, R8.reuse, R89 ;  /* 0x0000005908547220 */ /* 0x040fe20000410000 */
[----:B------:R-:W-:Y:S01]  /*3aa0*/  FMUL.FTZ R89, R8, R92 ;  /* 0x0000005c08597220 */ /* 0x000fe20000410000 */
[----:B------:R-:W-:Y:S01]  /*3ab0*/  F2FP.F16.F32.PACK_AB R3, R18, R3 ;  /* 0x000000031203723e */ /* 0x000fe200000000ff */
[C-C-:B------:R-:W-:Y:S01]  /*3ac0*/  FFMA.FTZ R9, R0.reuse, R9, R2.reuse ;  /* 0x0000000900097223 */ /* 0x140fe20000010002 */
[C-C-:B------:R-:W-:Y:S01]  /*3ad0*/  FFMA.FTZ R87, R0.reuse, R87, R2.reuse ;  /* 0x0000005700577223 */ /* 0x140fe20000010002 */
[C-C-:B------:R-:W-:Y:S01]  /*3ae0*/  FFMA.FTZ R89, R0.reuse, R89, R2.reuse ;  /* 0x0000005900597223 */ /* 0x140fe20000010002 */
[C-C-:B------:R-:W-:Y:S01]  /*3af0*/  FFMA.FTZ R91, R0.reuse, R91, R2.reuse ;  /* 0x0000005b005b7223 */ /* 0x140fe20000010002 */
[C-C-:B------:R-:W-:Y:S01]  /*3b00*/  FFMA.FTZ R93, R0.reuse, R93, R2.reuse ;  /* 0x0000005d005d7223 */ /* 0x140fe20000010002 */
[----:B------:R-:W-:Y:S01]  /*3b10*/  FFMA.FTZ R97, R0, R97, R2 ;  /* 0x0000006100617223 */ /* 0x000fe20000010002 */
[----:B------:R-:W-:Y:S01]  /*3b20*/  PRMT R0, R35, 0x7632, R0 ;  /* 0x0000763223007816 */ /* 0x000fe20000000000 */
[--C-:B------:R-:W-:Y:S01]  /*3b30*/  FFMA.FTZ R84, R59, R84, R57.reuse ;  /* 0x000000543b547223 */ /* 0x100fe20000010039 */
[----:B------:R-:W-:Y:S01]  /*3b40*/  PRMT R2, R3, 0x7632, R2 ;  /* 0x0000763203027816 */ /* 0x000fe20000000002 */
[----:B------:R-:W-:Y:S01]  /*3b50*/  FMUL.FTZ R90, R8, R95 ;  /* 0x0000005f085a7220 */ /* 0x000fe20000410000 */
[----:B------:R-:W-:Y:S01]  /*3b60*/  LEA R28, P1, R10, UR14, 0x1 ;  /* 0x0000000e0a1c7c11 */ /* 0x000fe2000f8208ff */
[----:B------:R-:W-:Y:S01]  /*3b70*/  FMUL.FTZ R96, R8, R96 ;  /* 0x0000006008607220 */ /* 0x000fe20000410000 */
[----:B------:R-:W-:Y:S01]  /*3b80*/  F2FP.F16.F32.PACK_AB R9, R58, R9 ;  /* 0x000000093a09723e */ /* 0x000fe200000000ff */
[----:B------:R-:W-:Y:S01]  /*3b90*/  FMUL.FTZ R64, R8, R64 ;  /* 0x0000004008407220 */ /* 0x000fe20000410000 */
[----:B------:R-:W-:Y:S01]  /*3ba0*/  F2FP.F16.F32.PACK_AB R70, R81, R70 ;  /* 0x000000465146723e */ /* 0x000fe200000000ff */
[----:B------:R0:W-:Y:S01]  /*3bb0*/  STG.E.U16 desc[UR12][R20.64+0x2], R0 ;  /* 0x0000020014007986 */ /* 0x0001e2000c10150c */
[----:B------:R-:W-:Y:S01]  /*3bc0*/  F2FP.F16.F32.PACK_AB R74, R74, R83 ;  /* 0x000000534a4a723e */ /* 0x000fe200000000ff */
[--C-:B------:R-:W-:Y:S01]  /*3bd0*/  FFMA.FTZ R86, R59, R86, R57.reuse ;  /* 0x000000563b567223 */ /* 0x100fe20000010039 */
[----:B------:R-:W-:Y:S01]  /*3be0*/  LEA.HI.X R29, R10, UR15, R104, 0x1, P1 ;  /* 0x0000000f0a1d7c11 */ /* 0x000fe200088f0c68 */
[----:B------:R1:W-:Y:S01]  /*3bf0*/  STG.E.U16 desc[UR12][R20.64+0x6], R2 ;  /* 0x0000060214007986 */ /* 0x0003e2000c10150c */
[----:B------:R-:W-:Y:S01]  /*3c00*/  PRMT R8, R71, 0x7632, R8 ;  /* 0x0000763247087816 */ /* 0x000fe20000000008 */
[--C-:B------:R-:W-:Y:S01]  /*3c10*/  FFMA.FTZ R88, R59, R88, R57.reuse ;  /* 0x000000583b587223 */ /* 0x100fe20000010039 */
[----:B------:R-:W-:Y:S01]  /*3c20*/  PRMT R18, R9, 0x7632, R18 ;  /* 0x0000763209127816 */ /* 0x000fe20000000012 */
[----:B------:R-:W-:Y:S01]  /*3c30*/  STG.E.U16 desc[UR12][R20.64], R35 ;  /* 0x0000002314007986 */ /* 0x000fe2000c10150c */
[----:B------:R-:W-:Y:S01]  /*3c40*/  LEA R10, P1, R11, UR14, 0x1 ;  /* 0x0000000e0b0a7c11 */ /* 0x000fe2000f8208ff */
[C-C-:B------:R-:W-:Y:S01]  /*3c50*/  FFMA.FTZ R90, R59.reuse, R90, R57.reuse ;  /* 0x0000005a3b5a7223 */ /* 0x140fe20000010039 */
[----:B------:R-:W-:Y:S01]  /*3c60*/  F2FP.F16.F32.PACK_AB R69, R80, R69 ;  /* 0x000000455045723e */ /* 0x000fe200000000ff */
[----:B------:R2:W-:Y:S01]  /*3c70*/  STG.E.U16 desc[UR12][R20.64+0x4], R3 ;  /* 0x0000040314007986 */ /* 0x0005e2000c10150c */
[----:B0-----:R-:W-:Y:S01]  /*3c80*/  PRMT R0, R74, 0x7632, R0 ;  /* 0x000076324a007816 */ /* 0x001fe20000000000 */
[C-C-:B------:R-:W-:Y:S01]  /*3c90*/  FFMA.FTZ R96, R59.reuse, R96, R57.reuse ;  /* 0x000000603b607223 */ /* 0x140fe20000010039 */
[----:B------:R-:W-:Y:S01]  /*3ca0*/  F2FP.F16.F32.PACK_AB R84, R84, R85 ;  /* 0x000000555454723e */ /* 0x000fe200000000ff */
[----:B------:R-:W-:Y:S01]  /*3cb0*/  STG.E.U16 desc[UR12][R22.64], R71 ;  /* 0x0000004716007986 */ /* 0x000fe2000c10150c */
[----:B-1----:R-:W-:Y:S01]  /*3cc0*/  PRMT R2, R70, 0x7632, R2 ;  /* 0x0000763246027816 */ /* 0x002fe20000000002 */
[----:B------:R-:W-:Y:S01]  /*3cd0*/  FFMA.FTZ R50, R59, R50, R57 ;  /* 0x000000323b327223 */ /* 0x000fe20000010039 */
[----:B------:R-:W-:Y:S01]  /*3ce0*/  F2FP.F16.F32.PACK_AB R68, R79, R68 ;  /* 0x000000444f44723e */ /* 0x000fe200000000ff */
[----:B------:R-:W-:Y:S01]  /*3cf0*/  STG.E.U16 desc[UR12][R22.64+0x2], R8 ;  /* 0x0000020816007986 */ /* 0x000fe2000c10150c */
[----:B------:R-:W-:Y:S01]  /*3d00*/  LEA.HI.X R11, R11, UR15, R105, 0x1, P1 ;  /* 0x0000000f0b0b7c11 */ /* 0x000fe200088f0c69 */
[----:B------:R-:W-:Y:S01]  /*3d10*/  FFMA.FTZ R52, R59, R52, R57 ;  /* 0x000000343b347223 */ /* 0x000fe20000010039 */
[----:B------:R-:W-:Y:S01]  /*3d20*/  LEA R30, P1, R12, UR14, 0x1 ;  /* 0x0000000e0c1e7c11 */ /* 0x000fe2000f8208ff */
[----:B------:R-:W-:Y:S01]  /*3d30*/  STG.E.U16 desc[UR12][R22.64+0x4], R9 ;  /* 0x0000040916007986 */ /* 0x000fe2000c10150c */
[----:B--2---:R-:W-:Y:S01]  /*3d40*/  PRMT R3, R69, 0x7632, R3 ;  /* 0x0000763245037816 */ /* 0x004fe20000000003 */
[C-C-:B------:R-:W-:Y:S01]  /*3d50*/  FFMA.FTZ R54, R59.reuse, R54, R57.reuse ;  /* 0x000000363b367223 */ /* 0x140fe20000010039 */
[----:B------:R-:W-:Y:S01]  /*3d60*/  F2FP.F16.F32.PACK_AB R86, R86, R87 ;  /* 0x000000575656723e */ /* 0x000fe200000000ff */
[----:B------:R-:W-:Y:S01]  /*3d70*/  STG.E.U16 desc[UR12][R22.64+0x6], R18 ;  /* 0x0000061216007986 */ /* 0x000fe2000c10150c */
[----:B------:R-:W-:Y:S01]  /*3d80*/  F2FP.F16.F32.PACK_AB R67, R78, R67 ;  /* 0x000000434e43723e */ /* 0x000fe200000000ff */
[C-C-:B------:R-:W-:Y:S01]  /*3d90*/  FFMA.FTZ R72, R59.reuse, R72, R57.reuse ;  /* 0x000000483b487223 */ /* 0x140fe20000010039 */
[----:B------:R-:W-:Y:S01]  /*3da0*/  F2FP.F16.F32.PACK_AB R88, R88, R89 ;  /* 0x000000595858723e */ /* 0x000fe200000000ff */
[----:B------:R-:W-:Y:S01]  /*3db0*/  STG.E.U16 desc[UR12][R4.64], R70 ;  /* 0x0000004604007986 */ /* 0x000fe2000c10150c */
[----:B------:R-:W-:Y:S01]  /*3dc0*/  LEA.HI.X R31, R12, UR15, R106, 0x1, P1 ;  /* 0x0000000f0c1f7c11 */ /* 0x000fe200088f0c6a */
[----:B------:R-:W-:Y:S01]  /*3dd0*/  FFMA.FTZ R64, R59, R64, R57 ;  /* 0x000000403b407223 */ /* 0x000fe20000010039 */
[----:B------:R-:W-:Y:S01]  /*3de0*/  LEA R12, P1, R13, UR14, 0x1 ;  /* 0x0000000e0d0c7c11 */ /* 0x000fe2000f8208ff */
[----:B------:R0:W-:Y:S01]  /*3df0*/  STG.E.U16 desc[UR12][R4.64+0x2], R2 ;  /* 0x0000020204007986 */ /* 0x0001e2000c10150c */
[----:B------:R-:W-:-:S02]  /*3e00*/  F2FP.F16.F32.PACK_AB R90, R90, R91 ;  /* 0x0000005b5a5a723e */ /* 0x000fc400000000ff */
[----:B------:R-:W-:Y:S01]  /*3e10*/  LEA.HI.X R13, R13, UR15, R107, 0x1, P1 ;  /* 0x0000000f0d0d7c11 */ /* 0x000fe200088f0c6b */
[----:B------:R-:W-:Y:S01]  /*3e20*/  STG.E.U16 desc[UR12][R4.64+0x4], R74 ;  /* 0x0000044a04007986 */ /* 0x000fe2000c10150c */
[----:B------:R-:W-:Y:S02]  /*3e30*/  F2FP.F16.F32.PACK_AB R65, R76, R65 ;  /* 0x000000414c41723e */ /* 0x000fe400000000ff */
[----:B------:R-:W-:Y:S01]  /*3e40*/  F2FP.F16.F32.PACK_AB R93, R96, R93 ;  /* 0x0000005d605d723e */ /* 0x000fe200000000ff */
[----:B------:R1:W-:Y:S01]  /*3e50*/  STG.E.U16 desc[UR12][R4.64+0x6], R0 ;  /* 0x0000060004007986 */ /* 0x0003e2000c10150c */
[----:B------:R-:W-:Y:S02]  /*3e60*/  LEA R32, P1, R14, UR14, 0x1 ;  /* 0x0000000e0e207c11 */ /* 0x000fe4000f8208ff */
[----:B------:R-:W-:Y:S01]  /*3e70*/  F2FP.F16.F32.PACK_AB R61, R61, R63 ;  /* 0x0000003f3d3d723e */ /* 0x000fe200000000ff */
[----:B------:R-:W-:Y:S01]  /*3e80*/  STG.E.U16 desc[UR12][R24.64], R69 ;  /* 0x0000004518007986 */ /* 0x000fe2000c10150c */
[----:B0-----:R-:W-:-:S02]  /*3e90*/  PRMT R2, R86, 0x7632, R2 ;  /* 0x0000763256027816 */ /* 0x001fc40000000002 */
[----:B------:R-:W-:Y:S01]  /*3ea0*/  LEA.HI.X R33, R14, UR15, R108, 0x1, P1 ;  /* 0x0000000f0e217c11 */ /* 0x000fe200088f0c6c */
[----:B------:R0:W-:Y:S01]  /*3eb0*/  STG.E.U16 desc[UR12][R24.64+0x2], R3 ;  /* 0x0000020318007986 */ /* 0x0001e2000c10150c */
[----:B------:R-:W-:Y:S02]  /*3ec0*/  F2FP.F16.F32.PACK_AB R97, R112, R97 ;  /* 0x000000617061723e */ /* 0x000fe400000000ff */
[----:B------:R-:W-:Y:S01]  /*3ed0*/  LEA R14, P1, R15, UR14, 0x1 ;  /* 0x0000000e0f0e7c11 */ /* 0x000fe2000f8208ff */
[----:B------:R-:W-:Y:S01]  /*3ee0*/  STG.E.U16 desc[UR12][R24.64+0x4], R84 ;  /* 0x0000045418007986 */ /* 0x000fe2000c10150c */
[----:B-1----:R-:W-:Y:S02]  /*3ef0*/  PRMT R5, R84, 0x7632, R5 ;  /* 0x0000763254057816 */ /* 0x002fe40000000005 */
[----:B------:R-:W-:Y:S02]  /*3f00*/  PRMT R0, R68, 0x7632, R0 ;  /* 0x0000763244007816 */ /* 0x000fe40000000000 */
[----:B------:R-:W-:Y:S01]  /*3f10*/  PRMT R4, R88, 0x7632, R4 ;  /* 0x0000763258047816 */ /* 0x000fe20000000004 */
[----:B------:R1:W-:Y:S01]  /*3f20*/  STG.E.U16 desc[UR12][R24.64+0x6], R5 ;  /* 0x0000060518007986 */ /* 0x0003e2000c10150c */
[----:B------:R-:W-:-:S02]  /*3f30*/  F2FP.F16.F32.PACK_AB R60, R60, R62 ;  /* 0x0000003e3c3c723e */ /* 0x000fc400000000ff */
[----:B0-----:R-:W-:Y:S01]  /*3f40*/  PRMT R3, R67, 0x7632, R3 ;  /* 0x0000763243037816 */ /* 0x001fe20000000003 */
[----:B------:R0:W-:Y:S01]  /*3f50*/  STG.E.U16 desc[UR12][R6.64+0x2], R0 ;  /* 0x0000020006007986 */ /* 0x0001e2000c10150c */
[----:B------:R-:W-:Y:S02]  /*3f60*/  F2FP.F16.F32.PACK_AB R48, R48, R113 ;  /* 0x000000713030723e */ /* 0x000fe400000000ff */
[----:B------:R-:W-:Y:S01]  /*3f70*/  F2FP.F16.F32.PACK_AB R42, R43, R42 ;  /* 0x0000002a2b2a723e */ /* 0x000fe200000000ff */
[----:B------:R-:W-:Y:S01]  /*3f80*/  STG.E.U16 desc[UR12][R6.64], R68 ;  /* 0x0000004406007986 */ /* 0x000fe2000c10150c */
[----:B------:R-:W-:Y:S02]  /*3f90*/  LEA.HI.X R15, R15, UR15, R109, 0x1, P1 ;  /* 0x0000000f0f0f7c11 */ /* 0x000fe400088f0c6d */
[----:B------:R-:W-:Y:S01]  /*3fa0*/  LEA R44, P1, R16, UR14, 0x1 ;  /* 0x0000000e102c7c11 */ /* 0x000fe2000f8208ff */
[----:B------:R-:W-:Y:S01]  /*3fb0*/  STG.E.U16 desc[UR12][R6.64+0x4], R86 ;  /* 0x0000045606007986 */ /* 0x000fe2000c10150c */
[----:B-1----:R-:W-:-:S02]  /*3fc0*/  PRMT R5, R65, 0x7632, R5 ;  /* 0x0000763241057816 */ /* 0x002fc40000000005 */
[----:B------:R-:W-:Y:S01]  /*3fd0*/  F2FP.F16.F32.PACK_AB R49, R50, R49 ;  /* 0x000000313231723e */ /* 0x000fe200000000ff */
[----:B------:R1:W-:Y:S01]  /*3fe0*/  STG.E.U16 desc[UR12][R6.64+0x6], R2 ;  /* 0x0000060206007986 */ /* 0x0003e2000c10150c */
[----:B0-----:R-:W-:Y:S02]  /*3ff0*/  PRMT R0, R66, 0x7632, R0 ;  /* 0x0000763242007816 */ /* 0x001fe40000000000 */
[----:B------:R-:W-:Y:S01]  /*4000*/  F2FP.F16.F32.PACK_AB R40, R41, R40 ;  /* 0x000000282928723e */ /* 0x000fe200000000ff */
[----:B------:R-:W-:Y:S01]  /*4010*/  STG.E.U16 desc[UR12][R26.64], R67 ;  /* 0x000000431a007986 */ /* 0x000fe2000c10150c */
[----:B------:R-:W-:Y:S02]  /*4020*/  F2FP.F16.F32.PACK_AB R51, R52, R51 ;  /* 0x000000333433723e */ /* 0x000fe400000000ff */
[----:B------:R-:W-:Y:S01]  /*4030*/  F2FP.F16.F32.PACK_AB R53, R54, R53 ;  /* 0x000000353635723e */ /* 0x000fe200000000ff */
[----:B------:R0:W-:Y:S01]  /*4040*/  STG.E.U16 desc[UR12][R26.64+0x2], R3 ;  /* 0x000002031a007986 */ /* 0x0001e2000c10150c */
[----:B------:R-:W-:-:S02]  /*4050*/  LEA.HI.X R45, R16, UR15, R110, 0x1, P1 ;  /* 0x0000000f102d7c11 */ /* 0x000fc400088f0c6e */
[----:B------:R-:W-:Y:S01]  /*4060*/  LEA R16, P1, R17, UR14, 0x1 ;  /* 0x0000000e11107c11 */ /* 0x000fe2000f8208ff */
[----:B------:R-:W-:Y:S01]  /*4070*/  STG.E.U16 desc[UR12][R26.64+0x4], R88 ;  /* 0x000004581a007986 */ /* 0x000fe2000c10150c */
[----:B-1----:R-:W-:Y:S02]  /*4080*/  PRMT R2, R90, 0x7632, R2 ;  /* 0x000076325a027816 */ /* 0x002fe40000000002 */
[----:B------:R-:W-:Y:S01]  /*4090*/  PRMT R6, R60, 0x7632, R6 ;  /* 0x000076323c067816 */ /* 0x000fe20000000006 */
[----:B------:R-:W-:Y:S01]  /*40a0*/  STG.E.U16 desc[UR12][R26.64+0x6], R4 ;  /* 0x000006041a007986 */ /* 0x000fe2000c10150c */
[----:B------:R-:W-:Y:S02]  /*40b0*/  PRMT R7, R40, 0x7632, R7 ;  /* 0x0000763228077816 */ /* 0x000fe40000000007 */
[----:B------:R-:W-:Y:S01]  /*40c0*/  F2FP.F16.F32.PACK_AB R38, R39, R38 ;  /* 0x000000262726723e */ /* 0x000fe200000000ff */
[----:B------:R1:W-:Y:S01]  /*40d0*/  STG.E.U16 desc[UR12][R28.64+0x2], R0 ;  /* 0x000002001c007986 */ /* 0x0003e2000c10150c */
[----:B0-----:R-:W-:-:S02]  /*40e0*/  PRMT R3, R93, 0x7632, R3 ;  /* 0x000076325d037816 */ /* 0x001fc40000000003 */
[----:B------:R-:W-:Y:S01]  /*40f0*/  F2FP.F16.F32.PACK_AB R36, R37, R36 ;  /* 0x000000242524723e */ /* 0x000fe200000000ff */
[----:B------:R-:W-:Y:S01]  /*4100*/  STG.E.U16 desc[UR12][R28.64], R66 ;  /* 0x000000421c007986 */ /* 0x000fe2000c10150c */
[----:B------:R-:W-:Y:S02]  /*4110*/  F2FP.F16.F32.PACK_AB R55, R72, R55 ;  /* 0x000000374837723e */ /* 0x000fe400000000ff */
[----:B------:R-:W-:Y:S01]  /*4120*/  F2FP.F16.F32.PACK_AB R19, R56, R19 ;  /* 0x000000133813723e */ /* 0x000fe200000000ff */
[----:B------:R-:W-:Y:S01]  /*4130*/  STG.E.U16 desc[UR12][R28.64+0x4], R90 ;  /* 0x0000045a1c007986 */ /* 0x000fe2000c10150c */
[----:B------:R-:W-:Y:S02]  /*4140*/  F2FP.F16.F32.PACK_AB R64, R64, R73 ;  /* 0x000000494040723e */ /* 0x000fe400000000ff */
[----:B------:R-:W-:Y:S01]  /*4150*/  LEA.HI.X R17, R17, UR15, R111, 0x1, P1 ;  /* 0x0000000f11117c11 */ /* 0x000fe200088f0c6f */
[----:B------:R0:W-:Y:S01]  /*4160*/  STG.E.U16 desc[UR12][R28.64+0x6], R2 ;  /* 0x000006021c007986 */ /* 0x0001e2000c10150c */
[----:B-1----:R-:W-:Y:S01]  /*4170*/  PRMT R0, R61, 0x7632, R0 ;  /* 0x000076323d007816 */ /* 0x002fe20000000000 */
[----:B------:R-:W-:Y:S01]  /*4180*/  ULDC.64 UR14, c[0x0][0x238] ;  /* 0x00008e00000e7ab9 */ /* 0x000fe20000000a00 */
[----:B------:R-:W-:Y:S01]  /*4190*/  PRMT R22, R38, 0x7632, R22 ;  /* 0x0000763226167816 */ /* 0x000fe20000000016 */
[----:B------:R-:W-:Y:S01]  /*41a0*/  STG.E.U16 desc[UR12][R10.64], R65 ;  /* 0x000000410a007986 */ /* 0x000fe2000c10150c */
[----:B------:R-:W-:Y:S01]  /*41b0*/  PRMT R8, R36, 0x7632, R8 ;  /* 0x0000763224087816 */ /* 0x000fe20000000008 */
[----:B------:R-:W-:Y:S01]  /*41c0*/  UISETP.GE.U32.AND UP0, UPT, UR11, UR14, UPT ;  /* 0x0000000e0b00728c */ /* 0x000fe2000bf06070 */
[----:B------:R-:W-:Y:S01]  /*41d0*/  PRMT R23, R19, 0x7632, R23 ;  /* 0x0000763213177816 */ /* 0x000fe20000000017 */
[----:B------:R-:W-:Y:S02]  /*41e0*/  STG.E.U16 desc[UR12][R10.64+0x2], R5 ;  /* 0x000002050a007986 */ /* 0x000fe4000c10150c */
[----:B------:R-:W-:-:S02]  /*41f0*/  UISETP.GE.AND.EX UP0, UPT, UR5, UR15, UPT, UP0 ;  /* 0x0000000f0500728c */ /* 0x000fc4000bf06300 */
[----:B------:R-:W-:Y:S01]  /*4200*/  STG.E.U16 desc[UR12][R10.64+0x4], R93 ;  /* 0x0000045d0a007986 */ /* 0x000fe2000c10150c */
[----:B0-----:R-:W-:-:S03]  /*4210*/  PRMT R2, R97, 0x7632, R2 ;  /* 0x0000763261027816 */ /* 0x001fc60000000002 */
[----:B------:R0:W-:Y:S01]  /*4220*/  STG.E.U16 desc[UR12][R10.64+0x6], R3 ;  /* 0x000006030a007986 */ /* 0x0001e2000c10150c */
[----:B------:R-:W-:-:S03]  /*4230*/  PLOP3.LUT P1, PT, PT, PT, UP0, 0x80, 0x0 ;  /* 0x000000000000781c */ /* 0x000fc60003f2f008 */
[----:B------:R1:W-:Y:S04]  /*4240*/  STG.E.U16 desc[UR12][R30.64+0x2], R0 ;  /* 0x000002001e007986 */ /* 0x0003e8000c10150c */
[----:B------:R-:W-:Y:S01]  /*4250*/  STG.E.U16 desc[UR12][R30.64], R61 ;  /* 0x0000003d1e007986 */ /* 0x000fe2000c10150c */
[----:B0-----:R-:W-:-:S03]  /*4260*/  PRMT R3, R48, 0x7632, R3 ;  /* 0x0000763230037816 */ /* 0x001fc60000000003 */
[----:B------:R-:W-:Y:S01]  /*4270*/  STG.E.U16 desc[UR12][R30.64+0x4], R97 ;  /* 0x000004611e007986 */ /* 0x000fe2000c10150c */
[----:B-1----:R-:W-:-:S03]  /*4280*/  PRMT R0, R42, 0x7632, R0 ;  /* 0x000076322a007816 */ /* 0x002fc60000000000 */
[----:B------:R0:W-:Y:S04]  /*4290*/  STG.E.U16 desc[UR12][R30.64+0x6], R2 ;  /* 0x000006021e007986 */ /* 0x0001e8000c10150c */
[----:B------:R-:W-:Y:S04]  /*42a0*/  STG.E.U16 desc[UR12][R12.64], R60 ;  /* 0x0000003c0c007986 */ /* 0x000fe8000c10150c */
[----:B------:R-:W-:Y:S04]  /*42b0*/  STG.E.U16 desc[UR12][R12.64+0x2], R6 ;  /* 0x000002060c007986 */ /* 0x000fe8000c10150c */
[----:B------:R-:W-:Y:S01]  /*42c0*/  STG.E.U16 desc[UR12][R12.64+0x4], R48 ;  /* 0x000004300c007986 */ /* 0x000fe2000c10150c */
[----:B0-----:R-:W-:-:S03]  /*42d0*/  PRMT R2, R49, 0x7632, R2 ;  /* 0x0000763231027816 */ /* 0x001fc60000000002 */
        /* <DEDUP_REMOVED lines=27> */
.L_x_2930:
        /* <DEDUP_REMOVED lines=15> */
.L_x_3045:


//--------------------- .text._ZN13group_norm_v214gn_cuda_kernelI6__halfLi480ELi1ELi32ELi30ELi4096ELb0ELi64ELi960ELi960ELi4ELb1ELi2ELb0ELb0ENS_16CompileConditionILi900EEEEEvPT_PKS4_S7_S7_flPfS8_Pj --------------------------
	.section	.text._ZN13group_norm_v214gn_cuda_kernelI6__halfLi480ELi1ELi32ELi30ELi4096ELb0ELi64ELi960ELi960ELi4ELb1ELi2ELb0ELb0ENS_16CompileConditionILi900EEEEEvPT_PKS4_S7_S7_flPfS8_Pj,"ax",@progbits
	.align	128
        .global         _ZN13group_norm_v214gn_cuda_kernelI6__halfLi480ELi1ELi32ELi30ELi4096ELb0ELi64ELi960ELi960ELi4ELb1ELi2ELb0ELb0ENS_16CompileConditionILi900EEEEEvPT_PKS4_S7_S7_flPfS8_Pj
        .type           _ZN13group_norm_v214gn_cuda_kernelI6__halfLi480ELi1ELi32ELi30ELi4096ELb0ELi64ELi960ELi960ELi4ELb1ELi2ELb0ELb0ENS_16CompileConditionILi900EEEEEvPT_PKS4_S7_S7_flPfS8_Pj,@function
        .size           _ZN13group_norm_v214gn_cuda_kernelI6__halfLi480ELi1ELi32ELi30ELi4096ELb0ELi64ELi960ELi960ELi4ELb1ELi2ELb0ELb0ENS_16CompileConditionILi900EEEEEvPT_PKS4_S7_S7_flPfS8_Pj,(.L_x_3046 - _ZN13group_norm_v214gn_cuda_kernelI6__halfLi480ELi1ELi32ELi30ELi4096ELb0ELi64ELi960ELi960ELi4ELb1ELi2ELb0ELb0ENS_16CompileConditionILi900EEEEEvPT_PKS4_S7_S7_flPfS8_Pj)
        .other          _ZN13group_norm_v214gn_cuda_kernelI6__halfLi480ELi1ELi32ELi30ELi4096ELb0ELi64ELi960ELi960ELi4ELb1ELi2ELb0ELb0ENS_16CompileConditionILi900EEEEEvPT_PKS4_S7_S7_flPfS8_Pj,@"STO_CUDA_ENTRY STV_DEFAULT"
_ZN13group_norm_v214gn_cuda_kernelI6__halfLi480ELi1ELi32ELi30ELi4096ELb0ELi64ELi960ELi960ELi4ELb1ELi2ELb0ELb0ENS_16CompileConditionILi900EEEEEvPT_PKS4_S7_S7_flPfS8_Pj:
.text._ZN13group_norm_v214gn_cuda_kernelI6__halfLi480ELi1ELi32ELi30ELi4096ELb0ELi64ELi960ELi960ELi4ELb1ELi2ELb0ELb0ENS_16CompileConditionILi900EEEEEvPT_PKS4_S7_S7_flPfS8_Pj:
        /* <DEDUP_REMOVED lines=10> */
[----:B------:R-:W-:Y:S01]  /*00a0*/  HFMA2.MMA R34, -RZ, RZ, 0, 0 ;  /* 0x00000000ff227435 */ /* 0x000fe200000001ff */
[----:B------:R-:W2:Y:S05]  /*00b0*/  S2R R8, SR_CTAID.X ;  /* 0x0000000000087919 */ /* 0x000eaa0000002500 */
[----:B------:R-:W3:Y:S01]  /*00c0*/  LDC.64 R60, c[0x0][0x250] ;  /* 0x00009400ff3c7b82 */ /* 0x000ee20000000a00 */
[----:B------:R-:W-:Y:S01]  /*00d0*/  STL [R1+0x20], R34 ;  /* 0x0000202201007387 */ /* 0x000fe20000100800 */
[----:B-1----:R-:W-:-:S02]  /*00e0*/  ULEA UR6, UR5, UR4, 0x18 ;  /* 0x0000000405067291 */ /* 0x002fc4000f8ec03f */
[----:B------:R-:W-:-:S04]  /*00f0*/  UIADD3 UR4, UR4, 0x2d00, URZ ;  /* 0x00002d0004047890 */ /* 0x000fc8000fffe03f */
[----:B------:R-:W-:Y:S01]  /*0100*/  MOV R33, UR6 ;  /* 0x0000000600217c02 */ /* 0x000fe20008000f00 */
[C---:B0-----:R-:W-:Y:S01]  /*0110*/  IMAD.WIDE.U32 R2, R35.reuse, -0x77777777, RZ ;  /* 0x8888888923027825 */ /* 0x041fe200078e00ff */
[----:B------:R-:W-:Y:S01]  /*0120*/  SHF.R.U32.HI R4, RZ, 0x1, R35 ;  /* 0x00000001ff047819 */ /* 0x000fe20000011623 */
[----:B------:R-:W-:Y:S01]  /*0130*/  ULDC.64 UR6, c[0x0][0x240] ;  /* 0x0000900000067ab9 */ /* 0x000fe20000000a00 */
[----:B------:R-:W-:Y:S01]  /*0140*/  SHF.L.U32 R36, R35, 0x3, RZ ;  /* 0x0000000323247819 */ /* 0x000fe200000006ff */
[----:B------:R-:W-:Y:S01]  /*0150*/  ULEA UR4, UR5, UR4, 0x18 ;  /* 0x0000000405047291 */ /* 0x000fe2000f8ec03f */
[----:B--2---:R-:W-:Y:S01]  /*0160*/  LOP3.LUT R0, R8, 0x3f, RZ, 0xc0, !PT ;  /* 0x0000003f08007812 */ /* 0x004fe200078ec0ff */
[C---:B------:R-:W-:Y:S01]  /*0170*/  IMAD R5, R4.reuse, 0x1e, RZ ;  /* 0x0000001e04057824 */ /* 0x040fe200078e02ff */
[----:B------:R-:W-:Y:S02]  /*0180*/  SHF.L.U32 R11, R4, 0x6, RZ ;  /* 0x00000006040b7819 */ /* 0x000fe400000006ff */
[----:B------:R-:W-:-:S02]  /*0190*/  LOP3.LUT P0, RZ, R8, 0x3f, RZ, 0xc0, !PT ;  /* 0x0000003f08ff7812 */ /* 0x000fc4000780c0ff */
[----:B------:R-:W-:Y:S02]  /*01a0*/  IADD3 R6, R5, 0x2, RZ ;  /* 0x0000000205067810 */ /* 0x000fe40007ffe0ff */
[--C-:B------:R-:W-:Y:S02]  /*01b0*/  SHF.R.U32.HI R2, RZ, 0x1, R5.reuse ;  /* 0x00000001ff027819 */ /* 0x100fe40000011605 */
[----:B------:R-:W-:Y:S02]  /*01c0*/  SHF.R.U32.HI R4, RZ, 0x1, R6 ;  /* 0x00000001ff047819 */ /* 0x000fe40000011606 */
[----:B------:R-:W-:Y:S02]  /*01d0*/  SHF.R.U32.HI R7, RZ, 0x2, R5 ;  /* 0x00000002ff077819 */ /* 0x000fe40000011605 */
[----:B------:R-:W-:Y:S02]  /*01e0*/  LOP3.LUT R2, R2, 0x1, RZ, 0xc0, !PT ;  /* 0x0000000102027812 */ /* 0x000fe400078ec0ff */
[----:B------:R-:W-:-:S02]  /*01f0*/  LOP3.LUT R0, R11, 0xffffffc0, R0, 0xe2, !PT ;  /* 0xffffffc00b007812 */ /* 0x000fc400078ee200 */
[----:B------:R-:W-:Y:S01]  /*0200*/  SHF.R.U32.HI R9, RZ, 0x2, R6 ;  /* 0x00000002ff097819 */ /* 0x000fe20000011606 */
[----:B------:R-:W-:Y:S01]  /*0210*/  IMAD R7, R2, 0xf0, R7 ;  /* 0x000000f002077824 */ /* 0x000fe200078e0207 */
[----:B------:R-:W-:Y:S02]  /*0220*/  IADD3 R0, R5, 0x4, RZ ;  /* 0x0000000405007810 */ /* 0x000fe40007ffe0ff */
[----:B------:R-:W-:Y:S01]  /*0230*/  LOP3.LUT R4, R4, 0x1, RZ, 0xc0, !PT ;  /* 0x0000000104047812 */ /* 0x000fe200078ec0ff */
[----:B------:R-:W-:Y:S01]  /*0240*/  IMAD R7, R7, 0x18, R33 ;  /* 0x0000001807077824 */ /* 0x000fe200078e0221 */
[C---:B------:R-:W-:Y:S02]  /*0250*/  IADD3 R6, R5.reuse, 0x6, RZ ;  /* 0x0000000605067810 */ /* 0x040fe40007ffe0ff */
[----:B------:R-:W-:Y:S01]  /*0260*/  SHF.R.U32.HI R17, RZ, 0x7, R3 ;  /* 0x00000007ff117819 */ /* 0x000fe20000011603 */
[----:B------:R-:W-:Y:S01]  /*0270*/  IMAD R4, R4, 0xf0, R9 ;  /* 0x000000f004047824 */ /* 0x000fe200078e0209 */
[----:B------:R-:W-:-:S02]  /*0280*/  IADD3 R8, R5, 0x8, RZ ;  /* 0x0000000805087810 */ /* 0x000fc40007ffe0ff */
[--C-:B------:R-:W-:Y:S02]  /*0290*/  SHF.R.U32.HI R2, RZ, 0x1, R0.reuse ;  /* 0x00000001ff027819 */ /* 0x100fe40000011600 */
[----:B------:R-:W-:Y:S02]  /*02a0*/  SHF.R.U32.HI R3, RZ, 0x2, R0 ;  /* 0x00000002ff037819 */ /* 0x000fe40000011600 */
[C---:B------:R-:W-:Y:S02]  /*02b0*/  IADD3 R10, R5.reuse, 0xa, RZ ;  /* 0x0000000a050a7810 */ /* 0x040fe40007ffe0ff */
[--C-:B------:R-:W-:Y:S02]  /*02c0*/  SHF.R.U32.HI R0, RZ, 0x1, R6.reuse ;  /* 0x00000001ff007819 */ /* 0x100fe40000011606 */
[----:B------:R-:W-:Y:S02]  /*02d0*/  IADD3 R12, R5, 0xc, RZ ;  /* 0x0000000c050c7810 */ /* 0x000fe40007ffe0ff */
[----:B------:R-:W-:-:S02]  /*02e0*/  SHF.R.U32.HI R9, RZ, 0x2, R6 ;  /* 0x00000002ff097819 */ /* 0x000fc40000011606 */
[--C-:B------:R-:W-:Y:S02]  /*02f0*/  SHF.R.U32.HI R6, RZ, 0x1, R8.reuse ;  /* 0x00000001ff067819 */ /* 0x100fe40000011608 */
[----:B------:R-:W-:Y:S02]  /*0300*/  SHF.R.U32.HI R11, RZ, 0x2, R8 ;  /* 0x00000002ff0b7819 */ /* 0x000fe40000011608 */
[----:B------:R-:W-:Y:S02]  /*0310*/  SHF.R.U32.HI R8, RZ, 0x1, R10 ;  /* 0x00000001ff087819 */ /* 0x000fe4000001160a */
[----:B------:R-:W-:Y:S02]  /*0320*/  LOP3.LUT R0, R0, 0x1, RZ, 0xc0, !PT ;  /* 0x0000000100007812 */ /* 0x000fe400078ec0ff */
[----:B------:R-:W-:Y:S02]  /*0330*/  SHF.R.U32.HI R14, RZ, 0x1, R12 ;  /* 0x00000001ff0e7819 */ /* 0x000fe4000001160c */
[----:B------:R-:W-:-:S02]  /*0340*/  SHF.R.U32.HI R13, RZ, 0x2, R10 ;  /* 0x00000002ff0d7819 */ /* 0x000fc4000001160a */
[----:B------:R-:W-:Y:S02]  /*0350*/  SHF.R.U32.HI R15, RZ, 0x2, R12 ;  /* 0x00000002ff0f7819 */ /* 0x000fe4000001160c */
[----:B------:R-:W-:Y:S02]  /*0360*/  LOP3.LUT R2, R2, 0x1, RZ, 0xc0, !PT ;  /* 0x0000000102027812 */ /* 0x000fe400078ec0ff */
[----:B------:R-:W-:Y:S02]  /*0370*/  LOP3.LUT R10, R6, 0x1, RZ, 0xc0, !PT ;  /* 0x00000001060a7812 */ /* 0x000fe400078ec0ff */
        /* <DEDUP_REMOVED lines=8> */
[----:B------:R-:W-:Y:S01]  /*0400*/  IADD3 R11, R5, 0x12, RZ ;  /* 0x00000012050b7810 */ /* 0x000fe20007ffe0ff */
[----:B------:R-:W-:Y:S01]  /*0410*/  IMAD R12, R12, 0xf0, R13 ;  /* 0x000000f00c0c7824 */ /* 0x000fe200078e020d */
[----:B------:R-:W-:-:S02]  /*0420*/  SHF.R.U32.HI R2, RZ, 0x1, R0 ;  /* 0x00000001ff027819 */ /* 0x000fc40000011600 */
[C---:B------:R-:W-:Y:S02]  /*0430*/  IADD3 R15, R5.reuse, 0x14, RZ ;  /* 0x00000014050f7810 */ /* 0x040fe40007ffe0ff */
[----:B------:R-:W-:Y:S02]  /*0440*/  SHF.R.U32.HI R3, RZ, 0x2, R0 ;  /* 0x00000002ff037819 */ /* 0x000fe40000011600 */
[----:B------:R-:W-:Y:S02]  /*0450*/  SHF.R.U32.HI R0, RZ, 0x1, R9 ;  /* 0x00000001ff007819 */ /* 0x000fe40000011609 */
[----:B------:R-:W-:Y:S02]  /*0460*/  IADD3 R16, R5, 0x16, RZ ;  /* 0x0000001605107810 */ /* 0x000fe40007ffe0ff */
[--C-:B------:R-:W-:Y:S02]  /*0470*/  SHF.R.U32.HI R13, RZ, 0x1, R11.reuse ;  /* 0x00000001ff0d7819 */ /* 0x100fe4000001160b */
[----:B------:R-:W-:-:S02]  /*0480*/  SHF.R.U32.HI R20, RZ, 0x2, R11 ;  /* 0x00000002ff147819 */ /* 0x000fc4000001160b */
[----:B------:R-:W-:Y:S02]  /*0490*/  LOP3.LUT R2, R2, 0x1, RZ, 0xc0, !PT ;  /* 0x0000000102027812 */ /* 0x000fe400078ec0ff */
[----:B------:R-:W-:Y:S02]  /*04a0*/  SHF.R.U32.HI R11, RZ, 0x1, R15 ;  /* 0x00000001ff0b7819 */ /* 0x000fe4000001160f */
[----:B------:R-:W-:Y:S02]  /*04b0*/  SHF.R.U32.HI R9, RZ, 0x2, R9 ;  /* 0x00000002ff097819 */ /* 0x000fe40000011609 */
[----:B------:R-:W-:Y:S02]  /*04c0*/  LOP3.LUT R0, R0, 0x1, RZ, 0xc0, !PT ;  /* 0x0000000100007812 */ /* 0x000fe400078ec0ff */
[----:B------:R-:W-:Y:S02]  /*04d0*/  SHF.R.U32.HI R22, RZ, 0x2, R15 ;  /* 0x00000002ff167819 */ /* 0x000fe4000001160f */
[--C-:B------:R-:W-:Y:S01]  /*04e0*/  SHF.R.U32.HI R15, RZ, 0x1, R16.reuse ;  /* 0x00000001ff0f7819 */ /* 0x100fe20000011610 */
[----:B------:R-:W-:Y:S01]  /*04f0*/  IMAD R18, R0, 0xf0, R9 ;  /* 0x000000f000127824 */ /* 0x000fe200078e0209 */
[----:B------:R-:W-:Y:S01]  /*0500*/  SHF.R.U32.HI R24, RZ, 0x2, R16 ;  /* 0x00000002ff187819 */ /* 0x000fe20000011610 */
[----:B------:R-:W-:Y:S01]  /*0510*/  IMAD R16, R2, 0xf0, R3 ;  /* 0x000000f002107824 */ /* 0x000fe200078e0203 */
[----:B------:R-:W-:Y:S01]  /*0520*/  LOP3.LUT R11, R11, 0x1, RZ, 0xc0, !PT ;  /* 0x000000010b0b7812 */ /* 0x000fe200078ec0ff */
[----:B------:R-:W-:Y:S01]  /*0530*/  IMAD R0, R17, -0xf0, R35 ;  /* 0xffffff1011007824 */ /* 0x000fe200078e0223 */
[C---:B------:R-:W-:Y:S01]  /*0540*/  IADD3 R2, R5.reuse, 0x18, RZ ;  /* 0x0000001805027810 */ /* 0x040fe20007ffe0ff */
[--C-:B------:R-:W-:Y:S01]  /*0550*/  IMAD R17, R14, 0x18, R33.reuse ;  /* 0x000000180e117824 */ /* 0x100fe200078e0221 */
[----:B------:R-:W-:Y:S01]  /*0560*/  IADD3 R9, R5, 0x1a, RZ ;  /* 0x0000001a05097810 */ /* 0x000fe20007ffe0ff */
[----:B------:R-:W-:Y:S01]  /*0570*/  IMAD R22, R11, 0xf0, R22 ;  /* 0x000000f00b167824 */ /* 0x000fe200078e0216 */
[--C-:B------:R-:W-:Y:S01]  /*0580*/  SHF.R.U32.HI R3, RZ, 0x1, R2.reuse ;  /* 0x00000001ff037819 */ /* 0x100fe20000011602 */
[--C-:B------:R-:W-:Y:S01]  /*0590*/  IMAD R19, R16, 0x18, R33.reuse ;  /* 0x0000001810137824 */ /* 0x100fe200078e0221 */
[----:B------:R-:W-:Y:S01]  /*05a0*/  IADD3 R11, R5, 0x1c, RZ ;  /* 0x0000001c050b7810 */ /* 0x000fe20007ffe0ff */
[----:B------:R-:W-:Y:S01]  /*05b0*/  IMAD R21, R18, 0x18, R33 ;  /* 0x0000001812157824 */ /* 0x000fe200078e0221 */
[----:B------:R-:W-:Y:S01]  /*05c0*/  SHF.R.U32.HI R5, RZ, 0x1, R9 ;  /* 0x00000001ff057819 */ /* 0x000fe20000011609 */
[----:B------:R-:W-:Y:S01]  /*05d0*/  IMAD R25, R22, 0x18, R33 ;  /* 0x0000001816197824 */ /* 0x000fe200078e0221 */
[----:B------:R-:W-:-:S02]  /*05e0*/  SHF.R.U32.HI R2, RZ, 0x2, R2 ;  /* 0x00000002ff027819 */ /* 0x000fc40000011602 */
[----:B------:R-:W-:Y:S02]  /*05f0*/  LOP3.LUT R3, R3, 0x1, RZ, 0xc0, !PT ;  /* 0x0000000103037812 */ /* 0x000fe400078ec0ff */
[----:B------:R-:W-:Y:S02]  /*0600*/  SHF.R.U32.HI R28, RZ, 0x2, R9 ;  /* 0x00000002ff1c7819 */ /* 0x000fe40000011609 */
[----:B------:R-:W-:Y:S01]  /*0610*/  SHF.L.U32 R0, R0, 0x2, RZ ;  /* 0x0000000200007819 */ /* 0x000fe200000006ff */
[----:B------:R-:W-:Y:S01]  /*0620*/  IMAD R26, R3, 0xf0, R2 ;  /* 0x000000f0031a7824 */ /* 0x000fe200078e0202 */
[--C-:B------:R-:W-:Y:S02]  /*0630*/  SHF.R.U32.HI R9, RZ, 0x1, R11.reuse ;  /* 0x00000001ff097819 */ /* 0x100fe4000001160b */
[----:B------:R-:W-:Y:S01]  /*0640*/  LOP3.LUT R5, R5, 0x1, RZ, 0xc0, !PT ;  /* 0x0000000105057812 */ /* 0x000fe200078ec0ff */
[----:B------:R-:W-:Y:S01]  /*0650*/  IMAD.WIDE.U32 R2, R0, -0x77777777, RZ ;  /* 0x8888888900027825 */ /* 0x000fe200078e00ff */
[----:B------:R-:W-:-:S02]  /*0660*/  SHF.R.U32.HI R30, RZ, 0x2, R11 ;  /* 0x00000002ff1e7819 */ /* 0x000fc4000001160b */
        /* <DEDUP_REMOVED lines=11> */
[--C-:B------:R-:W-:Y:S01]  /*0720*/  IMAD R11, R8, 0x18, R33.reuse ;  /* 0x00000018080b7824 */ /* 0x100fe200078e0221 */
[----:B------:R-:W-:Y:S01]  /*0730*/  IADD3 R4, R0, R5, RZ ;  /* 0x0000000500047210 */ /* 0x000fe20007ffe0ff */
[--C-:B------:R-:W-:Y:S01]  /*0740*/  IMAD R13, R10, 0x18, R33.reuse ;  /* 0x000000180a0d7824 */ /* 0x100fe200078e0221 */
[----:B------:R-:W-:Y:S01]  /*0750*/  IADD3 R6, R0, R9, RZ ;  /* 0x0000000900067210 */ /* 0x000fe20007ffe0ff */
[----:B------:R-:W-:Y:S01]  /*0760*/  IMAD R24, R15, 0xf0, R24 ;  /* 0x000000f00f187824 */ /* 0x000fe200078e0218 */
[----:B------:R-:W-:Y:S01]  /*0770*/  STL [R1+0x24c], R7 ;  /* 0x00024c0701007387 */ /* 0x000fe20000100800 */
[--C-:B------:R-:W-:Y:S01]  /*0780*/  IMAD R15, R12, 0x18, R33.reuse ;  /* 0x000000180c0f7824 */ /* 0x100fe200078e0221 */
[----:B------:R-:W-:Y:S01]  /*0790*/  IADD3 R5, R0, R11, RZ ;  /* 0x0000000b00057210 */ /* 0x000fe20007ffe0ff */
[--C-:B------:R-:W-:Y:S01]  /*07a0*/  IMAD R23, R20, 0x18, R33.reuse ;  /* 0x0000001814177824 */ /* 0x100fe200078e0221 */
[----:B------:R0:W-:Y:S01]  /*07b0*/  STL [R1+0x248], R4 ;  /* 0x0002480401007387 */ /* 0x0001e20000100800 */
[----:B------:R-:W-:Y:S01]  /*07c0*/  IMAD R27, R24, 0x18, R33 ;  /* 0x00000018181b7824 */ /* 0x000fe200078e0221 */
[----:B------:R-:W-:Y:S01]  /*07d0*/  SHF.R.U32.HI R32, RZ, 0x1, R3 ;  /* 0x00000001ff207819 */ /* 0x000fe20000011603 */
[--C-:B------:R-:W-:Y:S01]  /*07e0*/  IMAD R29, R26, 0x18, R33.reuse ;  /* 0x000000181a1d7824 */ /* 0x100fe200078e0221 */
[----:B------:R1:W-:Y:S01]  /*07f0*/  STL [R1+0x244], R6 ;  /* 0x0002440601007387 */ /* 0x0003e20000100800 */
[--C-:B------:R-:W-:Y:S01]  /*0800*/  IMAD R31, R28, 0x18, R33.reuse ;  /* 0x000000181c1f7824 */ /* 0x100fe200078e0221 */
[----:B------:R-:W-:Y:S01]  /*0810*/  ISETP.EQ.U32.AND P1, PT, RZ, UR6, PT ;  /* 0x00000006ff007c0c */ /* 0x000fe2000bf22070 */
[----:B------:R-:W-:Y:S01]  /*0820*/  IMAD R33, R30, 0x18, R33 ;  /* 0x000000181e217824 */ /* 0x000fe200078e0221 */
[----:B------:R2:W-:Y:S01]  /*0830*/  STL [R1+0x240], R5 ;  /* 0x0002400501007387 */ /* 0x0005e20000100800 */
[----:B------:R-:W-:Y:S01]  /*0840*/  IMAD.WIDE.U32 R2, R2, -0x77777777, RZ ;  /* 0x8888888902027825 */ /* 0x000fe200078e00ff */
[----:B0-----:R-:W-:-:S02]  /*0850*/  IADD3 R4, R0, R13, RZ ;  /* 0x0000000d00047210 */ /* 0x001fc40007ffe0ff */
[----:B------:R-:W-:Y:S02]  /*0860*/  ISETP.GT.U32.OR P0, PT, R35, 0x1f, P0 ;  /* 0x0000001f2300780c */ /* 0x000fe40000704470 */
[C---:B-1----:R-:W-:Y:S01]  /*0870*/  IADD3 R6, R0.reuse, R15, RZ ;  /* 0x0000000f00067210 */ /* 0x042fe20007ffe0ff */
[----:B------:R0:W-:Y:S01]  /*0880*/  STL [R1+0x23c], R4 ;  /* 0x00023c0401007387 */ /* 0x0001e20000100800 */
[----:B------:R-:W-:Y:S02]  /*0890*/  SHF.R.U32.HI R2, RZ, 0x1, R3 ;  /* 0x00000001ff027819 */ /* 0x000fe40000011603 */
[C---:B--2---:R-:W-:Y:S01]  /*08a0*/  IADD3 R5, R0.reuse, R17, RZ ;  /* 0x0000001100057210 */ /* 0x044fe20007ffe0ff */
[----:B------:R1:W-:Y:S01]  /*08b0*/  STL [R1+0x238], R6 ;  /* 0x0002380601007387 */ /* 0x0003e20000100800 */
[----:B------:R-:W-:Y:S02]  /*08c0*/  MOV R3, UR8 ;  /* 0x0000000800037c02 */ /* 0x000fe40008000f00 */
[----:B------:R-:W-:Y:S01]  /*08d0*/  ISETP.EQ.OR.EX P0, PT, RZ, UR7, P0, P1 ;  /* 0x00000007ff007c0c */ /* 0x000fe20008702710 */
[----:B------:R2:W-:Y:S01]  /*08e0*/  STL [R1+0x234], R5 ;  /* 0x0002340501007387 */ /* 0x0005e20000100800 */
[----:B---3--:R-:W-:Y:S01]  /*08f0*/  LEA R60, P2, R3, R60, 0x2 ;  /* 0x0000003c033c7211 */ /* 0x008fe200078410ff */
[----:B------:R-:W-:Y:S01]  /*0900*/  ULDC.64 UR6, c[0x0][0x208] ;  /* 0x0000820000067ab9 */ /* 0x000fe20000000a00 */
        /* <DEDUP_REMOVED lines=11> */
[----:B------:R-:W-:Y:S04]  /*09c0*/  STL [R1+0x220], R6 ;  /* 0x0002200601007387 */ /* 0x000fe80000100800 */
[----:B------:R-:W-:Y:S01]  /*09d0*/  STL [R1+0x21c], R5 ;  /* 0x00021c0501007387 */ /* 0x000fe20000100800 */
[C---:B0-----:R-:W-:Y:S02]  /*09e0*/  IADD3 R4, R0.reuse, R31, RZ ;  /* 0x0000001f00047210 */ /* 0x041fe40007ffe0ff */
[----:B------:R-:W-:-:S03]  /*09f0*/  IADD3 R0, R0, R33, RZ ;  /* 0x0000002100007210 */ /* 0x000fc60007ffe0ff */
[----:B------:R0:W-:Y:S04]  /*0a00*/  STL [R1+0x218], R4 ;  /* 0x0002180401007387 */ /* 0x0001e80000100800 */
[----:B------:R1:W-:Y:S04]  /*0a10*/  STL [R1+0x214], R0 ;  /* 0x0002140001007387 */ /* 0x0003e80000100800 */
[----:B------:R2:W-:Y:S01]  /*0a20*/  STL [R1+0x11c], RZ ;  /* 0x00011cff01007387 */ /* 0x0005e20000100800 */
[----:B0-----:R-:W-:Y:S02]  /*0a30*/  LOP3.LUT R4, R32, 0x7ffffff8, RZ, 0xc0, !PT ;  /* 0x7ffffff820047812 */ /* 0x001fe400078ec0ff */
[----:B-1----:R-:W-:-:S03]  /*0a40*/  LOP3.LUT R0, R2, 0x7ffffff8, RZ, 0xc0, !PT ;  /* 0x7ffffff802007812 */ /* 0x002fc600078ec0ff */
[----:B------:R2:W-:Y:S04]  /*0a50*/  STL [R1+0x210], R4 ;  /* 0x0002100401007387 */ /* 0x0005e80000100800 */
[----:B------:R2:W-:Y:S02]  /*0a60*/  STL [R1+0x20c], R0 ;  /* 0x00020c0001007387 */ /* 0x0005e40000100800 */
.L_x_2939:
[----:B------:R-:W3:Y:S01]  /*0a70*/  LDL R2, [R1+0x20] ;  /* 0x0000200001027983 */ /* 0x000ee20000100800 */
[----:B------:R-:W0:Y:S01]  /*0a80*/  S2UR UR14, SR_CTAID.X ;  /* 0x00000000000e79c3 */ /* 0x000e220000002500 */
[----:B------:R-:W-:Y:S01]  /*0a90*/  MOV R57, RZ ;  /* 0x000000ff00397202 */ /* 0x000fe20000000f00 */
[----:B------:R-:W-:Y:S01]  /*0aa0*/  ULDC.64 UR10, c[0x0][0x218] ;  /* 0x00008600000a7ab9 */ /* 0x000fe20000000a00 */
[----:B------:R-:W2:Y:S01]  /*0ab0*/  S2R R67, SR_TID.X ;  /* 0x0000000000437919 */ /* 0x000ea20000002100 */
[----:B------:R-:W-:Y:S01]  /*0ac0*/  MOV R66, 0x400 ;  /* 0x0000040000427802 */ /* 0x000fe20000000f00 */
[----:B------:R-:W-:Y:S01]  /*0ad0*/  ULDC.64 UR12, c[0x0][0x228] ;  /* 0x00008a00000c7ab9 */ /* 0x000fe20000000a00 */
[----:B-----5:R-:W-:Y:S04]  /*0ae0*/  STL [R1+0x258], R61 ;  /* 0x0002583d01007387 */ /* 0x020fe80000100800 */
[----:B------:R-:W-:Y:S04]  /*0af0*/  STL [R1+0x250], R60 ;  /* 0x0002503c01007387 */ /* 0x000fe80000100800 */
[----:B------:R-:W-:Y:S01]  /*0b00*/  STL [R1+0x25c], R3 ;  /* 0x00025c0301007387 */ /* 0x000fe20000100800 */
[----:B0-----:R-:W-:-:S04]  /*0b10*/  USHF.L.U32 UR5, UR14, 0x6, URZ ;  /* 0x000000060e057899 */ /* 0x001fc8000800063f */
[----:B------:R-:W-:Y:S01]  /*0b20*/  ULOP3.LUT UR5, UR5, 0xfc0, URZ, 0xc0, !UPT ;  /* 0x00000fc005057892 */ /* 0x000fe2000f8ec03f */
[----:B--2---:R-:W-:-:S05]  /*0b30*/  IMAD.WIDE.U32 R4, R67, -0x77777777, RZ ;  /* 0x8888888943047825 */ /* 0x004fca00078e00ff */
[----:B------:R-:W-:-:S04]  /*0b40*/  SHF.R.U32.HI R4, RZ, 0x7, R5 ;  /* 0x00000007ff047819 */ /* 0x000fc80000011605 */
[C---:B------:R-:W-:Y:S01]  /*0b50*/  IADD3 R0, R4.reuse, UR5, RZ ;  /* 0x0000000504007c10 */ /* 0x040fe2000fffe0ff */
[----:B------:R-:W-:-:S04]  /*0b60*/  IMAD R56, R4, -0xf0, R67 ;  /* 0xffffff1004387824 */ /* 0x000fc800078e0243 */
[----:B------:R-:W-:Y:S01]  /*0b70*/  IMAD R75, R0, 0x3c0, RZ ;  /* 0x000003c0004b7824 */ /* 0x000fe200078e02ff */
[----:B------:R-:W-:-:S04]  /*0b80*/  SHF.L.U32 R56, R56, 0x2, RZ ;  /* 0x0000000238387819 */ /* 0x000fc800000006ff */
[----:B------:R-:W-:Y:S01]  /*0b90*/  IADD3 R5, R75, 0x780, RZ ;  /* 0x000007804b057810 */ /* 0x000fe20007ffe0ff */
[----:B------:R-:W-:Y:S01]  /*0ba0*/  IMAD.WIDE.U32 R32, R3, 0x3c0000, R56 ;  /* 0x003c000003207825 */ /* 0x000fe200078e0038 */
[C---:B------:R-:W-:Y:S02]  /*0bb0*/  IADD3 R7, R75.reuse, 0xf00, RZ ;  /* 0x00000f004b077810 */ /* 0x040fe40007ffe0ff */
[C---:B------:R-:W-:Y:S02]  /*0bc0*/  IADD3 R9, R75.reuse, 0x1680, RZ ;  /* 0x000016804b097810 */ /* 0x040fe40007ffe0ff */
[----:B------:R-:W-:Y:S02]  /*0bd0*/  IADD3 R11, R75, 0x1e00, RZ ;  /* 0x00001e004b0b7810 */ /* 0x000fe40007ffe0ff */
[----:B------:R-:W-:Y:S02]  /*0be0*/  IADD3 R4, P1, R5, R32, RZ ;  /* 0x0000002005047210 */ /* 0x000fe40007f3e0ff */
[----:B------:R-:W-:-:S02]  /*0bf0*/  IADD3 R13, R75, 0x2580, RZ ;  /* 0x000025804b0d7810 */ /* 0x000fc40007ffe0ff */
[-C--:B------:R-:W-:Y:S02]  /*0c00*/  IADD3 R5, P6, R7, R32.reuse, RZ ;  /* 0x0000002007057210 */ /* 0x080fe40007fde0ff */
[C---:B------:R-:W-:Y:S02]  /*0c10*/  IADD3 R15, R75.reuse, 0x2d00, RZ ;  /* 0x00002d004b0f7810 */ /* 0x040fe40007ffe0ff */
[C---:B------:R-:W-:Y:S02]  /*0c20*/  IADD3 R19, R75.reuse, 0x3c00, RZ ;  /* 0x00003c004b137810 */ /* 0x040fe40007ffe0ff */
[----:B------:R-:W-:Y:S02]  /*0c30*/  IADD3 R17, R75, 0x3480, RZ ;  /* 0x000034804b117810 */ /* 0x000fe40007ffe0ff */
[-C--:B------:R-:W-:Y:S02]  /*0c40*/  IADD3 R6, P2, R9, R32.reuse, RZ ;  /* 0x0000002009067210 */ /* 0x080fe40007f5e0ff */
[----:B------:R-:W-:-:S02]  /*0c50*/  IADD3 R7, P4, R11, R32, RZ ;  /* 0x000000200b077210 */ /* 0x000fc40007f9e0ff */
[----:B------:R-:W-:Y:S02]  /*0c60*/  IADD3 R39, R75, 0x4380, RZ ;  /* 0x000043804b277810 */ /* 0x000fe40007ffe0ff */
[-C--:B------:R-:W-:Y:S02]  /*0c70*/  IADD3 R8, P5, R13, R32.reuse, RZ ;  /* 0x000000200d087210 */ /* 0x080fe40007fbe0ff */
[----:B------:R-:W-:Y:S02]  /*0c80*/  IADD3 R41, R75, 0x4b00, RZ ;  /* 0x00004b004b297810 */ /* 0x000fe40007ffe0ff */
[----:B------:R-:W-:Y:S02]  /*0c90*/  IADD3 R9, P3, R15, R32, RZ ;  /* 0x000000200f097210 */ /* 0x000fe40007f7e0ff */
[C---:B------:R-:W-:Y:S02]  /*0ca0*/  IADD3 R43, R75.reuse, 0x5280, RZ ;  /* 0x000052804b2b7810 */ /* 0x040fe40007ffe0ff */
        /* <DEDUP_REMOVED lines=18> */
[C---:B------:R-:W-:Y:S01]  /*0dd0*/  IADD3 R34, R75.reuse, 0xe100, RZ ;  /* 0x0000e1004b227810 */ /* 0x040fe20007ffe0ff */
[----:B---3--:R-:W-:Y:S01]  /*0de0*/  IMAD R55, R2, 0x3c0000, RZ ;  /* 0x003c000002377824 */ /* 0x008fe200078e02ff */
[----:B------:R-:W-:-:S04]  /*0df0*/  IADD3 R2, R75, 0xe880, RZ ;  /* 0x0000e8804b027810 */ /* 0x000fc80007ffe0ff */
[----:B------:R-:W-:-:S04]  /*0e00*/  IADD3 R0, R33, R55, RZ ;  /* 0x0000003721007210 */ /* 0x000fc80007ffe0ff */
[-C--:B------:R-:W-:Y:S02]  /*0e10*/  IADD3.X R59, RZ, R0.reuse, RZ, P1, !PT ;  /* 0x00000000ff3b7210 */ /* 0x080fe40000ffe4ff */
[----:B------:R-:W-:Y:S02]  /*0e20*/  IADD3.X R58, RZ, R0, RZ, P6, !PT ;  /* 0x00000000ff3a7210 */ /* 0x000fe400037fe4ff */
[-C--:B------:R-:W-:Y:S01]  /*0e30*/  IADD3 R11, P6, R19, R32.reuse, RZ ;  /* 0x00000020130b7210 */ /* 0x080fe20007fde0ff */
[----:B------:R-:W-:Y:S01]  /*0e40*/  STL [R1+0x170], R59 ;  /* 0x0001703b01007387 */ /* 0x000fe20000100800 */
[----:B------:R-:W-:Y:S02]  /*0e50*/  IADD3 R10, P1, R17, R32, RZ ;  /* 0x00000020110a7210 */ /* 0x000fe40007f3e0ff */
[-C--:B------:R-:W-:Y:S01]  /*0e60*/  IADD3.X R54, RZ, R0.reuse, RZ, P2, !PT ;  /* 0x00000000ff367210 */ /* 0x080fe200017fe4ff */
[----:B------:R-:W-:Y:S01]  /*0e70*/  STL [R1+0x178], R58 ;  /* 0x0001783a01007387 */ /* 0x000fe20000100800 */
[----:B------:R-:W-:-:S02]  /*0e80*/  IADD3.X R52, RZ, R0, RZ, P4, !PT ;  /* 0x00000000ff347210 */ /* 0x000fc400027fe4ff */
[----:B------:R-:W-:Y:S01]  /*0e90*/  IADD3 R12, P2, R39, R32, RZ ;  /* 0x00000020270c7210 */ /* 0x000fe20007f5e0ff */
[----:B------:R-:W-:Y:S01]  /*0ea0*/  STL [R1+0x180], R54 ;  /* 0x0001803601007387 */ /* 0x000fe20000100800 */
[----:B------:R-:W-:Y:S02]  /*0eb0*/  IADD3.X R50, RZ, R0, RZ, P5, !PT ;  /* 0x00000000ff327210 */ /* 0x000fe40002ffe4ff */
[----:B------:R-:W-:Y:S01]  /*0ec0*/  IADD3 R13, P4, R41, R32, RZ ;  /* 0x00000020290d7210 */ /* 0x000fe20007f9e0ff */
[----:B------:R-:W-:Y:S01]  /*0ed0*/  STL [R1+0x188], R52 ;  /* 0x0001883401007387 */ /* 0x000fe20000100800 */
[-C--:B------:R-:W-:Y:S02]  /*0ee0*/  IADD3.X R48, RZ, R0.reuse, RZ, P3, !PT ;  /* 0x00000000ff307210 */ /* 0x080fe40001ffe4ff */
[-C--:B------:R-:W-:Y:S01]  /*0ef0*/  IADD3.X R44, RZ, R0.reuse, RZ, P6, !PT ;  /* 0x00000000ff2c7210 */ /* 0x080fe200037fe4ff */
[----:B------:R-:W-:Y:S01]  /*0f00*/  STL [R1+0x18c], R50 ;  /* 0x00018c3201007387 */ /* 0x000fe20000100800 */
[----:B------:R-:W-:-:S02]  /*0f10*/  IADD3.X R46, RZ, R0, RZ, P1, !PT ;  /* 0x00000000ff2e7210 */ /* 0x000fc40000ffe4ff */
[----:B------:R-:W-:Y:S01]  /*0f20*/  IADD3 R75, P6, R75, R32, RZ ;  /* 0x000000204b4b7210 */ /* 0x000fe20007fde0ff */
[----:B------:R-:W-:Y:S01]  /*0f30*/  STL [R1+0x190], R48 ;  /* 0x0001903001007387 */ /* 0x000fe20000100800 */
[-C--:B------:R-:W-:Y:S02]  /*0f40*/  IADD3.X R42, RZ, R0.reuse, RZ, P2, !PT ;  /* 0x00000000ff2a7210 */ /* 0x080fe400017fe4ff */
[-C--:B------:R-:W-:Y:S01]  /*0f50*/  IADD3.X R40, RZ, R0.reuse, RZ, P4, !PT ;  /* 0x00000000ff287210 */ /* 0x080fe200027fe4ff */
[----:B------:R-:W-:Y:S01]  /*0f60*/  STL [R1+0x194], R46 ;  /* 0x0001942e01007387 */ /* 0x000fe20000100800 */
[----:B------:R-:W-:Y:S02]  /*0f70*/  IADD3.X R30, RZ, R0, RZ, P6, !PT ;  /* 0x00000000ff1e7210 */ /* 0x000fe400037fe4ff */
[----:B------:R-:W-:Y:S01]  /*0f80*/  LEA R94, P6, R75, UR10, 0x1 ;  /* 0x0000000a4b5e7c11 */ /* 0x000fe2000f8c08ff */
[----:B------:R-:W-:Y:S01]  /*0f90*/  STL [R1+0x1a0], R44 ;  /* 0x0001a02c01007387 */ /* 0x000fe20000100800 */
[----:B------:R-:W-:-:S02]  /*0fa0*/  IADD3 R16, P1, R47, R32, RZ ;  /* 0x000000202f107210 */ /* 0x000fc40007f3e0ff */
[----:B------:R-:W-:Y:S01]  /*0fb0*/  LEA.HI.X R95, R75, UR11, R30, 0x1, P6 ;  /* 0x0000000b4b5f7c11 */ /* 0x000fe2000b0f0c1e */
[----:B------:R-:W-:Y:S01]  /*0fc0*/  STL [R1+0x1a4], R42 ;  /* 0x0001a42a01007387 */ /* 0x000fe20000100800 */
[-C--:B------:R-:W-:Y:S02]  /*0fd0*/  IADD3 R14, P5, R43, R32.reuse, RZ ;  /* 0x000000202b0e7210 */ /* 0x080fe40007fbe0ff */
[----:B------:R-:W-:Y:S01]  /*0fe0*/  IADD3 R15, P3, R45, R32, RZ ;  /* 0x000000202d0f7210 */ /* 0x000fe20007f7e0ff */
[----:B------:R-:W-:Y:S01]  /*0ff0*/  STL [R1+0x1ac], R40 ;  /* 0x0001ac2801007387 */ /* 0x000fe20000100800 */
[-C--:B------:R-:W-:Y:S02]  /*1000*/  IADD3.X R20, RZ, R0.reuse, RZ, P5, !PT ;  /* 0x00000000ff147210 */ /* 0x080fe40002ffe4ff */
[----:B------:R-:W-:Y:S01]  /*1010*/  LEA R96, P5, R4, UR10, 0x1 ;  /* 0x0000000a04607c11 */ /* 0x000fe2000f8a08ff */
[----:B------:R0:W-:Y:S01]  /*1020*/  STL [R1+0xd8], R30 ;  /* 0x0000d81e01007387 */ /* 0x0001e20000100800 */
[----:B------:R-:W-:-:S02]  /*1030*/  IADD3.X R38, RZ, R0, RZ, P3, !PT ;  /* 0x00000000ff267210 */ /* 0x000fc40001ffe4ff */
[----:B------:R-:W-:Y:S01]  /*1040*/  LEA.HI.X R97, R4, UR11, R59, 0x1, P5 ;  /* 0x0000000b04617c11 */ /* 0x000fe2000a8f0c3b */
[----:B------:R-:W2:Y:S01]  /*1050*/  LDG.E.64.CONSTANT R94, desc[UR6][R94.64] ;  /* 0x000000065e5e7981 */ /* 0x000ea2000c1e9b00 */
[-C--:B------:R-:W-:Y:S02]  /*1060*/  IADD3 R17, P2, R49, R32.reuse, RZ ;  /* 0x0000002031117210 */ /* 0x080fe40007f5e0ff */
[----:B------:R-:W-:Y:S01]  /*1070*/  IADD3 R18, P4, R51, R32, RZ ;  /* 0x0000002033127210 */ /* 0x000fe20007f9e0ff */
[----:B------:R-:W-:Y:S01]  /*1080*/  STL [R1+0x1b4], R20 ;  /* 0x0001b41401007387 */ /* 0x000fe20000100800 */
[----:B0-----:R-:W-:Y:S02]  /*1090*/  IADD3.X R30, RZ, R0, RZ, P1, !PT ;  /* 0x00000000ff1e7210 */ /* 0x001fe40000ffe4ff */
[----:B------:R-:W-:Y:S01]  /*10a0*/  LEA R92, P1, R5, UR10, 0x1 ;  /* 0x0000000a055c7c11 */ /* 0x000fe2000f8208ff */
[----:B------:R-:W3:Y:S01]  /*10b0*/  LDG.E.64.CONSTANT R96, desc[UR6][R96.64] ;  /* 0x0000000660607981 */ /* 0x000ee2000c1e9b00 */
[----:B------:R-:W-:-:S02]  /*10c0*/  IADD3 R19, P3, R53, R32, RZ ;  /* 0x0000002035137210 */ /* 0x000fc40007f7e0ff */
[----:B------:R-:W-:Y:S01]  /*10d0*/  LEA.HI.X R93, R5, UR11, R58, 0x1, P1 ;  /* 0x0000000b055d7c11 */ /* 0x000fe200088f0c3a */
[----:B------:R-:W-:Y:S01]  /*10e0*/  STL [R1+0x260], R75 ;  /* 0x0002604b01007387 */ /* 0x000fe20000100800 */
[C---:B------:R-:W-:Y:S02]  /*10f0*/  LEA R88, P1, R7.reuse, UR10, 0x1 ;  /* 0x0000000a07587c11 */ /* 0x040fe4000f8208ff */
[----:B------:R-:W-:Y:S01]  /*1100*/  LEA R90, P5, R6, UR10, 0x1 ;  /* 0x0000000a065a7c11 */ /* 0x000fe2000f8a08ff */
[----:B------:R-:W-:Y:S01]  /*1110*/  STL [R1+0x1b8], R38 ;  /* 0x0001b82601007387 */ /* 0x000fe20000100800 */
[----:B------:R-:W-:Y:S02]  /*1120*/  LEA.HI.X R89, R7, UR11, R52, 0x1, P1 ;  /* 0x0000000b07597c11 */ /* 0x000fe400088f0c34 */
[C---:B------:R-:W-:Y:S01]  /*1130*/  LEA R84, P1, R9.reuse, UR10, 0x1 ;  /* 0x0000000a09547c11 */ /* 0x040fe2000f8208ff */
[----:B------:R-:W4:Y:S03]  /*1140*/  LDG.E.64.CONSTANT R92, desc[UR6][R92.64] ;  /* 0x000000065c5c7981 */ /* 0x000f26000c1e9b00 */
[----:B------:R-:W-:Y:S01]  /*1150*/  LEA.HI.X R85, R9, UR11, R48, 0x1, P1 ;  /* 0x0000000b09557c11 */ /* 0x000fe200088f0c30 */
[----:B------:R-:W-:Y:S01]  /*1160*/  STL [R1+0x264], R4 ;  /* 0x0002640401007387 */ /* 0x000fe20000100800 */
[----:B------:R-:W-:-:S02]  /*1170*/  LEA R78, P1, R11, UR10, 0x1 ;  /* 0x0000000a0b4e7c11 */ /* 0x000fc4000f8208ff */
[----:B------:R-:W-:Y:S01]  /*1180*/  LEA.HI.X R91, R6, UR11, R54, 0x1, P5 ;  /* 0x0000000b065b7c11 */ /* 0x000fe2000a8f0c36 */
[----:B------:R0:W-:Y:S01]  /*1190*/  STL [R1+0x1bc], R30 ;  /* 0x0001bc1e01007387 */ /* 0x0001e20000100800 */
[----:B------:R-:W-:Y:S02]  /*11a0*/  LEA.HI.X R79, R11, UR11, R44, 0x1, P1 ;  /* 0x0000000b0b4f7c11 */ /* 0x000fe400088f0c2c */
[C---:B------:R-:W-:Y:S01]  /*11b0*/  LEA R72, P1, R13.reuse, UR10, 0x1 ;  /* 0x0000000a0d487c11 */ /* 0x040fe2000f8208ff */
[----:B------:R-:W4:Y:S01]  /*11c0*/  LDG.E.64.CONSTANT R88, desc[UR6][R88.64] ;  /* 0x0000000658587981 */ /* 0x000f22000c1e9b00 */
[C---:B------:R-:W-:Y:S02]  /*11d0*/  LEA R86, P5, R8.reuse, UR10, 0x1 ;  /* 0x0000000a08567c11 */ /* 0x040fe4000f8a08ff */
[----:B------:R-:W-:Y:S01]  /*11e0*/  LEA.HI.X R73, R13, UR11, R40, 0x1, P1 ;  /* 0x0000000b0d497c11 */ /* 0x000fe200088f0c28 */
[----:B------:R-:W4:Y:S01]  /*11f0*/  LDG.E.64.CONSTANT R90, desc[UR6][R90.64] ;  /* 0x000000065a5a7981 */ /* 0x000f22000c1e9b00 */
[----:B------:R-:W-:-:S02]  /*1200*/  LEA.HI.X R87, R8, UR11, R50, 0x1, P5 ;  /* 0x0000000b08577c11 */ /* 0x000fc4000a8f0c32 */
[C---:B------:R-:W-:Y:S01]  /*1210*/  LEA R68, P1, R15.reuse, UR10, 0x1 ;  /* 0x0000000a0f447c11 */ /* 0x040fe2000f8208ff */
[----:B------:R-:W-:Y:S01]  /*1220*/  STL [R1+0x268], R5 ;  /* 0x0002680501007387 */ /* 0x000fe20000100800 */
[C---:B------:R-:W-:Y:S02]  /*1230*/  LEA R80, P5, R10.reuse, UR10, 0x1 ;  /* 0x0000000a0a507c11 */ /* 0x040fe4000f8a08ff */
[----:B------:R-:W-:Y:S01]  /*1240*/  LEA.HI.X R69, R15, UR11, R38, 0x1, P1 ;  /* 0x0000000b0f457c11 */ /* 0x000fe200088f0c26 */
[----:B------:R-:W4:Y:S01]  /*1250*/  LDG.E.64.CONSTANT R72, desc[UR6][R72.64] ;  /* 0x0000000648487981 */ /* 0x000f22000c1e9b00 */
[----:B------:R-:W-:Y:S02]  /*1260*/  LEA.HI.X R81, R10, UR11, R46, 0x1, P5 ;  /* 0x0000000b0a517c11 */ /* 0x000fe4000a8f0c2e */
[----:B------:R-:W-:Y:S01]  /*1270*/  LEA R76, P5, R12, UR10, 0x1 ;  /* 0x0000000a0c4c7c11 */ /* 0x000fe2000f8a08ff */
[----:B------:R-:W4:Y:S01]  /*1280*/  LDG.E.64.CONSTANT R86, desc[UR6][R86.64] ;  /* 0x0000000656567981 */ /* 0x000f22000c1e9b00 */
[----:B------:R-:W-:-:S02]  /*1290*/  LEA R44, P6, R16, UR10, 0x1 ;  /* 0x0000000a102c7c11 */ /* 0x000fc4000f8c08ff */
[----:B------:R-:W-:Y:S01]  /*12a0*/  LEA.HI.X R77, R12, UR11, R42, 0x1, P5 ;  /* 0x0000000b0c4d7c11 */ /* 0x000fe2000a8f0c2a */
[----:B------:R-:W4:Y:S01]  /*12b0*/  LDG.E.64.CONSTANT R68, desc[UR6][R68.64] ;  /* 0x0000000644447981 */ /* 0x000f22000c1e9b00 */
[----:B------:R-:W-:Y:S02]  /*12c0*/  LEA R70, P5, R14, UR10, 0x1 ;  /* 0x0000000a0e467c11 */ /* 0x000fe4000f8a08ff */
[----:B------:R-:W-:Y:S02]  /*12d0*/  LEA.HI.X R45, R16, UR11, R30, 0x1, P6 ;  /* 0x0000000b102d7c11 */ /* 0x000fe4000b0f0c1e */
[----:B------:R-:W-:Y:S01]  /*12e0*/  IADD3.X R3, RZ, R0, RZ, P2, !PT ;  /* 0x00000000ff037210 */ /* 0x000fe200017fe4ff */
[----:B------:R1:W-:Y:S01]  /*12f0*/  STL [R1+0x26c], R6 ;  /* 0x00026c0601007387 */ /* 0x0003e20000100800 */
[----:B------:R-:W-:Y:S02]  /*1300*/  LEA.HI.X R71, R14, UR11, R20, 0x1, P5 ;  /* 0x0000000b0e477c11 */ /* 0x000fe4000a8f0c14 */
[----:B0-----:R-:W-:Y:S01]  /*1310*/  LEA R30, P6, R17, UR10, 0x1 ;  /* 0x0000000a111e7c11 */ /* 0x001fe2000f8c08ff */
[----:B------:R-:W4:Y:S01]  /*1320*/  LDG.E.64.CONSTANT R44, desc[UR6][R44.64] ;  /* 0x000000062c2c7981 */ /* 0x000f22000c1e9b00 */
[----:B------:R-:W-:-:S02]  /*1330*/  IADD3 R20, P5, R31, R32, RZ ;  /* 0x000000201f147210 */ /* 0x000fc40007fbe0ff */
[----:B------:R-:W-:Y:S01]  /*1340*/  LEA.HI.X R31, R17, UR11, R3, 0x1, P6 ;  /* 0x0000000b111f7c11 */ /* 0x000fe2000b0f0c03 */
[----:B------:R-:W-:Y:S04]  /*1350*/  STL [R1+0x270], R7 ;  /* 0x0002700701007387 */ /* 0x000fe80000100800 */
[----:B------:R-:W-:Y:S01]  /*1360*/  STL [R1+0x274], R8 ;  /* 0x0002740801007387 */ /* 0x000fe20000100800 */
[----:B-1----:R-:W-:-:S03]  /*1370*/  IADD3.X R6, RZ, R0, RZ, P4, !PT ;  /* 0x00000000ff067210 */ /* 0x002fc600027fe4ff */
[----:B------:R-:W4:Y:S04]  /*1380*/  LDG.E.64.CONSTANT R70, desc[UR6][R70.64] ;  /* 0x0000000646467981 */ /* 0x000f28000c1e9b00 */
[----:B------:R0:W-:Y:S01]  /*1390*/  STL [R1+0x1c4], R3 ;  /* 0x0001c40301007387 */ /* 0x0001e20000100800 */
[----:B------:R-:W-:Y:S02]  /*13a0*/  IADD3 R22, P2, R22, R32, RZ ;  /* 0x0000002016167210 */ /* 0x000fe40007f5e0ff */
[----:B------:R-:W-:Y:S01]  /*13b0*/  IADD3.X R5, RZ, R0, RZ, P3, !PT ;  /* 0x00000000ff057210 */ /* 0x000fe20001ffe4ff */
[----:B------:R-:W4:Y:S01]  /*13c0*/  LDG.E.64.CONSTANT R30, desc[UR6][R30.64] ;  /* 0x000000061e1e7981 */ /* 0x000f22000c1e9b00 */
[----:B------:R-:W-:-:S03]  /*13d0*/  IADD3 R42, P3, R29, R32, RZ ;  /* 0x000000201d2a7210 */ /* 0x000fc60007f7e0ff */
[----:B------:R-:W4:Y:S01]  /*13e0*/  LDG.E.64.CONSTANT R80, desc[UR6][R80.64] ;  /* 0x0000000650507981 */ /* 0x000f22000c1e9b00 */
[----:B0-----:R-:W-:Y:S02]  /*13f0*/  IADD3.X R3, RZ, R0, RZ, P5, !PT ;  /* 0x00000000ff037210 */ /* 0x001fe40002ffe4ff */
[-C--:B------:R-:W-:Y:S01]  /*1400*/  IADD3 R58, P5, R28, R32.reuse, RZ ;  /* 0x000000201c3a7210 */ /* 0x080fe20007fbe0ff */
[----:B------:R-:W4:Y:S01]  /*1410*/  LDG.E.64.CONSTANT R78, desc[UR6][R78.64] ;  /* 0x000000064e4e7981 */ /* 0x000f22000c1e9b00 */
[C---:B------:R-:W-:Y:S02]  /*1420*/  LEA R28, P6, R18.reuse, UR10, 0x1 ;  /* 0x0000000a121c7c11 */ /* 0x040fe4000f8c08ff */
[----:B------:R-:W-:Y:S01]  /*1430*/  IADD3 R21, P1, R21, R32, RZ ;  /* 0x0000002015157210 */ /* 0x000fe20007f3e0ff */
[----:B------:R-:W4:Y:S01]  /*1440*/  LDG.E.64.CONSTANT R84, desc[UR6][R84.64] ;  /* 0x0000000654547981 */ /* 0x000f22000c1e9b00 */
[----:B------:R-:W-:Y:S02]  /*1450*/  LEA.HI.X R29, R18, UR11, R6, 0x1, P6 ;  /* 0x0000000b121d7c11 */ /* 0x000fe4000b0f0c06 */
[----:B------:R-:W-:Y:S01]  /*1460*/  IADD3.X R38, RZ, R0, RZ, P2, !PT ;  /* 0x00000000ff267210 */ /* 0x000fe200017fe4ff */
[----:B------:R-:W4:Y:S01]  /*1470*/  LDG.E.64.CONSTANT R76, desc[UR6][R76.64] ;  /* 0x000000064c4c7981 */ /* 0x000f22000c1e9b00 */
[----:B------:R-:W-:-:S02]  /*1480*/  IADD3 R48, P2, R26, R32, RZ ;  /* 0x000000201a307210 */ /* 0x000fc40007f5e0ff */
[----:B------:R-:W-:Y:S01]  /*1490*/  LEA R26, P6, R19, UR10, 0x1 ;  /* 0x0000000a131a7c11 */ /* 0x000fe2000f8c08ff */
[----:B------:R-:W4:Y:S01]  /*14a0*/  LDG.E.64.CONSTANT R28, desc[UR6][R28.64] ;  /* 0x000000061c1c7981 */ /* 0x000f22000c1e9b00 */
[----:B------:R-:W-:Y:S02]  /*14b0*/  IADD3.X R4, RZ, R0, RZ, P1, !PT ;  /* 0x00000000ff047210 */ /* 0x000fe40000ffe4ff */
[-C--:B------:R-:W-:Y:S02]  /*14c0*/  IADD3 R46, P1, R27, R32.reuse, RZ ;  /* 0x000000201b2e7210 */ /* 0x080fe40007f3e0ff */
[----:B------:R-:W-:Y:S02]  /*14d0*/  LEA.HI.X R27, R19, UR11, R5, 0x1, P6 ;  /* 0x0000000b131b7c11 */ /* 0x000fe4000b0f0c05 */
[----:B------:R-:W-:Y:S02]  /*14e0*/  IADD3 R23, P4, R23, R32, RZ ;  /* 0x0000002017177210 */ /* 0x000fe40007f9e0ff */
[----:B------:R-:W-:-:S02]  /*14f0*/  IADD3.X R43, RZ, R0, RZ, P3, !PT ;  /* 0x00000000ff2b7210 */ /* 0x000fc40001ffe4ff */
[----:B------:R-:W-:Y:S01]  /*1500*/  IADD3 R52, P3, R24, R32, RZ ;  /* 0x0000002018347210 */ /* 0x000fe20007f7e0ff */
[----:B------:R-:W-:Y:S01]  /*1510*/  STL [R1+0x1c8], R6 ;  /* 0x0001c80601007387 */ /* 0x000fe20000100800 */
[C---:B------:R-:W-:Y:S02]  /*1520*/  LEA R24, P6, R20.reuse, UR10, 0x1 ;  /* 0x0000000a14187c11 */ /* 0x040fe4000f8c08ff */
[-C--:B------:R-:W-:Y:S01]  /*1530*/  IADD3.X R40, RZ, R0.reuse, RZ, P4, !PT ;  /* 0x00000000ff287210 */ /* 0x080fe200027fe4ff */
[----:B------:R0:W-:Y:S01]  /*1540*/  STL [R1+0x1cc], R5 ;  /* 0x0001cc0501007387 */ /* 0x0001e20000100800 */
[----:B------:R-:W-:Y:S02]  /*1550*/  IADD3.X R47, RZ, R0, RZ, P1, !PT ;  /* 0x00000000ff2f7210 */ /* 0x000fe40000ffe4ff */
[----:B------:R-:W-:Y:S01]  /*1560*/  IADD3 R50, P4, R25, R32, RZ ;  /* 0x0000002019327210 */ /* 0x000fe20007f9e0ff */
[----:B------:R-:W4:Y:S01]  /*1570*/  LDG.E.64.CONSTANT R26, desc[UR6][R26.64] ;  /* 0x000000061a1a7981 */ /* 0x000f22000c1e9b00 */
[----:B------:R-:W-:-:S02]  /*1580*/  LEA.HI.X R25, R20, UR11, R3, 0x1, P6 ;  /* 0x0000000b14197c11 */ /* 0x000fc4000b0f0c03 */
[----:B------:R-:W-:Y:S01]  /*1590*/  IADD3.X R59, RZ, R0, RZ, P5, !PT ;  /* 0x00000000ff3b7210 */ /* 0x000fe20002ffe4ff */
[----:B------:R-:W-:Y:S01]  /*15a0*/  STL [R1+0x24], R42 ;  /* 0x0000242a01007387 */ /* 0x000fe20000100800 */
[----:B0-----:R-:W-:-:S03]  /*15b0*/  IADD3 R5, P1, R35, R32, RZ ;  /* 0x0000002023057210 */ /* 0x001fc60007f3e0ff */
[----:B------:R0:W-:Y:S01]  /*15c0*/  STL [R1+0x1d0], R3 ;  /* 0x0001d00301007387 */ /* 0x0001e20000100800 */
[-C--:B------:R-:W-:Y:S02]  /*15d0*/  IADD3 R54, P5, R37, R32.reuse, RZ ;  /* 0x0000002025367210 */ /* 0x080fe40007fbe0ff */
[----:B------:R-:W-:Y:S01]  /*15e0*/  IADD3 R7, P6, R36, R32, RZ ;  /* 0x0000002024077210 */ /* 0x000fe20007fde0ff */
[----:B------:R-:W-:Y:S01]  /*15f0*/  STL [R1+0x28], R58 ;  /* 0x0000283a01007387 */ /* 0x000fe20000100800 */
[-C--:B------:R-:W-:Y:S02]  /*1600*/  IADD3.X R6, RZ, R0.reuse, RZ, P1, !PT ;  /* 0x00000000ff067210 */ /* 0x080fe40000ffe4ff */
[----:B------:R-:W-:Y:S01]  /*1610*/  LEA R36, P1, R23, UR10, 0x1 ;  /* 0x0000000a17247c11 */ /* 0x000fe2000f8208ff */
[----:B------:R1:W-:Y:S01]  /*1620*/  STL [R1+0x1d4], R4 ;  /* 0x0001d40401007387 */ /* 0x0003e20000100800 */
[-C--:B------:R-:W-:Y:S02]  /*1630*/  IADD3.X R49, RZ, R0.reuse, RZ, P2, !PT ;  /* 0x00000000ff317210 */ /* 0x080fe400017fe4ff */
[----:B------:R-:W-:Y:S01]  /*1640*/  IADD3.X R51, RZ, R0, RZ, P4, !PT ;  /* 0x00000000ff337210 */ /* 0x000fe200027fe4ff */
[----:B------:R-:W-:Y:S01]  /*1650*/  STL [R1+0x2c], R46 ;  /* 0x00002c2e01007387 */ /* 0x000fe20000100800 */
[----:B0-----:R-:W-:-:S02]  /*1660*/  IADD3 R3, P2, R34, R32, RZ ;  /* 0x0000002022037210 */ /* 0x001fc40007f5e0ff */
[----:B------:R-:W-:Y:S01]  /*1670*/  IADD3 R2, P4, R2, R32, RZ ;  /* 0x0000002002027210 */ /* 0x000fe20007f9e0ff */
[----:B------:R-:W-:Y:S01]  /*1680*/  STL [R1+0x1d8], R38 ;  /* 0x0001d82601007387 */ /* 0x000fe20000100800 */
[-C--:B------:R-:W-:Y:S02]  /*1690*/  IADD3.X R53, RZ, R0.reuse, RZ, P3, !PT ;  /* 0x00000000ff357210 */ /* 0x080fe40001ffe4ff */
[----:B------:R-:W-:Y:S01]  /*16a0*/  LEA R32, P3, R21, UR10, 0x1 ;  /* 0x0000000a15207c11 */ /* 0x000fe2000f8608ff */
[----:B------:R-:W4:Y:S01]  /*16b0*/  LDG.E.64.CONSTANT R24, desc[UR6][R24.64] ;  /* 0x0000000618187981 */ /* 0x000f22000c1e9b00 */
[----:B------:R-:W-:Y:S02]  /*16c0*/  IADD3.X R55, RZ, R0, RZ, P5, !PT ;  /* 0x00000000ff377210 */ /* 0x000fe40002ffe4ff */
[----:B------:R-:W-:Y:S01]  /*16d0*/  LEA R34, P5, R22, UR10, 0x1 ;  /* 0x0000000a16227c11 */ /* 0x000fe2000f8a08ff */
[----:B------:R-:W-:Y:S01]  /*16e0*/  STL [R1+0x30], R48 ;  /* 0x0000303001007387 */ /* 0x000fe20000100800 */
[----:B------:R-:W-:-:S03]  /*16f0*/  LEA.HI.X R37, R23, UR11, R40, 0x1, P1 ;  /* 0x0000000b17257c11 */ /* 0x000fc600088f0c28 */
[----:B------:R0:W-:Y:S01]  /*1700*/  STL [R1+0x1dc], R40 ;  /* 0x0001dc2801007387 */ /* 0x0001e20000100800 */
[----:B------:R-:W-:Y:S02]  /*1710*/  LEA.HI.X R33, R21, UR11, R4, 0x1, P3 ;  /* 0x0000000b15217c11 */ /* 0x000fe400098f0c04 */
[----:B-1----:R-:W-:Y:S02]  /*1720*/  IADD3.X R4, RZ, R0, RZ, P2, !PT ;  /* 0x00000000ff047210 */ /* 0x002fe400017fe4ff */
[----:B------:R-:W-:Y:S01]  /*1730*/  LEA.HI.X R35, R22, UR11, R38, 0x1, P5 ;  /* 0x0000000b16237c11 */ /* 0x000fe2000a8f0c26 */
[----:B------:R-:W4:Y:S01]  /*1740*/  LDG.E.64.CONSTANT R36, desc[UR6][R36.64] ;  /* 0x0000000624247981 */ /* 0x000f22000c1e9b00 */
[----:B0-----:R-:W-:-:S03]  /*1750*/  LEA R40, P1, R58, UR10, 0x1 ;  /* 0x0000000a3a287c11 */ /* 0x001fc6000f8208ff */
[----:B------:R-:W-:Y:S01]  /*1760*/  STL [R1+0x34], R50 ;  /* 0x0000343201007387 */ /* 0x000fe20000100800 */
[----:B------:R-:W-:Y:S02]  /*1770*/  LEA R38, P2, R42, UR10, 0x1 ;  /* 0x0000000a2a267c11 */ /* 0x000fe4000f8408ff */
[----:B------:R-:W-:Y:S01]  /*1780*/  LEA.HI.X R41, R58, UR11, R59, 0x1, P1 ;  /* 0x0000000b3a297c11 */ /* 0x000fe200088f0c3b */
[----:B------:R0:W-:Y:S01]  /*1790*/  STL [R1+0x1e0], R43 ;  /* 0x0001e02b01007387 */ /* 0x0001e20000100800 */
[----:B------:R-:W-:Y:S02]  /*17a0*/  LEA R82, P1, R48, UR10, 0x1 ;  /* 0x0000000a30527c11 */ /* 0x000fe4000f8208ff */
[----:B------:R-:W-:Y:S01]  /*17b0*/  LEA.HI.X R39, R42, UR11, R43, 0x1, P2 ;  /* 0x0000000b2a277c11 */ /* 0x000fe200090f0c2b */
[----:B------:R-:W-:Y:S01]  /*17c0*/  STL [R1+0x38], R52 ;  /* 0x0000383401007387 */ /* 0x000fe20000100800 */
[----:B------:R-:W-:Y:S02]  /*17d0*/  LEA R42, P2, R46, UR10, 0x1 ;  /* 0x0000000a2e2a7c11 */ /* 0x000fe4000f8408ff */
[----:B------:R-:W-:Y:S01]  /*17e0*/  LEA.HI.X R83, R48, UR11, R49, 0x1, P1 ;  /* 0x0000000b30537c11 */ /* 0x000fe200088f0c31 */
[----:B------:R-:W-:Y:S01]  /*17f0*/  STL [R1+0x1e4], R59 ;  /* 0x0001e43b01007387 */ /* 0x000fe20000100800 */
[----:B------:R-:W-:-:S03]  /*1800*/  LEA R48, P1, R52, UR10, 0x1 ;  /* 0x0000000a34307c11 */ /* 0x000fc6000f8208ff */
[----:B------:R-:W-:Y:S01]  /*1810*/  STL [R1+0x3c], R54 ;  /* 0x00003c3601007387 */ /* 0x000fe20000100800 */
[----:B0-----:R-:W-:-:S03]  /*1820*/  LEA.HI.X R43, R46, UR11, R47, 0x1, P2 ;  /* 0x0000000b2e2b7c11 */ /* 0x001fc600090f0c2f */
[----:B------:R0:W-:Y:S01]  /*1830*/  STL [R1+0x1e8], R47 ;  /* 0x0001e82f01007387 */ /* 0x0001e20000100800 */
[----:B------:R-:W-:-:S03]  /*1840*/  LEA R46, P2, R50, UR10, 0x1 ;  /* 0x0000000a322e7c11 */ /* 0x000fc6000f8408ff */
[----:B------:R-:W-:Y:S01]  /*1850*/  STL [R1+0x40], R7 ;  /* 0x0000400701007387 */ /* 0x000fe20000100800 */
[----:B------:R-:W-:-:S03]  /*1860*/  IADD3.X R8, RZ, R0, RZ, P6, !PT ;  /* 0x00000000ff087210 */ /* 0x000fc600037fe4ff */
[----:B------:R-:W-:Y:S04]  /*1870*/  STL [R1+0x44], R5 ;  /* 0x0000440501007387 */ /* 0x000fe80000100800 */
[----:B------:R1:W-:Y:S01]  /*1880*/  STL [R1+0x1ec], R49 ;  /* 0x0001ec3101007387 */ /* 0x0003e20000100800 */
[----:B0-----:R-:W-:-:S03]  /*1890*/  LEA.HI.X R47, R50, UR11, R51, 0x1, P2 ;  /* 0x0000000b322f7c11 */ /* 0x001fc600090f0c33 */
[----:B------:R-:W-:Y:S01]  /*18a0*/  STL [R1+0x48], R3 ;  /* 0x0000480301007387 */ /* 0x000fe20000100800 */
[----:B------:R-:W-:-:S03]  /*18b0*/  LEA R50, P2, R54, UR10, 0x1 ;  /* 0x0000000a36327c11 */ /* 0x000fc6000f8408ff */
[----:B------:R-:W4:Y:S01]  /*18c0*/  LDG.E.64.CONSTANT R40, desc[UR6][R40.64] ;  /* 0x0000000628287981 */ /* 0x000f22000c1e9b00 */
[----:B-1----:R-:W-:Y:S02]  /*18d0*/  LEA.HI.X R49, R52, UR11, R53, 0x1, P1 ;  /* 0x0000000b34317c11 */ /* 0x002fe400088f0c35 */
[----:B------:R-:W-:Y:S01]  /*18e0*/  LEA R52, P1, R7, UR10, 0x1 ;  /* 0x0000000a07347c11 */ /* 0x000fe2000f8208ff */
[----:B------:R0:W-:Y:S04]  /*18f0*/  STL [R1+0x1f0], R51 ;  /* 0x0001f03301007387 */ /* 0x0001e80000100800 */
[----:B------:R1:W-:Y:S04]  /*1900*/  STL [R1+0x1f4], R53 ;  /* 0x0001f43501007387 */ /* 0x0003e80000100800 */
[----:B------:R-:W4:Y:S01]  /*1910*/  LDG.E.64.CONSTANT R42, desc[UR6][R42.64] ;  /* 0x000000062a2a7981 */ /* 0x000f22000c1e9b00 */
[----:B0-----:R-:W-:-:S03]  /*1920*/  LEA.HI.X R51, R54, UR11, R55, 0x1, P2 ;  /* 0x0000000b36337c11 */ /* 0x001fc600090f0c37 */
[----:B------:R-:W4:Y:S01]  /*1930*/  LDG.E.64.CONSTANT R34, desc[UR6][R34.64] ;  /* 0x0000000622227981 */ /* 0x000f22000c1e9b00 */
[----:B-1----:R-:W-:Y:S02]  /*1940*/  LEA.HI.X R53, R7, UR11, R8, 0x1, P1 ;  /* 0x0000000b07357c11 */ /* 0x002fe400088f0c08 */
[----:B------:R-:W-:Y:S01]  /*1950*/  LEA R64, P1, R3, UR10, 0x1 ;  /* 0x0000000a03407c11 */ /* 0x000fe2000f8208ff */
[----:B------:R-:W-:Y:S01]  /*1960*/  STL [R1+0x4c], R2 ;  /* 0x00004c0201007387 */ /* 0x000fe20000100800 */
[----:B------:R-:W-:Y:S02]  /*1970*/  LEA R54, P2, R5, UR10, 0x1 ;  /* 0x0000000a05367c11 */ /* 0x000fe4000f8408ff */
[----:B------:R-:W-:Y:S01]  /*1980*/  LEA.HI.X R65, R3, UR11, R4, 0x1, P1 ;  /* 0x0000000b03417c11 */ /* 0x000fe200088f0c04 */
[----:B------:R0:W-:Y:S04]  /*1990*/  STL [R1+0x1f8], R55 ;  /* 0x0001f83701007387 */ /* 0x0001e80000100800 */
[----:B------:R-:W4:Y:S04]  /*19a0*/  LDG.E.64.CONSTANT R32, desc[UR6][R32.64] ;  /* 0x0000000620207981 */ /* 0x000f28000c1e9b00 */
[----:B------:R-:W4:Y:S01]  /*19b0*/  LDG.E.64.CONSTANT R38, desc[UR6][R38.64] ;  /* 0x0000000626267981 */ /* 0x000f22000c1e9b00 */
[----:B0-----:R-:W-:-:S03]  /*19c0*/  LEA.HI.X R55, R5, UR11, R6, 0x1, P2 ;  /* 0x0000000b05377c11 */ /* 0x001fc600090f0c06 */
[----:B------:R-:W4:Y:S04]  /*19d0*/  LDG.E.64.CONSTANT R46, desc[UR6][R46.64] ;  /* 0x000000062e2e7981 */ /* 0x000f28000c1e9b00 */
[----:B------:R-:W4:Y:S04]  /*19e0*/  LDG.E.64.CONSTANT R52, desc[UR6][R52.64] ;  /* 0x0000000634347981 */ /* 0x000f28000c1e9b00 */
[----:B------:R-:W4:Y:S04]  /*19f0*/  LDG.E.64.CONSTANT R48, desc[UR6][R48.64] ;  /* 0x0000000630307981 */ /* 0x000f28000c1e9b00 */
[----:B------:R-:W4:Y:S04]  /*1a00*/  LDG.E.64.CONSTANT R64, desc[UR6][R64.64] ;  /* 0x0000000640407981 */ /* 0x000f28000c1e9b00 */
[----:B------:R-:W4:Y:S04]  /*1a10*/  LDG.E.64.CONSTANT R50, desc[UR6][R50.64] ;  /* 0x0000000632327981 */ /* 0x000f28000c1e9b00 */
[----:B------:R-:W4:Y:S01]  /*1a20*/  LDG.E.64.CONSTANT R54, desc[UR6][R54.64] ;  /* 0x0000000636367981 */ /* 0x000f22000c1e9b00 */
[----:B------:R-:W-:-:S02]  /*1a30*/  IADD3.X R0, RZ, R0, RZ, P4, !PT ;  /* 0x00000000ff007210 */ /* 0x000fc400027fe4ff */
[C---:B------:R-:W-:Y:S01]  /*1a40*/  LEA R62, P2, R2.reuse, UR10, 0x1 ;  /* 0x0000000a023e7c11 */ /* 0x040fe2000f8408ff */
[----:B------:R-:W4:Y:S03]  /*1a50*/  LDG.E.64.CONSTANT R82, desc[UR6][R82.64] ;  /* 0x0000000652527981 */ /* 0x000f26000c1e9b00 */
[----:B------:R-:W-:Y:S01]  /*1a60*/  LEA.HI.X R63, R2, UR11, R0, 0x1, P2 ;  /* 0x0000000b023f7c11 */ /* 0x000fe200090f0c00 */
[----:B------:R-:W-:Y:S01]  /*1a70*/  IMAD.WIDE.U32 R58, R67, -0x77777777, RZ ;  /* 0x88888889433a7825 */ /* 0x000fe200078e00ff */
[----:B------:R-:W0:Y:S01]  /*1a80*/  S2R R2, SR_CgaCtaId ;  /* 0x0000000000027919 */ /* 0x000e220000008800 */
[----:B------:R-:W-:Y:S01]  /*1a90*/  ULDC.64 UR10, c[0x0][0x220] ;  /* 0x00008800000a7ab9 */ /* 0x000fe20000000a00 */
[----:B------:R-:W-:Y:S04]  /*1aa0*/  STL [R1+0x1fc], R8 ;  /* 0x0001fc0801007387 */ /* 0x000fe80000100800 */
[----:B------:R-:W-:Y:S04]  /*1ab0*/  STL [R1+0x200], R6 ;  /* 0x0002000601007387 */ /* 0x000fe80000100800 */
[----:B------:R-:W-:Y:S04]  /*1ac0*/  STL [R1+0x208], R4 ;  /* 0x0002080401007387 */ /* 0x000fe80000100800 */
[----:B------:R1:W-:Y:S01]  /*1ad0*/  STL [R1+0x204], R0 ;  /* 0x0002040001007387 */ /* 0x0003e20000100800 */
[----:B------:R-:W-:-:S03]  /*1ae0*/  SHF.R.U32.HI R57, RZ, 0x1f, R56 ;  /* 0x0000001fff397819 */ /* 0x000fc60000011638 */
[----:B------:R-:W4:Y:S01]  /*1af0*/  LDG.E.64.CONSTANT R62, desc[UR6][R62.64] ;  /* 0x000000063e3e7981 */ /* 0x000f22000c1e9b00 */
[----:B-1----:R-:W-:Y:S02]  /*1b00*/  SHF.R.U32.HI R0, RZ, 0x7, R59 ;  /* 0x00000007ff007819 */ /* 0x002fe4000001163b */
[----:B0-----:R-:W-:-:S03]  /*1b10*/  LEA R66, R2, R66, 0x18 ;  /* 0x0000004202427211 */ /* 0x001fc600078ec0ff */
[----:B------:R-:W-:-:S04]  /*1b20*/  IMAD R2, R0, -0xf0, R67 ;  /* 0xffffff1000027824 */ /* 0x000fc800078e0243 */
[----:B------:R-:W-:Y:S01]  /*1b30*/  IMAD R66, R2, 0x18, R66 ;  /* 0x0000001802427824 */ /* 0x000fe200078e0242 */
[----:B------:R-:W-:Y:S01]  /*1b40*/  SHF.L.U32 R2, R56, 0x1, RZ ;  /* 0x0000000138027819 */ /* 0x000fe200000006ff */
[----:B---3--:R-:W-:-:S03]  /*1b50*/  HADD2.F32 R102, -RZ, R96.H0_H0 ;  /* 0x20000060ff667230 */ /* 0x008fc60000004100 */
[C---:B------:R-:W-:Y:S02]  /*1b60*/  IADD3 R58, P1, R2.reuse, UR10, RZ ;  /* 0x0000000a023a7c10 */ /* 0x040fe4000ff3e0ff */
[----:B------:R-:W-:Y:S01]  /*1b70*/  IADD3 R56, P2, R2, UR12, RZ ;  /* 0x0000000c02387c10 */ /* 0x000fe2000ff5e0ff */
[----:B--2---:R-:W-:Y:S01]  /*1b80*/  HADD2.F32 R2, -RZ, R94.H0_H0 ;  /* 0x2000005eff027230 */ /* 0x004fe20000004100 */
[----:B------:R-:W-:Y:S01]  /*1b90*/  LEA R66, R0, R66, 0x3 ;  /* 0x0000004200427211 */ /* 0x000fe200078e18ff */
[--C-:B------:R-:W-:Y:S02]  /*1ba0*/  HADD2.F32 R0, -RZ, R95.reuse.H0_H0 ;  /* 0x2000005fff007230 */ /* 0x100fe40000004100 */
[----:B------:R-:W-:Y:S02]  /*1bb0*/  HADD2.F32 R106, -RZ, R95.H1_H1 ;  /* 0x3000005fff6a7230 */ /* 0x000fe40000004100 */
[----:B------:R-:W-:Y:S02]  /*1bc0*/  HADD2.F32 R114, -RZ, R96.H1_H1 ;  /* 0x30000060ff727230 */ /* 0x000fe40000004100 */
[----:B------:R-:W-:-:S02]  /*1bd0*/  HADD2.F32 R95, -RZ, R97.H0_H0 ;  /* 0x20000061ff5f7230 */ /* 0x000fc40000004100 */
[----:B------:R-:W-:Y:S01]  /*1be0*/  FFMA.FTZ R67, R2, R2, RZ ;  /* 0x0000000202437223 */ /* 0x000fe200000100ff */
[----:B------:R-:W-:Y:S02]  /*1bf0*/  HADD2.F32 R94, -RZ, R94.H1_H1 ;  /* 0x3000005eff5e7230 */ /* 0x000fe40000004100 */
[----:B------:R-:W-:Y:S01]  /*1c00*/  HADD2.F32 R96, -RZ, R97.H1_H1 ;  /* 0x30000061ff607230 */ /* 0x000fe20000004100 */
[----:B------:R0:W-:Y:S01]  /*1c10*/  STL [R1+0x1c], R102 ;  /* 0x00001c6601007387 */ /* 0x0001e20000100800 */
[--C-:B----4-:R-:W-:Y:S02]  /*1c20*/  HADD2.F32 R8, -RZ, R92.reuse.H0_H0 ;  /* 0x2000005cff087230 */ /* 0x110fe40000004100 */
[----:B------:R-:W-:Y:S01]  /*1c30*/  HADD2.F32 R3, -RZ, R92.H1_H1 ;  /* 0x3000005cff037230 */ /* 0x000fe20000004100 */
[----:B------:R1:W-:Y:S01]  /*1c40*/  STL [R1+0x94], R114 ;  /* 0x0000947201007387 */ /* 0x0003e20000100800 */
[--C-:B------:R-:W-:Y:S02]  /*1c50*/  HADD2.F32 R107, -RZ, R93.reuse.H0_H0 ;  /* 0x2000005dff6b7230 */ /* 0x100fe40000004100 */
[----:B------:R-:W-:Y:S01]  /*1c60*/  FFMA.FTZ R67, R94, R94, R67 ;  /* 0x0000005e5e437223 */ /* 0x000fe20000010043 */
[----:B------:R-:W-:Y:S01]  /*1c70*/  HADD2.F32 R113, -RZ, R93.H1_H1 ;  /* 0x3000005dff717230 */ /* 0x000fe20000004100 */
[----:B------:R-:W-:Y:S01]  /*1c80*/  STL [R1+0x98], R95 ;  /* 0x0000985f01007387 */ /* 0x000fe20000100800 */
[----:B------:R-:W-:-:S02]  /*1c90*/  HADD2.F32 R100, -RZ, R90.H0_H0 ;  /* 0x2000005aff647230 */ /* 0x000fc40000004100 */
[----:B------:R-:W-:Y:S01]  /*1ca0*/  HADD2.F32 R109, -RZ, R90.H1_H1 ;  /* 0x3000005aff6d7230 */ /* 0x000fe20000004100 */
[----:B------:R-:W-:Y:S01]  /*1cb0*/  STL [R1+0xd4], R96 ;  /* 0x0000d46001007387 */ /* 0x000fe20000100800 */
[--C-:B------:R-:W-:Y:S02]  /*1cc0*/  HADD2.F32 R119, -RZ, R68.reuse.H0_H0 ;  /* 0x20000044ff777230 */ /* 0x100fe40000004100 */
[----:B------:R-:W-:Y:S02]  /*1cd0*/  HADD2.F32 R118, -RZ, R68.H1_H1 ;  /* 0x30000044ff767230 */ /* 0x000fe40000004100 */
[----:B------:R-:W-:Y:S01]  /*1ce0*/  FADD.FTZ R68, RZ, R2 ;  /* 0x00000002ff447221 */ /* 0x000fe20000010000 */
[----:B------:R-:W-:Y:S01]  /*1cf0*/  STL [R1+0x18], R8 ;  /* 0x0000180801007387 */ /* 0x000fe20000100800 */
[--C-:B------:R-:W-:Y:S02]  /*1d00*/  HADD2.F32 R111, -RZ, R91.reuse.H0_H0 ;  /* 0x2000005bff6f7230 */ /* 0x100fe40000004100 */
[----:B------:R-:W-:Y:S01]  /*1d10*/  FADD.FTZ R68, R68, R94 ;  /* 0x0000005e44447221 */ /* 0x000fe20000010000 */
[----:B------:R-:W-:Y:S01]  /*1d20*/  STL [R1+0x88], R3 ;  /* 0x0000880301007387 */ /* 0x000fe20000100800 */
[----:B------:R-:W-:-:S02]  /*1d30*/  HADD2.F32 R90, -RZ, R91.H1_H1 ;  /* 0x3000005bff5a7230 */ /* 0x000fc40000004100 */
[----:B------:R-:W-:Y:S01]  /*1d40*/  FFMA.FTZ R67, R102, R102, R67 ;  /* 0x0000006666437223 */ /* 0x000fe20000010043 */
[--C-:B------:R-:W-:Y:S01]  /*1d50*/  HADD2.F32 R117, -RZ, R44.reuse.H0_H0 ;  /* 0x2000002cff757230 */ /* 0x100fe20000004100 */
[----:B------:R-:W-:Y:S01]  /*1d60*/  STL [R1+0x8c], R107 ;  /* 0x00008c6b01007387 */ /* 0x000fe20000100800 */
[----:B------:R-:W-:Y:S02]  /*1d70*/  HADD2.F32 R116, -RZ, R44.H1_H1 ;  /* 0x3000002cff747230 */ /* 0x000fe40000004100 */
[----:B------:R-:W-:Y:S01]  /*1d80*/  FADD.FTZ R44, R68, R102 ;  /* 0x00000066442c7221 */ /* 0x000fe20000010000 */
[--C-:B------:R-:W-:Y:S01]  /*1d90*/  HADD2.F32 R99, -RZ, R88.reuse.H0_H0 ;  /* 0x20000058ff637230 */ /* 0x100fe20000004100 */
[----:B------:R-:W-:Y:S01]  /*1da0*/  STL [R1+0xd0], R113 ;  /* 0x0000d07101007387 */ /* 0x000fe20000100800 */
[----:B------:R-:W-:Y:S02]  /*1db0*/  HADD2.F32 R108, -RZ, R88.H1_H1 ;  /* 0x30000058ff6c7230 */ /* 0x000fe40000004100 */
[--C-:B------:R-:W-:Y:S01]  /*1dc0*/  HADD2.F32 R123, -RZ, R72.reuse.H0_H0 ;  /* 0x20000048ff7b7230 */ /* 0x100fe20000004100 */
[----:B------:R-:W-:Y:S01]  /*1dd0*/  STL [R1+0x14], R100 ;  /* 0x0000146401007387 */ /* 0x000fe20000100800 */
[----:B------:R-:W-:-:S02]  /*1de0*/  HADD2.F32 R122, -RZ, R72.H1_H1 ;  /* 0x30000048ff7a7230 */ /* 0x000fc40000004100 */
[----:B------:R-:W-:Y:S01]  /*1df0*/  HADD2.F32 R93, -RZ, R89.H0_H0 ;  /* 0x20000059ff5d7230 */ /* 0x000fe20000004100 */
[----:B------:R-:W-:Y:S01]  /*1e00*/  STL [R1+0x7c], R109 ;  /* 0x00007c6d01007387 */ /* 0x000fe20000100800 */
[--C-:B------:R-:W-:Y:S02]  /*1e10*/  HADD2.F32 R104, -RZ, R71.reuse.H0_H0 ;  /* 0x20000047ff687230 */ /* 0x100fe40000004100 */
[----:B------:R-:W-:Y:S01]  /*1e20*/  HADD2.F32 R72, -RZ, R71.H1_H1 ;  /* 0x30000047ff487230 */ /* 0x000fe20000004100 */
[----:B------:R-:W-:Y:S01]  /*1e30*/  STL [R1+0x80], R111 ;  /* 0x0000806f01007387 */ /* 0x000fe20000100800 */
[----:B------:R-:W-:Y:S02]  /*1e40*/  HADD2.F32 R97, -RZ, R89.H1_H1 ;  /* 0x30000059ff617230 */ /* 0x000fe40000004100 */
[----:B------:R-:W-:Y:S01]  /*1e50*/  FADD.FTZ R44, R44, R114 ;  /* 0x000000722c2c7221 */ /* 0x000fe20000010000 */
[--C-:B0-----:R-:W-:Y:S01]  /*1e60*/  HADD2.F32 R102, -RZ, R45.reuse.H0_H0 ;  /* 0x2000002dff667230 */ /* 0x101fe20000004100 */
[----:B------:R-:W-:Y:S01]  /*1e70*/  STL [R1+0xcc], R90 ;  /* 0x0000cc5a01007387 */ /* 0x000fe20000100800 */
[----:B------:R-:W-:-:S02]  /*1e80*/  HADD2.F32 R71, -RZ, R45.H1_H1 ;  /* 0x3000002dff477230 */ /* 0x000fc40000004100 */
[----:B------:R-:W-:Y:S01]  /*1e90*/  FFMA.FTZ R45, R114, R114, R67 ;  /* 0x00000072722d7223 */ /* 0x000fe20000010043 */
[--C-:B------:R-:W-:Y:S01]  /*1ea0*/  HADD2.F32 R98, -RZ, R86.reuse.H0_H0 ;  /* 0x20000056ff627230 */ /* 0x100fe20000004100 */
[----:B------:R-:W-:Y:S01]  /*1eb0*/  STL [R1+0x10], R99 ;  /* 0x0000106301007387 */ /* 0x000fe20000100800 */
[----:B------:R-:W-:Y:S01]  /*1ec0*/  HADD2.F32 R101, -RZ, R86.H1_H1 ;  /* 0x30000056ff657230 */ /* 0x000fe20000004100 */
[----:B------:R-:W-:Y:S01]  /*1ed0*/  MOV R88, R3 ;  /* 0x0000000300587202 */ /* 0x000fe20000000f00 */
[--C-:B------:R-:W-:Y:S01]  /*1ee0*/  HADD2.F32 R115, -RZ, R30.reuse.H0_H0 ;  /* 0x2000001eff737230 */ /* 0x100fe20000004100 */
[----:B------:R-:W-:Y:S01]  /*1ef0*/  STL [R1+0x74], R108 ;  /* 0x0000746c01007387 */ /* 0x000fe20000100800 */
[----:B-1----:R-:W-:Y:S02]  /*1f00*/  HADD2.F32 R114, -RZ, R30.H1_H1 ;  /* 0x3000001eff727230 */ /* 0x002fe40000004100 */
[----:B------:R-:W-:Y:S01]  /*1f10*/  FFMA.FTZ R30, R8, R8, R45 ;  /* 0x00000008081e7223 */ /* 0x000fe2000001002d */
[--C-:B------:R-:W-:Y:S01]  /*1f20*/  HADD2.F32 R5, -RZ, R81.reuse.H0_H0 ;  /* 0x20000051ff057230 */ /* 0x100fe20000004100 */
[----:B------:R-:W-:Y:S01]  /*1f30*/  STL [R1+0x78], R93 ;  /* 0x0000785d01007387 */ /* 0x000fe20000100800 */
[----:B------:R-:W-:-:S02]  /*1f40*/  HADD2.F32 R4, -RZ, R81.H1_H1 ;  /* 0x30000051ff047230 */ /* 0x000fc40000004100 */
[----:B------:R-:W-:Y:S01]  /*1f50*/  FADD.FTZ R44, R44, R8 ;  /* 0x000000082c2c7221 */ /* 0x000fe20000010000 */
[----:B------:R-:W-:Y:S01]  /*1f60*/  HADD2.F32 R112, -RZ, R87.H0_H0 ;  /* 0x20000057ff707230 */ /* 0x000fe20000004100 */
[----:B------:R-:W-:Y:S01]  /*1f70*/  STL [R1+0xc8], R97 ;  /* 0x0000c86101007387 */ /* 0x000fe20000100800 */
[--C-:B------:R-:W-:Y:S02]  /*1f80*/  HADD2.F32 R91, -RZ, R78.reuse.H0_H0 ;  /* 0x2000004eff5b7230 */ /* 0x100fe40000004100 */
[----:B------:R-:W-:Y:S01]  /*1f90*/  HADD2.F32 R81, -RZ, R78.H1_H1 ;  /* 0x3000004eff517230 */ /* 0x000fe20000004100 */
[----:B------:R-:W-:Y:S01]  /*1fa0*/  STL [R1+0xc], R98 ;  /* 0x00000c6201007387 */ /* 0x000fe20000100800 */
[--C-:B------:R-:W-:Y:S01]  /*1fb0*/  HADD2.F32 R121, -RZ, R70.reuse.H0_H0 ;  /* 0x20000046ff797230 */ /* 0x100fe20000004100 */
[----:B------:R-:W-:Y:S01]  /*1fc0*/  MOV R78, R101 ;  /* 0x00000065004e7202 */ /* 0x000fe20000000f00 */
[----:B------:R-:W-:Y:S01]  /*1fd0*/  HADD2.F32 R120, -RZ, R70.H1_H1 ;  /* 0x30000046ff787230 */ /* 0x000fe20000004100 */
[----:B------:R0:W-:Y:S01]  /*1fe0*/  STL [R1+0x6c], R101 ;  /* 0x00006c6501007387 */ /* 0x0001e20000100800 */
[----:B------:R-:W-:-:S02]  /*1ff0*/  HADD2.F32 R70, -RZ, R31.H1_H1 ;  /* 0x3000001fff467230 */ /* 0x000fc40000004100 */
[----:B------:R-:W-:Y:S01]  /*2000*/  FFMA.FTZ R30, R88, R88, R30 ;  /* 0x00000058581e7223 */ /* 0x000fe2000001001e */
[--C-:B------:R-:W-:Y:S02]  /*2010*/  HADD2.F32 R110, -RZ, R84.reuse.H0_H0 ;  /* 0x20000054ff6e7230 */ /* 0x100fe40000004100 */
[----:B------:R-:W-:Y:S01]  /*2020*/  HADD2.F32 R86, -RZ, R84.H1_H1 ;  /* 0x30000054ff567230 */ /* 0x000fe20000004100 */
[----:B------:R1:W-:Y:S01]  /*2030*/  STL [R1+0x70], R112 ;  /* 0x0000707001007387 */ /* 0x0003e20000100800 */
[--C-:B------:R-:W-:Y:S02]  /*2040*/  HADD2.F32 R84, -RZ, R80.reuse.H0_H0 ;  /* 0x20000050ff547230 */ /* 0x100fe40000004100 */
[----:B0-----:R-:W-:Y:S02]  /*2050*/  HADD2.F32 R101, -RZ, R31.H0_H0 ;  /* 0x2000001fff657230 */ /* 0x001fe40000004100 */
[----:B------:R-:W-:Y:S01]  /*2060*/  FADD.FTZ R31, R44, R88 ;  /* 0x000000582c1f7221 */ /* 0x000fe20000010000 */
[----:B------:R-:W-:Y:S01]  /*2070*/  HADD2.F32 R92, -RZ, R80.H1_H1 ;  /* 0x30000050ff5c7230 */ /* 0x000fe20000004100 */
[----:B------:R-:W-:Y:S01]  /*2080*/  MOV R88, R113 ;  /* 0x0000007100587202 */ /* 0x000fe20000000f00 */
[--C-:B------:R-:W-:Y:S01]  /*2090*/  HADD2.F32 R113, -RZ, R28.reuse.H0_H0 ;  /* 0x2000001cff717230 */ /* 0x100fe20000004100 */
[----:B------:R-:W-:Y:S01]  /*20a0*/  MOV R80, R112 ;  /* 0x0000007000507202 */ /* 0x000fe20000000f00 */
[----:B-1----:R-:W-:-:S02]  /*20b0*/  HADD2.F32 R112, -RZ, R28.H1_H1 ;  /* 0x3000001cff707230 */ /* 0x002fc40000004100 */
[----:B------:R-:W-:Y:S01]  /*20c0*/  FFMA.FTZ R30, R100, R100, R30 ;  /* 0x00000064641e7223 */ /* 0x000fe2000001001e */
[----:B------:R-:W-:Y:S02]  /*20d0*/  HADD2.F32 R87, -RZ, R87.H1_H1 ;  /* 0x30000057ff577230 */ /* 0x000fe40000004100 */
[----:B------:R-:W-:Y:S01]  /*20e0*/  FADD.FTZ R28, R31, R100 ;  /* 0x000000641f1c7221 */ /* 0x000fe20000010000 */
[--C-:B------:R-:W-:Y:S02]  /*20f0*/  HADD2.F32 R103, -RZ, R69.reuse.H0_H0 ;  /* 0x20000045ff677230 */ /* 0x100fe40000004100 */
[----:B------:R-:W-:Y:S02]  /*2100*/  HADD2.F32 R74, -RZ, R69.H1_H1 ;  /* 0x30000045ff4a7230 */ /* 0x000fe40000004100 */
[----:B------:R-:W-:Y:S01]  /*2110*/  FADD.FTZ R28, R28, R109 ;  /* 0x0000006d1c1c7221 */ /* 0x000fe20000010000 */
[--C-:B------:R-:W-:Y:S02]  /*2120*/  HADD2.F32 R100, -RZ, R29.reuse.H0_H0 ;  /* 0x2000001dff647230 */ /* 0x100fe40000004100 */
[----:B------:R-:W-:-:S02]  /*2130*/  HADD2.F32 R69, -RZ, R29.H1_H1 ;  /* 0x3000001dff457230 */ /* 0x000fc40000004100 */
[----:B------:R-:W-:Y:S01]  /*2140*/  FFMA.FTZ R29, R109, R109, R30 ;  /* 0x0000006d6d1d7223 */ /* 0x000fe2000001001e */
[--C-:B------:R-:W-:Y:S01]  /*2150*/  HADD2.F32 R7, -RZ, R85.reuse.H0_H0 ;  /* 0x20000055ff077230 */ /* 0x100fe20000004100 */
[----:B------:R-:W-:Y:S01]  /*2160*/  STL [R1+0xc4], R87 ;  /* 0x0000c45701007387 */ /* 0x000fe20000100800 */
[----:B------:R-:W-:Y:S01]  /*2170*/  HADD2.F32 R6, -RZ, R85.H1_H1 ;  /* 0x30000055ff067230 */ /* 0x000fe20000004100 */
[----:B------:R-:W-:Y:S01]  /*2180*/  MOV R89, R111 ;  /* 0x0000006f00597202 */ /* 0x000fe20000000f00 */
[--C-:B------:R-:W-:Y:S01]  /*2190*/  HADD2.F32 R111, -RZ, R26.reuse.H0_H0 ;  /* 0x2000001aff6f7230 */ /* 0x100fe20000004100 */
[----:B------:R0:W-:Y:S01]  /*21a0*/  STL [R1+0x8], R110 ;  /* 0x0000086e01007387 */ /* 0x0001e20000100800 */
[----:B------:R-:W-:Y:S01]  /*21b0*/  MOV R85, R110 ;  /* 0x0000006e00557202 */ /* 0x000fe20000000f00 */
[----:B------:R-:W-:Y:S01]  /*21c0*/  FADD.FTZ R28, R28, R99 ;  /* 0x000000631c1c7221 */ /* 0x000fe20000010000 */
[----:B------:R-:W-:Y:S02]  /*21d0*/  HADD2.F32 R68, -RZ, R27.H1_H1 ;  /* 0x3000001bff447230 */ /* 0x000fe40000004100 */
[----:B0-----:R-:W-:-:S02]  /*21e0*/  HADD2.F32 R110, -RZ, R26.H1_H1 ;  /* 0x3000001aff6e7230 */ /* 0x001fc40000004100 */
[----:B------:R-:W-:Y:S01]  /*21f0*/  FFMA.FTZ R26, R99, R99, R29 ;  /* 0x00000063631a7223 */ /* 0x000fe2000001001d */
[----:B------:R-:W-:Y:S02]  /*2200*/  HADD2.F32 R99, -RZ, R27.H0_H0 ;  /* 0x2000001bff637230 */ /* 0x000fe40000004100 */
[----:B------:R-:W-:Y:S01]  /*2210*/  FADD.FTZ R27, R28, R108 ;  /* 0x0000006c1c1b7221 */ /* 0x000fe20000010000 */
[----:B------:R-:W-:Y:S01]  /*2220*/  FFMA.FTZ R26, R108, R108, R26 ;  /* 0x0000006c6c1a7223 */ /* 0x000fe2000001001a */
[--C-:B------:R-:W-:Y:S02]  /*2230*/  HADD2.F32 R109, -RZ, R24.reuse.H0_H0 ;  /* 0x20000018ff6d7230 */ /* 0x100fe40000004100 */
[----:B------:R-:W-:Y:S02]  /*2240*/  HADD2.F32 R108, -RZ, R24.H1_H1 ;  /* 0x30000018ff6c7230 */ /* 0x000fe40000004100 */
[----:B------:R-:W-:Y:S01]  /*2250*/  FFMA.FTZ R26, R98, R98, R26 ;  /* 0x00000062621a7223 */ /* 0x000fe2000001001a */
[----:B------:R-:W-:Y:S01]  /*2260*/  FADD.FTZ R24, R27, R98 ;  /* 0x000000621b187221 */ /* 0x000fe20000010000 */
[----:B------:R-:W-:-:S02]  /*2270*/  HADD2.F32 R98, -RZ, R25.H0_H0 ;  /* 0x20000019ff627230 */ /* 0x000fc40000004100 */
[----:B------:R-:W-:Y:S02]  /*2280*/  HADD2.F32 R67, -RZ, R25.H1_H1 ;  /* 0x30000019ff437230 */ /* 0x000fe40000004100 */
[----:B------:R-:W-:Y:S01]  /*2290*/  FFMA.FTZ R26, R78, R78, R26 ;  /* 0x0000004e4e1a7223 */ /* 0x000fe2000001001a */
[----:B------:R-:W-:-:S03]  /*22a0*/  FADD.FTZ R25, R24, R78 ;  /* 0x0000004e18197221 */ /* 0x000fc60000010000 */
[----:B------:R-:W-:Y:S01]  /*22b0*/  FFMA.FTZ R24, R85, R85, R26 ;  /* 0x0000005555187223 */ /* 0x000fe2000001001a */
[----:B------:R-:W-:-:S03]  /*22c0*/  FADD.FTZ R25, R25, R85 ;  /* 0x0000005519197221 */ /* 0x000fc60000010000 */
[----:B------:R-:W-:Y:S01]  /*22d0*/  FFMA.FTZ R24, R86, R86, R24 ;  /* 0x0000005656187223 */ /* 0x000fe20000010018 */
[----:B------:R-:W-:Y:S01]  /*22e0*/  FADD.FTZ R25, R25, R86 ;  /* 0x0000005619197221 */ /* 0x000fe20000010000 */
[----:B------:R0:W-:Y:S02]  /*22f0*/  STL [R1+0x64], R86 ;  /* 0x0000645601007387 */ /* 0x0001e40000100800 */
[----:B------:R-:W-:Y:S01]  /*2300*/  FFMA.FTZ R45, R84, R84, R24 ;  /* 0x00000054542d7223 */ /* 0x000fe20000010018 */
[----:B------:R-:W-:Y:S01]  /*2310*/  FADD.FTZ R44, R25, R84 ;  /* 0x00000054192c7221 */ /* 0x000fe20000010000 */
[----:B------:R-:W-:Y:S02]  /*2320*/  STL [R1+0x68], R7 ;  /* 0x0000680701007387 */ /* 0x000fe40000100800 */
[----:B------:R-:W-:Y:S01]  /*2330*/  FFMA.FTZ R45, R92, R92, R45 ;  /* 0x0000005c5c2d7223 */ /* 0x000fe2000001002d */
[----:B------:R-:W-:Y:S01]  /*2340*/  FADD.FTZ R44, R44, R92 ;  /* 0x0000005c2c2c7221 */ /* 0x000fe20000010000 */
[----:B------:R1:W-:Y:S01]  /*2350*/  STL [R1+0x4], R84 ;  /* 0x0000045401007387 */ /* 0x0003e20000100800 */
[----:B------:R-:W-:-:S03]  /*2360*/  HADD2.F32 R125, -RZ, R76.H0_H0 ;  /* 0x2000004cff7d7230 */ /* 0x000fc60000004100 */
[----:B------:R-:W-:Y:S01]  /*2370*/  STL [R1+0xc0], R6 ;  /* 0x0000c00601007387 */ /* 0x000fe20000100800 */
[----:B------:R-:W-:Y:S01]  /*2380*/  HADD2.F32 R124, -RZ, R76.H1_H1 ;  /* 0x3000004cff7c7230 */ /* 0x000fe20000004100 */
[----:B------:R-:W-:Y:S02]  /*2390*/  MOV R76, R81 ;  /* 0x00000051004c7202 */ /* 0x000fe40000000f00 */
[----:B------:R-:W-:Y:S01]  /*23a0*/  STL [R1+0x5c], R92 ;  /* 0x00005c5c01007387 */ /* 0x000fe20000100800 */
[--C-:B------:R-:W-:Y:S01]  /*23b0*/  HADD2.F32 R75, -RZ, R79.reuse.H0_H0 ;  /* 0x2000004fff4b7230 */ /* 0x100fe20000004100 */
[----:B------:R-:W-:Y:S01]  /*23c0*/  MOV R85, R97 ;  /* 0x0000006100557202 */ /* 0x000fe20000000f00 */
[----:B------:R-:W-:Y:S01]  /*23d0*/  HADD2.F32 R3, -RZ, R79.H1_H1 ;  /* 0x3000004fff037230 */ /* 0x000fe20000004100 */
[----:B------:R-:W-:Y:S01]  /*23e0*/  STL [R1+0x60], R5 ;  /* 0x0000600501007387 */ /* 0x000fe20000100800 */
[----:B0-----:R-:W-:Y:S01]  /*23f0*/  MOV R86, R107 ;  /* 0x0000006b00567202 */ /* 0x001fe20000000f00 */
[----:B------:R-:W-:Y:S01]  /*2400*/  FFMA.FTZ R45, R91, R91, R45 ;  /* 0x0000005b5b2d7223 */ /* 0x000fe2000001002d */
[----:B------:R-:W-:Y:S01]  /*2410*/  MOV R79, R80 ;  /* 0x00000050004f7202 */ /* 0x000fe20000000f00 */
[----:B------:R-:W-:Y:S01]  /*2420*/  STL [R1], R91 ;  /* 0x0000005b01007387 */ /* 0x000fe20000100800 */
[----:B------:R-:W-:Y:S01]  /*2430*/  FADD.FTZ R44, R44, R91 ;  /* 0x0000005b2c2c7221 */ /* 0x000fe20000010000 */
[----:B------:R-:W-:-:S02]  /*2440*/  MOV R80, R96 ;  /* 0x0000006000507202 */ /* 0x000fc40000000f00 */
[----:B------:R0:W-:Y:S01]  /*2450*/  STL [R1+0x54], R81 ;  /* 0x0000545101007387 */ /* 0x0001e20000100800 */
[----:B-1----:R-:W-:Y:S02]  /*2460*/  MOV R84, R95 ;  /* 0x0000005f00547202 */ /* 0x002fe40000000f00 */
[----:B------:R-:W-:Y:S02]  /*2470*/  MOV R28, R87 ;  /* 0x00000057001c7202 */ /* 0x000fe40000000f00 */
[----:B------:R-:W-:Y:S01]  /*2480*/  MOV R27, R88 ;  /* 0x00000058001b7202 */ /* 0x000fe20000000f00 */
[--C-:B------:R-:W-:Y:S01]  /*2490*/  HADD2.F32 R88, -RZ, R40.reuse.H0_H0 ;  /* 0x20000028ff587230 */ /* 0x100fe20000004100 */
[----:B------:R-:W-:Y:S01]  /*24a0*/  MOV R78, R90 ;  /* 0x0000005a004e7202 */ /* 0x000fe20000000f00 */
[----:B------:R-:W-:Y:S01]  /*24b0*/  HADD2.F32 R87, -RZ, R40.H1_H1 ;  /* 0x30000028ff577230 */ /* 0x000fe20000004100 */
[----:B0-----:R-:W-:Y:S01]  /*24c0*/  MOV R81, R93 ;  /* 0x0000005d00517202 */ /* 0x001fe20000000f00 */
[----:B------:R-:W-:Y:S01]  /*24d0*/  FFMA.FTZ R45, R76, R76, R45 ;  /* 0x0000004c4c2d7223 */ /* 0x000fe2000001002d */
[----:B------:R-:W-:Y:S01]  /*24e0*/  MOV R40, R85 ;  /* 0x0000005500287202 */ /* 0x000fe20000000f00 */
[----:B------:R-:W-:Y:S01]  /*24f0*/  FADD.FTZ R44, R44, R76 ;  /* 0x0000004c2c2c7221 */ /* 0x000fe20000010000 */
[----:B------:R-:W-:Y:S01]  /*2500*/  MOV R29, R86 ;  /* 0x00000056001d7202 */ /* 0x000fe20000000f00 */
[--C-:B------:R-:W-:Y:S01]  /*2510*/  HADD2.F32 R92, -RZ, R36.reuse.H0_H0 ;  /* 0x20000024ff5c7230 */ /* 0x100fe20000004100 */
[----:B------:R-:W-:Y:S01]  /*2520*/  MOV R76, R89 ;  /* 0x00000059004c7202 */ /* 0x000fe20000000f00 */
[----:B------:R-:W-:Y:S01]  /*2530*/  HADD2.F32 R91, -RZ, R36.H1_H1 ;  /* 0x30000024ff5b7230 */ /* 0x000fe20000004100 */
[----:B------:R-:W-:Y:S01]  /*2540*/  MOV R30, R80 ;  /* 0x00000050001e7202 */ /* 0x000fe20000000f00 */
[--C-:B------:R-:W-:Y:S01]  /*2550*/  HADD2.F32 R86, -RZ, R42.reuse.H0_H0 ;  /* 0x2000002aff567230 */ /* 0x100fe20000004100 */
[----:B------:R-:W-:Y:S01]  /*2560*/  MOV R31, R84 ;  /* 0x00000054001f7202 */ /* 0x000fe20000000f00 */
[----:B------:R-:W-:Y:S01]  /*2570*/  HADD2.F32 R85, -RZ, R42.H1_H1 ;  /* 0x3000002aff557230 */ /* 0x000fe20000004100 */
[----:B------:R-:W-:Y:S01]  /*2580*/  MOV R42, R81 ;  /* 0x00000051002a7202 */ /* 0x000fe20000000f00 */
[----:B------:R-:W-:-:S02]  /*2590*/  HADD2.F32 R96, -RZ, R34.H0_H0 ;  /* 0x20000022ff607230 */ /* 0x000fc40000004100 */
[----:B------:R-:W-:Y:S01]  /*25a0*/  FFMA.FTZ R36, R0, R0, RZ ;  /* 0x0000000000247223 */ /* 0x000fe200000100ff */
[----:B------:R-:W-:Y:S02]  /*25b0*/  HADD2.F32 R93, -RZ, R34.H1_H1 ;  /* 0x30000022ff5d7230 */ /* 0x000fe40000004100 */
[----:B------:R-:W-:Y:S01]  /*25c0*/  FADD.FTZ R34, RZ, R0 ;  /* 0x00000000ff227221 */ /* 0x000fe20000010000 */
[--C-:B------:R-:W-:Y:S02]  /*25d0*/  HADD2.F32 R61, -RZ, R77.reuse.H0_H0 ;  /* 0x2000004dff3d7230 */ /* 0x100fe40000004100 */
[----:B------:R-:W-:Y:S01]  /*25e0*/  FFMA.FTZ R36, R106, R106, R36 ;  /* 0x0000006a6a247223 */ /* 0x000fe20000010024 */
[----:B------:R-:W-:Y:S02]  /*25f0*/  HADD2.F32 R60, -RZ, R77.H1_H1 ;  /* 0x3000004dff3c7230 */ /* 0x000fe40000004100 */
[----:B------:R-:W-:Y:S01]  /*2600*/  FADD.FTZ R34, R34, R106 ;  /* 0x0000006a22227221 */ /* 0x000fe20000010000 */
[----:B------:R-:W-:-:S02]  /*2610*/  HADD2.F32 R107, -RZ, R32.H0_H0 ;  /* 0x20000020ff6b7230 */ /* 0x000fc40000004100 */
[----:B------:R-:W-:Y:S01]  /*2620*/  HADD2.F32 R97, -RZ, R32.H1_H1 ;  /* 0x30000020ff617230 */ /* 0x000fe20000004100 */
[----:B------:R-:W-:Y:S01]  /*2630*/  MOV R32, R28 ;  /* 0x0000001c00207202 */ /* 0x000fe20000000f00 */
[--C-:B------:R-:W-:Y:S02]  /*2640*/  HADD2.F32 R90, -RZ, R38.reuse.H0_H0 ;  /* 0x20000026ff5a7230 */ /* 0x100fe40000004100 */
[----:B------:R-:W-:Y:S01]  /*2650*/  HADD2.F32 R89, -RZ, R38.H1_H1 ;  /* 0x30000026ff597230 */ /* 0x000fe20000004100 */
[----:B------:R-:W-:Y:S01]  /*2660*/  MOV R38, R79 ;  /* 0x0000004f00267202 */ /* 0x000fe20000000f00 */
[--C-:B------:R-:W-:Y:S02]  /*2670*/  HADD2.F32 R81, -RZ, R46.reuse.H0_H0 ;  /* 0x2000002eff517230 */ /* 0x100fe40000004100 */
[----:B------:R-:W-:Y:S01]  /*2680*/  HADD2.F32 R80, -RZ, R46.H1_H1 ;  /* 0x3000002eff507230 */ /* 0x000fe20000004100 */
[----:B------:R-:W-:Y:S01]  /*2690*/  MOV R46, R78 ;  /* 0x0000004e002e7202 */ /* 0x000fe20000000f00 */
        /* <DEDUP_REMOVED lines=15> */
[----:B------:R-:W-:Y:S01]  /*2790*/  FFMA.FTZ R36, R64, R64, R36 ;  /* 0x0000004040247223 */ /* 0x000fe20000010024 */
[----:B------:R-:W-:-:S03]  /*27a0*/  FADD.FTZ R34, R34, R64 ;  /* 0x0000004022227221 */ /* 0x000fc60000010000 */
        /* <DEDUP_REMOVED lines=21> */
[----:B------:R-:W-:Y:S01]  /*2900*/  FADD.FTZ R34, R34, R6 ;  /* 0x0000000622227221 */ /* 0x000fe20000010000 */
[--C-:B------:R-:W-:Y:S01]  /*2910*/  HADD2.F32 R105, -RZ, R73.reuse.H0_H0 ;  /* 0x20000049ff697230 */ /* 0x100fe20000004100 */
[----:B------:R0:W-:Y:S01]  /*2920*/  STL [R1+0xbc], R4 ;  /* 0x0000bc0401007387 */ /* 0x0001e20000100800 */
[----:B------:R-:W-:Y:S02]  /*2930*/  HADD2.F32 R73, -RZ, R73.H1_H1 ;  /* 0x30000049ff497230 */ /* 0x000fe40000004100 */
[----:B------:R-:W-:Y:S01]  /*2940*/  FFMA.FTZ R36, R5, R5, R36 ;  /* 0x0000000505247223 */ /* 0x000fe20000010024 */
[----:B------:R-:W-:Y:S01]  /*2950*/  FADD.FTZ R34, R34, R5 ;  /* 0x0000000522227221 */ /* 0x000fe20000010000 */
[----:B------:R1:W-:Y:S02]  /*2960*/  STL [R1+0x58], R75 ;  /* 0x0000584b01007387 */ /* 0x0003e40000100800 */
[----:B------:R-:W-:-:S02]  /*2970*/  FFMA.FTZ R36, R4, R4, R36 ;  /* 0x0000000404247223 */ /* 0x000fc40000010024 */
[----:B------:R2:W-:Y:S01]  /*2980*/  STL [R1+0xb8], R3 ;  /* 0x0000b80301007387 */ /* 0x0005e20000100800 */
[----:B------:R-:W-:-:S03]  /*2990*/  FADD.FTZ R34, R34, R4 ;  /* 0x0000000422227221 */ /* 0x000fc60000010000 */
[----:B------:R3:W-:Y:S04]  /*29a0*/  STL [R1+0x50], R61 ;  /* 0x0000503d01007387 */ /* 0x0007e80000100800 */
[----:B------:R4:W-:Y:S01]  /*29b0*/  STL [R1+0xb4], R60 ;  /* 0x0000b43c01007387 */ /* 0x0009e20000100800 */
[----:B------:R-:W-:-:S03]  /*29c0*/  FFMA.FTZ R36, R75, R75, R36 ;  /* 0x0000004b4b247223 */ /* 0x000fc60000010024 */
[----:B------:R-:W-:Y:S01]  /*29d0*/  STL [R1+0xb0], R73 ;  /* 0x0000b04901007387 */ /* 0x000fe20000100800 */
[----:B------:R-:W-:-:S03]  /*29e0*/  FADD.FTZ R34, R34, R75 ;  /* 0x0000004b22227221 */ /* 0x000fc60000010000 */
[----:B------:R-:W-:Y:S04]  /*29f0*/  STL [R1+0xac], R72 ;  /* 0x0000ac4801007387 */ /* 0x000fe80000100800 */
[----:B------:R-:W-:Y:S04]  /*2a00*/  STL [R1+0xa8], R74 ;  /* 0x0000a84a01007387 */ /* 0x000fe80000100800 */
[----:B------:R-:W-:Y:S01]  /*2a10*/  STL [R1+0xa4], R71 ;  /* 0x0000a44701007387 */ /* 0x000fe20000100800 */
[----:B------:R-:W-:-:S03]  /*2a20*/  FFMA.FTZ R36, R3, R3, R36 ;  /* 0x0000000303247223 */ /* 0x000fc60000010024 */
[----:B------:R0:W5:Y:S01]  /*2a30*/  LDL.LU R8, [R1+0x274] ;  /* 0x0002740001087983 */ /* 0x0001620000300800 */
[----:B------:R-:W-:-:S03]  /*2a40*/  FADD.FTZ R34, R34, R3 ;  /* 0x0000000322227221 */ /* 0x000fc60000010000 */
[----:B------:R-:W-:Y:S01]  /*2a50*/  STL [R1+0xa0], R70 ;  /* 0x0000a04601007387 */ /* 0x000fe20000100800 */
[----:B------:R-:W-:-:S03]  /*2a60*/  IADD3.X R59, R57, UR11, RZ, P1, !PT ;  /* 0x0000000b393b7c10 */ /* 0x000fc60008ffe4ff */
[----:B------:R-:W-:Y:S01]  /*2a70*/  STL [R1+0x9c], R69 ;  /* 0x00009c4501007387 */ /* 0x000fe20000100800 */
[----:B------:R-:W-:-:S03]  /*2a80*/  IADD3.X R57, R57, UR13, RZ, P2, !PT ;  /* 0x0000000d39397c10 */ /* 0x000fc600097fe4ff */
[----:B------:R-:W-:Y:S01]  /*2a90*/  STL [R1+0x90], R68 ;  /* 0x0000904401007387 */ /* 0x000fe20000100800 */
[----:B------:R-:W-:-:S03]  /*2aa0*/  FFMA.FTZ R36, R61, R61, R36 ;  /* 0x0000003d3d247223 */ /* 0x000fc60000010024 */
[----:B------:R-:W-:Y:S01]  /*2ab0*/  STL [R1+0x84], R67 ;  /* 0x0000844301007387 */ /* 0x000fe20000100800 */
[----:B------:R-:W-:-:S03]  /*2ac0*/  FADD.FTZ R34, R34, R61 ;  /* 0x0000003d22227221 */ /* 0x000fc60000010000 */
[----:B------:R0:W5:Y:S04]  /*2ad0*/  LDL.LU R7, [R1+0x270] ;  /* 0x0002700001077983 */ /* 0x0001680000300800 */
[----:B------:R0:W5:Y:S04]  /*2ae0*/  LDL.LU R6, [R1+0x26c] ;  /* 0x00026c0001067983 */ /* 0x0001680000300800 */
[----:B------:R1:W5:Y:S01]  /*2af0*/  LDL.LU R5, [R1+0x268] ;  /* 0x0002680001057983 */ /* 0x0003620000300800 */
[----:B------:R-:W-:-:S03]  /*2b00*/  FFMA.FTZ R36, R60, R60, R36 ;  /* 0x0000003c3c247223 */ /* 0x000fc60000010024 */
[----:B0-----:R0:W5:Y:S01]  /*2b10*/  LDL.LU R4, [R1+0x264] ;  /* 0x0002640001047983 */ /* 0x0011620000300800 */
[----:B------:R-:W-:-:S03]  /*2b20*/  FADD.FTZ R34, R34, R60 ;  /* 0x0000003c22227221 */ /* 0x000fc60000010000 */
[----:B-1----:R0:W5:Y:S04]  /*2b30*/  LDL.LU R75, [R1+0x260] ;  /* 0x00026000014b7983 */ /* 0x0021680000300800 */
[----:B--2---:R0:W5:Y:S04]  /*2b40*/  LDL.LU R3, [R1+0x25c] ;  /* 0x00025c0001037983 */ /* 0x0041680000300800 */
[----:B---3--:R0:W5:Y:S04]  /*2b50*/  LDL.LU R61, [R1+0x258] ;  /* 0x00025800013d7983 */ /* 0x0081680000300800 */
[----:B------:R-:W5:Y:S04]  /*2b60*/  LDG.E.64.CONSTANT R58, desc[UR6][R58.64] ;  /* 0x000000063a3a7981 */ /* 0x000f68000c1e9b00 */
[----:B------:R-:W5:Y:S04]  /*2b70*/  LDG.E.64.CONSTANT R56, desc[UR6][R56.64] ;  /* 0x0000000638387981 */ /* 0x000f68000c1e9b00 */
[----:B----4-:R0:W5:Y:S01]  /*2b80*/  LDL.LU R60, [R1+0x250] ;  /* 0x00025000013c7983 */ /* 0x0101620000300800 */
        /* <DEDUP_REMOVED lines=68> */
[----:B------:R-:W-:-:S02]  /*2fd0*/  HADD2.F32 R84, -RZ, R82.H0_H0 ;  /* 0x20000052ff547230 */ /* 0x000fc40000004100 */
[----:B------:R-:W-:Y:S01]  /*2fe0*/  FFMA.FTZ R36, R74, R74, R36 ;  /* 0x0000004a4a247223 */ /* 0x000fe20000010024 */
[----:B------:R-:W-:Y:S01]  /*2ff0*/  FFMA.FTZ R45, R85, R85, R45 ;  /* 0x00000055552d7223 */ /* 0x000fe2000001002d */
[----:B------:R-:W-:Y:S01]  /*3000*/  FADD.FTZ R44, R44, R85 ;  /* 0x000000552c2c7221 */ /* 0x000fe20000010000 */
[----:B------:R-:W-:Y:S01]  /*3010*/  FADD.FTZ R34, R34, R74 ;  /* 0x0000004a22227221 */ /* 0x000fe20000010000 */
[----:B------:R-:W-:Y:S02]  /*3020*/  HADD2.F32 R82, -RZ, R82.H1_H1 ;  /* 0x30000052ff527230 */ /* 0x000fe40000004100 */
        /* <DEDUP_REMOVED lines=58> */
[--C-:B------:R-:W-:Y:S02]  /*33d0*/  HADD2.F32 R30, -RZ, R62.reuse.H0_H0 ;  /* 0x2000003eff1e7230 */ /* 0x100fe40000004100 */
[----:B------:R-:W-:Y:S01]  /*33e0*/  FFMA.FTZ R45, R29, R29, R45 ;  /* 0x0000001d1d2d7223 */ /* 0x000fe2000001002d */
[----:B------:R-:W-:Y:S01]  /*33f0*/  FADD.FTZ R44, R44, R29 ;  /* 0x0000001d2c2c7221 */ /* 0x000fe20000010000 */
[----:B------:R-:W-:Y:S01]  /*3400*/  FADD.FTZ R42, R42, R34 ;  /* 0x000000222a2a7221 */ /* 0x000fe20000010000 */
[----:B------:R-:W-:Y:S02]  /*3410*/  HADD2.F32 R36, -RZ, R37.H1_H1 ;  /* 0x30000025ff247230 */ /* 0x000fe40000004100 */
[----:B------:R-:W-:Y:S01]  /*3420*/  FFMA.FTZ R40, R35, R35, R40 ;  /* 0x0000002323287223 */ /* 0x000fe20000010028 */
[----:B------:R-:W-:Y:S02]  /*3430*/  HADD2.F32 R31, -RZ, R62.H1_H1 ;  /* 0x3000003eff1f7230 */ /* 0x000fe40000004100 */
[----:B------:R-:W-:Y:S01]  /*3440*/  FFMA.FTZ R45, R30, R30, R45 ;  /* 0x0000001e1e2d7223 */ /* 0x000fe2000001002d */
[----:B------:R-:W-:Y:S01]  /*3450*/  FADD.FTZ R44, R44, R30 ;  /* 0x0000001e2c2c7221 */ /* 0x000fe20000010000 */
[----:B------:R-:W-:Y:S01]  /*3460*/  FADD.FTZ R42, R42, R35 ;  /* 0x000000232a2a7221 */ /* 0x000fe20000010000 */
[----:B------:R-:W-:-:S02]  /*3470*/  HADD2.F32 R37, -RZ, R39.H0_H0 ;  /* 0x20000027ff257230 */ /* 0x000fc40000004100 */
[----:B------:R-:W-:Y:S01]  /*3480*/  FFMA.FTZ R40, R36, R36, R40 ;  /* 0x0000002424287223 */ /* 0x000fe20000010028 */
[----:B------:R-:W-:Y:S01]  /*3490*/  FFMA.FTZ R45, R31, R31, R45 ;  /* 0x0000001f1f2d7223 */ /* 0x000fe2000001002d */
[----:B------:R-:W-:Y:S01]  /*34a0*/  FADD.FTZ R44, R44, R31 ;  /* 0x0000001f2c2c7221 */ /* 0x000fe20000010000 */
[----:B------:R-:W-:Y:S02]  /*34b0*/  HADD2.F32 R38, -RZ, R39.H1_H1 ;  /* 0x30000027ff267230 */ /* 0x000fe40000004100 */
[----:B------:R-:W-:Y:S01]  /*34c0*/  FADD.FTZ R42, R42, R36 ;  /* 0x000000242a2a7221 */ /* 0x000fe20000010000 */
[----:B------:R-:W-:Y:S01]  /*34d0*/  FFMA.FTZ R40, R37, R37, R40 ;  /* 0x0000002525287223 */ /* 0x000fe20000010028 */
[--C-:B------:R-:W-:Y:S01]  /*34e0*/  HADD2.F32 R39, -RZ, R41.reuse.H0_H0 ;  /* 0x20000029ff277230 */ /* 0x100fe20000004100 */
[----:B------:R1:W-:Y:S02]  /*34f0*/  STS.64 [R66], R44 ;  /* 0x0000002c42007388 */ /* 0x0003e40000000a00 */
[----:B-1----:R-:W-:Y:S01]  /*3500*/  FADD.FTZ R44, R42, R37 ;  /* 0x000000252a2c7221 */ /* 0x002fe20000010000 */
        /* <DEDUP_REMOVED lines=13> */
[----:B------:R-:W-:Y:S02]  /*35e0*/  HADD2.F32 R44, -RZ, R83.H1_H1 ;  /* 0x30000053ff2c7230 */ /* 0x000fe40000004100 */
        /* <DEDUP_REMOVED lines=12> */
[----:B------:R-:W-:-:S02]  /*36b0*/  HADD2.F32 R48, -RZ, R49.H1_H1 ;  /* 0x30000031ff307230 */ /* 0x000fc40000004100 */
[----:B------:R-:W-:Y:S01]  /*36c0*/  FFMA.FTZ R50, R47, R47, R50 ;  /* 0x0000002f2f327223 */ /* 0x000fe20000010032 */
[----:B------:R-:W-:Y:S01]  /*36d0*/  FADD.FTZ R54, R52, R47 ;  /* 0x0000002f34367221 */ /* 0x000fe20000010000 */
[--C-:B------:R-:W-:Y:S02]  /*36e0*/  HADD2.F32 R49, -RZ, R51.reuse.H0_H0 ;  /* 0x20000033ff317230 */ /* 0x100fe40000004100 */
[----:B------:R-:W-:Y:S01]  /*36f0*/  FFMA.FTZ R52, R48, R48, R50 ;  /* 0x0000003030347223 */ /* 0x000fe20000010032 */
[----:B------:R-:W-:Y:S01]  /*3700*/  FADD.FTZ R54, R54, R48 ;  /* 0x0000003036367221 */ /* 0x000fe20000010000 */
[----:B------:R-:W-:Y:S01]  /*3710*/  HADD2.F32 R50, -RZ, R51.H1_H1 ;  /* 0x30000033ff327230 */ /* 0x000fe20000004100 */
[----:B------:R-:W1:Y:S01]  /*3720*/  S2R R70, SR_TID.X ;  /* 0x0000000000467919 */ /* 0x000e620000002100 */
[----:B------:R-:W-:Y:S01]  /*3730*/  FFMA.FTZ R52, R49, R49, R52 ;  /* 0x0000003131347223 */ /* 0x000fe20000010034 */
[----:B------:R-:W-:Y:S01]  /*3740*/  FADD.FTZ R62, R54, R49 ;  /* 0x00000031363e7221 */ /* 0x000fe20000010000 */
[----:B------:R-:W-:-:S02]  /*3750*/  HADD2.F32 R51, -RZ, R53.H0_H0 ;  /* 0x20000035ff337230 */ /* 0x000fc40000004100 */
[----:B------:R-:W-:Y:S01]  /*3760*/  FFMA.FTZ R54, R50, R50, R52 ;  /* 0x0000003232367223 */ /* 0x000fe20000010034 */
        /* <DEDUP_REMOVED lines=13> */
[----:B------:R-:W-:Y:S02]  /*3840*/  HADD2.F32 R72, -RZ, R65.H1_H1 ;  /* 0x30000041ff487230 */ /* 0x000fe40000004100 */
[----:B------:R-:W-:Y:S01]  /*3850*/  FFMA.FTZ R65, R55, R55, R62 ;  /* 0x0000003737417223 */ /* 0x000fe2000001003e */
[----:B------:R-:W-:Y:S01]  /*3860*/  FADD.FTZ R62, R64, R55 ;  /* 0x00000037403e7221 */ /* 0x000fe20000010000 */
[----:B------:R-:W-:-:S02]  /*3870*/  HADD2.F32 R73, -RZ, R63.H0_H0 ;  /* 0x2000003fff497230 */ /* 0x000fc40000004100 */
[----:B------:R-:W-:Y:S01]  /*3880*/  FFMA.FTZ R64, R72, R72, R65 ;  /* 0x0000004848407223 */ /* 0x000fe20000010041 */
[----:B------:R-:W-:Y:S01]  /*3890*/  FADD.FTZ R62, R62, R72 ;  /* 0x000000483e3e7221 */ /* 0x000fe20000010000 */
[----:B------:R-:W-:Y:S01]  /*38a0*/  HADD2.F32 R74, -RZ, R63.H1_H1 ;  /* 0x3000003fff4a7230 */ /* 0x000fe20000004100 */
[----:B-1----:R-:W-:Y:S01]  /*38b0*/  ISETP.GT.U32.AND P2, PT, R70, 0x3f, PT ;  /* 0x0000003f4600780c */ /* 0x002fe20003f44070 */
        /* <DEDUP_REMOVED lines=8> */
[----:B-1----:R-:W-:-:S03]  /*3940*/  CS2R R62, SRZ ;  /* 0x00000000003e7805 */ /* 0x002fc6000001ff00 */
[----:B0-----:R-:W-:Y:S08]  /*3950*/  @P2 BRA `(.L_x_2932) ;  /* 0x0000000000f02947 */ /* 0x001ff00003800000 */
[----:B------:R-:W2:Y:S04]  /*3960*/  LDL R69, [R1+0x24c] ;  /* 0x00024c0001457983 */ /* 0x000ea80000100800 */
[----:B------:R-:W3:Y:S04]  /*3970*/  LDL R68, [R1+0x248] ;  /* 0x0002480001447983 */ /* 0x000ee80000100800 */
[----:B------:R-:W4:Y:S04]  /*3980*/  LDL R67, [R1+0x244] ;  /* 0x0002440001437983 */ /* 0x000f280000100800 */
[----:B------:R-:W4:Y:S04]  /*3990*/  LDL R83, [R1+0x240] ;  /* 0x0002400001537983 */ /* 0x000f280000100800 */
[----:B------:R-:W4:Y:S04]  /*39a0*/  LDL R71, [R1+0x23c] ;  /* 0x00023c0001477983 */ /* 0x000f280000100800 */
[----:B------:R-:W4:Y:S04]  /*39b0*/  LDL R66, [R1+0x22c] ;  /* 0x00022c0001427983 */ /* 0x000f280000100800 */
        /* <DEDUP_REMOVED lines=24> */
[----:B--2---:R0:W1:Y:S04]  /*3b40*/  LDS.64 R62, [R68] ;  /* 0x00000000443e7984 */ /* 0x0040680000000a00 */
[----:B0-----:R-:W2:Y:S01]  /*3b50*/  LDL R68, [R1+0x21c] ;  /* 0x00021c0001447983 */ /* 0x001ea20000100800 */
        /* <DEDUP_REMOVED lines=19> */
[----:B--2---:R-:W0:Y:S02]  /*3c90*/  LDS.64 R62, [R68] ;  /* 0x00000000443e7984 */ /* 0x004e240000000a00 */
[----:B0-----:R-:W-:Y:S01]  /*3ca0*/  FADD.FTZ R64, R64, R62 ;  /* 0x0000003e40407221 */ /* 0x001fe20000010000 */
[----:B------:R-:W-:-:S02]  /*3cb0*/  FADD.FTZ R65, R65, R63 ;  /* 0x0000003f41417221 */ /* 0x000fc40000010000 */
[----:B---3--:R-:W0:Y:S02]  /*3cc0*/  LDS.64 R62, [R67] ;  /* 0x00000000433e7984 */ /* 0x008e240000000a00 */
[----:B0-----:R-:W-:Y:S01]  /*3cd0*/  FADD.FTZ R64, R64, R62 ;  /* 0x0000003e40407221 */ /* 0x001fe20000010000 */
[----:B------:R-:W-:Y:S02]  /*3ce0*/  FADD.FTZ R65, R65, R63 ;  /* 0x0000003f41417221 */ /* 0x000fe40000010000 */
[----:B------:R-:W0:Y:S02]  /*3cf0*/  LDS.64 R62, [R66] ;  /* 0x00000000423e7984 */ /* 0x000e240000000a00 */
[----:B0-----:R-:W-:Y:S01]  /*3d00*/  FADD.FTZ R62, R64, R62 ;  /* 0x0000003e403e7221 */ /* 0x001fe20000010000 */
[----:B------:R-:W-:-:S07]  /*3d10*/  FADD.FTZ R63, R65, R63 ;  /* 0x0000003f413f7221 */ /* 0x000fce0000010000 */
.L_x_2932:
[----:B------:R-:W-:Y:S05]  /*3d20*/  BSYNC B0 ;  /* 0x0000000000007941 */ /* 0x000fea0003800000 */
.L_x_2931:
[----:B------:R-:W2:Y:S01]  /*3d30*/  LDL R83, [R1+0x11c] ;  /* 0x00011c0001537983 */ /* 0x000ea20000100800 */
[----:B------:R-:W2:Y:S01]  /*3d40*/  @!P1 LDC R64, c[0x0][0x10] ;  /* 0x00000400ff409b82 */ /* 0x000ea20000000800 */
[----:B------:R-:W-:Y:S01]  /*3d50*/  ISETP.GT.U32.AND P2, PT, R70, 0xff, PT ;  /* 0x000000ff4600780c */ /* 0x000fe20003f44070 */
[----:B------:R-:W0:Y:S01]  /*3d60*/  S2R R65, SR_TID.X ;  /* 0x0000000000417919 */ /* 0x000e220000002100 */
[----:B------:R-:W1:Y:S05]  /*3d70*/  S2R R71, SR_CTAID.X ;  /* 0x0000000000477919 */ /* 0x000e6a0000002500 */
[----:B------:R-:W3:Y:S01]  /*3d80*/  @!P1 LDC.64 R68, c[0x0][0x248] ;  /* 0x00009200ff449b82 */ /* 0x000ee20000000a00 */
[----:B------:R-:W4:Y:S04]  /*3d90*/  SHFL.BFLY PT, R67, R62, 0x1, 0x1f ;  /* 0x0c201f003e437f89 */ /* 0x000f2800000e0000 */
[----:B------:R-:W1:Y:S01]  /*3da0*/  SHFL.BFLY PT, R66, R63, 0x1, 0x1f ;  /* 0x0c201f003f427f89 */ /* 0x000e6200000e0000 */
[----:B0-----:R-:W-:Y:S01]  /*3db0*/  SHF.R.U32.HI R65, RZ, 0x1, R65 ;  /* 0x00000001ff417819 */ /* 0x001fe20000011641 */
[----:B----4-:R-:W-:Y:S01]  /*3dc0*/  FADD.FTZ R62, R67, R62 ;  /* 0x0000003e433e7221 */ /* 0x010fe20000010000 */
[----:B-1----:R-:W-:Y:S01]  /*3dd0*/  LOP3.LUT R71, R71, 0x3f, RZ, 0xc0, !PT ;  /* 0x0000003f47477812 */ /* 0x002fe200078ec0ff */
[----:B------:R-:W-:Y:S01]  /*3de0*/  FADD.FTZ R63, R66, R63 ;  /* 0x0000003f423f7221 */ /* 0x000fe20000010000 */
[----:B------:R-:W-:-:S04]  /*3df0*/  SHF.L.U32 R65, R65, 0x6, RZ ;  /* 0x0000000641417819 */ /* 0x000fc800000006ff */
[----:B------:R-:W-:Y:S01]  /*3e00*/  LOP3.LUT R65, R65, 0xffffffc0, R71, 0xe2, !PT ;  /* 0xffffffc041417812 */ /* 0x000fe200078ee247 */
[----:B--2---:R-:W-:-:S05]  /*3e10*/  @!P1 IMAD R64, R64, R83, UR8 ;  /* 0x0000000840409e24 */ /* 0x004fca000f8e0253 */
[----:B------:R-:W-:-:S04]  /*3e20*/  @!P1 LEA R64, R64, R65, 0xb ;  /* 0x0000004140409211 */ /* 0x000fc800078e58ff */
[----:B------:R-:W-:-:S05]  /*3e30*/  @!P1 SHF.L.U32 R64, R64, 0x1, RZ ;  /* 0x0000000140409819 */ /* 0x000fca00000006ff */
[----:B---3--:R-:W-:-:S05]  /*3e40*/  @!P1 IMAD.WIDE.U32 R64, R64, 0x4, R68 ;  /* 0x0000000440409825 */ /* 0x008fca00078e0044 */
        /* <DEDUP_REMOVED lines=16> */
[----:B-----5:R-:W2:Y:S04]  /*3f50*/  @P1 ATOM.E.ADD.STRONG.GPU PT, R63, desc[UR6][R60.64], R63 ;  /* 0x0000003f3c3f198a */ /* 0x020ea800081ee1c6 */
[----:B--2---:R0:W1:Y:S02]  /*3f60*/  SHFL.IDX PT, R63, R63, R62, 0x1f ;  /* 0x00001f3e3f3f7589 */ /* 0x00406400000e0000 */
[----:B0-----:R-:W0:Y:S02]  /*3f70*/  S2R R62, SR_LTMASK ;  /* 0x00000000003e7919 */ /* 0x001e240000003900 */
[----:B0-----:R-:W-:-:S06]  /*3f80*/  LOP3.LUT R62, R62, UR9, RZ, 0xc0, !PT ;  /* 0x000000093e3e7c12 */ /* 0x001fcc000f8ec0ff */
[----:B------:R-:W1:Y:S02]  /*3f90*/  POPC R62, R62 ;  /* 0x0000003e003e7309 */ /* 0x000e640000000000 */
[----:B-1----:R-:W-:-:S07]  /*3fa0*/  IMAD R62, R62, UR5, R63 ;  /* 0x000000053e3e7c24 */ /* 0x002fce000f8e023f */
.L_x_2934:
[----:B------:R-:W2:Y:S04]  /*3fb0*/  LD.E.STRONG.GPU R63, desc[UR6][R60.64] ;  /* 0x000000063c3f7980 */ /* 0x000ea8000c10f900 */
[----:B--2---:R-:W-:Y:S01]  /*3fc0*/  CCTL.IVALL ;  /* 0x00000000ff00798f */ /* 0x004fe20002000000 */
[----:B------:R-:W-:Y:S05]  /*3fd0*/  YIELD ;  /* 0x0000000000007946 */ /* 0x000fea0003800000 */
[----:B------:R-:W-:-:S04]  /*3fe0*/  LOP3.LUT R63, R63, R62, RZ, 0x3c, !PT ;  /* 0x0000003e3f3f7212 */ /* 0x000fc800078e3cff */
[----:B------:R-:W-:-:S13]  /*3ff0*/  ISETP.GT.AND P1, PT, R63, -0x1, PT ;  /* 0xffffffff3f00780c */ /* 0x000fda0003f24270 */
[----:B------:R-:W-:Y:S05]  /*4000*/  @P1 BRA `(.L_x_2934) ;  /* 0xfffffffc00e81947 */ /* 0x000fea000383ffff */
.L_x_2933:
        /* <DEDUP_REMOVED lines=8> */
[----:B-----5:R1:W-:Y:S05]  /*4090*/  STL.64 [R1+0x258], R2 ;  /* 0x0002580201007387 */ /* 0x0203ea0000100a00 */
[----:B-1----:R-:W1:Y:S01]  /*40a0*/  LDC.64 R2, c[0x0][0x248] ;  /* 0x00009200ff027b82 */ /* 0x002e620000000a00 */
[----:B0-----:R-:W-:-:S04]  /*40b0*/  SHF.L.U32 R63, R63, 0x3, RZ ;  /* 0x000000033f3f7819 */ /* 0x001fc800000006ff */
[----:B------:R-:W-:Y:S01]  /*40c0*/  LOP3.LUT R63, R63, 0x7fffffc0, RZ, 0xc0, !PT ;  /* 0x7fffffc03f3f7812 */ /* 0x000fe200078ec0ff */
[----:B--2---:R-:W-:Y:S02]  /*40d0*/  IMAD R62, R62, R64, UR8 ;  /* 0x000000083e3e7e24 */ /* 0x004fe4000f8e0240 */
[----:B------:R-:W0:Y:S03]  /*40e0*/  S2R R64, SR_TID.X ;  /* 0x0000000000407919 */ /* 0x000e260000002100 */
[----:B------:R-:W-:Y:S02]  /*40f0*/  LEA R62, R62, R63, 0xb ;  /* 0x0000003f3e3e7211 */ /* 0x000fe400078e58ff */
        /* <DEDUP_REMOVED lines=43> */
.L_x_2936:
[----:B------:R-:W-:Y:S05]  /*43b0*/  BSYNC B0 ;  /* 0x0000000000007941 */ /* 0x000fea0003800000 */
.L_x_2935:
[----:B------:R-:W0:Y:S01]  /*43c0*/  SHFL.BFLY PT, R63, R66, 0x4, 0x1f ;  /* 0x0c801f00423f7f89 */ /* 0x000e2200000e0000 */
        /* <DEDUP_REMOVED lines=20> */
[----:B------:R-:W-:Y:S06]  /*4510*/  BAR.SYNC.DEFER_BLOCKING 0x0 ;  /* 0x0000000000007b1d */ /* 0x000fec0000010000 */
[----:B------:R-:W-:Y:S05]  /*4520*/  @P0 BRA `(.L_x_2938) ;  /* 0x0000000000280947 */ /* 0x000fea0003800000 */
[----:B------:R-:W2:Y:S01]  /*4530*/  LDL R69, [R1+0x20] ;  /* 0x0000200001457983 */ /* 0x000ea20000100800 */
[----:B------:R-:W-:Y:S01]  /*4540*/  SHF.R.S32.HI R68, RZ, 0x1f, R65 ;  /* 0x0000001fff447819 */ /* 0x000fe20000011441 */
[----:B------:R-:W-:Y:S01]  /*4550*/  ULDC.64 UR10, c[0x0][0x240] ;  /* 0x00009000000a7ab9 */ /* 0x000fe20000000a00 */
[----:B0----5:R-:W-:Y:S02]  /*4560*/  LEA R63, P1, R3, R65, 0x5 ;  /* 0x00000041033f7211 */ /* 0x021fe400078228ff */
[----:B------:R-:W-:Y:S02]  /*4570*/  SHF.L.U32 R65, R65, 0x3, RZ ;  /* 0x0000000341417819 */ /* 0x000fe400000006ff */
[----:B--2---:R-:W-:Y:S02]  /*4580*/  LEA.HI.X R64, R3, R68, R69, 0x5, P1 ;  /* 0x0000004403407211 */ /* 0x004fe400008f2c45 */
[----:B------:R-:W-:-:S04]  /*4590*/  LEA R62, P1, R63, UR10, 0x3 ;  /* 0x0000000a3f3e7c11 */ /* 0x000fc8000f8218ff */
[----:B------:R-:W-:Y:S02]  /*45a0*/  LEA.HI.X R63, R63, UR11, R64, 0x3, P1 ;  /* 0x0000000b3f3f7c11 */ /* 0x000fe400088f1c40 */
[----:B------:R-:W0:Y:S04]  /*45b0*/  LDS.64 R64, [R65+UR4] ;  /* 0x0000000441407984 */ /* 0x000e280008000a00 */
[----:B0-----:R1:W-:Y:S03]  /*45c0*/  STG.E.64 desc[UR6][R62.64], R64 ;  /* 0x000000403e007986 */ /* 0x0013e6000c101b06 */
.L_x_2938:
[----:B------:R-:W-:Y:S05]  /*45d0*/  BSYNC B0 ;  /* 0x0000000000007941 */ /* 0x000fea0003800000 */
.L_x_2937:
[----:B01----:R-:W2:Y:S01]  /*45e0*/  LDL R62, [R1+0x210] ;  /* 0x00021000013e7983 */ /* 0x003ea20000100800 */
[----:B------:R-:W-:Y:S01]  /*45f0*/  ULDC UR5, c[0x0][0x230] ;  /* 0x00008c0000057ab9 */ /* 0x000fe20000000800 */
[----:B------:R-:W-:Y:S02]  /*4600*/  ULDC.64 UR10, c[0x0][0x210] ;  /* 0x00008400000a7ab9 */ /* 0x000fe40000000a00 */
[----:B------:R-:W3:Y:S04]  /*4610*/  LDL.LU R66, [R1+0xd8] ;  /* 0x0000d80001427983 */ /* 0x000ee80000300800 */
[----:B------:R-:W4:Y:S01]  /*4620*/  LDL R69, [R1+0x20c] ;  /* 0x00020c0001457983 */ /* 0x000f220000100800 */
[----:B-----5:R-:W-:Y:S01]  /*4630*/  LEA R64, P1, R75, UR10, 0x1 ;  /* 0x0000000a4b407c11 */ /* 0x020fe2000f8208ff */
[----:B------:R-:W-:-:S02]  /*4640*/  HADD2.F32 R68, -RZ, R58.H0_H0 ;  /* 0x2000003aff447230 */ /* 0x000fc40000004100 */
[----:B------:R-:W-:Y:S01]  /*4650*/  HADD2.F32 R58, -RZ, R58.H1_H1 ;  /* 0x3000003aff3a7230 */ /* 0x000fe20000004100 */
[----:B------:R-:W-:Y:S04]  /*4660*/  STL [R1+0x290], R23 ;  /* 0x0002901701007387 */ /* 0x000fe80000100800 */
[----:B------:R-:W-:Y:S04]  /*4670*/  STL [R1+0x25c], R3 ;  /* 0x00025c0301007387 */ /* 0x000fe80000100800 */
[----:B------:R-:W-:Y:S04]  /*4680*/  STL [R1+0x258], R61 ;  /* 0x0002583d01007387 */ /* 0x000fe80000100800 */
[----:B------:R-:W-:Y:S04]  /*4690*/  STL [R1+0x250], R60 ;  /* 0x0002503c01007387 */ /* 0x000fe80000100800 */
[----:B--2---:R-:W0:Y:S01]  /*46a0*/  LDS.64 R62, [R62+UR4] ;  /* 0x000000043e3e7984 */ /* 0x004e220008000a00 */
[----:B---3--:R-:W-:Y:S01]  /*46b0*/  LEA.HI.X R65, R75, UR11, R66, 0x1, P1 ;  /* 0x0000000b4b417c11 */ /* 0x008fe200088f0c42 */
[----:B0-----:R-:W-:Y:S01]  /*46c0*/  FADD.FTZ R63, R63, UR5 ;  /* 0x000000053f3f7e21 */ /* 0x001fe20008010000 */
[--C-:B------:R-:W-:Y:S01]  /*46d0*/  FADD.FTZ R66, R2, -R62.reuse ;  /* 0x8000003e02427221 */ /* 0x100fe20000010000 */
[----:B------:R-:W-:Y:S01]  /*46e0*/  FADD.FTZ R94, R94, -R62 ;  /* 0x8000003e5e5e7221 */ /* 0x000fe20000010000 */
[----:B------:R-:W-:-:S02]  /*46f0*/  HADD2.F32 R2, -RZ, R56.H0_H0 ;  /* 0x20000038ff027230 */ /* 0x000fc40000004100 */
[----:B------:R-:W-:Y:S01]  /*4700*/  HADD2.F32 R56, -RZ, R56.H1_H1 ;  /* 0x30000038ff387230 */ /* 0x000fe20000004100 */
[----:B------:R-:W0:Y:S02]  /*4710*/  MUFU.RSQ R63, R63 ;  /* 0x0000003f003f7308 */ /* 0x000e240000001400 */
[----:B0-----:R-:W-:Y:S01]  /*4720*/  FMUL.FTZ R66, R66, R63 ;  /* 0x0000003f42427220 */ /* 0x001fe20000410000 */
[----:B------:R-:W-:Y:S02]  /*4730*/  FMUL.FTZ R67, R63, R94 ;  /* 0x0000005e3f437220 */ /* 0x000fe40000410000 */
[----:B------:R-:W2:Y:S01]  /*4740*/  LDL.LU R94, [R1+0x18] ;  /* 0x00001800015e7983 */ /* 0x000ea20000300800 */
[----:B------:R-:W-:Y:S01]  /*4750*/  FFMA.FTZ R66, R66, R68, R2 ;  /* 0x0000004442427223 */ /* 0x000fe20000010002 */
[----:B------:R-:W-:Y:S02]  /*4760*/  FFMA.FTZ R67, R67, R58, R56 ;  /* 0x0000003a43437223 */ /* 0x000fe40000010038 */
[----:B------:R-:W3:Y:S03]  /*4770*/  LDL.LU R83, [R1+0x14] ;  /* 0x0000140001537983 */ /* 0x000ee60000300800 */
[----:B------:R-:W-:Y:S01]  /*4780*/  F2FP.F16.F32.PACK_AB R66, R67, R66 ;  /* 0x000000424342723e */ /* 0x000fe200000000ff */
[----:B------:R-:W3:Y:S03]  /*4790*/  LDL.LU R75, [R1+0x10] ;  /* 0x00001000014b7983 */ /* 0x000ee60000300800 */
[C---:B------:R-:W-:Y:S01]  /*47a0*/  PRMT R67, R66.reuse, 0x7610, R67 ;  /* 0x0000761042437816 */ /* 0x040fe20000000043 */
[----:B------:R-:W3:Y:S01]  /*47b0*/  LDL.LU R61, [R1+0xc] ;  /* 0x00000c00013d7983 */ /* 0x000ee20000300800 */
[----:B------:R-:W-:-:S03]  /*47c0*/  PRMT R66, R66, 0x7632, R66 ;  /* 0x0000763242427816 */ /* 0x000fc60000000042 */
[----:B------:R-:W-:Y:S04]  /*47d0*/  STG.E.U16 desc[UR6][R64.64], R67 ;  /* 0x0000004340007986 */ /* 0x000fe8000c101506 */
[----:B------:R-:W-:Y:S04]  /*47e0*/  STG.E.U16 desc[UR6][R64.64+0x2], R66 ;  /* 0x0000024240007986 */ /* 0x000fe8000c101506 */
[----:B----4-:R-:W0:Y:S04]  /*47f0*/  LDS.64 R66, [R69+UR4] ;  /* 0x0000000445427984 */ /* 0x010e280008000a00 */
[----:B------:R-:W4:Y:S04]  /*4800*/  LDL.LU R60, [R1+0x8] ;  /* 0x00000800013c7983 */ /* 0x000f280000300800 */
[----:B------:R-:W4:Y:S04]  /*4810*/  LDL.LU R23, [R1+0x4] ;  /* 0x0000040001177983 */ /* 0x000f280000300800 */
[----:B------:R-:W4:Y:S01]  /*4820*/  LDL.LU R3, [R1] ;  /* 0x0000000001037983 */ /* 0x000f220000300800 */
[----:B0-----:R-:W-:-:S06]  /*4830*/  FADD.FTZ R67, R67, UR5 ;  /* 0x0000000543437e21 */ /* 0x001fcc0008010000 */
[----:B------:R-:W0:Y:S01]  /*4840*/  MUFU.RSQ R67, R67 ;  /* 0x0000004300437308 */ /* 0x000e220000001400 */
[--C-:B------:R-:W-:Y:S01]  /*4850*/  FADD.FTZ R70, R0, -R66.reuse ;  /* 0x8000004200467221 */ /* 0x100fe20000010000 */
[----:B------:R-:W-:-:S03]  /*4860*/  FADD.FTZ R106, R106, -R66 ;  /* 0x800000426a6a7221 */ /* 0x000fc60000010000 */
[----:B0-----:R-:W-:Y:S01]  /*4870*/  FMUL.FTZ R71, R70, R67 ;  /* 0x0000004346477220 */ /* 0x001fe20000410000 */
[----:B------:R-:W-:Y:S02]  /*4880*/  FMUL.FTZ R70, R67, R106 ;  /* 0x0000006a43467220 */ /* 0x000fe40000410000 */
[----:B------:R-:W4:Y:S01]  /*4890*/  LDL.LU R106, [R1+0x1c] ;  /* 0x00001c00016a7983 */ /* 0x000f220000300800 */
[----:B------:R-:W-:Y:S02]  /*48a0*/  HADD2.F32 R69, -RZ, R59.H0_H0 ;  /* 0x2000003bff457230 */ /* 0x000fe40000004100 */
[----:B------:R-:W-:Y:S02]  /*48b0*/  HADD2.F32 R0, -RZ, R57.H0_H0 ;  /* 0x20000039ff007230 */ /* 0x000fe40000004100 */
[----:B------:R-:W-:Y:S02]  /*48c0*/  HADD2.F32 R59, -RZ, R59.H1_H1 ;  /* 0x3000003bff3b7230 */ /* 0x000fe40000004100 */
[----:B------:R-:W-:-:S02]  /*48d0*/  HADD2.F32 R57, -RZ, R57.H1_H1 ;  /* 0x30000039ff397230 */ /* 0x000fc40000004100 */
[----:B------:R-:W-:-:S03]  /*48e0*/  FFMA.FTZ R71, R71, R69, R0 ;  /* 0x0000004547477223 */ /* 0x000fc60000010000 */
[----:B------:R-:W-:-:S05]  /*48f0*/  FFMA.FTZ R70, R70, R59, R57 ;  /* 0x0000003b46467223 */ /* 0x000fca0000010039 */
[----:B------:R-:W-:-:S05]  /*4900*/  F2FP.F16.F32.PACK_AB R70, R70, R71 ;  /* 0x000000474646723e */ /* 0x000fca00000000ff */
[----:B------:R0:W-:Y:S02]  /*4910*/  STG.E.U16 desc[UR6][R64.64+0x4], R70 ;  /* 0x0000044640007986 */ /* 0x0001e4000c101506 */
[----:B0-----:R-:W-:-:S05]  /*4920*/  PRMT R70, R70, 0x7632, R70 ;  /* 0x0000763246467816 */ /* 0x001fca0000000046 */
[----:B------:R2:W-:Y:S01]  /*4930*/  STG.E.U16 desc[UR6][R64.64+0x6], R70 ;  /* 0x0000064640007986 */ /* 0x0005e2000c101506 */
[--C-:B------:R-:W-:Y:S01]  /*4940*/  FADD.FTZ R125, R125, -R62.reuse ;  /* 0x8000003e7d7d7221 */ /* 0x100fe20000010000 */
[--C-:B------:R-:W-:Y:S01]  /*4950*/  FADD.FTZ R123, R123, -R62.reuse ;  /* 0x8000003e7b7b7221 */ /* 0x100fe20000010000 */
[--C-:B------:R-:W-:Y:S02]  /*4960*/  FADD.FTZ R121, R121, -R62.reuse ;  /* 0x8000003e79797221 */ /* 0x100fe40000010000 */
        /* <DEDUP_REMOVED lines=14> */
[----:B------:R-:W-:Y:S01]  /*4a50*/  FADD.FTZ R107, R107, -R62 ;  /* 0x8000003e6b6b7221 */ /* 0x000fe20000010000 */
[----:B------:R-:W-:-:S03]  /*4a60*/  FMUL.FTZ R109, R63, R109 ;  /* 0x0000006d3f6d7220 */ /* 0x000fc60000410000 */
[----:B------:R-:W-:Y:S01]  /*4a70*/  FMUL.FTZ R107, R63, R107 ;  /* 0x0000006b3f6b7220 */ /* 0x000fe20000410000 */
[--C-:B--2---:R-:W-:Y:S01]  /*4a80*/  FADD.FTZ R65, R94, -R62.reuse ;  /* 0x8000003e5e417221 */ /* 0x104fe20000010000 */
[----:B---3--:R-:W-:-:S03]  /*4a90*/  FADD.FTZ R70, R83, -R62 ;  /* 0x8000003e53467221 */ /* 0x008fc60000010000 */
[----:B------:R-:W-:Y:S01]  /*4aa0*/  FMUL.FTZ R65, R63, R65 ;  /* 0x000000413f417220 */ /* 0x000fe20000410000 */
[--C-:B------:R-:W-:Y:S01]  /*4ab0*/  FADD.FTZ R71, R75, -R62.reuse ;  /* 0x8000003e4b477221 */ /* 0x100fe20000010000 */
[----:B------:R-:W-:Y:S01]  /*4ac0*/  FMUL.FTZ R70, R63, R70 ;  /* 0x000000463f467220 */ /* 0x000fe20000410000 */
[----:B------:R-:W-:Y:S02]  /*4ad0*/  FADD.FTZ R75, R61, -R62 ;  /* 0x8000003e3d4b7221 */ /* 0x000fe40000010000 */
[C---:B------:R-:W-:Y:S02]  /*4ae0*/  FMUL.FTZ R71, R63.reuse, R71 ;  /* 0x000000473f477220 */ /* 0x040fe40000410000 */
[----:B------:R-:W-:Y:S02]  /*4af0*/  FMUL.FTZ R75, R63, R75 ;  /* 0x0000004b3f4b7220 */ /* 0x000fe40000410000 */
[----:B------:R-:W-:Y:S01]  /*4b00*/  FFMA.FTZ R61, R68, R71, R2 ;  /* 0x00000047443d7223 */ /* 0x000fe20000010002 */
[----:B----4-:R-:W-:Y:S01]  /*4b10*/  FADD.FTZ R83, R60, -R62 ;  /* 0x8000003e3c537221 */ /* 0x010fe20000010000 */
[----:B------:R-:W-:Y:S01]  /*4b20*/  FFMA.FTZ R60, R68, R65, R2 ;  /* 0x00000041443c7223 */ /* 0x000fe20000010002 */
[----:B------:R-:W-:-:S02]  /*4b30*/  FADD.FTZ R94, R23, -R62 ;  /* 0x8000003e175e7221 */ /* 0x000fc40000010000 */
[C---:B------:R-:W-:Y:S02]  /*4b40*/  FMUL.FTZ R83, R63.reuse, R83 ;  /* 0x000000533f537220 */ /* 0x040fe40000410000 */
[----:B------:R0:W-:Y:S01]  /*4b50*/  STL [R1+0x120], R60 ;  /* 0x0001203c01007387 */ /* 0x0001e20000100800 */
[----:B------:R-:W-:Y:S01]  /*4b60*/  FMUL.FTZ R94, R63, R94 ;  /* 0x0000005e3f5e7220 */ /* 0x000fe20000410000 */
[----:B0-----:R-:W-:Y:S01]  /*4b70*/  FFMA.FTZ R60, R68, R75, R2 ;  /* 0x0000004b443c7223 */ /* 0x001fe20000010002 */
[--C-:B------:R-:W-:Y:S01]  /*4b80*/  FADD.FTZ R64, R106, -R62.reuse ;  /* 0x8000003e6a407221 */ /* 0x100fe20000010000 */
        /* <DEDUP_REMOVED lines=29> */
[----:B------:R-:W2:Y:S01]  /*4d60*/  LDL.LU R94, [R1+0x94] ;  /* 0x00009400015e7983 */ /* 0x000ea20000300800 */
[----:B0-----:R-:W-:-:S03]  /*4d70*/  FFMA.FTZ R3, R68, R107, R2 ;  /* 0x0000006b44037223 */ /* 0x001fc60000010002 */
[----:B------:R-:W-:Y:S01]  /*4d80*/  STL [R1+0x17c], R60 ;  /* 0x00017c3c01007387 */ /* 0x000fe20000100800 */
[----:B------:R-:W-:-:S03]  /*4d90*/  FMUL.FTZ R64, R63, R64 ;  /* 0x000000403f407220 */ /* 0x000fc60000410000 */
[----:B------:R-:W3:Y:S04]  /*4da0*/  LDL.LU R83, [R1+0x88] ;  /* 0x0000880001537983 */ /* 0x000ee80000300800 */
[----:B------:R0:W-:Y:S04]  /*4db0*/  STL [R1+0x174], R3 ;  /* 0x0001740301007387 */ /* 0x0001e80000100800 */
[----:B------:R-:W4:Y:S01]  /*4dc0*/  LDL.LU R75, [R1+0x7c] ;  /* 0x00007c00014b7983 */ /* 0x000f220000300800 */
[----:B------:R-:W-:-:S03]  /*4dd0*/  FFMA.FTZ R23, R68, R64, R2 ;  /* 0x0000004044177223 */ /* 0x000fc60000010002 */
[----:B------:R-:W4:Y:S04]  /*4de0*/  LDL.LU R71, [R1+0x74] ;  /* 0x0000740001477983 */ /* 0x000f280000300800 */
[----:B------:R-:W4:Y:S04]  /*4df0*/  LDL.LU R70, [R1+0x6c] ;  /* 0x00006c0001467983 */ /* 0x000f280000300800 */
[----:B------:R-:W4:Y:S04]  /*4e00*/  LDL.LU R64, [R1+0x64] ;  /* 0x0000640001407983 */ /* 0x000f280000300800 */
[----:B------:R-:W4:Y:S04]  /*4e10*/  LDL.LU R65, [R1+0x5c] ;  /* 0x00005c0001417983 */ /* 0x000f280000300800 */
[----:B-1----:R-:W4:Y:S01]  /*4e20*/  LDL.LU R61, [R1+0x54] ;  /* 0x00005400013d7983 */ /* 0x002f220000300800 */
[--C-:B------:R-:W-:Y:S01]  /*4e30*/  FADD.FTZ R96, R96, -R62.reuse ;  /* 0x8000003e60607221 */ /* 0x100fe20000010000 */
[--C-:B------:R-:W-:Y:S01]  /*4e40*/  FADD.FTZ R92, R92, -R62.reuse ;  /* 0x8000003e5c5c7221 */ /* 0x100fe20000010000 */
[----:B------:R-:W-:-:S02]  /*4e50*/  FADD.FTZ R90, R90, -R62 ;  /* 0x8000003e5a5a7221 */ /* 0x000fc40000010000 */
[C---:B------:R-:W-:Y:S01]  /*4e60*/  FMUL.FTZ R96, R63.reuse, R96 ;  /* 0x000000603f607220 */ /* 0x040fe20000410000 */
[C---:B------:R-:W-:Y:S01]  /*4e70*/  FMUL.FTZ R92, R63.reuse, R92 ;  /* 0x0000005c3f5c7220 */ /* 0x040fe20000410000 */
[----:B------:R-:W-:Y:S02]  /*4e80*/  FADD.FTZ R88, R88, -R62 ;  /* 0x8000003e58587221 */ /* 0x000fe40000010000 */
[----:B0-----:R-:W-:Y:S01]  /*4e90*/  FFMA.FTZ R3, R68, R96, R2 ;  /* 0x0000006044037223 */ /* 0x001fe20000010002 */
[C---:B------:R-:W-:Y:S01]  /*4ea0*/  FMUL.FTZ R90, R63.reuse, R90 ;  /* 0x0000005a3f5a7220 */ /* 0x040fe20000410000 */
[--C-:B------:R-:W-:Y:S01]  /*4eb0*/  FADD.FTZ R86, R86, -R62.reuse ;  /* 0x8000003e56567221 */ /* 0x100fe20000010000 */
[----:B------:R-:W-:Y:S01]  /*4ec0*/  FADD.FTZ R84, R84, -R62 ;  /* 0x8000003e54547221 */ /* 0x000fe20000010000 */
[C---:B------:R-:W-:Y:S01]  /*4ed0*/  FFMA.FTZ R92, R68.reuse, R92, R2 ;  /* 0x0000005c445c7223 */ /* 0x040fe20000010002 */
[----:B------:R0:W-:Y:S01]  /*4ee0*/  STL [R1+0x168], R3 ;  /* 0x0001680301007387 */ /* 0x0001e20000100800 */
[C---:B------:R-:W-:Y:S01]  /*4ef0*/  FMUL.FTZ R88, R63.reuse, R88 ;  /* 0x000000583f587220 */ /* 0x040fe20000410000 */
[----:B------:R-:W-:Y:S01]  /*4f00*/  FMUL.FTZ R86, R63, R86 ;  /* 0x000000563f567220 */ /* 0x000fe20000410000 */
[--C-:B------:R-:W-:Y:S01]  /*4f10*/  FADD.FTZ R81, R81, -R62.reuse ;  /* 0x8000003e51517221 */ /* 0x100fe20000010000 */
[----:B------:R-:W-:Y:S01]  /*4f20*/  FMUL.FTZ R84, R63, R84 ;  /* 0x000000543f547220 */ /* 0x000fe20000410000 */
[--C-:B------:R-:W-:Y:S01]  /*4f30*/  FADD.FTZ R79, R79, -R62.reuse ;  /* 0x8000003e4f4f7221 */ /* 0x100fe20000010000 */
[----:B------:R-:W-:Y:S01]  /*4f40*/  FADD.FTZ R77, R77, -R62 ;  /* 0x8000003e4d4d7221 */ /* 0x000fe20000010000 */
[C-C-:B0-----:R-:W-:Y:S01]  /*4f50*/  FFMA.FTZ R3, R68.reuse, R90, R2.reuse ;  /* 0x0000005a44037223 */ /* 0x141fe20000010002 */
[C-C-:B------:R-:W-:Y:S01]  /*4f60*/  FFMA.FTZ R60, R68.reuse, R88, R2.reuse ;  /* 0x00000058443c7223 */ /* 0x140fe20000010002 */
[----:B------:R-:W-:Y:S01]  /*4f70*/  STL [R1+0x164], R92 ;  /* 0x0001645c01007387 */ /* 0x000fe20000100800 */
[----:B------:R-:W-:Y:S01]  /*4f80*/  FFMA.FTZ R86, R68, R86, R2 ;  /* 0x0000005644567223 */ /* 0x000fe20000010002 */
[----:B------:R-:W-:-:S02]  /*4f90*/  FMUL.FTZ R81, R63, R81 ;  /* 0x000000513f517220 */ /* 0x000fc40000410000 */
[----:B------:R0:W-:Y:S01]  /*4fa0*/  STL [R1+0x160], R3 ;  /* 0x0001600301007387 */ /* 0x0001e20000100800 */
[C---:B------:R-:W-:Y:S01]  /*4fb0*/  FMUL.FTZ R79, R63.reuse, R79 ;  /* 0x0000004f3f4f7220 */ /* 0x040fe20000410000 */
[C---:B------:R-:W-:Y:S01]  /*4fc0*/  FMUL.FTZ R77, R63.reuse, R77 ;  /* 0x0000004d3f4d7220 */ /* 0x040fe20000410000 */
[--C-:B------:R-:W-:Y:S01]  /*4fd0*/  FADD.FTZ R24, R24, -R62.reuse ;  /* 0x8000003e18187221 */ /* 0x100fe20000010000 */
[----:B------:R1:W-:Y:S01]  /*4fe0*/  STL [R1+0x158], R60 ;  /* 0x0001583c01007387 */ /* 0x0003e20000100800 */
[----:B------:R-:W-:Y:S01]  /*4ff0*/  FADD.FTZ R28, R28, -R62 ;  /* 0x8000003e1c1c7221 */ /* 0x000fe20000010000 */
[----:B0-----:R-:W-:Y:S02]  /*5000*/  FFMA.FTZ R3, R68, R84, R2 ;  /* 0x0000005444037223 */ /* 0x001fe40000010002 */
[----:B------:R-:W-:Y:S01]  /*5010*/  STL [R1+0x154], R86 ;  /* 0x0001545601007387 */ /* 0x000fe20000100800 */
[----:B------:R-:W-:Y:S01]  /*5020*/  FADD.FTZ R26, R26, -R62 ;  /* 0x8000003e1a1a7221 */ /* 0x000fe20000010000 */
[C-C-:B------:R-:W-:Y:S01]  /*5030*/  FFMA.FTZ R79, R68.reuse, R79, R2.reuse ;  /* 0x0000004f444f7223 */ /* 0x140fe20000010002 */
[C-C-:B-1----:R-:W-:Y:S01]  /*5040*/  FFMA.FTZ R60, R68.reuse, R81, R2.reuse ;  /* 0x00000051443c7223 */ /* 0x142fe20000010002 */
[----:B------:R0:W-:Y:S01]  /*5050*/  STL [R1+0x14c], R3 ;  /* 0x00014c0301007387 */ /* 0x0001e20000100800 */
[C---:B------:R-:W-:Y:S01]  /*5060*/  FMUL.FTZ R24, R63.reuse, R24 ;  /* 0x000000183f187220 */ /* 0x040fe20000410000 */
[C---:B------:R-:W-:Y:S01]  /*5070*/  FMUL.FTZ R28, R63.reuse, R28 ;  /* 0x0000001c3f1c7220 */ /* 0x040fe20000410000 */
[----:B------:R-:W-:Y:S01]  /*5080*/  FMUL.FTZ R26, R63, R26 ;  /* 0x0000001a3f1a7220 */ /* 0x000fe20000410000 */
[----:B------:R1:W-:Y:S01]  /*5090*/  STL [R1+0x148], R60 ;  /* 0x0001483c01007387 */ /* 0x0003e20000100800 */
[----:B0-----:R-:W-:-:S03]  /*50a0*/  FFMA.FTZ R3, R68, R77, R2 ;  /* 0x0000004d44037223 */ /* 0x001fc60000010002 */
[----:B------:R-:W-:Y:S01]  /*50b0*/  STL [R1+0x144], R79 ;  /* 0x0001444f01007387 */ /* 0x000fe20000100800 */
[----:B------:R-:W-:Y:S01]  /*50c0*/  FADD.FTZ R30, R30, -R62 ;  /* 0x8000003e1e1e7221 */ /* 0x000fe20000010000 */
[C-C-:B-1----:R-:W-:Y:S02]  /*50d0*/  FFMA.FTZ R60, R68.reuse, R24, R2.reuse ;  /* 0x00000018443c7223 */ /* 0x142fe40000010002 */
[----:B------:R0:W-:Y:S01]  /*50e0*/  STL [R1+0x13c], R3 ;  /* 0x00013c0301007387 */ /* 0x0001e20000100800 */
[C-C-:B------:R-:W-:Y:S01]  /*50f0*/  FFMA.FTZ R24, R68.reuse, R26, R2.reuse ;  /* 0x0000001a44187223 */ /* 0x140fe20000010002 */
[----:B------:R-:W-:Y:S02]  /*5100*/  FMUL.FTZ R30, R63, R30 ;  /* 0x0000001e3f1e7220 */ /* 0x000fe40000410000 */
[----:B------:R1:W-:Y:S01]  /*5110*/  STL [R1+0x134], R60 ;  /* 0x0001343c01007387 */ /* 0x0003e20000100800 */
[----:B0-----:R-:W-:-:S05]  /*5120*/  FFMA.FTZ R3, R68, R28, R2 ;  /* 0x0000001c44037223 */ /* 0x001fca0000010002 */
[----:B------:R-:W-:Y:S01]  /*5130*/  STL [R1+0x264], R3 ;  /* 0x0002640301007387 */ /* 0x000fe20000100800 */
[----:B-1----:R-:W-:-:S03]  /*5140*/  FFMA.FTZ R60, R68, R30, R2 ;  /* 0x0000001e443c7223 */ /* 0x002fc60000010002 */
[----:B------:R3:W-:Y:S01]  /*5150*/  STL [R1+0x130], R24 ;  /* 0x0001301801007387 */ /* 0x0007e20000100800 */
        /* <DEDUP_REMOVED lines=23> */
[----:B------:R-:W-:Y:S01]  /*52d0*/  STL [R1+0x260], R60 ;  /* 0x0002603c01007387 */ /* 0x000fe20000100800 */
        /* <DEDUP_REMOVED lines=23> */
[--C-:B--2---:R-:W-:Y:S01]  /*5450*/  FADD.FTZ R2, R94, -R62.reuse ;  /* 0x8000003e5e027221 */ /* 0x104fe20000010000 */
[----:B---3--:R-:W-:-:S03]  /*5460*/  FADD.FTZ R24, R83, -R62 ;  /* 0x8000003e53187221 */ /* 0x008fc60000010000 */
[C---:B------:R-:W-:Y:S01]  /*5470*/  FMUL.FTZ R2, R63.reuse, R2 ;  /* 0x000000023f027220 */ /* 0x040fe20000410000 */
[----:B------:R-:W-:Y:S01]  /*5480*/  FMUL.FTZ R24, R63, R24 ;  /* 0x000000183f187220 */ /* 0x000fe20000410000 */
[--C-:B----4-:R-:W-:Y:S01]  /*5490*/  FADD.FTZ R26, R75, -R62.reuse ;  /* 0x8000003e4b1a7221 */ /* 0x110fe20000010000 */
[----:B------:R-:W-:-:S03]  /*54a0*/  FADD.FTZ R28, R71, -R62 ;  /* 0x8000003e471c7221 */ /* 0x000fc60000010000 */
[C---:B------:R-:W-:Y:S01]  /*54b0*/  FMUL.FTZ R26, R63.reuse, R26 ;  /* 0x0000001a3f1a7220 */ /* 0x040fe20000410000 */
[----:B------:R-:W-:Y:S01]  /*54c0*/  FFMA.FTZ R24, R58, R24, R56 ;  /* 0x000000183a187223 */ /* 0x000fe20000010038 */
[----:B------:R-:W-:Y:S01]  /*54d0*/  FADD.FTZ R30, R70, -R62 ;  /* 0x8000003e461e7221 */ /* 0x000fe20000010000 */
[C---:B------:R-:W-:Y:S01]  /*54e0*/  FMUL.FTZ R28, R63.reuse, R28 ;  /* 0x0000001c3f1c7220 */ /* 0x040fe20000410000 */
[----:B------:R-:W-:Y:S01]  /*54f0*/  FFMA.FTZ R3, R58, R26, R56 ;  /* 0x0000001a3a037223 */ /* 0x000fe20000010038 */
[--C-:B------:R-:W-:Y:S01]  /*5500*/  FADD.FTZ R64, R64, -R62.reuse ;  /* 0x8000003e40407221 */ /* 0x100fe20000010000 */
[----:B------:R-:W-:Y:S01]  /*5510*/  FMUL.FTZ R30, R63, R30 ;  /* 0x0000001e3f1e7220 */ /* 0x000fe20000410000 */
[--C-:B------:R-:W-:Y:S02]  /*5520*/  FADD.FTZ R65, R65, -R62.reuse ;  /* 0x8000003e41417221 */ /* 0x100fe40000010000 */
[----:B------:R-:W-:Y:S01]  /*5530*/  FMUL.FTZ R64, R63, R64 ;  /* 0x000000403f407220 */ /* 0x000fe20000410000 */
[----:B------:R-:W-:Y:S01]  /*5540*/  FADD.FTZ R68, R61, -R62 ;  /* 0x8000003e3d447221 */ /* 0x000fe20000010000 */
[C-C-:B------:R-:W-:Y:S01]  /*5550*/  FFMA.FTZ R62, R58.reuse, R2, R56.reuse ;  /* 0x000000023a3e7223 */ /* 0x140fe20000010038 */
[----:B------:R-:W-:Y:S01]  /*5560*/  FFMA.FTZ R2, R58, R28, R56 ;  /* 0x0000001c3a027223 */ /* 0x000fe20000010038 */
[----:B------:R0:W-:Y:S01]  /*5570*/  STL [R1+0x8], R24 ;  /* 0x0000081801007387 */ /* 0x0001e20000100800 */
[C---:B------:R-:W-:Y:S01]  /*5580*/  FMUL.FTZ R65, R63.reuse, R65 ;  /* 0x000000413f417220 */ /* 0x040fe20000410000 */
[----:B------:R-:W-:-:S02]  /*5590*/  FMUL.FTZ R68, R63, R68 ;  /* 0x000000443f447220 */ /* 0x000fc40000410000 */
        /* <DEDUP_REMOVED lines=8> */
[----:B------:R1:W-:Y:S04]  /*5620*/  STL [R1+0x104], R2 ;  /* 0x0001040201007387 */ /* 0x0003e80000100800 */
[----:B------:R2:W-:Y:S01]  /*5630*/  STL [R1+0x114], R24 ;  /* 0x0001141801007387 */ /* 0x0005e20000100800 */
[C-C-:B0-----:R-:W-:Y:S01]  /*5640*/  FFMA.FTZ R3, R58.reuse, R124, R56.reuse ;  /* 0x0000007c3a037223 */ /* 0x141fe20000010038 */
[----:B-1----:R-:W-:-:S04]  /*5650*/  FFMA.FTZ R2, R58, R122, R56 ;  /* 0x0000007a3a027223 */ /* 0x002fc80000010038 */
[----:B------:R0:W-:Y:S01]  /*5660*/  STL [R1+0x118], R3 ;  /* 0x0001180301007387 */ /* 0x0001e20000100800 */
[----:B--2---:R-:W-:-:S03]  /*5670*/  FFMA.FTZ R24, R58, R120, R56 ;  /* 0x000000783a187223 */ /* 0x004fc60000010038 */
[----:B------:R1:W-:Y:S01]  /*5680*/  STL [R1+0x110], R2 ;  /* 0x0001100201007387 */ /* 0x0003e20000100800 */
[----:B0-----:R-:W-:-:S03]  /*5690*/  FFMA.FTZ R3, R58, R118, R56 ;  /* 0x000000763a037223 */ /* 0x001fc60000010038 */
[----:B-1----:R-:W2:Y:S04]  /*56a0*/  LDL.LU R2, [R1+0x98] ;  /* 0x0000980001027983 */ /* 0x002ea80000300800 */
[----:B------:R0:W-:Y:S04]  /*56b0*/  STL [R1+0x10c], R24 ;  /* 0x00010c1801007387 */ /* 0x0001e80000100800 */
[----:B0-----:R-:W3:Y:S04]  /*56c0*/  LDL.LU R24, [R1+0x8c] ;  /* 0x00008c0001187983 */ /* 0x001ee80000300800 */
[----:B------:R0:W-:Y:S04]  /*56d0*/  STL [R1+0x108], R3 ;  /* 0x0001080301007387 */ /* 0x0001e80000100800 */
        /* <DEDUP_REMOVED lines=8> */
[C-C-:B0-----:R-:W-:Y:S01]  /*5760*/  FFMA.FTZ R3, R58.reuse, R114, R56.reuse ;  /* 0x000000723a037223 */ /* 0x141fe20000010038 */
[----:B------:R-:W-:-:S03]  /*5770*/  FFMA.FTZ R60, R58, R112, R56 ;  /* 0x000000703a3c7223 */ /* 0x000fc60000010038 */
[----:B------:R0:W-:Y:S04]  /*5780*/  STL [R1+0x100], R61 ;  /* 0x0001003d01007387 */ /* 0x0001e80000100800 */
[----:B------:R1:W-:Y:S04]  /*5790*/  STL [R1+0xf8], R3 ;  /* 0x0000f80301007387 */ /* 0x0003e80000100800 */
[----:B------:R1:W-:Y:S01]  /*57a0*/  STL [R1+0xf4], R60 ;  /* 0x0000f43c01007387 */ /* 0x0003e20000100800 */
[C-C-:B0-----:R-:W-:Y:S01]  /*57b0*/  FFMA.FTZ R61, R58.reuse, R110, R56.reuse ;  /* 0x0000006e3a3d7223 */ /* 0x141fe20000010038 */
[----:B-1----:R-:W-:-:S04]  /*57c0*/  FFMA.FTZ R3, R58, R108, R56 ;  /* 0x0000006c3a037223 */ /* 0x002fc80000010038 */
[----:B------:R0:W-:Y:S01]  /*57d0*/  STL [R1+0xf0], R61 ;  /* 0x0000f03d01007387 */ /* 0x0001e20000100800 */
[----:B------:R-:W-:-:S03]  /*57e0*/  FFMA.FTZ R60, R58, R97, R56 ;  /* 0x000000613a3c7223 */ /* 0x000fc60000010038 */
        /* <DEDUP_REMOVED lines=18> */
[----:B------:R1:W-:Y:S01]  /*5910*/  STL [R1+0x5c], R3 ;  /* 0x00005c0301007387 */ /* 0x0003e20000100800 */
[----:B------:R-:W-:Y:S01]  /*5920*/  FADD.FTZ R105, R105, -R66 ;  /* 0x8000004269697221 */ /* 0x000fe20000010000 */
[C-C-:B------:R-:W-:Y:S02]  /*5930*/  FFMA.FTZ R25, R58.reuse, R25, R56.reuse ;  /* 0x000000193a197223 */ /* 0x140fe40000010038 */
[----:B------:R1:W-:Y:S01]  /*5940*/  STL [R1+0x54], R60 ;  /* 0x0000543c01007387 */ /* 0x0003e20000100800 */
[----:B------:R-:W-:Y:S01]  /*5950*/  FMUL.FTZ R119, R67, R105 ;  /* 0x0000006943777220 */ /* 0x000fe20000410000 */
[C-C-:B0-----:R-:W-:Y:S01]  /*5960*/  FFMA.FTZ R61, R58.reuse, R31, R56.reuse ;  /* 0x0000001f3a3d7223 */ /* 0x141fe20000010038 */
[C-C-:B-1----:R-:W-:Y:S01]  /*5970*/  FFMA.FTZ R3, R58.reuse, R27, R56.reuse ;  /* 0x0000001b3a037223 */ /* 0x142fe20000010038 */
[----:B------:R-:W-:-:S04]  /*5980*/  FFMA.FTZ R60, R58, R29, R56 ;  /* 0x0000001d3a3c7223 */ /* 0x000fc80000010038 */
[----:B------:R-:W-:Y:S04]  /*5990*/  STL [R1+0x268], R3 ;  /* 0x0002680301007387 */ /* 0x000fe80000100800 */
[----:B------:R0:W-:Y:S04]  /*59a0*/  STL [R1+0x1c], R25 ;  /* 0x00001c1901007387 */ /* 0x0001e80000100800 */
[----:B------:R-:W-:Y:S04]  /*59b0*/  STL [R1+0x26c], R60 ;  /* 0x00026c3c01007387 */ /* 0x000fe80000100800 */
[----:B------:R1:W-:Y:S01]  /*59c0*/  STL [R1+0x270], R61 ;  /* 0x0002703d01007387 */ /* 0x0003e20000100800 */
[----:B--2---:R-:W-:-:S04]  /*59d0*/  FADD.FTZ R2, R2, -R66 ;  /* 0x8000004202027221 */ /* 0x004fc80000010000 */
[----:B------:R-:W-:Y:S01]  /*59e0*/  FMUL.FTZ R2, R67, R2 ;  /* 0x0000000243027220 */ /* 0x000fe20000410000 */
[----:B---3--:R-:W-:-:S03]  /*59f0*/  FADD.FTZ R24, R24, -R66 ;  /* 0x8000004218187221 */ /* 0x008fc60000010000 */
[----:B------:R-:W-:Y:S01]  /*5a00*/  FFMA.FTZ R105, R69, R2, R0 ;  /* 0x0000000245697223 */ /* 0x000fe20000010000 */
[----:B------:R-:W-:-:S04]  /*5a10*/  FMUL.FTZ R24, R67, R24 ;  /* 0x0000001843187220 */ /* 0x000fc80000410000 */
[----:B------:R-:W-:Y:S01]  /*5a20*/  FFMA.FTZ R2, R69, R24, R0 ;  /* 0x0000001845027223 */ /* 0x000fe20000010000 */
[--C-:B----4-:R-:W-:Y:S02]  /*5a30*/  FADD.FTZ R27, R65, -R66.reuse ;  /* 0x80000042411b7221 */ /* 0x110fe40000010000 */
[----:B------:R-:W2:Y:S04]  /*5a40*/  LDL.LU R65, [R1+0xd4] ;  /* 0x0000d40001417983 */ /* 0x000ea80000300800 */
[----:B------:R-:W3:Y:S04]  /*5a50*/  LDL.LU R81, [R1+0xd0] ;  /* 0x0000d00001517983 */ /* 0x000ee80000300800 */
[----:B------:R4:W-:Y:S04]  /*5a60*/  STL [R1], R2 ;  /* 0x0000000201007387 */ /* 0x0009e80000100800 */
[----:B------:R-:W3:Y:S04]  /*5a70*/  LDL.LU R80, [R1+0xcc] ;  /* 0x0000cc0001507983 */ /* 0x000ee80000300800 */
[----:B------:R-:W3:Y:S04]  /*5a80*/  LDL.LU R79, [R1+0xc8] ;  /* 0x0000c800014f7983 */ /* 0x000ee80000300800 */
[----:B------:R-:W3:Y:S01]  /*5a90*/  LDL.LU R78, [R1+0xc4] ;  /* 0x0000c400014e7983 */ /* 0x000ee20000300800 */
[----:B------:R-:W-:-:S03]  /*5aa0*/  FADD.FTZ R29, R64, -R66 ;  /* 0x80000042401d7221 */ /* 0x000fc60000010000 */
[----:B------:R-:W3:Y:S04]  /*5ab0*/  LDL.LU R77, [R1+0xc0] ;  /* 0x0000c000014d7983 */ /* 0x000ee80000300800 */
[----:B------:R-:W3:Y:S01]  /*5ac0*/  LDL.LU R76, [R1+0xbc] ;  /* 0x0000bc00014c7983 */ /* 0x000ee20000300800 */
[----:B------:R-:W-:-:S03]  /*5ad0*/  FADD.FTZ R31, R63, -R66 ;  /* 0x800000423f1f7221 */ /* 0x000fc60000010000 */
[----:B------:R-:W2:Y:S01]  /*5ae0*/  LDL.LU R75, [R1+0xb8] ;  /* 0x0000b800014b7983 */ /* 0x000ea20000300800 */
[----:B0-----:R-:W-:-:S03]  /*5af0*/  FADD.FTZ R25, R68, -R66 ;  /* 0x8000004244197221 */ /* 0x001fc60000010000 */
[----:B------:R-:W3:Y:S04]  /*5b00*/  LDL.LU R71, [R1+0xb4] ;  /* 0x0000b40001477983 */ /* 0x000ee80000300800 */
[----:B------:R-:W3:Y:S04]  /*5b10*/  LDL.LU R64, [R1+0xb0] ;  /* 0x0000b00001407983 */ /* 0x000ee80000300800 */
[----:B------:R-:W3:Y:S04]  /*5b20*/  LDL.LU R70, [R1+0xac] ;  /* 0x0000ac0001467983 */ /* 0x000ee80000300800 */
[----:B------:R-:W3:Y:S04]  /*5b30*/  LDL.LU R63, [R1+0xa8] ;  /* 0x0000a800013f7983 */ /* 0x000ee80000300800 */
[----:B------:R-:W3:Y:S04]  /*5b40*/  LDL.LU R68, [R1+0xa4] ;  /* 0x0000a40001447983 */ /* 0x000ee80000300800 */
[----:B------:R-:W3:Y:S04]  /*5b50*/  LDL.LU R58, [R1+0xa0] ;  /* 0x0000a000013a7983 */ /* 0x000ee80000300800 */
[----:B-1----:R-:W3:Y:S04]  /*5b60*/  LDL.LU R61, [R1+0x9c] ;  /* 0x00009c00013d7983 */ /* 0x002ee80000300800 */
[----:B------:R-:W3:Y:S04]  /*5b70*/  LDL.LU R56, [R1+0x90] ;  /* 0x0000900001387983 */ /* 0x000ee80000300800 */
[----:B------:R-:W3:Y:S01]  /*5b80*/  LDL.LU R60, [R1+0x84] ;  /* 0x00008400013c7983 */ /* 0x000ee20000300800 */
[--C-:B------:R-:W-:Y:S01]  /*5b90*/  FADD.FTZ R26, R26, -R66.reuse ;  /* 0x800000421a1a7221 */ /* 0x100fe20000010000 */
[--C-:B------:R-:W-:Y:S01]  /*5ba0*/  FADD.FTZ R28, R28, -R66.reuse ;  /* 0x800000421c1c7221 */ /* 0x100fe20000010000 */
[C---:B------:R-:W-:Y:S01]  /*5bb0*/  FMUL.FTZ R25, R67.reuse, R25 ;  /* 0x0000001943197220 */ /* 0x040fe20000410000 */
[----:B------:R-:W-:Y:S01]  /*5bc0*/  FADD.FTZ R30, R30, -R66 ;  /* 0x800000421e1e7221 */ /* 0x000fe20000010000 */
[C---:B------:R-:W-:Y:S01]  /*5bd0*/  FMUL.FTZ R26, R67.reuse, R26 ;  /* 0x0000001a431a7220 */ /* 0x040fe20000410000 */
[C---:B------:R-:W-:Y:S01]  /*5be0*/  FMUL.FTZ R27, R67.reuse, R27 ;  /* 0x0000001b431b7220 */ /* 0x040fe20000410000 */
[----:B------:R-:W-:Y:S01]  /*5bf0*/  FMUL.FTZ R28, R67, R28 ;  /* 0x0000001c431c7220 */ /* 0x000fe20000410000 */
[----:B------:R-:W-:Y:S01]  /*5c00*/  FFMA.FTZ R3, R69, R25, R0 ;  /* 0x0000001945037223 */ /* 0x000fe20000010000 */
[----:B------:R-:W-:Y:S01]  /*5c10*/  FMUL.FTZ R29, R67, R29 ;  /* 0x0000001d431d7220 */ /* 0x000fe20000410000 */
[----:B------:R-:W-:Y:S01]  /*5c20*/  FADD.FTZ R47, R47, -R66 ;  /* 0x800000422f2f7221 */ /* 0x000fe20000010000 */
[----:B------:R-:W-:Y:S01]  /*5c30*/  FMUL.FTZ R30, R67, R30 ;  /* 0x0000001e431e7220 */ /* 0x000fe20000410000 */
[C-C-:B------:R-:W-:Y:S01]  /*5c40*/  FFMA.FTZ R125, R69.reuse, R26, R0.reuse ;  /* 0x0000001a457d7223 */ /* 0x140fe20000010000 */
[C-C-:B------:R-:W-:Y:S01]  /*5c50*/  FFMA.FTZ R124, R69.reuse, R27, R0.reuse ;  /* 0x0000001b457c7223 */ /* 0x140fe20000010000 */
[C-C-:B------:R-:W-:Y:S01]  /*5c60*/  FFMA.FTZ R123, R69.reuse, R28, R0.reuse ;  /* 0x0000001c457b7223 */ /* 0x140fe20000010000 */
[----:B------:R-:W-:Y:S01]  /*5c70*/  STL [R1+0x274], R3 ;  /* 0x0002740301007387 */ /* 0x000fe20000100800 */
[--C-:B------:R-:W-:Y:S01]  /*5c80*/  FFMA.FTZ R122, R69, R29, R0.reuse ;  /* 0x0000001d457a7223 */ /* 0x100fe20000010000 */
[----:B------:R-:W-:Y:S01]  /*5c90*/  FMUL.FTZ R47, R67, R47 ;  /* 0x0000002f432f7220 */ /* 0x000fe20000410000 */
[----:B------:R-:W-:Y:S01]  /*5ca0*/  FFMA.FTZ R121, R69, R30, R0 ;  /* 0x0000001e45797223 */ /* 0x000fe20000010000 */
[----:B------:R0:W-:Y:S01]  /*5cb0*/  STL [R1+0x280], R3 ;  /* 0x0002800301007387 */ /* 0x0001e20000100800 */
[--C-:B------:R-:W-:Y:S01]  /*5cc0*/  FADD.FTZ R49, R49, -R66.reuse ;  /* 0x8000004231317221 */ /* 0x100fe20000010000 */
[--C-:B------:R-:W-:Y:S01]  /*5cd0*/  FADD.FTZ R104, R104, -R66.reuse ;  /* 0x8000004268687221 */ /* 0x100fe20000010000 */
[--C-:B------:R-:W-:Y:S01]  /*5ce0*/  FADD.FTZ R103, R103, -R66.reuse ;  /* 0x8000004267677221 */ /* 0x100fe20000010000 */
[----:B------:R-:W-:Y:S01]  /*5cf0*/  STL [R1+0x278], R125 ;  /* 0x0002787d01007387 */ /* 0x000fe20000100800 */
        /* <DEDUP_REMOVED lines=17> */
[----:B------:R-:W-:Y:S01]  /*5e10*/  STL [R1+0x27c], R124 ;  /* 0x00027c7c01007387 */ /* 0x000fe20000100800 */
[----:B------:R-:W-:Y:S01]  /*5e20*/  FFMA.FTZ R27, R69, R47, R0 ;  /* 0x0000002f451b7223 */ /* 0x000fe20000010000 */
[----:B------:R-:W-:-:S02]  /*5e30*/  FMUL.FTZ R49, R67, R49 ;  /* 0x0000003143317220 */ /* 0x000fc40000410000 */
[----:B------:R1:W-:Y:S01]  /*5e40*/  STL [R1+0x284], R123 ;  /* 0x0002847b01007387 */ /* 0x0003e20000100800 */
[C---:B------:R-:W-:Y:S01]  /*5e50*/  FMUL.FTZ R31, R67.reuse, R31 ;  /* 0x0000001f431f7220 */ /* 0x040fe20000410000 */
[C---:B------:R-:W-:Y:S02]  /*5e60*/  FMUL.FTZ R104, R67.reuse, R104 ;  /* 0x0000006843687220 */ /* 0x040fe40000410000 */
[----:B------:R-:W-:Y:S01]  /*5e70*/  STL [R1+0x288], R122 ;  /* 0x0002887a01007387 */ /* 0x000fe20000100800 */
[C---:B------:R-:W-:Y:S01]  /*5e80*/  FMUL.FTZ R103, R67.reuse, R103 ;  /* 0x0000006743677220 */ /* 0x040fe20000410000 */
[C---:B------:R-:W-:Y:S01]  /*5e90*/  FMUL.FTZ R102, R67.reuse, R102 ;  /* 0x0000006643667220 */ /* 0x040fe20000410000 */
[C---:B------:R-:W-:Y:S01]  /*5ea0*/  FMUL.FTZ R101, R67.reuse, R101 ;  /* 0x0000006543657220 */ /* 0x040fe20000410000 */
[----:B------:R1:W-:Y:S01]  /*5eb0*/  STL [R1+0x28c], R121 ;  /* 0x00028c7901007387 */ /* 0x0003e20000100800 */
        /* <DEDUP_REMOVED lines=35> */
[C-C-:B----4-:R-:W-:Y:S01]  /*60f0*/  FFMA.FTZ R2, R69.reuse, R55, R0.reuse ;  /* 0x0000003745027223 */ /* 0x150fe20000010000 */
[----:B------:R-:W-:Y:S01]  /*6100*/  FFMA.FTZ R0, R69, R73, R0 ;  /* 0x0000004945007223 */ /* 0x000fe20000010000 */
[--C-:B--2---:R-:W-:Y:S01]  /*6110*/  FADD.FTZ R96, R75, -R66.reuse ;  /* 0x800000424b607221 */ /* 0x104fe20000010000 */
[--C-:B---3--:R-:W-:Y:S01]  /*6120*/  FADD.FTZ R49, R70, -R66.reuse ;  /* 0x8000004246317221 */ /* 0x108fe20000010000 */
[----:B------:R-:W-:-:S02]  /*6130*/  FADD.FTZ R47, R68, -R66 ;  /* 0x80000042442f7221 */ /* 0x000fc40000010000 */
[----:B------:R-:W2:Y:S04]  /*6140*/  LDL.LU R68, [R1+0x170] ;  /* 0x0001700001447983 */ /* 0x000ea80000300800 */
[----:B------:R-:W3:Y:S04]  /*6150*/  LDL.LU R70, [R1+0x178] ;  /* 0x0001780001467983 */ /* 0x000ee80000300800 */
[----:B------:R-:W4:Y:S04]  /*6160*/  LDL.LU R73, [R1+0x180] ;  /* 0x0001800001497983 */ /* 0x000f280000300800 */
[----:B------:R-:W4:Y:S01]  /*6170*/  LDL.LU R75, [R1+0x188] ;  /* 0x00018800014b7983 */ /* 0x000f220000300800 */
[----:B------:R-:W-:-:S03]  /*6180*/  FADD.FTZ R43, R60, -R66 ;  /* 0x800000423c2b7221 */ /* 0x000fc60000010000 */
[----:B------:R-:W4:Y:S01]  /*6190*/  LDL.LU R60, [R1+0x18c] ;  /* 0x00018c00013c7983 */ /* 0x000f220000300800 */
[----:B------:R-:W-:-:S03]  /*61a0*/  FADD.FTZ R45, R61, -R66 ;  /* 0x800000423d2d7221 */ /* 0x000fc60000010000 */
[----:B0-----:R-:W4:Y:S04]  /*61b0*/  LDL.LU R3, [R1+0x190] ;  /* 0x0001900001037983 */ /* 0x001f280000300800 */
        /* <DEDUP_REMOVED lines=27> */
[----:B------:R-:W-:Y:S01]  /*6370*/  F2FP.F16.F32.PACK_AB R104, R62, R23 ;  /* 0x000000173e68723e */ /* 0x000fe200000000ff */
        /* <DEDUP_REMOVED lines=35> */
[----:B------:R-:W-:-:S03]  /*65b0*/  LEA R54, P1, R4, UR10, 0x1 ;  /* 0x0000000a04367c11 */ /* 0x000fc6000f8208ff */
[----:B------:R-:W4:Y:S01]  /*65c0*/  LDL.LU R66, [R1+0x1ac] ;  /* 0x0001ac0001427983 */ /* 0x000f220000300800 */
[----:B------:R-:W-:-:S03]  /*65d0*/  F2FP.F16.F32.PACK_AB R105, R52, R105 ;  /* 0x000000693469723e */ /* 0x000fc600000000ff */
[----:B------:R-:W4:Y:S01]  /*65e0*/  LDL.LU R69, [R1+0x1b4] ;  /* 0x0001b40001457983 */ /* 0x000f220000300800 */
        /* <DEDUP_REMOVED lines=32> */
[----:B------:R-:W2:Y:S01]  /*67f0*/  LDL.LU R68, [R1+0x1b8] ;  /* 0x0001b80001447983 */ /* 0x000ea20000300800 */
[----:B------:R-:W-:-:S03]  /*6800*/  LEA R4, P1, R6, UR10, 0x1 ;  /* 0x0000000a06047c11 */ /* 0x000fc6000f8208ff */
[----:B------:R-:W2:Y:S01]  /*6810*/  LDL.LU R71, [R1+0x1bc] ;  /* 0x0001bc0001477983 */ /* 0x000ea20000300800 */
[----:B---3--:R-:W-:Y:S02]  /*6820*/  LEA.HI.X R53, R5, UR11, R70, 0x1, P2 ;  /* 0x0000000b05357c11 */ /* 0x008fe400090f0c46 */
[C---:B------:R-:W-:Y:S01]  /*6830*/  LEA R56, P2, R7.reuse, UR10, 0x1 ;  /* 0x0000000a07387c11 */ /* 0x040fe2000f8408ff */
[----:B------:R-:W3:Y:S01]  /*6840*/  LDL.LU R70, [R1+0x1c4] ;  /* 0x0001c40001467983 */ /* 0x000ee20000300800 */
[----:B----4-:R-:W-:Y:S02]  /*6850*/  LEA.HI.X R5, R6, UR11, R73, 0x1, P1 ;  /* 0x0000000b06057c11 */ /* 0x010fe400088f0c49 */
[C---:B------:R-:W-:Y:S01]  /*6860*/  LEA R6, P1, R8.reuse, UR10, 0x1 ;  /* 0x0000000a08067c11 */ /* 0x040fe2000f8208ff */
[----:B------:R-:W4:Y:S01]  /*6870*/  LDL.LU R73, [R1+0x1c8] ;  /* 0x0001c80001497983 */ /* 0x000f220000300800 */
[----:B------:R-:W-:Y:S02]  /*6880*/  LEA.HI.X R57, R7, UR11, R75, 0x1, P2 ;  /* 0x0000000b07397c11 */ /* 0x000fe400090f0c4b */
[----:B------:R-:W-:Y:S01]  /*6890*/  LEA R58, P2, R9, UR10, 0x1 ;  /* 0x0000000a093a7c11 */ /* 0x000fe2000f8408ff */
[----:B------:R-:W4:Y:S01]  /*68a0*/  LDL.LU R72, [R1+0x1cc] ;  /* 0x0001cc0001487983 */ /* 0x000f220000300800 */
[----:B------:R-:W-:-:S02]  /*68b0*/  LEA.HI.X R7, R8, UR11, R60, 0x1, P1 ;  /* 0x0000000b08077c11 */ /* 0x000fc400088f0c3c */
[----:B------:R-:W-:Y:S01]  /*68c0*/  LEA R8, P1, R10, UR10, 0x1 ;  /* 0x0000000a0a087c11 */ /* 0x000fe2000f8208ff */
[----:B------:R-:W4:Y:S01]  /*68d0*/  LDL.LU R74, [R1+0x1d0] ;  /* 0x0001d000014a7983 */ /* 0x000f220000300800 */
[----:B------:R-:W-:-:S03]  /*68e0*/  LEA.HI.X R59, R9, UR11, R3, 0x1, P2 ;  /* 0x0000000b093b7c11 */ /* 0x000fc600090f0c03 */
[----:B------:R-:W4:Y:S01]  /*68f0*/  LDL.LU R60, [R1+0x1d4] ;  /* 0x0001d400013c7983 */ /* 0x000f220000300800 */
[----:B------:R-:W-:-:S03]  /*6900*/  LEA.HI.X R9, R10, UR11, R61, 0x1, P1 ;  /* 0x0000000b0a097c11 */ /* 0x000fc600088f0c3d */
[----:B------:R-:W4:Y:S04]  /*6910*/  LDL.LU R3, [R1+0x1d8] ;  /* 0x0001d80001037983 */ /* 0x000f280000300800 */
[----:B------:R-:W4:Y:S04]  /*6920*/  LDL.LU R76, [R1+0x1dc] ;  /* 0x0001dc00014c7983 */ /* 0x000f280000300800 */
[----:B------:R-:W4:Y:S04]  /*6930*/  LDL.LU R61, [R1+0x24] ;  /* 0x00002400013d7983 */ /* 0x000f280000300800 */
[----:B------:R-:W4:Y:S01]  /*6940*/  LDL.LU R78, [R1+0x1e0] ;  /* 0x0001e000014e7983 */ /* 0x000f220000300800 */
[----:B------:R-:W-:-:S02]  /*6950*/  LEA R62, P2, R11, UR10, 0x1 ;  /* 0x0000000a0b3e7c11 */ /* 0x000fc4000f8408ff */
[C---:B------:R-:W-:Y:S01]  /*6960*/  LEA R10, P1, R12.reuse, UR10, 0x1 ;  /* 0x0000000a0c0a7c11 */ /* 0x040fe2000f8208ff */
[----:B------:R-:W4:Y:S04]  /*6970*/  LDL.LU R80, [R1+0x28] ;  /* 0x0000280001507983 */ /* 0x000f280000300800 */
[----:B------:R-:W4:Y:S01]  /*6980*/  LDL.LU R81, [R1+0x1e4] ;  /* 0x0001e40001517983 */ /* 0x000f220000300800 */
[----:B------:R-:W-:Y:S02]  /*6990*/  LEA.HI.X R63, R11, UR11, R64, 0x1, P2 ;  /* 0x0000000b0b3f7c11 */ /* 0x000fe400090f0c40 */
[----:B------:R-:W-:Y:S02]  /*69a0*/  LEA R64, P2, R13, UR10, 0x1 ;  /* 0x0000000a0d407c11 */ /* 0x000fe4000f8408ff */
[----:B------:R-:W-:-:S02]  /*69b0*/  LEA.HI.X R11, R12, UR11, R67, 0x1, P1 ;  /* 0x0000000b0c0b7c11 */ /* 0x000fc400088f0c43 */
[C---:B------:R-:W-:Y:S02]  /*69c0*/  LEA R12, P1, R14.reuse, UR10, 0x1 ;  /* 0x0000000a0e0c7c11 */ /* 0x040fe4000f8208ff */
[----:B------:R-:W-:Y:S02]  /*69d0*/  LEA.HI.X R65, R13, UR11, R66, 0x1, P2 ;  /* 0x0000000b0d417c11 */ /* 0x000fe400090f0c42 */
[C---:B------:R-:W-:Y:S02]  /*69e0*/  LEA R66, P2, R15.reuse, UR10, 0x1 ;  /* 0x0000000a0f427c11 */ /* 0x040fe4000f8408ff */
[----:B------:R-:W-:Y:S02]  /*69f0*/  LEA.HI.X R13, R14, UR11, R69, 0x1, P1 ;  /* 0x0000000b0e0d7c11 */ /* 0x000fe400088f0c45 */
[----:B------:R-:W-:Y:S02]  /*6a00*/  LEA R14, P1, R16, UR10, 0x1 ;  /* 0x0000000a100e7c11 */ /* 0x000fe4000f8208ff */
[----:B--2---:R-:W-:-:S02]  /*6a10*/  LEA.HI.X R67, R15, UR11, R68, 0x1, P2 ;  /* 0x0000000b0f437c11 */ /* 0x004fc400090f0c44 */
[C---:B------:R-:W-:Y:S02]  /*6a20*/  LEA R68, P2, R17.reuse, UR10, 0x1 ;  /* 0x0000000a11447c11 */ /* 0x040fe4000f8408ff */
[----:B------:R-:W-:Y:S02]  /*6a30*/  LEA.HI.X R15, R16, UR11, R71, 0x1, P1 ;  /* 0x0000000b100f7c11 */ /* 0x000fe400088f0c47 */
[C---:B------:R-:W-:Y:S02]  /*6a40*/  LEA R16, P1, R18.reuse, UR10, 0x1 ;  /* 0x0000000a12107c11 */ /* 0x040fe4000f8208ff */
[----:B---3--:R-:W-:Y:S02]  /*6a50*/  LEA.HI.X R69, R17, UR11, R70, 0x1, P2 ;  /* 0x0000000b11457c11 */ /* 0x008fe400090f0c46 */
[----:B------:R-:W-:Y:S02]  /*6a60*/  LEA R70, P2, R19, UR10, 0x1 ;  /* 0x0000000a13467c11 */ /* 0x000fe4000f8408ff */
[----:B----4-:R-:W-:-:S02]  /*6a70*/  LEA.HI.X R17, R18, UR11, R73, 0x1, P1 ;  /* 0x0000000b12117c11 */ /* 0x010fc400088f0c49 */
[C---:B------:R-:W-:Y:S02]  /*6a80*/  LEA R18, P1, R20.reuse, UR10, 0x1 ;  /* 0x0000000a14127c11 */ /* 0x040fe4000f8208ff */
[----:B------:R-:W-:Y:S02]  /*6a90*/  LEA.HI.X R71, R19, UR11, R72, 0x1, P2 ;  /* 0x0000000b13477c11 */ /* 0x000fe400090f0c48 */
[C---:B------:R-:W-:Y:S02]  /*6aa0*/  LEA R72, P2, R21.reuse, UR10, 0x1 ;  /* 0x0000000a15487c11 */ /* 0x040fe4000f8408ff */
[----:B------:R-:W-:Y:S02]  /*6ab0*/  LEA.HI.X R19, R20, UR11, R74, 0x1, P1 ;  /* 0x0000000b14137c11 */ /* 0x000fe400088f0c4a */
[----:B------:R-:W-:Y:S02]  /*6ac0*/  LEA R20, P1, R22, UR10, 0x1 ;  /* 0x0000000a16147c11 */ /* 0x000fe4000f8208ff */
[----:B------:R-:W-:-:S02]  /*6ad0*/  LEA.HI.X R73, R21, UR11, R60, 0x1, P2 ;  /* 0x0000000b15497c11 */ /* 0x000fc400090f0c3c */
[----:B------:R-:W-:Y:S01]  /*6ae0*/  LEA R74, P2, R23, UR10, 0x1 ;  /* 0x0000000a174a7c11 */ /* 0x000fe2000f8408ff */
[----:B------:R-:W2:Y:S01]  /*6af0*/  LDL.LU R60, [R1+0x2c] ;  /* 0x00002c00013c7983 */ /* 0x000ea20000300800 */
[----:B------:R-:W-:-:S03]  /*6b00*/  LEA.HI.X R21, R22, UR11, R3, 0x1, P1 ;  /* 0x0000000b16157c11 */ /* 0x000fc600088f0c03 */
[----:B-1----:R-:W3:Y:S01]  /*6b10*/  LDL.LU R123, [R1+0x8] ;  /* 0x00000800017b7983 */ /* 0x002ee20000300800 */
[----:B------:R-:W-:-:S03]  /*6b20*/  LEA.HI.X R75, R23, UR11, R76, 0x1, P2 ;  /* 0x0000000b174b7c11 */ /* 0x000fc600090f0c4c */
[----:B------:R-:W3:Y:S01]  /*6b30*/  LDL.LU R3, [R1+0x120] ;  /* 0x0001200001037983 */ /* 0x000ee20000300800 */
[----:B------:R-:W-:-:S03]  /*6b40*/  LEA R22, P1, R61, UR10, 0x1 ;  /* 0x0000000a3d167c11 */ /* 0x000fc6000f8208ff */
[----:B------:R-:W4:Y:S01]  /*6b50*/  LDL.LU R84, [R1+0x30] ;  /* 0x0000300001547983 */ /* 0x000f220000300800 */
[----:B------:R-:W-:-:S03]  /*6b60*/  LEA.HI.X R23, R61, UR11, R78, 0x1, P1 ;  /* 0x0000000b3d177c11 */ /* 0x000fc600088f0c4e */
[----:B------:R-:W3:Y:S04]  /*6b70*/  LDL.LU R125, [R1] ;  /* 0x00000000017d7983 */ /* 0x000ee80000300800 */
        /* <DEDUP_REMOVED lines=14> */
[----:B------:R-:W-:-:S03]  /*6c60*/  LEA.HI.X R77, R80, UR11, R81, 0x1, P2 ;  /* 0x0000000b504d7c11 */ /* 0x000fc600090f0c51 */
[----:B------:R-:W3:Y:S01]  /*6c70*/  LDL.LU R122, [R1+0x4c] ;  /* 0x00004c00017a7983 */ /* 0x000ee20000300800 */
[----:B--2---:R-:W-:Y:S02]  /*6c80*/  LEA R78, P1, R60, UR10, 0x1 ;  /* 0x0000000a3c4e7c11 */ /* 0x004fe4000f8208ff */
[----:B----4-:R-:W-:Y:S02]  /*6c90*/  LEA R80, P2, R84, UR10, 0x1 ;  /* 0x0000000a54507c11 */ /* 0x010fe4000f8408ff */
[----:B---3--:R-:W-:Y:S02]  /*6ca0*/  LEA.HI.X R79, R60, UR11, R61, 0x1, P1 ;  /* 0x0000000b3c4f7c11 */ /* 0x008fe400088f0c3d */
[----:B------:R-:W2:Y:S01]  /*6cb0*/  LDL.LU R61, [R1+0x94] ;  /* 0x00009400013d7983 */ /* 0x000ea20000300800 */
[----:B------:R-:W-:-:S03]  /*6cc0*/  LEA.HI.X R81, R84, UR11, R85, 0x1, P2 ;  /* 0x0000000b54517c11 */ /* 0x000fc600090f0c55 */
[----:B------:R-:W2:Y:S01]  /*6cd0*/  LDL.LU R60, [R1+0x124] ;  /* 0x00012400013c7983 */ /* 0x000ea20000300800 */
        /* <DEDUP_REMOVED lines=13> */
[----:B------:R-:W-:Y:S01]  /*6db0*/  LEA R94, P1, R122, UR10, 0x1 ;  /* 0x0000000a7a5e7c11 */ /* 0x000fe2000f8208ff */
[----:B------:R0:W-:Y:S01]  /*6dc0*/  STG.E.U16 desc[UR6][R54.64], R104 ;  /* 0x0000006836007986 */ /* 0x0001e2000c101506 */
[----:B------:R-:W-:Y:S02]  /*6dd0*/  PRMT R124, R104, 0x7632, R124 ;  /* 0x00007632687c7816 */ /* 0x000fe4000000007c */
[----:B0-----:R-:W-:Y:S02]  /*6de0*/  F2FP.F16.F32.PACK_AB R104, R123, R3 ;  /* 0x000000037b68723e */ /* 0x001fe400000000ff */
[----:B---3--:R-:W-:Y:S02]  /*6df0*/  LEA.HI.X R93, R121, UR11, R93, 0x1, P2 ;  /* 0x0000000b795d7c11 */ /* 0x008fe400090f0c5d */
[----:B------:R-:W3:Y:S01]  /*6e00*/  LDL.LU R121, [R1+0x28c] ;  /* 0x00028c0001797983 */ /* 0x000ee20000300800 */
[----:B----4-:R-:W-:Y:S01]  /*6e10*/  LEA.HI.X R95, R122, UR11, R95, 0x1, P1 ;  /* 0x0000000b7a5f7c11 */ /* 0x010fe200088f0c5f */
[----:B------:R-:W-:-:S02]  /*6e20*/  ULDC.64 UR10, c[0x0][0x238] ;  /* 0x00008e00000a7ab9 */ /* 0x000fc40000000a00 */
[----:B------:R-:W4:Y:S04]  /*6e30*/  LDL.LU R122, [R1+0x288] ;  /* 0x00028800017a7983 */ /* 0x000f280000300800 */
[----:B------:R-:W3:Y:S04]  /*6e40*/  LDL.LU R123, [R1+0x284] ;  /* 0x00028400017b7983 */ /* 0x000ee80000300800 */
[----:B------:R-:W2:Y:S04]  /*6e50*/  LDL.LU R3, [R1+0x280] ;  /* 0x0002800001037983 */ /* 0x000ea80000300800 */
[----:B------:R-:W-:Y:S01]  /*6e60*/  STG.E.U16 desc[UR6][R54.64+0x4], R105 ;  /* 0x0000046936007986 */ /* 0x000fe2000c101506 */
[----:B------:R-:W-:-:S03]  /*6e70*/  F2FP.F16.F32.PACK_AB R102, R102, R125 ;  /* 0x0000007d6666723e */ /* 0x000fc600000000ff */
[----:B------:R0:W-:Y:S04]  /*6e80*/  STG.E.U16 desc[UR6][R54.64+0x2], R124 ;  /* 0x0000027c36007986 */ /* 0x0001e8000c101506 */
[----:B0-----:R-:W4:Y:S04]  /*6e90*/  LDL.LU R124, [R1+0x27c] ;  /* 0x00027c00017c7983 */ /* 0x001f280000300800 */
[----:B------:R-:W3:Y:S01]  /*6ea0*/  LDL.LU R125, [R1+0x278] ;  /* 0x00027800017d7983 */ /* 0x000ee20000300800 */
[----:B--2---:R-:W-:Y:S02]  /*6eb0*/  PRMT R3, R105, 0x7632, R3 ;  /* 0x0000763269037816 */ /* 0x004fe40000000003 */
[----:B------:R-:W-:-:S02]  /*6ec0*/  PRMT R105, R104, 0x7610, R105 ;  /* 0x0000761068697816 */ /* 0x000fc40000000069 */
[----:B------:R-:W-:Y:S01]  /*6ed0*/  PRMT R104, R104, 0x7632, R104 ;  /* 0x0000763268687816 */ /* 0x000fe20000000068 */
[----:B------:R0:W-:Y:S04]  /*6ee0*/  STG.E.U16 desc[UR6][R54.64+0x6], R3 ;  /* 0x0000060336007986 */ /* 0x0001e8000c101506 */
[----:B------:R1:W-:Y:S04]  /*6ef0*/  STG.E.U16 desc[UR6][R52.64], R105 ;  /* 0x0000006934007986 */ /* 0x0003e8000c101506 */
[----:B------:R2:W-:Y:S04]  /*6f00*/  STG.E.U16 desc[UR6][R52.64+0x2], R104 ;  /* 0x0000026834007986 */ /* 0x0005e8000c101506 */
[----:B0-----:R-:W4:Y:S01]  /*6f10*/  LDL.LU R3, [R1+0x274] ;  /* 0x0002740001037983 */ /* 0x001f220000300800 */
[----:B------:R-:W-:-:S03]  /*6f20*/  F2FP.F16.F32.PACK_AB R54, R61, R60 ;  /* 0x0000003c3d36723e */ /* 0x000fc600000000ff */
[----:B-1----:R-:W4:Y:S04]  /*6f30*/  LDL.LU R105, [R1+0x128] ;  /* 0x0001280001697983 */ /* 0x002f280000300800 */
[----:B------:R-:W4:Y:S04]  /*6f40*/  LDL.LU R61, [R1+0x270] ;  /* 0x00027000013d7983 */ /* 0x000f280000300800 */
[----:B------:R-:W4:Y:S04]  /*6f50*/  LDL.LU R60, [R1+0x26c] ;  /* 0x00026c00013c7983 */ /* 0x000f280000300800 */
[----:B--2---:R-:W2:Y:S01]  /*6f60*/  LDL.LU R104, [R1+0xe4] ;  /* 0x0000e40001687983 */ /* 0x004ea20000300800 */
[----:B------:R-:W-:-:S03]  /*6f70*/  PRMT R55, R102, 0x7632, R55 ;  /* 0x0000763266377816 */ /* 0x000fc60000000037 */
[----:B------:R0:W-:Y:S04]  /*6f80*/  STG.E.U16 desc[UR6][R52.64+0x4], R102 ;  /* 0x0000046634007986 */ /* 0x0001e8000c101506 */
[----:B------:R1:W-:Y:S01]  /*6f90*/  STG.E.U16 desc[UR6][R52.64+0x6], R55 ;  /* 0x0000063734007986 */ /* 0x0003e2000c101506 */
[----:B---3--:R-:W-:-:S03]  /*6fa0*/  F2FP.F16.F32.PACK_AB R100, R100, R125 ;  /* 0x0000007d6464723e */ /* 0x008fc600000000ff */
[----:B------:R3:W-:Y:S04]  /*6fb0*/  STG.E.U16 desc[UR6][R4.64], R54 ;  /* 0x0000003604007986 */ /* 0x0007e8000c101506 */
[----:B0-----:R-:W2:Y:S01]  /*6fc0*/  LDL.LU R102, [R1+0x138] ;  /* 0x0001380001667983 */ /* 0x001ea20000300800 */
[----:B-1----:R-:W-:Y:S02]  /*6fd0*/  PRMT R52, R54, 0x7632, R52 ;  /* 0x0000763236347816 */ /* 0x002fe40000000034 */
[----:B----4-:R-:W-:Y:S02]  /*6fe0*/  F2FP.F16.F32.PACK_AB R101, R101, R3 ;  /* 0x000000036565723e */ /* 0x010fe400000000ff */
[----:B------:R-:W4:Y:S02]  /*6ff0*/  LDL.LU R3, [R1+0x268] ;  /* 0x0002680001037983 */ /* 0x000f240000300800 */
[----:B---3--:R-:W-:-:S02]  /*7000*/  PRMT R54, R101, 0x7632, R54 ;  /* 0x0000763265367816 */ /* 0x008fc40000000036 */
[----:B------:R-:W3:Y:S04]  /*7010*/  LDL.LU R55, [R1+0xfc] ;  /* 0x0000fc0001377983 */ /* 0x000ee80000300800 */
[----:B------:R0:W-:Y:S01]  /*7020*/  STG.E.U16 desc[UR6][R4.64+0x4], R101 ;  /* 0x0000046504007986 */ /* 0x0001e2000c101506 */
[----:B--2---:R-:W-:-:S03]  /*7030*/  F2FP.F16.F32.PACK_AB R53, R104, R105 ;  /* 0x000000696835723e */ /* 0x004fc600000000ff */
[----:B------:R-:W2:Y:S04]  /*7040*/  LDL.LU R104, [R1+0x104] ;  /* 0x0001040001687983 */ /* 0x000ea80000300800 */
[----:B------:R-:W2:Y:S04]  /*7050*/  LDL.LU R105, [R1+0x140] ;  /* 0x0001400001697983 */ /* 0x000ea80000300800 */
[----:B0-----:R-:W4:Y:S04]  /*7060*/  LDL.LU R101, [R1+0x12c] ;  /* 0x00012c0001657983 */ /* 0x001f280000300800 */
[----:B------:R-:W4:Y:S01]  /*7070*/  LDL.LU R125, [R1+0xec] ;  /* 0x0000ec00017d7983 */ /* 0x000f220000300800 */
[----:B------:R-:W-:-:S03]  /*7080*/  F2FP.F16.F32.PACK_AB R99, R99, R124 ;  /* 0x0000007c6363723e */ /* 0x000fc600000000ff */
[----:B------:R0:W-:Y:S04]  /*7090*/  STG.E.U16 desc[UR6][R4.64+0x2], R52 ;  /* 0x0000023404007986 */ /* 0x0001e8000c101506 */
[----:B------:R1:W-:Y:S01]  /*70a0*/  STG.E.U16 desc[UR6][R4.64+0x6], R54 ;  /* 0x0000063604007986 */ /* 0x0003e2000c101506 */
        /* <DEDUP_REMOVED lines=9> */
[----:B----4-:R-:W-:-:S03]  /*7140*/  F2FP.F16.F32.PACK_AB R5, R125, R101 ;  /* 0x000000657d05723e */ /* 0x010fc600000000ff */
[----:B------:R-:W4:Y:S04]  /*7150*/  LDL.LU R125, [R1+0x114] ;  /* 0x00011400017d7983 */ /* 0x000f280000300800 */
[----:B------:R-:W4:Y:S01]  /*7160*/  LDL.LU R101, [R1+0x150] ;  /* 0x0001500001657983 */ /* 0x000f220000300800 */
[----:B------:R-:W-:-:S03]  /*7170*/  PRMT R4, R5, 0x7632, R4 ;  /* 0x0000763205047816 */ /* 0x000fc60000000004 */
[----:B------:R3:W-:Y:S04]  /*7180*/  STG.E.U16 desc[UR6][R6.64], R5 ;  /* 0x0000000506007986 */ /* 0x0007e8000c101506 */
[----:B------:R0:W-:Y:S01]  /*7190*/  STG.E.U16 desc[UR6][R6.64+0x2], R4 ;  /* 0x0000020406007986 */ /* 0x0001e2000c101506 */
[----:B---3--:R-:W-:-:S03]  /*71a0*/  F2FP.F16.F32.PACK_AB R5, R55, R102 ;  /* 0x000000663705723e */ /* 0x008fc600000000ff */
[----:B------:R-:W3:Y:S04]  /*71b0*/  LDL.LU R55, [R1+0x118] ;  /* 0x0001180001377983 */ /* 0x000ee80000300800 */
[----:B------:R-:W3:Y:S01]  /*71c0*/  LDL.LU R102, [R1+0x15c] ;  /* 0x00015c0001667983 */ /* 0x000ee20000300800 */
[----:B0-----:R-:W-:-:S03]  /*71d0*/  PRMT R4, R5, 0x7632, R4 ;  /* 0x0000763205047816 */ /* 0x001fc60000000004 */
[----:B------:R2:W-:Y:S02]  /*71e0*/  STG.E.U16 desc[UR6][R58.64], R5 ;  /* 0x000000053a007986 */ /* 0x0005e4000c101506 */
[----:B--2---:R-:W-:Y:S02]  /*71f0*/  F2FP.F16.F32.PACK_AB R5, R104, R105 ;  /* 0x000000696805723e */ /* 0x004fe400000000ff */
[----:B------:R-:W2:Y:S04]  /*7200*/  LDL.LU R104, [R1+0x110] ;  /* 0x0001100001687983 */ /* 0x000ea80000300800 */
[----:B------:R-:W2:Y:S01]  /*7210*/  LDL.LU R105, [R1+0x16c] ;  /* 0x00016c0001697983 */ /* 0x000ea20000300800 */
[----:B------:R-:W-:Y:S02]  /*7220*/  F2FP.F16.F32.PACK_AB R98, R98, R123 ;  /* 0x0000007b6262723e */ /* 0x000fe400000000ff */
[----:B------:R-:W-:-:S02]  /*7230*/  F2FP.F16.F32.PACK_AB R97, R97, R122 ;  /* 0x0000007a6161723e */ /* 0x000fc400000000ff */
[----:B------:R-:W-:Y:S01]  /*7240*/  PRMT R6, R98, 0x7632, R6 ;  /* 0x0000763262067816 */ /* 0x000fe20000000006 */
[----:B------:R0:W-:Y:S01]  /*7250*/  STG.E.U16 desc[UR6][R58.64+0x2], R4 ;  /* 0x000002043a007986 */ /* 0x0001e2000c101506 */
[----:B------:R-:W-:-:S03]  /*7260*/  F2FP.F16.F32.PACK_AB R96, R96, R121 ;  /* 0x000000796060723e */ /* 0x000fc600000000ff */
        /* <DEDUP_REMOVED lines=72> */
[----:B------:R-:W4:Y:S01]  /*76f0*/  LDL.LU R125, [R1+0xe8] ;  /* 0x0000e800017d7983 */ /* 0x000f220000300800 */
[----:B------:R-:W-:-:S03]  /*7700*/  PRMT R4, R5, 0x7632, R4 ;  /* 0x0000763205047816 */ /* 0x000fc60000000004 */
[----:B------:R-:W4:Y:S04]  /*7710*/  LDL.LU R101, [R1+0x17c] ;  /* 0x00017c0001657983 */ /* 0x000f280000300800 */
[----:B------:R3:W-:Y:S04]  /*7720*/  STG.E.U16 desc[UR6][R68.64], R5 ;  /* 0x0000000544007986 */ /* 0x0007e8000c101506 */
[----:B------:R0:W-:Y:S01]  /*7730*/  STG.E.U16 desc[UR6][R68.64+0x2], R4 ;  /* 0x0000020444007986 */ /* 0x0001e2000c101506 */
[----:B---3--:R-:W-:-:S03]  /*7740*/  F2FP.F16.F32.PACK_AB R5, R55, R102 ;  /* 0x000000663705723e */ /* 0x008fc600000000ff */
[----:B------:R-:W3:Y:S01]  /*7750*/  LDL.LU R55, [R1+0xe0] ;  /* 0x0000e00001377983 */ /* 0x000ee20000300800 */
[----:B0-----:R-:W-:-:S03]  /*7760*/  PRMT R4, R5, 0x7632, R4 ;  /* 0x0000763205047816 */ /* 0x001fc60000000004 */
[----:B------:R-:W3:Y:S04]  /*7770*/  LDL.LU R102, [R1+0x174] ;  /* 0x0001740001667983 */ /* 0x000ee80000300800 */
[----:B------:R2:W-:Y:S02]  /*7780*/  STG.E.U16 desc[UR6][R16.64], R5 ;  /* 0x0000000510007986 */ /* 0x0005e4000c101506 */
[----:B--2---:R-:W-:Y:S02]  /*7790*/  F2FP.F16.F32.PACK_AB R5, R104, R105 ;  /* 0x000000696805723e */ /* 0x004fe400000000ff */
[----:B------:R-:W2:Y:S04]  /*77a0*/  LDL.LU R104, [R1+0xdc] ;  /* 0x0000dc0001687983 */ /* 0x000ea80000300800 */
[----:B------:R-:W2:Y:S01]  /*77b0*/  LDL.LU R105, [R1+0x168] ;  /* 0x0001680001697983 */ /* 0x000ea20000300800 */
[----:B------:R-:W-:-:S02]  /*77c0*/  F2FP.F16.F32.PACK_AB R45, R45, R114 ;  /* 0x000000722d2d723e */ /* 0x000fc400000000ff */
[----:B------:R-:W-:Y:S02]  /*77d0*/  F2FP.F16.F32.PACK_AB R44, R44, R113 ;  /* 0x000000712c2c723e */ /* 0x000fe400000000ff */
[C---:B------:R-:W-:Y:S02]  /*77e0*/  PRMT R7, R5.reuse, 0x7610, R7 ;  /* 0x0000761005077816 */ /* 0x040fe40000000007 */
[----:B------:R-:W-:Y:S02]  /*77f0*/  PRMT R8, R5, 0x7632, R8 ;  /* 0x0000763205087816 */ /* 0x000fe40000000008 */
[----:B------:R-:W-:Y:S01]  /*7800*/  PRMT R6, R45, 0x7632, R6 ;  /* 0x000076322d067816 */ /* 0x000fe20000000006 */
[----:B------:R3:W-:Y:S01]  /*7810*/  STG.E.U16 desc[UR6][R16.64+0x2], R4 ;  /* 0x0000020410007986 */ /* 0x0007e2000c101506 */
[----:B------:R-:W-:-:S03]  /*7820*/  PRMT R9, R44, 0x7632, R9 ;  /* 0x000076322c097816 */ /* 0x000fc60000000009 */
[----:B------:R-:W-:Y:S04]  /*7830*/  STG.E.U16 desc[UR6][R16.64+0x4], R45 ;  /* 0x0000042d10007986 */ /* 0x000fe8000c101506 */
[----:B------:R-:W-:Y:S04]  /*7840*/  STG.E.U16 desc[UR6][R16.64+0x6], R6 ;  /* 0x0000060610007986 */ /* 0x000fe8000c101506 */
[----:B------:R0:W-:Y:S04]  /*7850*/  STG.E.U16 desc[UR6][R70.64+0x2], R8 ;  /* 0x0000020846007986 */ /* 0x0001e8000c101506 */
[----:B------:R1:W-:Y:S01]  /*7860*/  STG.E.U16 desc[UR6][R70.64+0x6], R9 ;  /* 0x0000060946007986 */ /* 0x0003e2000c101506 */
[----:B----4-:R-:W-:-:S03]  /*7870*/  F2FP.F16.F32.PACK_AB R5, R125, R101 ;  /* 0x000000657d05723e */ /* 0x010fc600000000ff */
[----:B------:R-:W4:Y:S04]  /*7880*/  LDL.LU R125, [R1+0xd8] ;  /* 0x0000d800017d7983 */ /* 0x000f280000300800 */
[----:B------:R-:W4:Y:S01]  /*7890*/  LDL.LU R101, [R1+0x164] ;  /* 0x0001640001657983 */ /* 0x000f220000300800 */
[----:B---3--:R-:W-:-:S03]  /*78a0*/  F2FP.F16.F32.PACK_AB R4, R55, R102 ;  /* 0x000000663704723e */ /* 0x008fc600000000ff */
[----:B------:R-:W3:Y:S01]  /*78b0*/  LDL.LU R55, [R1+0x88] ;  /* 0x0000880001377983 */ /* 0x000ee20000300800 */
[----:B0-----:R-:W-:-:S03]  /*78c0*/  PRMT R8, R4, 0x7610, R8 ;  /* 0x0000761004087816 */ /* 0x001fc60000000008 */
[----:B------:R-:W3:Y:S01]  /*78d0*/  LDL.LU R102, [R1+0x160] ;  /* 0x0001600001667983 */ /* 0x000ee20000300800 */
[----:B-1----:R-:W-:Y:S02]  /*78e0*/  PRMT R9, R4, 0x7632, R9 ;  /* 0x0000763204097816 */ /* 0x002fe40000000009 */
[----:B--2---:R-:W-:Y:S02]  /*78f0*/  F2FP.F16.F32.PACK_AB R4, R104, R105 ;  /* 0x000000696804723e */ /* 0x004fe400000000ff */
[----:B------:R-:W2:Y:S04]  /*7900*/  LDL.LU R104, [R1+0x7c] ;  /* 0x00007c0001687983 */ /* 0x000ea80000300800 */
[----:B------:R-:W2:Y:S01]  /*7910*/  LDL.LU R105, [R1+0x158] ;  /* 0x0001580001697983 */ /* 0x000ea20000300800 */
[----:B------:R-:W-:-:S02]  /*7920*/  F2FP.F16.F32.PACK_AB R43, R43, R112 ;  /* 0x000000702b2b723e */ /* 0x000fc400000000ff */
[----:B------:R-:W-:Y:S02]  /*7930*/  PRMT R6, R5, 0x7632, R6 ;  /* 0x0000763205067816 */ /* 0x000fe40000000006 */
[----:B------:R-:W-:Y:S01]  /*7940*/  F2FP.F16.F32.PACK_AB R42, R42, R111 ;  /* 0x0000006f2a2a723e */ /* 0x000fe200000000ff */
[----:B------:R0:W-:Y:S01]  /*7950*/  STG.E.U16 desc[UR6][R70.64], R7 ;  /* 0x0000000746007986 */ /* 0x0001e2000c101506 */
[----:B------:R-:W-:-:S03]  /*7960*/  PRMT R10, R4, 0x7610, R10 ;  /* 0x00007610040a7816 */ /* 0x000fc6000000000a */
[----:B------:R-:W-:Y:S04]  /*7970*/  STG.E.U16 desc[UR6][R70.64+0x4], R44 ;  /* 0x0000042c46007986 */ /* 0x000fe8000c101506 */
[----:B------:R1:W-:Y:S01]  /*7980*/  STG.E.U16 desc[UR6][R18.64], R5 ;  /* 0x0000000512007986 */ /* 0x0003e2000c101506 */
[----:B0-----:R-:W-:-:S03]  /*7990*/  PRMT R7, R43, 0x7632, R7 ;  /* 0x000076322b077816 */ /* 0x001fc60000000007 */
[----:B------:R0:W-:Y:S01]  /*79a0*/  STG.E.U16 desc[UR6][R18.64+0x2], R6 ;  /* 0x0000020612007986 */ /* 0x0001e2000c101506 */
[----:B-1----:R-:W-:-:S03]  /*79b0*/  PRMT R5, R42, 0x7632, R5 ;  /* 0x000076322a057816 */ /* 0x002fc60000000005 */
[----:B------:R-:W-:Y:S01]  /*79c0*/  STG.E.U16 desc[UR6][R18.64+0x4], R43 ;  /* 0x0000042b12007986 */ /* 0x000fe2000c101506 */
[----:B0-----:R-:W-:-:S03]  /*79d0*/  PRMT R6, R4, 0x7632, R6 ;  /* 0x0000763204067816 */ /* 0x001fc60000000006 */
[----:B------:R-:W-:Y:S04]  /*79e0*/  STG.E.U16 desc[UR6][R18.64+0x6], R7 ;  /* 0x0000060712007986 */ /* 0x000fe8000c101506 */
[----:B------:R0:W-:Y:S04]  /*79f0*/  STG.E.U16 desc[UR6][R72.64], R8 ;  /* 0x0000000848007986 */ /* 0x0001e8000c101506 */
[----:B------:R1:W-:Y:S04]  /*7a00*/  STG.E.U16 desc[UR6][R72.64+0x6], R5 ;  /* 0x0000060548007986 */ /* 0x0003e8000c101506 */
[----:B------:R-:W-:Y:S04]  /*7a10*/  STG.E.U16 desc[UR6][R72.64+0x2], R9 ;  /* 0x0000020948007986 */ /* 0x000fe8000c101506 */
[----:B------:R-:W-:Y:S04]  /*7a20*/  STG.E.U16 desc[UR6][R72.64+0x4], R42 ;  /* 0x0000042a48007986 */ /* 0x000fe8000c101506 */
[----:B------:R3:W-:Y:S01]  /*7a30*/  STG.E.U16 desc[UR6][R20.64+0x2], R6 ;  /* 0x0000020614007986 */ /* 0x0007e2000c101506 */
[----:B----4-:R-:W-:-:S03]  /*7a40*/  F2FP.F16.F32.PACK_AB R4, R125, R101 ;  /* 0x000000657d04723e */ /* 0x010fc600000000ff */
[----:B------:R-:W4:Y:S01]  /*7a50*/  LDL.LU R125, [R1+0x74] ;  /* 0x00007400017d7983 */ /* 0x000f220000300800 */
[----:B0-----:R-:W-:-:S03]  /*7a60*/  PRMT R8, R4, 0x7610, R8 ;  /* 0x0000761004087816 */ /* 0x001fc60000000008 */
[----:B------:R-:W4:Y:S01]  /*7a70*/  LDL.LU R101, [R1+0x154] ;  /* 0x0001540001657983 */ /* 0x000f220000300800 */
[----:B-1----:R-:W-:Y:S02]  /*7a80*/  PRMT R5, R4, 0x7632, R5 ;  /* 0x0000763204057816 */ /* 0x002fe40000000005 */
[----:B---3--:R-:W-:Y:S02]  /*7a90*/  F2FP.F16.F32.PACK_AB R4, R55, R102 ;  /* 0x000000663704723e */ /* 0x008fe400000000ff */
[----:B------:R-:W3:Y:S02]  /*7aa0*/  LDL.LU R55, [R1+0x6c] ;  /* 0x00006c0001377983 */ /* 0x000ee40000300800 */
[C---:B------:R-:W-:Y:S02]  /*7ab0*/  PRMT R11, R4.reuse, 0x7610, R11 ;  /* 0x00007610040b7816 */ /* 0x040fe4000000000b */
[----:B------:R-:W3:Y:S01]  /*7ac0*/  LDL.LU R102, [R1+0x14c] ;  /* 0x00014c0001667983 */ /* 0x000ee20000300800 */
[----:B------:R-:W-:-:S02]  /*7ad0*/  PRMT R6, R4, 0x7632, R6 ;  /* 0x0000763204067816 */ /* 0x000fc40000000006 */
[----:B--2---:R-:W-:Y:S02]  /*7ae0*/  F2FP.F16.F32.PACK_AB R4, R104, R105 ;  /* 0x000000696804723e */ /* 0x004fe400000000ff */
[----:B------:R-:W2:Y:S04]  /*7af0*/  LDL.LU R104, [R1+0x64] ;  /* 0x0000640001687983 */ /* 0x000ea80000300800 */
[----:B------:R-:W2:Y:S01]  /*7b00*/  LDL.LU R105, [R1+0x148] ;  /* 0x0001480001697983 */ /* 0x000ea20000300800 */
[----:B------:R-:W-:Y:S02]  /*7b10*/  F2FP.F16.F32.PACK_AB R41, R41, R110 ;  /* 0x0000006e2929723e */ /* 0x000fe400000000ff */
[----:B------:R-:W-:Y:S01]  /*7b20*/  F2FP.F16.F32.PACK_AB R40, R40, R109 ;  /* 0x0000006d2828723e */ /* 0x000fe200000000ff */
[----:B------:R-:W-:Y:S01]  /*7b30*/  STG.E.U16 desc[UR6][R20.64], R10 ;  /* 0x0000000a14007986 */ /* 0x000fe2000c101506 */
[----:B------:R-:W-:-:S02]  /*7b40*/  PRMT R7, R41, 0x7632, R7 ;  /* 0x0000763229077816 */ /* 0x000fc40000000007 */
[----:B------:R-:W-:Y:S01]  /*7b50*/  PRMT R9, R40, 0x7632, R9 ;  /* 0x0000763228097816 */ /* 0x000fe20000000009 */
[----:B------:R-:W-:Y:S01]  /*7b60*/  STG.E.U16 desc[UR6][R20.64+0x4], R41 ;  /* 0x0000042914007986 */ /* 0x000fe2000c101506 */
[----:B------:R-:W-:-:S03]  /*7b70*/  F2FP.F16.F32.PACK_AB R39, R39, R108 ;  /* 0x0000006c2727723e */ /* 0x000fc600000000ff */
[----:B------:R-:W-:Y:S04]  /*7b80*/  STG.E.U16 desc[UR6][R20.64+0x6], R7 ;  /* 0x0000060714007986 */ /* 0x000fe8000c101506 */
[----:B------:R0:W-:Y:S04]  /*7b90*/  STG.E.U16 desc[UR6][R74.64], R8 ;  /* 0x000000084a007986 */ /* 0x0001e8000c101506 */
[----:B------:R1:W-:Y:S04]  /*7ba0*/  STG.E.U16 desc[UR6][R74.64+0x2], R5 ;  /* 0x000002054a007986 */ /* 0x0003e8000c101506 */
[----:B------:R-:W2:Y:S01]  /*7bb0*/  LDL.LU R54, [R1+0x5c] ;  /* 0x00005c0001367983 */ /* 0x000ea20000300800 */
[----:B0-----:R-:W-:-:S03]  /*7bc0*/  PRMT R8, R4, 0x7632, R8 ;  /* 0x0000763204087816 */ /* 0x001fc60000000008 */
[----:B------:R-:W-:Y:S01]  /*7bd0*/  STG.E.U16 desc[UR6][R74.64+0x4], R40 ;  /* 0x000004284a007986 */ /* 0x000fe2000c101506 */
[----:B-1----:R-:W-:-:S03]  /*7be0*/  PRMT R5, R4, 0x7610, R5 ;  /* 0x0000761004057816 */ /* 0x002fc60000000005 */
[----:B------:R-:W-:Y:S01]  /*7bf0*/  STG.E.U16 desc[UR6][R74.64+0x6], R9 ;  /* 0x000006094a007986 */ /* 0x000fe2000c101506 */
[----:B------:R-:W-:-:S03]  /*7c00*/  PRMT R7, R39, 0x7632, R7 ;  /* 0x0000763227077816 */ /* 0x000fc60000000007 */
[----:B------:R-:W-:Y:S04]  /*7c10*/  STG.E.U16 desc[UR6][R22.64+0x2], R6 ;  /* 0x0000020616007986 */ /* 0x000fe8000c101506 */
[----:B------:R0:W-:Y:S04]  /*7c20*/  STG.E.U16 desc[UR6][R22.64+0x4], R39 ;  /* 0x0000042716007986 */ /* 0x0001e8000c101506 */
[----:B------:R1:W-:Y:S01]  /*7c30*/  STG.E.U16 desc[UR6][R22.64+0x6], R7 ;  /* 0x0000060716007986 */ /* 0x0003e2000c101506 */
[----:B----4-:R-:W-:-:S03]  /*7c40*/  F2FP.F16.F32.PACK_AB R4, R125, R101 ;  /* 0x000000657d04723e */ /* 0x010fc600000000ff */
[----:B------:R-:W4:Y:S01]  /*7c50*/  LDL.LU R125, [R1+0x144] ;  /* 0x00014400017d7983 */ /* 0x000f220000300800 */
[C---:B0-----:R-:W-:Y:S02]  /*7c60*/  PRMT R39, R4.reuse, 0x7610, R39 ;  /* 0x0000761004277816 */ /* 0x041fe40000000027 */
[----:B------:R-:W-:Y:S01]  /*7c70*/  PRMT R6, R4, 0x7632, R6 ;  /* 0x0000763204067816 */ /* 0x000fe20000000006 */
[----:B------:R-:W4:Y:S01]  /*7c80*/  LDL.LU R101, [R1+0x54] ;  /* 0x0000540001657983 */ /* 0x000f220000300800 */
[----:B---3--:R-:W-:-:S03]  /*7c90*/  F2FP.F16.F32.PACK_AB R4, R55, R102 ;  /* 0x000000663704723e */ /* 0x008fc600000000ff */
[----:B------:R-:W3:Y:S01]  /*7ca0*/  LDL.LU R55, [R1+0x13c] ;  /* 0x00013c0001377983 */ /* 0x000ee20000300800 */
[C---:B------:R-:W-:Y:S02]  /*7cb0*/  PRMT R40, R4.reuse, 0x7610, R40 ;  /* 0x0000761004287816 */ /* 0x040fe40000000028 */
[----:B-1----:R-:W-:Y:S01]  /*7cc0*/  PRMT R7, R4, 0x7632, R7 ;  /* 0x0000763204077816 */ /* 0x002fe20000000007 */
[----:B------:R-:W3:Y:S01]  /*7cd0*/  LDL.LU R102, [R1+0x1c] ;  /* 0x00001c0001667983 */ /* 0x000ee20000300800 */
[----:B--2---:R-:W-:-:S03]  /*7ce0*/  F2FP.F16.F32.PACK_AB R4, R104, R105 ;  /* 0x000000696804723e */ /* 0x004fc600000000ff */
[----:B------:R-:W2:Y:S04]  /*7cf0*/  LDL.LU R104, [R1+0x134] ;  /* 0x0001340001687983 */ /* 0x000ea80000300800 */
[----:B------:R-:W2:Y:S01]  /*7d00*/  LDL.LU R105, [R1+0x130] ;  /* 0x0001300001697983 */ /* 0x000ea20000300800 */
[----:B------:R-:W-:Y:S02]  /*7d10*/  F2FP.F16.F32.PACK_AB R38, R38, R107 ;  /* 0x0000006b2626723e */ /* 0x000fe400000000ff */
[----:B------:R-:W-:Y:S01]  /*7d20*/  F2FP.F16.F32.PACK_AB R37, R37, R106 ;  /* 0x0000006a2525723e */ /* 0x000fe200000000ff */
[----:B------:R-:W-:Y:S01]  /*7d30*/  STG.E.U16 desc[UR6][R22.64], R11 ;  /* 0x0000000b16007986 */ /* 0x000fe2000c101506 */
[----:B------:R-:W-:-:S03]  /*7d40*/  PRMT R9, R38, 0x7632, R9 ;  /* 0x0000763226097816 */ /* 0x000fc60000000009 */
[----:B------:R0:W-:Y:S01]  /*7d50*/  STG.E.U16 desc[UR6][R76.64], R5 ;  /* 0x000000054c007986 */ /* 0x0001e2000c101506 */
[----:B------:R-:W-:-:S03]  /*7d60*/  F2FP.F16.F32.PACK_AB R29, R36, R29 ;  /* 0x0000001d241d723e */ /* 0x000fc600000000ff */
[----:B------:R1:W-:Y:S01]  /*7d70*/  STG.E.U16 desc[UR6][R76.64+0x2], R8 ;  /* 0x000002084c007986 */ /* 0x0003e2000c101506 */
[----:B------:R-:W-:-:S03]  /*7d80*/  PRMT R41, R4, 0x7610, R41 ;  /* 0x0000761004297816 */ /* 0x000fc60000000029 */
[----:B------:R-:W-:Y:S01]  /*7d90*/  STG.E.U16 desc[UR6][R76.64+0x4], R38 ;  /* 0x000004264c007986 */ /* 0x000fe2000c101506 */
[----:B0-----:R-:W-:-:S03]  /*7da0*/  PRMT R5, R37, 0x7632, R5 ;  /* 0x0000763225057816 */ /* 0x001fc60000000005 */
[----:B------:R-:W-:Y:S04]  /*7db0*/  STG.E.U16 desc[UR6][R76.64+0x6], R9 ;  /* 0x000006094c007986 */ /* 0x000fe8000c101506 */
[----:B------:R0:W-:Y:S01]  /*7dc0*/  STG.E.U16 desc[UR6][R78.64+0x6], R5 ;  /* 0x000006054e007986 */ /* 0x0001e2000c101506 */
[----:B-1----:R-:W-:Y:S02]  /*7dd0*/  PRMT R8, R29, 0x7632, R8 ;  /* 0x000076321d087816 */ /* 0x002fe40000000008 */
[----:B------:R-:W-:Y:S01]  /*7de0*/  F2FP.F16.F32.PACK_AB R28, R35, R28 ;  /* 0x0000001c231c723e */ /* 0x000fe200000000ff */
[----:B------:R-:W-:Y:S04]  /*7df0*/  STG.E.U16 desc[UR6][R78.64], R39 ;  /* 0x000000274e007986 */ /* 0x000fe8000c101506 */
[----:B------:R1:W-:Y:S01]  /*7e00*/  STG.E.U16 desc[UR6][R78.64+0x2], R6 ;  /* 0x000002064e007986 */ /* 0x0003e2000c101506 */
[----:B0-----:R-:W-:-:S03]  /*7e10*/  PRMT R5, R4, 0x7632, R5 ;  /* 0x0000763204057816 */ /* 0x001fc60000000005 */
[----:B------:R-:W-:Y:S04]  /*7e20*/  STG.E.U16 desc[UR6][R78.64+0x4], R37 ;  /* 0x000004254e007986 */ /* 0x000fe8000c101506 */
        /* <DEDUP_REMOVED lines=9> */
[----:B----4-:R-:W-:-:S04]  /*7ec0*/  F2FP.F16.F32.PACK_AB R4, R54, R125 ;  /* 0x0000007d3604723e */ /* 0x010fc800000000ff */
[C---:B------:R-:W-:Y:S02]  /*7ed0*/  PRMT R42, R4.reuse, 0x7610, R42 ;  /* 0x00007610042a7816 */ /* 0x040fe4000000002a */
[----:B0-----:R-:W-:-:S05]  /*7ee0*/  PRMT R7, R4, 0x7632, R7 ;  /* 0x0000763204077816 */ /* 0x001fca0000000007 */
[----:B------:R0:W-:Y:S01]  /*7ef0*/  STG.E.U16 desc[UR6][R84.64+0x2], R7 ;  /* 0x0000020754007986 */ /* 0x0001e2000c101506 */
[----:B---3--:R-:W-:-:S04]  /*7f00*/  F2FP.F16.F32.PACK_AB R4, R101, R55 ;  /* 0x000000376504723e */ /* 0x008fc800000000ff */
[C---:B------:R-:W-:Y:S02]  /*7f10*/  PRMT R43, R4.reuse, 0x7610, R43 ;  /* 0x00007610042b7816 */ /* 0x040fe4000000002b */
[----:B-1----:R-:W-:Y:S02]  /*7f20*/  PRMT R5, R4, 0x7632, R5 ;  /* 0x0000763204057816 */ /* 0x002fe40000000005 */
[----:B--2---:R-:W-:-:S04]  /*7f30*/  F2FP.F16.F32.PACK_AB R4, R102, R104 ;  /* 0x000000686604723e */ /* 0x004fc800000000ff */
[C---:B------:R-:W-:Y:S02]  /*7f40*/  PRMT R44, R4.reuse, 0x7610, R44 ;  /* 0x00007610042c7816 */ /* 0x040fe4000000002c */
[----:B0-----:R-:W-:Y:S02]  /*7f50*/  PRMT R7, R4, 0x7632, R7 ;  /* 0x0000763204077816 */ /* 0x001fe40000000007 */
[----:B------:R-:W-:Y:S02]  /*7f60*/  F2FP.F16.F32.PACK_AB R4, R3, R105 ;  /* 0x000000690304723e */ /* 0x000fe400000000ff */
[----:B------:R-:W2:Y:S01]  /*7f70*/  LDL.LU R3, [R1+0x264] ;  /* 0x0002640001037983 */ /* 0x000ea20000300800 */
[----:B------:R-:W-:-:S03]  /*7f80*/  F2FP.F16.F32.PACK_AB R27, R34, R27 ;  /* 0x0000001b221b723e */ /* 0x000fc600000000ff */
[----:B------:R-:W-:Y:S01]  /*7f90*/  STG.E.U16 desc[UR6][R84.64], R42 ;  /* 0x0000002a54007986 */ /* 0x000fe2000c101506 */
[----:B------:R-:W-:-:S03]  /*7fa0*/  PRMT R8, R27, 0x7632, R8 ;  /* 0x000076321b087816 */ /* 0x000fc60000000008 */
[----:B------:R-:W-:Y:S01]  /*7fb0*/  STG.E.U16 desc[UR6][R84.64+0x4], R27 ;  /* 0x0000041b54007986 */ /* 0x000fe2000c101506 */
[----:B------:R-:W-:-:S03]  /*7fc0*/  PRMT R45, R4, 0x7610, R45 ;  /* 0x00007610042d7816 */ /* 0x000fc6000000002d */
[----:B------:R-:W-:Y:S04]  /*7fd0*/  STG.E.U16 desc[UR6][R84.64+0x6], R8 ;  /* 0x0000060854007986 */ /* 0x000fe8000c101506 */
[----:B------:R0:W-:Y:S04]  /*7fe0*/  STG.E.U16 desc[UR6][R86.64+0x2], R5 ;  /* 0x0000020556007986 */ /* 0x0001e8000c101506 */
[----:B------:R-:W3:Y:S04]  /*7ff0*/  LDL.LU R104, [R1+0x20] ;  /* 0x0000200001687983 */ /* 0x000ee80000300800 */
[----:B------:R-:W4:Y:S01]  /*8000*/  LDL.LU R105, [R1+0x11c] ;  /* 0x00011c0001697983 */ /* 0x000f220000300800 */
[----:B0-----:R-:W-:-:S02]  /*8010*/  PRMT R5, R4, 0x7632, R5 ;  /* 0x0000763204057816 */ /* 0x001fc40000000005 */
[----:B--2---:R-:W-:Y:S02]  /*8020*/  F2FP.F16.F32.PACK_AB R4, R60, R3 ;  /* 0x000000033c04723e */ /* 0x004fe400000000ff */
[----:B------:R-:W2:Y:S04]  /*8030*/  LDL.LU R60, [R1+0x260] ;  /* 0x00026000013c7983 */ /* 0x000ea80000300800 */
[----:B------:R-:W3:Y:S01]  /*8040*/  LDL.LU R3, [R1+0x25c] ;  /* 0x00025c0001037983 */ /* 0x000ee20000300800 */
[----:B------:R-:W-:Y:S02]  /*8050*/  F2FP.F16.F32.PACK_AB R26, R33, R26 ;  /* 0x0000001a211a723e */ /* 0x000fe400000000ff */
[----:B------:R-:W-:Y:S02]  /*8060*/  F2FP.F16.F32.PACK_AB R25, R32, R25 ;  /* 0x000000192019723e */ /* 0x000fe400000000ff */
[----:B------:R-:W-:-:S02]  /*8070*/  PRMT R6, R26, 0x7632, R6 ;  /* 0x000076321a067816 */ /* 0x000fc40000000006 */
[----:B------:R-:W-:Y:S02]  /*8080*/  PRMT R8, R25, 0x7632, R8 ;  /* 0x0000763219087816 */ /* 0x000fe40000000008 */
[----:B------:R-:W-:Y:S01]  /*8090*/  F2FP.F16.F32.PACK_AB R2, R30, R2 ;  /* 0x000000021e02723e */ /* 0x000fe200000000ff */
[----:B------:R-:W-:Y:S01]  /*80a0*/  STG.E.U16 desc[UR6][R86.64], R43 ;  /* 0x0000002b56007986 */ /* 0x000fe2000c101506 */
[----:B------:R-:W-:-:S03]  /*80b0*/  F2FP.F16.F32.PACK_AB R24, R31, R24 ;  /* 0x000000181f18723e */ /* 0x000fc600000000ff */
[----:B------:R-:W-:Y:S01]  /*80c0*/  STG.E.U16 desc[UR6][R86.64+0x4], R26 ;  /* 0x0000041a56007986 */ /* 0x000fe2000c101506 */
[----:B------:R-:W-:-:S03]  /*80d0*/  F2FP.F16.F32.PACK_AB R0, R103, R0 ;  /* 0x000000006700723e */ /* 0x000fc600000000ff */
[----:B------:R0:W-:Y:S04]  /*80e0*/  STG.E.U16 desc[UR6][R86.64+0x6], R6 ;  /* 0x0000060656007986 */ /* 0x0001e8000c101506 */
[----:B------:R1:W-:Y:S04]  /*80f0*/  STG.E.U16 desc[UR6][R88.64+0x2], R7 ;  /* 0x0000020758007986 */ /* 0x0003e8000c101506 */
[----:B------:R4:W-:Y:S01]  /*8100*/  STG.E.U16 desc[UR6][R88.64+0x6], R8 ;  /* 0x0000060858007986 */ /* 0x0009e2000c101506 */
[----:B------:R-:W-:-:S03]  /*8110*/  PRMT R46, R4, 0x7632, R46 ;  /* 0x00007632042e7816 */ /* 0x000fc6000000002e */
[----:B------:R-:W-:Y:S01]  /*8120*/  STG.E.U16 desc[UR6][R88.64], R44 ;  /* 0x0000002c58007986 */ /* 0x000fe2000c101506 */
[----:B0-----:R-:W-:Y:S02]  /*8130*/  PRMT R6, R24, 0x7632, R6 ;  /* 0x0000763218067816 */ /* 0x001fe40000000006 */
[C---:B-1----:R-:W-:Y:S01]  /*8140*/  PRMT R7, R2.reuse, 0x7610, R7 ;  /* 0x0000761002077816 */ /* 0x042fe20000000007 */
[----:B------:R-:W-:Y:S01]  /*8150*/  STG.E.U16 desc[UR6][R88.64+0x4], R25 ;  /* 0x0000041958007986 */ /* 0x000fe2000c101506 */
[----:B----4-:R-:W-:-:S03]  /*8160*/  PRMT R8, R2, 0x7632, R8 ;  /* 0x0000763202087816 */ /* 0x010fc60000000008 */
[----:B------:R0:W-:Y:S01]  /*8170*/  STG.E.U16 desc[UR6][R90.64+0x2], R5 ;  /* 0x000002055a007986 */ /* 0x0001e2000c101506 */
[----:B------:R-:W-:-:S03]  /*8180*/  LOP3.LUT R105, R105, 0x1, RZ, 0x3c, !PT ;  /* 0x0000000169697812 */ /* 0x000fc600078e3cff */
        /* <DEDUP_REMOVED lines=9> */
[----:B------:R1:W-:Y:S01]  /*8220*/  STG.E.U16 desc[UR6][R94.64+0x6], R5 ;  /* 0x000006055e007986 */ /* 0x0003e2000c101506 */
[----:B--2---:R-:W-:-:S03]  /*8230*/  F2FP.F16.F32.PACK_AB R2, R61, R60 ;  /* 0x0000003c3d02723e */ /* 0x004fc600000000ff */
[----:B------:R1:W5:Y:S01]  /*8240*/  LDL.LU R61, [R1+0x258] ;  /* 0x00025800013d7983 */ /* 0x0003620000300800 */
[----:B---3--:R-:W-:Y:S02]  /*8250*/  IADD3 R3, P1, R3, 0x2, RZ ;  /* 0x0000000203037810 */ /* 0x008fe40007f3e0ff */
[----:B------:R-:W-:Y:S01]  /*8260*/  PRMT R47, R2, 0x7632, R47 ;  /* 0x00007632022f7816 */ /* 0x000fe2000000002f */
[----:B------:R1:W5:Y:S01]  /*8270*/  LDL.LU R60, [R1+0x250] ;  /* 0x00025000013c7983 */ /* 0x0003620000300800 */
[----:B------:R-:W-:Y:S02]  /*8280*/  IADD3.X R104, RZ, R104, RZ, P1, !PT ;  /* 0x00000068ff687210 */ /* 0x000fe40000ffe4ff */
[----:B------:R-:W-:Y:S01]  /*8290*/  ISETP.GE.U32.AND P1, PT, R3, UR10, PT ;  /* 0x0000000a03007c0c */ /* 0x000fe2000bf26070 */
[----:B------:R1:W-:Y:S04]  /*82a0*/  STG.E.U16 desc[UR6][R94.64], R2 ;  /* 0x000000025e007986 */ /* 0x0003e8000c101506 */
[----:B------:R1:W-:Y:S04]  /*82b0*/  STL [R1+0x20], R104 ;  /* 0x0000206801007387 */ /* 0x0003e80000100800 */
[----:B------:R1:W-:Y:S04]  /*82c0*/  STG.E.U16 desc[UR6][R94.64+0x2], R47 ;  /* 0x0000022f5e007986 */ /* 0x0003e8000c101506 */
[----:B------:R1:W-:Y:S01]  /*82d0*/  STL [R1+0x11c], R105 ;  /* 0x00011c6901007387 */ /* 0x0003e20000100800 */
[----:B------:R-:W-:-:S13]  /*82e0*/  ISETP.GE.AND.EX P1, PT, R104, UR11, PT, P1 ;  /* 0x0000000b68007c0c */ /* 0x000fda000bf26310 */
[----:B-1----:R-:W-:Y:S05]  /*82f0*/  @!P1 BRA `(.L_x_2939) ;  /* 0xffffff8400dc9947 */ /* 0x002fea000383ffff */
[----:B------:R-:W-:Y:S05]  /*8300*/  EXIT ;  /* 0x000000000000794d */ /* 0x000fea0003800000 */
.L_x_2940:
        /* <DEDUP_REMOVED lines=15> */
.L_x_3046:


//--------------------- .text._ZN13group_norm_v214gn_cuda_kernelI6__halfLi480ELi3ELi32ELi30ELi4096ELb0ELi16ELi960ELi960ELi4ELb1ELi1ELb0ELb0ENS_16CompileConditionILi900EEEEEvPT_PKS4_S7_S7_flPfS8_Pj --------------------------
	.section	.text._ZN13group_norm_v214gn_cuda_kernelI6__halfLi480ELi3ELi32ELi30ELi4096ELb0ELi16ELi960ELi960ELi4ELb1ELi1ELb0ELb0ENS_16CompileConditionILi900EEEEEvPT_PKS4_S7_S7_flPfS8_Pj,"ax",@progbits
	.align	128
        .global         _ZN13group_norm_v214gn_cuda_kernelI6__halfLi480ELi3ELi32ELi30ELi4096ELb0ELi16ELi960ELi960ELi4ELb1ELi1ELb0ELb0ENS_16CompileConditionILi900EEEEEvPT_PKS4_S7_S7_flPfS8_Pj
        .type           _ZN13group_norm_v214gn_cuda_kernelI6__halfLi480ELi3ELi32ELi30ELi4096ELb0ELi16ELi960ELi960ELi4ELb1ELi1ELb0ELb0ENS_16CompileConditionILi900EEEEEvPT_PKS4_S7_S7_flPfS8_Pj,@function
        .size           _ZN13group_norm_v214gn_cuda_kernelI6__halfLi480ELi3ELi32ELi30ELi4096ELb0ELi16ELi960ELi960ELi4ELb1ELi1ELb0ELb0ENS_16CompileConditionILi900EEEEEvPT_PKS4_S7_S7_flPfS8_Pj,(.L_x_3047 - _ZN13group_norm_v214gn_cuda_kernelI6__halfLi480ELi3ELi32ELi30ELi4096ELb0ELi16ELi960ELi960ELi4ELb1ELi1ELb0ELb0ENS_16CompileConditionILi900EEEEEvPT_PKS4_S7_S7_flPfS8_Pj)
        .other          _ZN13group_norm_v214gn_cuda_kernelI6__halfLi480ELi3ELi32ELi30ELi4096ELb0ELi16ELi960ELi960ELi4ELb1ELi1ELb0ELb0ENS_16CompileConditionILi900EEEEEvPT_PKS4_S7_S7_flPfS8_Pj,@"STO_CUDA_ENTRY STV_DEFAULT"
_ZN13group_norm_v214gn_cuda_kernelI6__halfLi480ELi3ELi32ELi30ELi4096ELb0ELi16ELi960ELi960ELi4ELb1ELi1ELb0ELb0ENS_16CompileConditionILi900EEEEEvPT_PKS4_S7_S7_flPfS8_Pj:
.text._ZN13group_norm_v214gn_cuda_kernelI6__halfLi480ELi3ELi32ELi30ELi4096ELb0ELi16ELi960ELi960ELi4ELb1ELi1ELb0ELb0ENS_16CompileConditionILi900EEEEEvPT_PKS4_S7_S7_flPfS8_Pj:
        /* <DEDUP_REMOVED lines=34> */
.L_x_2951:
[----:B------:R-:W2:Y:S01]  /*0220*/  LDL R4, [R1+0x34] ;  /* 0x0000340001047983 */ /* 0x000ea20000100800 */
[----:B------:R-:W-:Y:S01]  /*0230*/  HFMA2.MMA R7, -RZ, RZ, 0, 0 ;  /* 0x00000000ff077435 */ /* 0x000fe200000001ff */
[----:B------:R-:W-:Y:S01]  /*0240*/  ULDC.64 UR8, c[0x0][0x218] ;  /* 0x0000860000087ab9 */ /* 0x000fe20000000a00 */
[----:B------:R-:W-:Y:S01]  /*0250*/  ULDC.64 UR10, c[0x0][0x228] ;  /* 0x00008a00000a7ab9 */ /* 0x000fe20000000a00 */
[----:B------:R-:W1:Y:S01]  /*0260*/  S2R R35, SR_TID.X ;  /* 0x0000000000237919 */ /* 0x000e620000002100 */
[----:B------:R-:W0:Y:S01]  /*0270*/  S2R R34, SR_CTAID.X ;  /* 0x0000000000227919 */ /* 0x000e220000002500 */
[----:B-1----:R-:W-:Y:S01]  /*0280*/  IMAD.WIDE.U32 R2, R35, -0x77777777, RZ ;  /* 0x8888888923027825 */ /* 0x002fe200078e00ff */
[----:B0-----:R-:W-:Y:S01]  /*0290*/  SHF.L.U32 R2, R34, 0x4, RZ ;  /* 0x0000000422027819 */ /* 0x001fe200000006ff */
[----:B------:R-:W-:Y:S03]  /*02a0*/  STL [R1+0xa8], R34 ;  /* 0x0000a82201007387 */ /* 0x000fe60000100800 */
[----:B------:R-:W-:-:S02]  /*02b0*/  SHF.R.U32.HI R3, RZ, 0x7, R3 ;  /* 0x00000007ff037819 */ /* 0x000fc40000011603 */
[----:B------:R-:W-:Y:S01]  /*02c0*/  LOP3.LUT R2, R2, 0xff0, RZ, 0xc0, !PT ;  /* 0x00000ff002027812 */ /* 0x000fe200078ec0ff */
[----:B------:R-:W-:Y:S02]  /*02d0*/  STL [R1+0xac], R35 ;  /* 0x0000ac2301007387 */ /* 0x000fe40000100800 */
[----:B------:R-:W-:Y:S01]  /*02e0*/  IMAD R6, R3, -0xf0, R35 ;  /* 0xffffff1003067824 */ /* 0x000fe200078e0223 */
[----:B------:R-:W-:Y:S01]  /*02f0*/  IADD3 R2, R2, R3, RZ ;  /* 0x0000000302027210 */ /* 0x000fe20007ffe0ff */
[----:B------:R0:W-:Y:S03]  /*0300*/  STL [R1+0xb0], R0 ;  /* 0x0000b00001007387 */ /* 0x0001e60000100800 */
[----:B------:R-:W-:Y:S01]  /*0310*/  SHF.L.U32 R6, R6, 0x2, RZ ;  /* 0x0000000206067819 */ /* 0x000fe200000006ff */
[----:B------:R-:W-:-:S04]  /*0320*/  IMAD R13, R2, 0x3c0, RZ ;  /* 0x000003c0020d7824 */ /* 0x000fc800078e02ff */
[----:B------:R-:W-:Y:S01]  /*0330*/  IMAD.WIDE.U32 R28, R0, 0x3c0000, R6 ;  /* 0x003c0000001c7825 */ /* 0x000fe200078e0006 */
[C---:B------:R-:W-:Y:S02]  /*0340*/  IADD3 R17, R13.reuse, 0x780, RZ ;  /* 0x000007800d117810 */ /* 0x040fe40007ffe0ff */
[----:B------:R-:W-:Y:S02]  /*0350*/  IADD3 R5, R13, 0xf00, RZ ;  /* 0x00000f000d057810 */ /* 0x000fe40007ffe0ff */
[----:B------:R-:W-:Y:S02]  /*0360*/  IADD3 R17, P1, R17, R28, RZ ;  /* 0x0000001c11117210 */ /* 0x000fe40007f3e0ff */
[C---:B------:R-:W-:Y:S02]  /*0370*/  IADD3 R15, R13.reuse, 0x1680, RZ ;  /* 0x000016800d0f7810 */ /* 0x040fe40007ffe0ff */
[----:B------:R-:W-:-:S04]  /*0380*/  IADD3 R7, R13, 0x1e00, RZ ;  /* 0x00001e000d077810 */ /* 0x000fc80007ffe0ff */
[-C--:B------:R-:W-:Y:S02]  /*0390*/  IADD3 R14, P2, R7, R28.reuse, RZ ;  /* 0x0000001c070e7210 */ /* 0x080fe40007f5e0ff */
[C---:B------:R-:W-:Y:S01]  /*03a0*/  IADD3 R21, R13.reuse, 0x2580, RZ ;  /* 0x000025800d157810 */ /* 0x040fe20007ffe0ff */
[----:B--2---:R-:W-:Y:S01]  /*03b0*/  IMAD R3, R4, 0x3c0000, RZ ;  /* 0x003c000004037824 */ /* 0x004fe200078e02ff */
[----:B------:R-:W-:-:S04]  /*03c0*/  IADD3 R4, P0, R13, R28, RZ ;  /* 0x0000001c0d047210 */ /* 0x000fc80007f1e0ff */
[----:B------:R-:W-:-:S04]  /*03d0*/  IADD3 R12, R29, R3, RZ ;  /* 0x000000031d0c7210 */ /* 0x000fc80007ffe0ff */
[-C--:B------:R-:W-:Y:S02]  /*03e0*/  IADD3.X R36, RZ, R12.reuse, RZ, P0, !PT ;  /* 0x0000000cff247210 */ /* 0x080fe400007fe4ff */
[C---:B------:R-:W-:Y:S02]  /*03f0*/  LEA R2, P0, R4.reuse, UR8, 0x1 ;  /* 0x0000000804027c11 */ /* 0x040fe4000f8008ff */
[----:B------:R-:W-:Y:S02]  /*0400*/  IADD3.X R10, RZ, R12, RZ, P1, !PT ;  /* 0x0000000cff0a7210 */ /* 0x000fe40000ffe4ff */
[----:B------:R-:W-:Y:S02]  /*0410*/  LEA.HI.X R3, R4, UR9, R36, 0x1, P0 ;  /* 0x0000000904037c11 */ /* 0x000fe400080f0c24 */
[----:B------:R-:W-:Y:S02]  /*0420*/  LEA R8, P0, R17, UR8, 0x1 ;  /* 0x0000000811087c11 */ /* 0x000fe4000f8008ff */
[----:B------:R-:W-:-:S02]  /*0430*/  IADD3 R16, P1, R5, R28, RZ ;  /* 0x0000001c05107210 */ /* 0x000fc40007f3e0ff */
[----:B------:R-:W2:Y:S01]  /*0440*/  LDG.E.64.CONSTANT R2, desc[UR6][R2.64] ;  /* 0x0000000602027981 */ /* 0x000ea2000c1e9b00 */
[----:B------:R-:W-:Y:S02]  /*0450*/  LEA.HI.X R9, R17, UR9, R10, 0x1, P0 ;  /* 0x0000000911097c11 */ /* 0x000fe400080f0c0a */
[----:B0-----:R-:W-:Y:S01]  /*0460*/  IADD3.X R0, RZ, R12, RZ, P1, !PT ;  /* 0x0000000cff007210 */ /* 0x001fe20000ffe4ff */
[----:B------:R0:W-:Y:S01]  /*0470*/  STL [R1+0x80], R10 ;  /* 0x0000800a01007387 */ /* 0x0001e20000100800 */
[----:B------:R-:W-:-:S03]  /*0480*/  IADD3 R15, P1, R15, R28, RZ ;  /* 0x0000001c0f0f7210 */ /* 0x000fc60007f3e0ff */
[----:B------:R-:W3:Y:S01]  /*0490*/  LDG.E.64.CONSTANT R8, desc[UR6][R8.64] ;  /* 0x0000000608087981 */ /* 0x000ee2000c1e9b00 */
[----:B0-----:R-:W-:-:S03]  /*04a0*/  LEA R10, P0, R16, UR8, 0x1 ;  /* 0x00000008100a7c11 */ /* 0x001fc6000f8008ff */
[----:B------:R0:W-:Y:S01]  /*04b0*/  STL [R1+0x84], R0 ;  /* 0x0000840001007387 */ /* 0x0001e20000100800 */
[----:B------:R-:W-:Y:S02]  /*04c0*/  LEA.HI.X R11, R16, UR9, R0, 0x1, P0 ;  /* 0x00000009100b7c11 */ /* 0x000fe400080f0c00 */
[----:B------:R-:W-:-:S04]  /*04d0*/  LEA R18, P0, R15, UR8, 0x1 ;  /* 0x000000080f127c11 */ /* 0x000fc8000f8008ff */
[----:B------:R-:W4:Y:S01]  /*04e0*/  LDG.E.64.CONSTANT R10, desc[UR6][R10.64] ;  /* 0x000000060a0a7981 */ /* 0x000f22000c1e9b00 */
[----:B0-----:R-:W-:-:S04]  /*04f0*/  IADD3.X R0, RZ, R12, RZ, P1, !PT ;  /* 0x0000000cff007210 */ /* 0x001fc80000ffe4ff */
[----:B------:R-:W-:Y:S01]  /*0500*/  LEA.HI.X R19, R15, UR9, R0, 0x1, P0 ;  /* 0x000000090f137c11 */ /* 0x000fe200080f0c00 */
[----:B------:R0:W-:Y:S01]  /*0510*/  STL [R1+0x88], R0 ;  /* 0x0000880001007387 */ /* 0x0001e20000100800 */
[----:B------:R-:W-:Y:S02]  /*0520*/  LEA R20, P0, R14, UR8, 0x1 ;  /* 0x000000080e147c11 */ /* 0x000fe4000f8008ff */
[----:B------:R-:W-:Y:S02]  /*0530*/  IADD3 R5, R13, 0x2d00, RZ ;  /* 0x00002d000d057810 */ /* 0x000fe40007ffe0ff */
[----:B------:R-:W4:Y:S01]  /*0540*/  LDG.E.64.CONSTANT R18, desc[UR6][R18.64] ;  /* 0x0000000612127981 */ /* 0x000f22000c1e9b00 */
[----:B------:R-:W-:Y:S02]  /*0550*/  IADD3 R7, P1, R21, R28, RZ ;  /* 0x0000001c15077210 */ /* 0x000fe40007f3e0ff */
[----:B0-----:R-:W-:Y:S02]  /*0560*/  IADD3.X R0, RZ, R12, RZ, P2, !PT ;  /* 0x0000000cff007210 */ /* 0x001fe400017fe4ff */
[----:B------:R-:W-:-:S02]  /*0570*/  IADD3 R5, P2, R5, R28, RZ ;  /* 0x0000001c05057210 */ /* 0x000fc40007f5e0ff */
[----:B------:R-:W-:Y:S01]  /*0580*/  LEA.HI.X R21, R14, UR9, R0, 0x1, P0 ;  /* 0x000000090e157c11 */ /* 0x000fe200080f0c00 */
[----:B------:R0:W-:Y:S01]  /*0590*/  STL [R1+0x94], R0 ;  /* 0x0000940001007387 */ /* 0x0001e20000100800 */
[-C--:B------:R-:W-:Y:S02]  /*05a0*/  IADD3.X R30, RZ, R12.reuse, RZ, P2, !PT ;  /* 0x0000000cff1e7210 */ /* 0x080fe400017fe4ff */
[----:B------:R-:W-:Y:S02]  /*05b0*/  LEA R22, P2, R7, UR8, 0x1 ;  /* 0x0000000807167c11 */ /* 0x000fe4000f8408ff */
[----:B------:R-:W4:Y:S01]  /*05c0*/  LDG.E.64.CONSTANT R20, desc[UR6][R20.64] ;  /* 0x0000000614147981 */ /* 0x000f22000c1e9b00 */
[----:B0-----:R-:W-:Y:S02]  /*05d0*/  IADD3.X R0, RZ, R12, RZ, P1, !PT ;  /* 0x0000000cff007210 */ /* 0x001fe40000ffe4ff */
[----:B------:R-:W-:Y:S02]  /*05e0*/  LEA R24, P1, R5, UR8, 0x1 ;  /* 0x0000000805187c11 */ /* 0x000fe4000f8208ff */
[----:B------:R-:W-:-:S02]  /*05f0*/  LEA.HI.X R23, R7, UR9, R0, 0x1, P2 ;  /* 0x0000000907177c11 */ /* 0x000fc400090f0c00 */
[----:B------:R-:W-:-:S04]  /*0600*/  LEA.HI.X R25, R5, UR9, R30, 0x1, P1 ;  /* 0x0000000905197c11 */ /* 0x000fc800088f0c1e */
[----:B------:R-:W4:Y:S04]  /*0610*/  LDG.E.64.CONSTANT R22, desc[UR6][R22.64] ;  /* 0x0000000616167981 */ /* 0x000f28000c1e9b00 */
[----:B------:R-:W4:Y:S01]  /*0620*/  LDG.E.64.CONSTANT R24, desc[UR6][R24.64] ;  /* 0x0000000618187981 */ /* 0x000f22000c1e9b00 */
[----:B------:R-:W-:-:S04]  /*0630*/  IADD3 R13, R13, 0x3480, RZ ;  /* 0x000034800d0d7810 */ /* 0x000fc80007ffe0ff */
[----:B------:R-:W-:Y:S01]  /*0640*/  IADD3 R28, P0, R13, R28, RZ ;  /* 0x0000001c0d1c7210 */ /* 0x000fe20007f1e0ff */
[----:B------:R0:W-:Y:S03]  /*0650*/  STL [R1+0x8c], R0 ;  /* 0x00008c0001007387 */ /* 0x0001e60000100800 */
[----:B0-----:R-:W-:Y:S02]  /*0660*/  IADD3.X R0, RZ, R12, RZ, P0, !PT ;  /* 0x0000000cff007210 */ /* 0x001fe400007fe4ff */
[----:B------:R-:W-:-:S04]  /*0670*/  LEA R26, P0, R28, UR8, 0x1 ;  /* 0x000000081c1a7c11 */ /* 0x000fc8000f8008ff */
[----:B------:R-:W-:Y:S01]  /*0680*/  LEA.HI.X R27, R28, UR9, R0, 0x1, P0 ;  /* 0x000000091c1b7c11 */ /* 0x000fe200080f0c00 */
[----:B------:R0:W-:Y:S01]  /*0690*/  STL [R1+0x98], R30 ;  /* 0x0000981e01007387 */ /* 0x0001e20000100800 */
[----:B------:R-:W-:-:S04]  /*06a0*/  ULDC.64 UR8, c[0x0][0x220] ;  /* 0x0000880000087ab9 */ /* 0x000fc80000000a00 */
[----:B------:R-:W4:Y:S01]  /*06b0*/  LDG.E.64.CONSTANT R26, desc[UR6][R26.64] ;  /* 0x000000061a1a7981 */ /* 0x000f22000c1e9b00 */
[----:B0-----:R-:W-:Y:S02]  /*06c0*/  SHF.L.U32 R30, R6, 0x1, RZ ;  /* 0x00000001061e7819 */ /* 0x001fe400000006ff */
[----:B------:R-:W-:Y:S02]  /*06d0*/  SHF.R.U32.HI R6, RZ, 0x1f, R6 ;  /* 0x0000001fff067819 */ /* 0x000fe40000011606 */
[C---:B------:R-:W-:Y:S02]  /*06e0*/  IADD3 R12, P0, R30.reuse, UR8, RZ ;  /* 0x000000081e0c7c10 */ /* 0x040fe4000ff1e0ff */
[----:B------:R-:W-:Y:S02]  /*06f0*/  IADD3 R30, P1, R30, UR10, RZ ;  /* 0x0000000a1e1e7c10 */ /* 0x000fe4000ff3e0ff */
[C---:B------:R-:W-:Y:S02]  /*0700*/  IADD3.X R13, R6.reuse, UR9, RZ, P0, !PT ;  /* 0x00000009060d7c10 */ /* 0x040fe400087fe4ff */
[----:B------:R-:W-:Y:S01]  /*0710*/  IADD3.X R31, R6, UR11, RZ, P1, !PT ;  /* 0x0000000b061f7c10 */ /* 0x000fe20008ffe4ff */
[----:B------:R0:W-:Y:S04]  /*0720*/  STL [R1+0x90], R0 ;  /* 0x0000900001007387 */ /* 0x0001e80000100800 */
[----:B------:R-:W5:Y:S04]  /*0730*/  LDG.E.64.CONSTANT R12, desc[UR6][R12.64] ;  /* 0x000000060c0c7981 */ /* 0x000f68000c1e9b00 */
[----:B------:R-:W5:Y:S01]  /*0740*/  LDG.E.64.CONSTANT R30, desc[UR6][R30.64] ;  /* 0x000000061e1e7981 */ /* 0x000f62000c1e9b00 */
[----:B--2---:R-:W-:-:S02]  /*0750*/  HADD2.F32 R6, -RZ, R2.H0_H0 ;  /* 0x20000002ff067230 */ /* 0x004fc40000004100 */
[----:B------:R-:W-:-:S03]  /*0760*/  HADD2.F32 R32, -RZ, R2.H1_H1 ;  /* 0x30000002ff207230 */ /* 0x000fc60000004100 */
[----:B------:R-:W-:Y:S01]  /*0770*/  FFMA.FTZ R2, R6, R6, RZ ;  /* 0x0000000606027223 */ /* 0x000fe200000100ff */
[----:B------:R-:W-:Y:S01]  /*0780*/  FADD.FTZ R29, RZ, R6 ;  /* 0x00000006ff1d7221 */ /* 0x000fe20000010000 */
[--C-:B---3--:R-:W-:Y:S02]  /*0790*/  HADD2.F32 R33, -RZ, R8.reuse.H0_H0 ;  /* 0x20000008ff217230 */ /* 0x108fe40000004100 */
[----:B------:R-:W-:Y:S01]  /*07a0*/  FFMA.FTZ R2, R32, R32, R2 ;  /* 0x0000002020027223 */ /* 0x000fe20000010002 */
[----:B------:R-:W-:Y:S01]  /*07b0*/  FADD.FTZ R29, R29, R32 ;  /* 0x000000201d1d7221 */ /* 0x000fe20000010000 */
[----:B0-----:R-:W-:Y:S02]  /*07c0*/  HADD2.F32 R0, -RZ, R8.H1_H1 ;  /* 0x30000008ff007230 */ /* 0x001fe40000004100 */
[----:B------:R-:W-:Y:S01]  /*07d0*/  FFMA.FTZ R2, R33, R33, R2 ;  /* 0x0000002121027223 */ /* 0x000fe20000010002 */
[----:B------:R4:W-:Y:S01]  /*07e0*/  STL [R1+0x1c], R33 ;  /* 0x00001c2101007387 */ /* 0x0009e20000100800 */
[----:B------:R-:W-:-:S02]  /*07f0*/  FADD.FTZ R8, R29, R33 ;  /* 0x000000211d087221 */ /* 0x000fc40000010000 */
[----:B------:R-:W-:Y:S01]  /*0800*/  FFMA.FTZ R2, R0, R0, R2 ;  /* 0x0000000000027223 */ /* 0x000fe20000010002 */
[----:B------:R0:W-:Y:S01]  /*0810*/  STL [R1+0x6c], R0 ;  /* 0x00006c0001007387 */ /* 0x0001e20000100800 */
[----:B------:R-:W-:Y:S01]  /*0820*/  FADD.FTZ R8, R8, R0 ;  /* 0x0000000008087221 */ /* 0x000fe20000010000 */
[--C-:B----4-:R-:W-:Y:S02]  /*0830*/  HADD2.F32 R33, -RZ, R10.reuse.H0_H0 ;  /* 0x2000000aff217230 */ /* 0x110fe40000004100 */
[----:B0-----:R-:W-:-:S03]  /*0840*/  HADD2.F32 R0, -RZ, R10.H1_H1 ;  /* 0x3000000aff007230 */ /* 0x001fc60000004100 */
[----:B------:R-:W-:Y:S01]  /*0850*/  FFMA.FTZ R10, R33, R33, R2 ;  /* 0x00000021210a7223 */ /* 0x000fe20000010002 */
[----:B------:R0:W-:Y:S01]  /*0860*/  STL [R1+0x14], R33 ;  /* 0x0000142101007387 */ /* 0x0001e20000100800 */
[----:B------:R-:W-:Y:S02]  /*0870*/  FADD.FTZ R8, R8, R33 ;  /* 0x0000002108087221 */ /* 0x000fe40000010000 */
[----:B------:R-:W-:Y:S01]  /*0880*/  FFMA.FTZ R10, R0, R0, R10 ;  /* 0x00000000000a7223 */ /* 0x000fe2000001000a */
[----:B------:R1:W-:Y:S01]  /*0890*/  STL [R1+0x68], R0 ;  /* 0x0000680001007387 */ /* 0x0003e20000100800 */
[----:B------:R-:W-:Y:S01]  /*08a0*/  FADD.FTZ R8, R8, R0 ;  /* 0x0000000008087221 */ /* 0x000fe20000010000 */
[----:B------:R-:W-:Y:S02]  /*08b0*/  HADD2.F32 R2, -RZ, R3.H0_H0 ;  /* 0x20000003ff027230 */ /* 0x000fe40000004100 */
[--C-:B0-----:R-:W-:Y:S02]  /*08c0*/  HADD2.F32 R33, -RZ, R18.reuse.H0_H0 ;  /* 0x20000012ff217230 */ /* 0x101fe40000004100 */
[----:B------:R-:W-:-:S02]  /*08d0*/  HADD2.F32 R29, -RZ, R18.H1_H1 ;  /* 0x30000012ff1d7230 */ /* 0x000fc40000004100 */
[----:B-1----:R-:W-:Y:S02]  /*08e0*/  HADD2.F32 R0, -RZ, R3.H1_H1 ;  /* 0x30000003ff007230 */ /* 0x002fe40000004100 */
[----:B------:R-:W-:-:S04]  /*08f0*/  FFMA.FTZ R3, R33, R33, R10 ;  /* 0x0000002121037223 */ /* 0x000fc8000001000a */
[----:B------:R-:W-:Y:S01]  /*0900*/  FFMA.FTZ R3, R29, R29, R3 ;  /* 0x0000001d1d037223 */ /* 0x000fe20000010003 */
[--C-:B------:R-:W-:Y:S02]  /*0910*/  HADD2.F32 R18, -RZ, R20.reuse.H0_H0 ;  /* 0x20000014ff127230 */ /* 0x100fe40000004100 */
[----:B------:R-:W-:Y:S02]  /*0920*/  HADD2.F32 R10, -RZ, R20.H1_H1 ;  /* 0x30000014ff0a7230 */ /* 0x000fe40000004100 */
[--C-:B------:R-:W-:Y:S02]  /*0930*/  HADD2.F32 R35, -RZ, R9.reuse.H0_H0 ;  /* 0x20000009ff237230 */ /* 0x100fe40000004100 */
[----:B------:R-:W-:Y:S01]  /*0940*/  FFMA.FTZ R3, R18, R18, R3 ;  /* 0x0000001212037223 */ /* 0x000fe20000010003 */
[----:B------:R0:W-:Y:S01]  /*0950*/  STL [R1+0xc], R33 ;  /* 0x00000c2101007387 */ /* 0x0001e20000100800 */
[----:B------:R-:W-:Y:S02]  /*0960*/  HADD2.F32 R34, -RZ, R9.H1_H1 ;  /* 0x30000009ff227230 */ /* 0x000fe40000004100 */
[----:B------:R-:W-:Y:S01]  /*0970*/  FADD.FTZ R8, R8, R33 ;  /* 0x0000002108087221 */ /* 0x000fe20000010000 */
[----:B------:R-:W-:Y:S01]  /*0980*/  HADD2.F32 R20, -RZ, R11.H0_H0 ;  /* 0x2000000bff147230 */ /* 0x000fe20000004100 */
[----:B------:R-:W-:Y:S01]  /*0990*/  STL [R1], R0 ;  /* 0x0000000001007387 */ /* 0x000fe20000100800 */
[----:B------:R-:W-:-:S03]  /*09a0*/  FFMA.FTZ R9, R10, R10, R3 ;  /* 0x0000000a0a097223 */ /* 0x000fc60000010003 */
[----:B------:R-:W-:Y:S01]  /*09b0*/  STL [R1+0x3c], R29 ;  /* 0x00003c1d01007387 */ /* 0x000fe20000100800 */
[----:B------:R-:W-:Y:S02]  /*09c0*/  HADD2.F32 R3, -RZ, R22.H1_H1 ;  /* 0x30000016ff037230 */ /* 0x000fe40000004100 */
[----:B------:R-:W-:Y:S01]  /*09d0*/  FADD.FTZ R8, R8, R29 ;  /* 0x0000001d08087221 */ /* 0x000fe20000010000 */
[----:B------:R-:W-:Y:S01]  /*09e0*/  STL [R1+0x7c], R35 ;  /* 0x00007c2301007387 */ /* 0x000fe20000100800 */
[--C-:B0-----:R-:W-:Y:S02]  /*09f0*/  HADD2.F32 R33, -RZ, R24.reuse.H0_H0 ;  /* 0x20000018ff217230 */ /* 0x101fe40000004100 */
[----:B------:R-:W-:Y:S01]  /*0a00*/  HADD2.F32 R24, -RZ, R24.H1_H1 ;  /* 0x30000018ff187230 */ /* 0x000fe20000004100 */
[----:B------:R0:W-:Y:S04]  /*0a10*/  STL [R1+0x4], R18 ;  /* 0x0000041201007387 */ /* 0x0001e80000100800 */
[----:B------:R-:W-:Y:S01]  /*0a20*/  STL [R1+0x78], R34 ;  /* 0x0000782201007387 */ /* 0x000fe20000100800 */
[----:B------:R-:W-:-:S03]  /*0a30*/  FADD.FTZ R8, R8, R18 ;  /* 0x0000001208087221 */ /* 0x000fc60000010000 */
[----:B------:R1:W-:Y:S04]  /*0a40*/  STL [R1+0x38], R10 ;  /* 0x0000380a01007387 */ /* 0x0003e80000100800 */
[----:B------:R-:W-:Y:S04]  /*0a50*/  STL [R1+0x74], R20 ;  /* 0x0000741401007387 */ /* 0x000fe80000100800 */
[----:B------:R2:W-:Y:S04]  /*0a60*/  STL [R1+0x18], R3 ;  /* 0x0000180301007387 */ /* 0x0005e80000100800 */
[----:B------:R-:W-:Y:S04]  /*0a70*/  STL [R1+0x10], R24 ;  /* 0x0000101801007387 */ /* 0x000fe80000100800 */
[----:B0-----:R-:W3:Y:S01]  /*0a80*/  LDL R18, [R1+0x9c] ;  /* 0x00009c0001127983 */ /* 0x001ee20000100800 */
[----:B------:R-:W-:-:S02]  /*0a90*/  HADD2.F32 R37, -RZ, R22.H0_H0 ;  /* 0x20000016ff257230 */ /* 0x000fc40000004100 */
[----:B------:R-:W-:-:S03]  /*0aa0*/  FADD.FTZ R8, R8, R10 ;  /* 0x0000000a08087221 */ /* 0x000fc60000010000 */
[----:B------:R-:W-:Y:S01]  /*0ab0*/  FFMA.FTZ R9, R37, R37, R9 ;  /* 0x0000002525097223 */ /* 0x000fe20000010009 */
[----:B------:R-:W-:Y:S01]  /*0ac0*/  FADD.FTZ R8, R8, R37 ;  /* 0x0000002508087221 */ /* 0x000fe20000010000 */
[----:B-1----:R-:W-:Y:S02]  /*0ad0*/  FFMA.FTZ R10, R2, R2, RZ ;  /* 0x00000002020a7223 */ /* 0x002fe400000100ff */
[----:B------:R-:W-:Y:S01]  /*0ae0*/  FFMA.FTZ R9, R3, R3, R9 ;  /* 0x0000000303097223 */ /* 0x000fe20000010009 */
[----:B------:R-:W-:Y:S01]  /*0af0*/  FADD.FTZ R8, R8, R3 ;  /* 0x0000000308087221 */ /* 0x000fe20000010000 */
[----:B--2---:R-:W-:Y:S01]  /*0b00*/  FADD.FTZ R3, RZ, R2 ;  /* 0x00000002ff037221 */ /* 0x004fe20000010000 */
[----:B------:R-:W-:Y:S02]  /*0b10*/  HADD2.F32 R22, -RZ, R26.H1_H1 ;  /* 0x3000001aff167230 */ /* 0x000fe40000004100 */
[----:B------:R-:W-:Y:S01]  /*0b20*/  FFMA.FTZ R10, R0, R0, R10 ;  /* 0x00000000000a7223 */ /* 0x000fe2000001000a */
[----:B------:R-:W-:-:S02]  /*0b30*/  FADD.FTZ R3, R3, R0 ;  /* 0x0000000003037221 */ /* 0x000fc40000010000 */
[----:B------:R-:W-:Y:S01]  /*0b40*/  STL [R1+0x8], R22 ;  /* 0x0000081601007387 */ /* 0x000fe20000100800 */
[----:B------:R-:W-:Y:S01]  /*0b50*/  FFMA.FTZ R10, R35, R35, R10 ;  /* 0x00000023230a7223 */ /* 0x000fe2000001000a */
[----:B------:R-:W-:Y:S02]  /*0b60*/  FADD.FTZ R3, R3, R35 ;  /* 0x0000002303037221 */ /* 0x000fe40000010000 */
[----:B------:R0:W5:Y:S04]  /*0b70*/  LDL.LU R0, [R1+0xb0] ;  /* 0x0000b00001007983 */ /* 0x0001680000300800 */
[----:B------:R-:W2:Y:S01]  /*0b80*/  LDL.LU R35, [R1+0xac] ;  /* 0x0000ac0001237983 */ /* 0x000ea20000300800 */
[----:B------:R-:W-:Y:S01]  /*0b90*/  FFMA.FTZ R9, R33, R33, R9 ;  /* 0x0000002121097223 */ /* 0x000fe20000010009 */
[----:B------:R-:W-:Y:S01]  /*0ba0*/  FADD.FTZ R8, R8, R33 ;  /* 0x0000002108087221 */ /* 0x000fe20000010000 */
[----:B------:R-:W-:-:S02]  /*0bb0*/  HADD2.F32 R29, -RZ, R26.H0_H0 ;  /* 0x2000001aff1d7230 */ /* 0x000fc40000004100 */
        /* <DEDUP_REMOVED lines=8> */
[----:B------:R-:W-:Y:S02]  /*0c40*/  HADD2.F32 R11, -RZ, R11.H1_H1 ;  /* 0x3000000bff0b7230 */ /* 0x000fe40000004100 */
[----:B------:R-:W-:Y:S01]  /*0c50*/  FFMA.FTZ R10, R20, R20, R10 ;  /* 0x00000014140a7223 */ /* 0x000fe2000001000a */
[----:B------:R-:W-:Y:S01]  /*0c60*/  FADD.FTZ R3, R3, R20 ;  /* 0x0000001403037221 */ /* 0x000fe20000010000 */
[----:B------:R0:W5:Y:S02]  /*0c70*/  LDL.LU R34, [R1+0xa8] ;  /* 0x0000a80001227983 */ /* 0x0001640000300800 */
[----:B------:R-:W-:Y:S01]  /*0c80*/  FFMA.FTZ R10, R11, R11, R10 ;  /* 0x0000000b0b0a7223 */ /* 0x000fe2000001000a */
[----:B------:R-:W-:Y:S01]  /*0c90*/  FADD.FTZ R3, R3, R11 ;  /* 0x0000000b03037221 */ /* 0x000fe20000010000 */
[----:B------:R1:W-:Y:S02]  /*0ca0*/  STL [R1+0x70], R11 ;  /* 0x0000700b01007387 */ /* 0x0003e40000100800 */
[--C-:B-1----:R-:W-:Y:S01]  /*0cb0*/  HADD2.F32 R11, -RZ, R19.reuse.H1_H1 ;  /* 0x30000013ff0b7230 */ /* 0x102fe20000004100 */
[----:B------:R-:W-:Y:S01]  /*0cc0*/  BSSY B0, `(.L_x_2941) ;  /* 0x00000ca000007945 */ /* 0x000fe20003800000 */
[----:B---3--:R1:W-:Y:S02]  /*0cd0*/  STS.64 [R18], R8 ;  /* 0x0000000812007388 */ /* 0x0083e40000000a00 */
[----:B-1----:R-:W-:-:S02]  /*0ce0*/  HADD2.F32 R8, -RZ, R19.H0_H0 ;  /* 0x20000013ff087230 */ /* 0x002fc40000004100 */
[----:B------:R-:W-:-:S03]  /*0cf0*/  HADD2.F32 R9, -RZ, R21.H0_H0 ;  /* 0x20000015ff097230 */ /* 0x000fc60000004100 */
[----:B------:R1:W-:Y:S01]  /*0d00*/  STL [R1+0x64], R8 ;  /* 0x0000640801007387 */ /* 0x0003e20000100800 */
[----:B------:R-:W-:-:S03]  /*0d10*/  FFMA.FTZ R10, R8, R8, R10 ;  /* 0x00000008080a7223 */ /* 0x000fc6000001000a */
[----:B------:R3:W-:Y:S01]  /*0d20*/  STL [R1+0x60], R11 ;  /* 0x0000600b01007387 */ /* 0x0007e20000100800 */
[----:B-1----:R-:W-:Y:S01]  /*0d30*/  FADD.FTZ R8, R3, R8 ;  /* 0x0000000803087221 */ /* 0x002fe20000010000 */
[----:B------:R-:W-:-:S03]  /*0d40*/  FFMA.FTZ R3, R11, R11, R10 ;  /* 0x0000000b0b037223 */ /* 0x000fc6000001000a */
[----:B------:R-:W-:Y:S01]  /*0d50*/  FADD.FTZ R8, R8, R11 ;  /* 0x0000000b08087221 */ /* 0x000fe20000010000 */
[----:B---3--:R-:W-:Y:S02]  /*0d60*/  HADD2.F32 R11, -RZ, R21.H1_H1 ;  /* 0x30000015ff0b7230 */ /* 0x008fe40000004100 */
[----:B------:R-:W-:Y:S01]  /*0d70*/  FFMA.FTZ R3, R9, R9, R3 ;  /* 0x0000000909037223 */ /* 0x000fe20000010003 */
[----:B------:R-:W-:Y:S01]  /*0d80*/  FADD.FTZ R8, R8, R9 ;  /* 0x0000000908087221 */ /* 0x000fe20000010000 */
[--C-:B------:R-:W-:Y:S02]  /*0d90*/  HADD2.F32 R10, -RZ, R23.reuse.H0_H0 ;  /* 0x20000017ff0a7230 */ /* 0x100fe40000004100 */
[----:B------:R-:W-:Y:S01]  /*0da0*/  FFMA.FTZ R3, R11, R11, R3 ;  /* 0x0000000b0b037223 */ /* 0x000fe20000010003 */
[----:B------:R1:W-:Y:S01]  /*0db0*/  STL [R1+0x5c], R9 ;  /* 0x00005c0901007387 */ /* 0x0003e20000100800 */
[----:B------:R-:W-:Y:S02]  /*0dc0*/  FADD.FTZ R8, R8, R11 ;  /* 0x0000000b08087221 */ /* 0x000fe40000010000 */
[----:B------:R-:W-:Y:S01]  /*0dd0*/  FFMA.FTZ R3, R10, R10, R3 ;  /* 0x0000000a0a037223 */ /* 0x000fe20000010003 */
[----:B------:R3:W-:Y:S01]  /*0de0*/  STL [R1+0x40], R11 ;  /* 0x0000400b01007387 */ /* 0x0007e20000100800 */
[----:B------:R-:W-:Y:S01]  /*0df0*/  FADD.FTZ R8, R8, R10 ;  /* 0x0000000a08087221 */ /* 0x000fe20000010000 */
[----:B-1----:R-:W-:-:S02]  /*0e00*/  HADD2.F32 R9, -RZ, R23.H1_H1 ;  /* 0x30000017ff097230 */ /* 0x002fc40000004100 */
[----:B------:R1:W-:Y:S01]  /*0e10*/  STL [R1+0x58], R10 ;  /* 0x0000580a01007387 */ /* 0x0003e20000100800 */
[--C-:B---3--:R-:W-:Y:S02]  /*0e20*/  HADD2.F32 R11, -RZ, R25.reuse.H0_H0 ;  /* 0x20000019ff0b7230 */ /* 0x108fe40000004100 */
[----:B------:R-:W-:Y:S01]  /*0e30*/  FFMA.FTZ R3, R9, R9, R3 ;  /* 0x0000000909037223 */ /* 0x000fe20000010003 */
[----:B------:R-:W-:Y:S01]  /*0e40*/  FADD.FTZ R8, R8, R9 ;  /* 0x0000000908087221 */ /* 0x000fe20000010000 */
[----:B------:R3:W-:Y:S01]  /*0e50*/  STL [R1+0x44], R9 ;  /* 0x0000440901007387 */ /* 0x0007e20000100800 */
[----:B-1----:R-:W-:-:S03]  /*0e60*/  HADD2.F32 R10, -RZ, R25.H1_H1 ;  /* 0x30000019ff0a7230 */ /* 0x002fc60000004100 */
[----:B------:R1:W-:Y:S01]  /*0e70*/  STL [R1+0x54], R11 ;  /* 0x0000540b01007387 */ /* 0x0003e20000100800 */
[----:B---3--:R-:W-:Y:S01]  /*0e80*/  FFMA.FTZ R9, R11, R11, R3 ;  /* 0x0000000b0b097223 */ /* 0x008fe20000010003 */
[----:B------:R-:W-:Y:S02]  /*0e90*/  FADD.FTZ R3, R8, R11 ;  /* 0x0000000b08037221 */ /* 0x000fe40000010000 */
[----:B------:R3:W-:Y:S01]  /*0ea0*/  STL [R1+0x48], R10 ;  /* 0x0000480a01007387 */ /* 0x0007e20000100800 */
[----:B------:R-:W-:Y:S01]  /*0eb0*/  FFMA.FTZ R8, R10, R10, R9 ;  /* 0x0000000a0a087223 */ /* 0x000fe20000010009 */
[--C-:B-1----:R-:W-:Y:S02]  /*0ec0*/  HADD2.F32 R11, -RZ, R27.reuse.H0_H0 ;  /* 0x2000001bff0b7230 */ /* 0x102fe40000004100 */
[----:B------:R-:W-:Y:S01]  /*0ed0*/  FADD.FTZ R3, R3, R10 ;  /* 0x0000000a03037221 */ /* 0x000fe20000010000 */
[----:B---3--:R-:W-:Y:S02]  /*0ee0*/  HADD2.F32 R10, -RZ, R27.H1_H1 ;  /* 0x3000001bff0a7230 */ /* 0x008fe40000004100 */
[----:B------:R-:W-:Y:S04]  /*0ef0*/  STL [R1+0x50], R11 ;  /* 0x0000500b01007387 */ /* 0x000fe80000100800 */
[----:B------:R-:W-:Y:S01]  /*0f00*/  STL [R1+0x4c], R10 ;  /* 0x00004c0a01007387 */ /* 0x000fe20000100800 */
[----:B--2---:R-:W-:Y:S01]  /*0f10*/  ISETP.GT.U32.AND P0, PT, R35, 0x3f, PT ;  /* 0x0000003f2300780c */ /* 0x004fe20003f04070 */
[----:B------:R-:W-:Y:S01]  /*0f20*/  FFMA.FTZ R8, R11, R11, R8 ;  /* 0x0000000b0b087223 */ /* 0x000fe20000010008 */
[----:B------:R-:W-:-:S03]  /*0f30*/  FADD.FTZ R3, R3, R11 ;  /* 0x0000000b03037221 */ /* 0x000fc60000010000 */
[----:B------:R-:W-:Y:S01]  /*0f40*/  FFMA.FTZ R9, R10, R10, R8 ;  /* 0x0000000a0a097223 */ /* 0x000fe20000010008 */
[----:B------:R-:W-:-:S05]  /*0f50*/  FADD.FTZ R8, R3, R10 ;  /* 0x0000000a03087221 */ /* 0x000fca0000010000 */
[----:B------:R1:W-:Y:S02]  /*0f60*/  STS.64 [R18+0x1680], R8 ;  /* 0x0016800812007388 */ /* 0x0003e40000000a00 */
[----:B-1----:R-:W-:Y:S01]  /*0f70*/  CS2R R8, SRZ ;  /* 0x0000000000087805 */ /* 0x002fe2000001ff00 */
[----:B------:R-:W-:Y:S06]  /*0f80*/  BAR.SYNC.DEFER_BLOCKING 0x0 ;  /* 0x0000000000007b1d */ /* 0x000fec0000010000 */
[----:B0-----:R-:W-:Y:S05]  /*0f90*/  @P0 BRA `(.L_x_2942) ;  /* 0x0000000800700947 */ /* 0x001fea0003800000 */
        /* <DEDUP_REMOVED lines=112> */
[----:B------:R-:W-:-:S03]  /*16a0*/  IADD3 R19, R3, 0x18, RZ ;  /* 0x0000001803137810 */ /* 0x000fc60007ffe0ff */
        /* <DEDUP_REMOVED lines=22> */
[----:B------:R-:W-:-:S04]  /*1810*/  LOP3.LUT R18, R18, 0x1, RZ, 0xc0, !PT ;  /* 0x0000000112127812 */ /* 0x000fc800078ec0ff */
[----:B------:R-:W-:Y:S01]  /*1820*/  IADD3 R3, R8, R3, RZ ;  /* 0x0000000308037210 */ /* 0x000fe20007ffe0ff */
[----:B------:R-:W-:-:S04]  /*1830*/  IMAD R18, R18, 0xf0, R23 ;  /* 0x000000f012127824 */ /* 0x000fc800078e0217 */
[----:B------:R-:W-:Y:S01]  /*1840*/  IMAD R18, R18, 0x18, R9 ;  /* 0x0000001812127824 */ /* 0x000fe200078e0209 */
[----:B------:R-:W-:-:S04]  /*1850*/  IADD3 R9, R8, R21, RZ ;  /* 0x0000001508097210 */ /* 0x000fc80007ffe0ff */
[----:B------:R-:W-:Y:S02]  /*1860*/  IADD3 R18, R8, R18, RZ ;  /* 0x0000001208127210 */ /* 0x000fe40007ffe0ff */
[----:B------:R-:W0:Y:S02]  /*1870*/  LDS.64 R8, [R9] ;  /* 0x0000000009087984 */ /* 0x000e240000000a00 */
        /* <DEDUP_REMOVED lines=14> */
.L_x_2942:
[----:B------:R-:W-:Y:S05]  /*1960*/  BSYNC B0 ;  /* 0x0000000000007941 */ /* 0x000fea0003800000 */
.L_x_2941:
        /* <DEDUP_REMOVED lines=10> */
[----:B-----5:R-:W-:Y:S02]  /*1a10*/  LOP3.LUT R10, R34, 0xff, RZ, 0xc0, !PT ;  /* 0x000000ff220a7812 */ /* 0x020fe400078ec0ff */
        /* <DEDUP_REMOVED lines=9> */
.L_x_2944:
[----:B------:R-:W-:Y:S05]  /*1ab0*/  BSYNC B0 ;  /* 0x0000000000007941 */ /* 0x000fea0003800000 */
.L_x_2943:
[----:B------:R-:W-:Y:S06]  /*1ac0*/  BAR.SYNC.DEFER_BLOCKING 0x0 ;  /* 0x0000000000007b1d */ /* 0x000fec0000010000 */
[----:B------:R-:W-:Y:S05]  /*1ad0*/  @P2 BRA `(.L_x_2945) ;  /* 0x00000000003c2947 */ /* 0x000fea0003800000 */
[----:B0-----:R-:W2:Y:S01]  /*1ae0*/  LDC.64 R8, c[0x0][0x250] ;  /* 0x00009400ff087b82 */ /* 0x001ea20000000a00 */
[----:B-----5:R-:W-:Y:S02]  /*1af0*/  ISETP.NE.AND P1, PT, R34, RZ, PT ;  /* 0x000000ff2200720c */ /* 0x020fe40003f25270 */
[----:B------:R-:W-:-:S04]  /*1b00*/  MOV R3, 0x7fffff01 ;  /* 0x7fffff0100037802 */ /* 0x000fc80000000f00 */
[----:B------:R-:W-:Y:S01]  /*1b10*/  SEL R3, R3, 0x1, !P1 ;  /* 0x0000000103037807 */ /* 0x000fe20004800000 */
[----:B--2---:R-:W-:Y:S01]  /*1b20*/  IMAD.WIDE.U32 R8, R18, 0x4, R8 ;  /* 0x0000000412087825 */ /* 0x004fe200078e0008 */
[----:B------:R-:W-:Y:S06]  /*1b30*/  MEMBAR.ALL.GPU ;  /* 0x0000000000007992 */ /* 0x000fec000000a000 */
[----:B------:R-:W-:-:S00]  /*1b40*/  ERRBAR ;  /* 0x00000000000079ab */ /* 0x000fc00000000000 */
[----:B------:R-:W-:Y:S06]  /*1b50*/  CGAERRBAR ;  /* 0x00000000000075ab */ /* 0x000fec0000000000 */
[----:B------:R0:W5:Y:S02]  /*1b60*/  ATOM.E.ADD.STRONG.GPU PT, R3, desc[UR6][R8.64], R3 ;  /* 0x000000030803798a */ /* 0x00016400081ee1c6 */
.L_x_2946:
[----:B------:R-:W2:Y:S04]  /*1b70*/  LD.E.STRONG.GPU R10, desc[UR6][R8.64] ;  /* 0x00000006080a7980 */ /* 0x000ea8000c10f900 */
[----:B--2---:R-:W-:Y:S01]  /*1b80*/  CCTL.IVALL ;  /* 0x00000000ff00798f */ /* 0x004fe20002000000 */
[----:B------:R-:W-:Y:S05]  /*1b90*/  YIELD ;  /* 0x0000000000007946 */ /* 0x000fea0003800000 */
[----:B-----5:R-:W-:-:S04]  /*1ba0*/  LOP3.LUT R10, R10, R3, RZ, 0x3c, !PT ;  /* 0x000000030a0a7212 */ /* 0x020fc800078e3cff */
[----:B------:R-:W-:-:S13]  /*1bb0*/  ISETP.GT.AND P1, PT, R10, -0x1, PT ;  /* 0xffffffff0a00780c */ /* 0x000fda0003f24270 */
[----:B------:R-:W-:Y:S05]  /*1bc0*/  @P1 BRA `(.L_x_2946) ;  /* 0xfffffffc00e81947 */ /* 0x000fea000383ffff */
.L_x_2945:
[----:B------:R-:W1:Y:S01]  /*1bd0*/  S2R R27, SR_TID.X ;  /* 0x00000000001b7919 */ /* 0x000e620000002100 */
[----:B------:R-:W-:Y:S05]  /*1be0*/  WARPSYNC.ALL ;  /* 0x0000000000007948 */ /* 0x000fea0003800000 */
[----:B------:R-:W-:Y:S01]  /*1bf0*/  BAR.SYNC.DEFER_BLOCKING 0x0 ;  /* 0x0000000000007b1d */ /* 0x000fe20000010000 */
[----:B0-----:R-:W-:-:S05]  /*1c00*/  CS2R R8, SRZ ;  /* 0x0000000000087805 */ /* 0x001fca000001ff00 */
[----:B------:R-:W-:Y:S04]  /*1c10*/  BSSY B0, `(.L_x_2947) ;  /* 0x00000ab000007945 */ /* 0x000fe80003800000 */
[----:B------:R-:W-:Y:S05]  /*1c20*/  @P0 BRA `(.L_x_2948) ;  /* 0x0000000800a40947 */ /* 0x000fea0003800000 */
[----:B------:R-:W0:Y:S01]  /*1c30*/  S2R R10, SR_CTAID.Y ;  /* 0x00000000000a7919 */ /* 0x000e220000002600 */
[----:B------:R-:W0:Y:S01]  /*1c40*/  LDC R3, c[0x0][0x10] ;  /* 0x00000400ff037b82 */ /* 0x000e220000000800 */
[C---:B-1----:R-:W-:Y:S02]  /*1c50*/  SHF.L.U32 R8, R27.reuse, 0x5, RZ ;  /* 0x000000051b087819 */ /* 0x042fe400000006ff */
[----:B------:R-:W-:Y:S02]  /*1c60*/  LOP3.LUT R9, R27, 0x7, RZ, 0xc0, !PT ;  /* 0x000000071b097812 */ /* 0x000fe400078ec0ff */
[----:B------:R-:W-:-:S03]  /*1c70*/  LOP3.LUT R8, R8, 0x7fffff00, RZ, 0xc0, !PT ;  /* 0x7fffff0008087812 */ /* 0x000fc600078ec0ff */
[----:B-----5:R-:W1:Y:S01]  /*1c80*/  LDC.64 R34, c[0x0][0x248] ;  /* 0x00009200ff227b82 */ /* 0x020e620000000a00 */
[----:B0-----:R-:W-:-:S05]  /*1c90*/  IMAD R3, R3, UR4, R10 ;  /* 0x0000000403037c24 */ /* 0x001fca000f8e020a */
[----:B------:R-:W-:-:S04]  /*1ca0*/  LEA R3, R3, R8, 0xd ;  /* 0x0000000803037211 */ /* 0x000fc800078e68ff */
[----:B------:R-:W-:-:S04]  /*1cb0*/  IADD3 R3, R3, R9, RZ ;  /* 0x0000000903037210 */ /* 0x000fc80007ffe0ff */
[----:B------:R-:W-:-:S04]  /*1cc0*/  SHF.L.U32 R3, R3, 0x1, RZ ;  /* 0x0000000103037819 */ /* 0x000fc800000006ff */
[C---:B--2---:R-:W-:Y:S01]  /*1cd0*/  IADD3 R18, R3.reuse, 0x10, RZ ;  /* 0x0000001003127810 */ /* 0x044fe20007ffe0ff */
        /* <DEDUP_REMOVED lines=158> */
.L_x_2948:
[----:B------:R-:W-:Y:S05]  /*26c0*/  BSYNC B0 ;  /* 0x0000000000007941 */ /* 0x000fea0003800000 */
.L_x_2947:
[----:B------:R-:W0:Y:S01]  /*26d0*/  SHFL.BFLY PT, R10, R8, 0x4, 0x1f ;  /* 0x0c801f00080a7f89 */ /* 0x000e2200000e0000 */
[----:B-1----:R-:W-:Y:S01]  /*26e0*/  LOP3.LUT P0, RZ, R27, 0xffffff07, RZ, 0xc0, !PT ;  /* 0xffffff071bff7812 */ /* 0x002fe2000780c0ff */
[----:B------:R-:W-:Y:S01]  /*26f0*/  ULDC.64 UR8, c[0x0][0x240] ;  /* 0x0000900000087ab9 */ /* 0x000fe20000000a00 */
[----:B------:R-:W-:Y:S01]  /*2700*/  BSSY B0, `(.L_x_2949) ;  /* 0x0000022000007945 */ /* 0x000fe20003800000 */
[----:B------:R-:W1:Y:S01]  /*2710*/  SHFL.BFLY PT, R3, R9, 0x4, 0x1f ;  /* 0x0c801f0009037f89 */ /* 0x000e6200000e0000 */
[----:B------:R-:W-:Y:S01]  /*2720*/  ISETP.EQ.U32.AND P1, PT, RZ, UR8, PT ;  /* 0x00000008ff007c0c */ /* 0x000fe2000bf22070 */
[----:B------:R-:W3:Y:S01]  /*2730*/  S2R R11, SR_CTAID.X ;  /* 0x00000000000b7919 */ /* 0x000ee20000002500 */
        /* <DEDUP_REMOVED lines=17> */
[----:B---3--:R-:W-:-:S04]  /*2850*/  LOP3.LUT P0, RZ, R11, 0xff, RZ, 0xc0, !PT ;  /* 0x000000ff0bff7812 */ /* 0x008fc8000780c0ff */
[----:B------:R-:W-:-:S04]  /*2860*/  ISETP.GT.U32.OR P0, PT, R27, 0x1f, P0 ;  /* 0x0000001f1b00780c */ /* 0x000fc80000704470 */
[----:B------:R-:W-:-:S13]  /*2870*/  ISETP.EQ.OR.EX P0, PT, RZ, UR9, P0, P1 ;  /* 0x00000009ff007c0c */ /* 0x000fda0008702710 */
[----:B0-----:R-:W-:Y:S05]  /*2880*/  @P0 BRA `(.L_x_2950) ;  /* 0x0000000000240947 */ /* 0x001fea0003800000 */
[----:B------:R-:W3:Y:S01]  /*2890*/  LDL R11, [R1+0x34] ;  /* 0x00003400010b7983 */ /* 0x000ee20000100800 */
[----:B------:R-:W-:Y:S02]  /*28a0*/  LEA R10, R27, UR5, 0x3 ;  /* 0x000000051b0a7c11 */ /* 0x000fe4000f8e18ff */
[----:B------:R-:W-:Y:S02]  /*28b0*/  SHF.R.S32.HI R9, RZ, 0x1f, R27 ;  /* 0x0000001fff097819 */ /* 0x000fe4000001141b */
[----:B-----5:R-:W-:-:S04]  /*28c0*/  LEA R3, P0, R0, R27, 0x5 ;  /* 0x0000001b00037211 */ /* 0x020fc800078028ff */
[----:B---3--:R-:W-:Y:S02]  /*28d0*/  LEA.HI.X R9, R0, R9, R11, 0x5, P0 ;  /* 0x0000000900097211 */ /* 0x008fe400000f2c0b */
[----:B------:R-:W0:Y:S01]  /*28e0*/  LDS.64 R10, [R10] ;  /* 0x000000000a0a7984 */ /* 0x000e220000000a00 */
[----:B------:R-:W-:-:S04]  /*28f0*/  LEA R8, P0, R3, UR8, 0x3 ;  /* 0x0000000803087c11 */ /* 0x000fc8000f8018ff */
[----:B------:R-:W-:-:S05]  /*2900*/  LEA.HI.X R9, R3, UR9, R9, 0x3, P0 ;  /* 0x0000000903097c11 */ /* 0x000fca00080f1c09 */
[----:B0-----:R0:W-:Y:S04]  /*2910*/  STG.E.64 desc[UR6][R8.64], R10 ;  /* 0x0000000a08007986 */ /* 0x0011e8000c101b06 */
.L_x_2950:
[----:B------:R-:W-:Y:S05]  /*2920*/  BSYNC B0 ;  /* 0x0000000000007941 */ /* 0x000fea0003800000 */
.L_x_2949:
[----:B------:R-:W3:Y:S01]  /*2930*/  LDL R3, [R1+0xa4] ;  /* 0x0000a40001037983 */ /* 0x000ee20000100800 */
[----:B------:R-:W-:Y:S01]  /*2940*/  ULDC UR8, c[0x0][0x230] ;  /* 0x00008c0000087ab9 */ /* 0x000fe20000000800 */
[----:B------:R-:W-:Y:S02]  /*2950*/  ULDC.64 UR10, c[0x0][0x210] ;  /* 0x00008400000a7ab9 */ /* 0x000fe40000000a00 */
[----:B------:R-:W4:Y:S04]  /*2960*/  LDL R22, [R1+0xa0] ;  /* 0x0000a00001167983 */ /* 0x000f280000100800 */
[----:B-----5:R1:W-:Y:S04]  /*2970*/  STL [R1+0xa8], R0 ;  /* 0x0000a80001007387 */ /* 0x0203e80000100800 */
[----:B------:R-:W2:Y:S04]  /*2980*/  LDL.LU R25, [R1] ;  /* 0x0000000001197983 */ /* 0x000ea80000300800 */
[----:B------:R-:W2:Y:S04]  /*2990*/  LDL.LU R24, [R1+0x1c] ;  /* 0x00001c0001187983 */ /* 0x000ea80000300800 */
[----:B------:R-:W2:Y:S04]  /*29a0*/  LDL.LU R21, [R1+0x14] ;  /* 0x0000140001157983 */ /* 0x000ea80000300800 */
[----:B------:R-:W2:Y:S01]  /*29b0*/  LDL.LU R20, [R1+0xc] ;  /* 0x00000c0001147983 */ /* 0x000ea20000300800 */
[----:B0-----:R-:W-:Y:S01]  /*29c0*/  LEA R10, P0, R4, UR10, 0x1 ;  /* 0x0000000a040a7c11 */ /* 0x001fe2000f8008ff */
[----:B------:R-:W-:-:S02]  /*29d0*/  HADD2.F32 R35, -RZ, R13.H0_H0 ;  /* 0x2000000dff237230 */ /* 0x000fc40000004100 */
[----:B------:R-:W-:Y:S01]  /*29e0*/  HADD2.F32 R34, -RZ, R13.H1_H1 ;  /* 0x3000000dff227230 */ /* 0x000fe20000004100 */
[----:B------:R-:W-:Y:S01]  /*29f0*/  LEA.HI.X R11, R4, UR11, R36, 0x1, P0 ;  /* 0x0000000b040b7c11 */ /* 0x000fe200080f0c24 */
[----:B------:R-:W-:Y:S01]  /*2a00*/  HADD2.F32 R4, -RZ, R12.H1_H1 ;  /* 0x3000000cff047230 */ /* 0x000fe20000004100 */
[----:B-1----:R-:W2:Y:S04]  /*2a10*/  LDL.LU R0, [R1+0x4] ;  /* 0x0000040001007983 */ /* 0x002ea80000300800 */
[----:B------:R-:W2:Y:S04]  /*2a20*/  LDL.LU R26, [R1+0x6c] ;  /* 0x00006c00011a7983 */ /* 0x000ea80000300800 */
[----:B---3--:R0:W1:Y:S04]  /*2a30*/  LDS.64 R8, [R3+UR5] ;  /* 0x0000000503087984 */ /* 0x0080680008000a00 */
[----:B----4-:R-:W3:Y:S01]  /*2a40*/  LDS.64 R22, [R22+UR5] ;  /* 0x0000000516167984 */ /* 0x010ee20008000a00 */
[----:B0-----:R-:W-:-:S02]  /*2a50*/  HADD2.F32 R3, -RZ, R30.H1_H1 ;  /* 0x3000001eff037230 */ /* 0x001fc40000004100 */
[----:B-1----:R-:W-:-:S04]  /*2a60*/  FADD.FTZ R9, R9, UR8 ;  /* 0x0000000809097e21 */ /* 0x002fc80008010000 */
[----:B--2---:R0:W1:Y:S01]  /*2a70*/  MUFU.RSQ R18, R9 ;  /* 0x0000000900127308 */ /* 0x0040620000001400 */
[--C-:B------:R-:W-:Y:S01]  /*2a80*/  FADD.FTZ R6, R6, -R8.reuse ;  /* 0x8000000806067221 */ /* 0x100fe20000010000 */
[----:B------:R-:W-:Y:S01]  /*2a90*/  FADD.FTZ R32, R32, -R8 ;  /* 0x8000000820207221 */ /* 0x000fe20000010000 */
[----:B---3--:R-:W-:Y:S01]  /*2aa0*/  FADD.FTZ R23, R23, UR8 ;  /* 0x0000000817177e21 */ /* 0x008fe20008010000 */
[--C-:B------:R-:W-:Y:S01]  /*2ab0*/  FADD.FTZ R2, R2, -R22.reuse ;  /* 0x8000001602027221 */ /* 0x100fe20000010000 */
[----:B------:R-:W-:Y:S01]  /*2ac0*/  FADD.FTZ R13, R25, -R22 ;  /* 0x80000016190d7221 */ /* 0x000fe20000010000 */
[--C-:B------:R-:W-:Y:S01]  /*2ad0*/  FADD.FTZ R37, R37, -R8.reuse ;  /* 0x8000000825257221 */ /* 0x100fe20000010000 */
[----:B------:R-:W-:Y:S01]  /*2ae0*/  FADD.FTZ R29, R29, -R8 ;  /* 0x800000081d1d7221 */ /* 0x000fe20000010000 */
[----:B0-----:R-:W-:Y:S01]  /*2af0*/  HADD2.F32 R9, -RZ, R12.H0_H0 ;  /* 0x2000000cff097230 */ /* 0x001fe20000004100 */
[----:B------:R0:W2:Y:S01]  /*2b00*/  MUFU.RSQ R36, R23 ;  /* 0x0000001700247308 */ /* 0x0000a20000001400 */
[----:B------:R-:W-:-:S02]  /*2b10*/  HADD2.F32 R12, -RZ, R30.H0_H0 ;  /* 0x2000001eff0c7230 */ /* 0x000fc40000004100 */
[----:B------:R-:W-:Y:S01]  /*2b20*/  FADD.FTZ R33, R33, -R8 ;  /* 0x8000000821217221 */ /* 0x000fe20000010000 */
[----:B------:R-:W-:Y:S01]  /*2b30*/  ULDC.64 UR8, c[0x0][0x238] ;  /* 0x00008e0000087ab9 */ /* 0x000fe20000000a00 */
[----:B-1----:R-:W-:Y:S01]  /*2b40*/  FMUL.FTZ R6, R6, R18 ;  /* 0x0000001206067220 */ /* 0x002fe20000410000 */
[----:B------:R-:W-:Y:S01]  /*2b50*/  FMUL.FTZ R32, R18, R32 ;  /* 0x0000002012207220 */ /* 0x000fe20000410000 */
[----:B0-----:R-:W3:Y:S02]  /*2b60*/  LDL.LU R23, [R1+0x68] ;  /* 0x0000680001177983 */ /* 0x001ee40000300800 */
[----:B------:R-:W-:Y:S01]  /*2b70*/  FFMA.FTZ R6, R6, R9, R12 ;  /* 0x0000000906067223 */ /* 0x000fe2000001000c */
[----:B------:R-:W-:-:S05]  /*2b80*/  FFMA.FTZ R32, R32, R4, R3 ;  /* 0x0000000420207223 */ /* 0x000fca0000010003 */
[----:B------:R-:W-:Y:S01]  /*2b90*/  F2FP.F16.F32.PACK_AB R6, R32, R6 ;  /* 0x000000062006723e */ /* 0x000fe200000000ff */
[----:B--2---:R-:W-:-:S03]  /*2ba0*/  FMUL.FTZ R2, R2, R36 ;  /* 0x0000002402027220 */ /* 0x004fc60000410000 */
[----:B------:R-:W-:Y:S01]  /*2bb0*/  PRMT R19, R6, 0x7632, R19 ;  /* 0x0000763206137816 */ /* 0x000fe20000000013 */
[----:B------:R0:W-:Y:S01]  /*2bc0*/  STG.E.U16 desc[UR6][R10.64], R6 ;  /* 0x000000060a007986 */ /* 0x0001e2000c101506 */
[----:B------:R-:W-:Y:S01]  /*2bd0*/  FMUL.FTZ R13, R36, R13 ;  /* 0x0000000d240d7220 */ /* 0x000fe20000410000 */
[--C-:B0-----:R-:W-:Y:S02]  /*2be0*/  HADD2.F32 R6, -RZ, R31.reuse.H0_H0 ;  /* 0x2000001fff067230 */ /* 0x101fe40000004100 */
[----:B------:R-:W-:-:S03]  /*2bf0*/  HADD2.F32 R31, -RZ, R31.H1_H1 ;  /* 0x3000001fff1f7230 */ /* 0x000fc60000004100 */
[----:B------:R-:W-:Y:S02]  /*2c00*/  FFMA.FTZ R2, R2, R35, R6 ;  /* 0x0000002302027223 */ /* 0x000fe40000010006 */
[----:B------:R-:W-:-:S05]  /*2c10*/  FFMA.FTZ R13, R13, R34, R31 ;  /* 0x000000220d0d7223 */ /* 0x000fca000001001f */
[----:B------:R-:W-:-:S05]  /*2c20*/  F2FP.F16.F32.PACK_AB R2, R13, R2 ;  /* 0x000000020d02723e */ /* 0x000fca00000000ff */
[----:B------:R0:W-:Y:S04]  /*2c30*/  STG.E.U16 desc[UR6][R10.64+0x4], R2 ;  /* 0x000004020a007986 */ /* 0x0001e8000c101506 */
[----:B------:R-:W-:Y:S01]  /*2c40*/  STG.E.U16 desc[UR6][R10.64+0x2], R19 ;  /* 0x000002130a007986 */ /* 0x000fe2000c101506 */
[----:B0-----:R-:W-:-:S05]  /*2c50*/  PRMT R2, R2, 0x7632, R2 ;  /* 0x0000763202027816 */ /* 0x001fca0000000002 */
[----:B------:R0:W-:Y:S02]  /*2c60*/  STG.E.U16 desc[UR6][R10.64+0x6], R2 ;  /* 0x000006020a007986 */ /* 0x0001e4000c101506 */
[--C-:B0-----:R-:W-:Y:S02]  /*2c70*/  FADD.FTZ R10, R21, -R8.reuse ;  /* 0x80000008150a7221 */ /* 0x101fe40000010000 */
[----:B------:R-:W2:Y:S01]  /*2c80*/  LDL.LU R21, [R1+0x3c] ;  /* 0x00003c0001157983 */ /* 0x000ea20000300800 */
[----:B------:R-:W-:-:S03]  /*2c90*/  FADD.FTZ R11, R20, -R8 ;  /* 0x80000008140b7221 */ /* 0x000fc60000010000 */
[----:B------:R-:W4:Y:S01]  /*2ca0*/  LDL.LU R25, [R1+0x38] ;  /* 0x0000380001197983 */ /* 0x000f220000300800 */
[----:B------:R-:W-:-:S03]  /*2cb0*/  FADD.FTZ R2, R24, -R8 ;  /* 0x8000000818027221 */ /* 0x000fc60000010000 */
[----:B------:R-:W3:Y:S04]  /*2cc0*/  LDL.LU R20, [R1+0x18] ;  /* 0x0000180001147983 */ /* 0x000ee80000300800 */
[----:B------:R-:W4:Y:S04]  /*2cd0*/  LDL.LU R24, [R1+0x10] ;  /* 0x0000100001187983 */ /* 0x000f280000300800 */
[----:B------:R-:W4:Y:S01]  /*2ce0*/  LDL.LU R19, [R1+0x8] ;  /* 0x0000080001137983 */ /* 0x000f220000300800 */
[----:B------:R-:W-:Y:S01]  /*2cf0*/  FMUL.FTZ R2, R18, R2 ;  /* 0x0000000212027220 */ /* 0x000fe20000410000 */
[----:B------:R-:W-:Y:S01]  /*2d00*/  FADD.FTZ R13, R0, -R8 ;  /* 0x80000008000d7221 */ /* 0x000fe20000010000 */
[C---:B------:R-:W-:Y:S01]  /*2d10*/  FMUL.FTZ R10, R18.reuse, R10 ;  /* 0x0000000a120a7220 */ /* 0x040fe20000410000 */
[C---:B------:R-:W-:Y:S01]  /*2d20*/  FMUL.FTZ R11, R18.reuse, R11 ;  /* 0x0000000b120b7220 */ /* 0x040fe20000410000 */
[C-C-:B------:R-:W-:Y:S01]  /*2d30*/  FFMA.FTZ R0, R9.reuse, R2, R12.reuse ;  /* 0x0000000209007223 */ /* 0x140fe2000001000c */
[----:B------:R-:W-:Y:S01]  /*2d40*/  FMUL.FTZ R13, R18, R13 ;  /* 0x0000000d120d7220 */ /* 0x000fe20000410000 */
[C-C-:B------:R-:W-:Y:S01]  /*2d50*/  FFMA.FTZ R10, R9.reuse, R10, R12.reuse ;  /* 0x0000000a090a7223 */ /* 0x140fe2000001000c */
[----:B------:R-:W-:-:S02]  /*2d60*/  FFMA.FTZ R2, R9, R11, R12 ;  /* 0x0000000b09027223 */ /* 0x000fc4000001000c */
[----:B------:R0:W-:Y:S01]  /*2d70*/  STL [R1+0x14], R0 ;  /* 0x0000140001007387 */ /* 0x0001e20000100800 */
[C---:B------:R-:W-:Y:S01]  /*2d80*/  FMUL.FTZ R37, R18.reuse, R37 ;  /* 0x0000002512257220 */ /* 0x040fe20000410000 */
[C---:B------:R-:W-:Y:S01]  /*2d90*/  FMUL.FTZ R29, R18.reuse, R29 ;  /* 0x0000001d121d7220 */ /* 0x040fe20000410000 */
[----:B------:R-:W-:Y:S01]  /*2da0*/  FMUL.FTZ R33, R18, R33 ;  /* 0x0000002112217220 */ /* 0x000fe20000410000 */
[----:B------:R1:W-:Y:S01]  /*2db0*/  STL [R1+0x20], R10 ;  /* 0x0000200a01007387 */ /* 0x0003e20000100800 */
[----:B0-----:R-:W-:-:S03]  /*2dc0*/  FFMA.FTZ R0, R9, R13, R12 ;  /* 0x0000000d09007223 */ /* 0x001fc6000001000c */
[----:B------:R0:W-:Y:S01]  /*2dd0*/  STL [R1+0x30], R2 ;  /* 0x0000300201007387 */ /* 0x0001e20000100800 */
[----:B-1----:R-:W-:-:S03]  /*2de0*/  FFMA.FTZ R10, R9, R37, R12 ;  /* 0x00000025090a7223 */ /* 0x002fc6000001000c */
[----:B------:R1:W-:Y:S01]  /*2df0*/  STL [R1+0x2c], R0 ;  /* 0x00002c0001007387 */ /* 0x0003e20000100800 */
[C-C-:B0-----:R-:W-:Y:S01]  /*2e00*/  FFMA.FTZ R2, R9.reuse, R33, R12.reuse ;  /* 0x0000002109027223 */ /* 0x141fe2000001000c */
[----:B-1----:R-:W-:Y:S02]  /*2e10*/  FFMA.FTZ R0, R9, R29, R12 ;  /* 0x0000001d09007223 */ /* 0x002fe4000001000c */
[----:B------:R2:W-:Y:S04]  /*2e20*/  STL [R1+0x28], R10 ;  /* 0x0000280a01007387 */ /* 0x0005e80000100800 */
[----:B------:R0:W-:Y:S04]  /*2e30*/  STL [R1+0xac], R0 ;  /* 0x0000ac0001007387 */ /* 0x0001e80000100800 */
[----:B------:R1:W-:Y:S01]  /*2e40*/  STL [R1+0x24], R2 ;  /* 0x0000240201007387 */ /* 0x0003e20000100800 */
[----:B--2---:R-:W-:-:S03]  /*2e50*/  FADD.FTZ R10, R21, -R8 ;  /* 0x80000008150a7221 */ /* 0x004fc60000010000 */
[----:B------:R-:W2:Y:S01]  /*2e60*/  LDL.LU R21, [R1+0x80] ;  /* 0x0000800001157983 */ /* 0x000ea20000300800 */
[----:B---3--:R-:W-:-:S03]  /*2e70*/  FADD.FTZ R11, R20, -R8 ;  /* 0x80000008140b7221 */ /* 0x008fc60000010000 */
[----:B------:R-:W3:Y:S01]  /*2e80*/  LDL.LU R20, [R1+0x84] ;  /* 0x0000840001147983 */ /* 0x000ee20000300800 */
[----:B----4-:R-:W-:-:S03]  /*2e90*/  FADD.FTZ R12, R19, -R8 ;  /* 0x80000008130c7221 */ /* 0x010fc60000010000 */
[----:B------:R-:W4:Y:S04]  /*2ea0*/  LDL.LU R19, [R1+0x88] ;  /* 0x0000880001137983 */ /* 0x000f280000300800 */
[----:B------:R-:W4:Y:S04]  /*2eb0*/  LDL.LU R32, [R1+0x94] ;  /* 0x0000940001207983 */ /* 0x000f280000300800 */
[----:B------:R-:W4:Y:S04]  /*2ec0*/  LDL.LU R13, [R1+0x8c] ;  /* 0x00008c00010d7983 */ /* 0x000f280000300800 */
[----:B------:R-:W4:Y:S04]  /*2ed0*/  LDL.LU R30, [R1+0x98] ;  /* 0x00009800011e7983 */ /* 0x000f280000300800 */
[----:B0-----:R-:W4:Y:S01]  /*2ee0*/  LDL.LU R0, [R1+0x90] ;  /* 0x0000900001007983 */ /* 0x001f220000300800 */
[--C-:B------:R-:W-:Y:S01]  /*2ef0*/  FADD.FTZ R29, R26, -R8.reuse ;  /* 0x800000081a1d7221 */ /* 0x100fe20000010000 */
[----:B------:R-:W-:Y:S01]  /*2f00*/  LEA R26, P0, R17, UR10, 0x1 ;  /* 0x0000000a111a7c11 */ /* 0x000fe2000f8008ff */
[--C-:B-1----:R-:W-:Y:S01]  /*2f10*/  FADD.FTZ R2, R24, -R8.reuse ;  /* 0x8000000818027221 */ /* 0x102fe20000010000 */
[--C-:B------:R-:W-:Y:S01]  /*2f20*/  FADD.FTZ R9, R25, -R8.reuse ;  /* 0x8000000819097221 */ /* 0x100fe20000010000 */
        /* <DEDUP_REMOVED lines=9> */
[C-C-:B------:R-:W-:Y:S01]  /*2fc0*/  FFMA.FTZ R8, R4.reuse, R8, R3.reuse ;  /* 0x0000000804087223 */ /* 0x140fe20000010003 */
[----:B------:R-:W-:Y:S01]  /*2fd0*/  FFMA.FTZ R11, R4, R11, R3 ;  /* 0x0000000b040b7223 */ /* 0x000fe20000010003 */
[----:B--2---:R-:W-:-:S02]  /*2fe0*/  LEA.HI.X R27, R17, UR11, R21, 0x1, P0 ;  /* 0x0000000b111b7c11 */ /* 0x004fc400080f0c15 */
[----:B------:R-:W-:-:S04]  /*2ff0*/  LEA R24, P0, R16, UR10, 0x1 ;  /* 0x0000000a10187c11 */ /* 0x000fc8000f8008ff */
[----:B---3--:R-:W-:Y:S02]  /*3000*/  LEA.HI.X R25, R16, UR11, R20, 0x1, P0 ;  /* 0x0000000b10197c11 */ /* 0x008fe400080f0c14 */
[----:B------:R-:W-:-:S04]  /*3010*/  LEA R20, P0, R15, UR10, 0x1 ;  /* 0x0000000a0f147c11 */ /* 0x000fc8000f8008ff */
[----:B----4-:R-:W-:Y:S02]  /*3020*/  LEA.HI.X R21, R15, UR11, R19, 0x1, P0 ;  /* 0x0000000b0f157c11 */ /* 0x010fe400080f0c13 */
[----:B------:R-:W-:-:S04]  /*3030*/  LEA R18, P0, R14, UR10, 0x1 ;  /* 0x0000000a0e127c11 */ /* 0x000fc8000f8008ff */
[----:B------:R-:W-:Y:S02]  /*3040*/  LEA.HI.X R19, R14, UR11, R32, 0x1, P0 ;  /* 0x0000000b0e137c11 */ /* 0x000fe400080f0c20 */
[C---:B------:R-:W-:Y:S01]  /*3050*/  LEA R16, P0, R7.reuse, UR10, 0x1 ;  /* 0x0000000a07107c11 */ /* 0x040fe2000f8008ff */
[----:B------:R0:W-:Y:S03]  /*3060*/  STL [R1+0xbc], R27 ;  /* 0x0000bc1b01007387 */ /* 0x0001e60000100800 */
[----:B------:R-:W-:Y:S01]  /*3070*/  LEA.HI.X R17, R7, UR11, R13, 0x1, P0 ;  /* 0x0000000b07117c11 */ /* 0x000fe200080f0c0d */
[----:B------:R-:W-:Y:S01]  /*3080*/  STL [R1+0xb8], R24 ;  /* 0x0000b81801007387 */ /* 0x000fe20000100800 */
[----:B------:R-:W-:-:S03]  /*3090*/  LEA R14, P0, R5, UR10, 0x1 ;  /* 0x0000000a050e7c11 */ /* 0x000fc6000f8008ff */
[----:B------:R1:W-:Y:S01]  /*30a0*/  STL [R1+0xb4], R25 ;  /* 0x0000b41901007387 */ /* 0x0003e20000100800 */
[----:B------:R-:W-:-:S03]  /*30b0*/  LEA.HI.X R15, R5, UR11, R30, 0x1, P0 ;  /* 0x0000000b050f7c11 */ /* 0x000fc600080f0c1e */
[----:B------:R2:W-:Y:S04]  /*30c0*/  STL [R1+0xb0], R19 ;  /* 0x0000b01301007387 */ /* 0x0005e80000100800 */
[----:B------:R-:W3:Y:S04]  /*30d0*/  LDL.LU R37, [R1+0x7c] ;  /* 0x00007c0001257983 */ /* 0x000ee80000300800 */
[----:B------:R-:W4:Y:S01]  /*30e0*/  LDL.LU R7, [R1+0x70] ;  /* 0x0000700001077983 */ /* 0x000f220000300800 */
[----:B------:R-:W-:-:S03]  /*30f0*/  LEA.HI.X R13, R28, UR11, R0, 0x1, P1 ;  /* 0x0000000b1c0d7c11 */ /* 0x000fc600088f0c00 */
[----:B------:R-:W4:Y:S04]  /*3100*/  LDL.LU R5, [R1+0x64] ;  /* 0x0000640001057983 */ /* 0x000f280000300800 */
[----:B------:R-:W4:Y:S01]  /*3110*/  LDL.LU R32, [R1+0x60] ;  /* 0x0000600001207983 */ /* 0x000f220000300800 */
[----:B0-----:R-:W-:-:S03]  /*3120*/  FFMA.FTZ R27, R4, R29, R3 ;  /* 0x0000001d041b7223 */ /* 0x001fc60000010003 */
[----:B------:R-:W4:Y:S01]  /*3130*/  LDL.LU R33, [R1+0x5c] ;  /* 0x00005c0001217983 */ /* 0x000f220000300800 */
[----:B-1----:R-:W-:-:S03]  /*3140*/  FFMA.FTZ R25, R4, R23, R3 ;  /* 0x0000001704197223 */ /* 0x002fc60000010003 */
[----:B------:R-:W4:Y:S01]  /*3150*/  LDL.LU R30, [R1+0x58] ;  /* 0x00005800011e7983 */ /* 0x000f220000300800 */
[----:B--2---:R-:W-:-:S03]  /*3160*/  FFMA.FTZ R19, R4, R10, R3 ;  /* 0x0000000a04137223 */ /* 0x004fc60000010003 */
[----:B------:R-:W2:Y:S01]  /*3170*/  LDL.LU R28, [R1+0x54] ;  /* 0x00005400011c7983 */ /* 0x000ea20000300800 */
[----:B------:R-:W-:-:S03]  /*3180*/  FFMA.FTZ R0, R4, R9, R3 ;  /* 0x0000000904007223 */ /* 0x000fc60000010003 */
[----:B------:R-:W2:Y:S01]  /*3190*/  LDL.LU R24, [R1+0x4c] ;  /* 0x00004c0001187983 */ /* 0x000ea20000300800 */
[----:B------:R-:W-:-:S03]  /*31a0*/  FFMA.FTZ R4, R4, R2, R3 ;  /* 0x0000000204047223 */ /* 0x000fc60000010003 */
[----:B------:R-:W2:Y:S04]  /*31b0*/  LDL.LU R29, [R1+0x40] ;  /* 0x00004000011d7983 */ /* 0x000ea80000300800 */
[----:B------:R-:W2:Y:S04]  /*31c0*/  LDL.LU R23, [R1+0x44] ;  /* 0x0000440001177983 */ /* 0x000ea80000300800 */
[----:B------:R-:W2:Y:S04]  /*31d0*/  LDL.LU R10, [R1+0x50] ;  /* 0x00005000010a7983 */ /* 0x000ea80000300800 */
[----:B------:R-:W2:Y:S04]  /*31e0*/  LDL.LU R9, [R1+0x48] ;  /* 0x0000480001097983 */ /* 0x000ea80000300800 */
[----:B------:R-:W2:Y:S04]  /*31f0*/  LDL.LU R3, [R1+0x78] ;  /* 0x0000780001037983 */ /* 0x000ea80000300800 */
[----:B------:R-:W2:Y:S01]  /*3200*/  LDL.LU R2, [R1+0x74] ;  /* 0x0000740001027983 */ /* 0x000ea20000300800 */
[--C-:B---3--:R-:W-:Y:S01]  /*3210*/  FADD.FTZ R37, R37, -R22.reuse ;  /* 0x8000001625257221 */ /* 0x108fe20000010000 */
[--C-:B----4-:R-:W-:Y:S01]  /*3220*/  FADD.FTZ R7, R7, -R22.reuse ;  /* 0x8000001607077221 */ /* 0x110fe20000010000 */
[--C-:B------:R-:W-:Y:S01]  /*3230*/  FADD.FTZ R5, R5, -R22.reuse ;  /* 0x8000001605057221 */ /* 0x100fe20000010000 */
[--C-:B------:R-:W-:Y:S01]  /*3240*/  FADD.FTZ R32, R32, -R22.reuse ;  /* 0x8000001620207221 */ /* 0x100fe20000010000 */
[--C-:B------:R-:W-:Y:S01]  /*3250*/  FADD.FTZ R33, R33, -R22.reuse ;  /* 0x8000001621217221 */ /* 0x100fe20000010000 */
[--C-:B------:R-:W-:Y:S01]  /*3260*/  FADD.FTZ R30, R30, -R22.reuse ;  /* 0x800000161e1e7221 */ /* 0x100fe20000010000 */
[--C-:B--2---:R-:W-:Y:S01]  /*3270*/  FADD.FTZ R28, R28, -R22.reuse ;  /* 0x800000161c1c7221 */ /* 0x104fe20000010000 */
[--C-:B------:R-:W-:Y:S01]  /*3280*/  FADD.FTZ R29, R29, -R22.reuse ;  /* 0x800000161d1d7221 */ /* 0x100fe20000010000 */
[--C-:B------:R-:W-:Y:S01]  /*3290*/  FADD.FTZ R23, R23, -R22.reuse ;  /* 0x8000001617177221 */ /* 0x100fe20000010000 */
[--C-:B------:R-:W-:Y:S01]  /*32a0*/  FADD.FTZ R10, R10, -R22.reuse ;  /* 0x800000160a0a7221 */ /* 0x100fe20000010000 */
[--C-:B------:R-:W-:Y:S01]  /*32b0*/  FADD.FTZ R9, R9, -R22.reuse ;  /* 0x8000001609097221 */ /* 0x100fe20000010000 */
[--C-:B------:R-:W-:Y:S01]  /*32c0*/  FADD.FTZ R3, R3, -R22.reuse ;  /* 0x8000001603037221 */ /* 0x100fe20000010000 */
[--C-:B------:R-:W-:Y:S01]  /*32d0*/  FADD.FTZ R2, R2, -R22.reuse ;  /* 0x8000001602027221 */ /* 0x100fe20000010000 */
[----:B------:R-:W-:Y:S01]  /*32e0*/  FADD.FTZ R22, R24, -R22 ;  /* 0x8000001618167221 */ /* 0x000fe20000010000 */
[----:B------:R-:W-:-:S02]  /*32f0*/  FMUL.FTZ R24, R36, R37 ;  /* 0x0000002524187220 */ /* 0x000fc40000410000 */
[C---:B------:R-:W-:Y:S01]  /*3300*/  FMUL.FTZ R37, R36.reuse, R2 ;  /* 0x0000000224257220 */ /* 0x040fe20000410000 */
[C---:B------:R-:W-:Y:S01]  /*3310*/  FMUL.FTZ R5, R36.reuse, R5 ;  /* 0x0000000524057220 */ /* 0x040fe20000410000 */
[C---:B------:R-:W-:Y:S01]  /*3320*/  FMUL.FTZ R33, R36.reuse, R33 ;  /* 0x0000002124217220 */ /* 0x040fe20000410000 */
[----:B------:R-:W-:Y:S01]  /*3330*/  MOV R2, R24 ;  /* 0x0000001800027202 */ /* 0x000fe20000000f00 */
        /* <DEDUP_REMOVED lines=11> */
[----:B------:R-:W2:Y:S01]  /*33f0*/  LDL.LU R36, [R1+0x20] ;  /* 0x0000200001247983 */ /* 0x000ea20000300800 */
[C-C-:B------:R-:W-:Y:S01]  /*3400*/  FFMA.FTZ R2, R35.reuse, R2, R6.reuse ;  /* 0x0000000223027223 */ /* 0x140fe20000010006 */
[C-C-:B------:R-:W-:Y:S01]  /*3410*/  FFMA.FTZ R5, R35.reuse, R5, R6.reuse ;  /* 0x0000000523057223 */ /* 0x140fe20000010006 */
[C-C-:B------:R-:W-:Y:S01]  /*3420*/  FFMA.FTZ R33, R35.reuse, R33, R6.reuse ;  /* 0x0000002123217223 */ /* 0x140fe20000010006 */
[----:B------:R-:W3:Y:S01]  /*3430*/  LDL.LU R37, [R1+0x30] ;  /* 0x0000300001257983 */ /* 0x000ee20000300800 */
[C-C-:B------:R-:W-:Y:S01]  /*3440*/  FFMA.FTZ R30, R35.reuse, R30, R6.reuse ;  /* 0x0000001e231e7223 */ /* 0x140fe20000010006 */
[C-C-:B------:R-:W-:Y:S01]  /*3450*/  FFMA.FTZ R28, R35.reuse, R28, R6.reuse ;  /* 0x0000001c231c7223 */ /* 0x140fe20000010006 */
[----:B------:R-:W-:-:S02]  /*3460*/  FFMA.FTZ R10, R35, R10, R6 ;  /* 0x0000000a230a7223 */ /* 0x000fc40000010006 */
[----:B------:R-:W4:Y:S01]  /*3470*/  LDL.LU R35, [R1+0x14] ;  /* 0x0000140001237983 */ /* 0x000f220000300800 */
[C-C-:B------:R-:W-:Y:S01]  /*3480*/  FFMA.FTZ R3, R34.reuse, R3, R31.reuse ;  /* 0x0000000322037223 */ /* 0x140fe2000001001f */
[----:B----4-:R-:W-:Y:S02]  /*3490*/  F2FP.F16.F32.PACK_AB R6, R27, R35 ;  /* 0x000000231b06723e */ /* 0x010fe400000000ff */
[----:B------:R-:W4:Y:S02]  /*34a0*/  LDL.LU R27, [R1+0xbc] ;  /* 0x0000bc00011b7983 */ /* 0x000f240000300800 */
[----:B------:R-:W-:Y:S01]  /*34b0*/  F2FP.F16.F32.PACK_AB R2, R3, R2 ;  /* 0x000000020302723e */ /* 0x000fe200000000ff */
[C-C-:B------:R-:W-:Y:S01]  /*34c0*/  FFMA.FTZ R3, R34.reuse, R24, R31.reuse ;  /* 0x0000001822037223 */ /* 0x140fe2000001001f */
[C-C-:B------:R-:W-:Y:S01]  /*34d0*/  FFMA.FTZ R32, R34.reuse, R32, R31.reuse ;  /* 0x0000002022207223 */ /* 0x140fe2000001001f */
[C-C-:B------:R-:W-:Y:S01]  /*34e0*/  FFMA.FTZ R29, R34.reuse, R29, R31.reuse ;  /* 0x0000001d221d7223 */ /* 0x140fe2000001001f */
[C-C-:B------:R-:W-:Y:S01]  /*34f0*/  FFMA.FTZ R23, R34.reuse, R23, R31.reuse ;  /* 0x0000001722177223 */ /* 0x140fe2000001001f */
[C-C-:B------:R-:W-:Y:S01]  /*3500*/  FFMA.FTZ R9, R34.reuse, R9, R31.reuse ;  /* 0x0000000922097223 */ /* 0x140fe2000001001f */
[--C-:B------:R-:W-:Y:S01]  /*3510*/  FFMA.FTZ R22, R34, R22, R31.reuse ;  /* 0x0000001622167223 */ /* 0x100fe2000001001f */
[----:B------:R-:W3:Y:S01]  /*3520*/  LDL.LU R24, [R1+0xb8] ;  /* 0x0000b80001187983 */ /* 0x000ee20000300800 */
[----:B------:R-:W-:-:S03]  /*3530*/  PRMT R31, R6, 0x7632, R31 ;  /* 0x00007632061f7816 */ /* 0x000fc6000000001f */
[----:B------:R-:W3:Y:S04]  /*3540*/  LDL.LU R35, [R1+0x2c] ;  /* 0x00002c0001237983 */ /* 0x000ee80000300800 */
[----:B----4-:R2:W-:Y:S02]  /*3550*/  STG.E.U16 desc[UR6][R26.64], R6 ;  /* 0x000000061a007986 */ /* 0x0105e4000c101506 */
[----:B--2---:R-:W-:Y:S02]  /*3560*/  F2FP.F16.F32.PACK_AB R6, R25, R36 ;  /* 0x000000241906723e */ /* 0x004fe400000000ff */
[----:B------:R-:W2:Y:S01]  /*3570*/  LDL.LU R25, [R1+0xb4] ;  /* 0x0000b40001197983 */ /* 0x000ea20000300800 */
[----:B------:R-:W-:-:S03]  /*3580*/  PRMT R34, R2, 0x7632, R34 ;  /* 0x0000763202227816 */ /* 0x000fc60000000022 */
[----:B------:R-:W-:Y:S04]  /*3590*/  STG.E.U16 desc[UR6][R26.64+0x2], R31 ;  /* 0x0000021f1a007986 */ /* 0x000fe8000c101506 */
[----:B------:R0:W-:Y:S04]  /*35a0*/  STG.E.U16 desc[UR6][R26.64+0x4], R2 ;  /* 0x000004021a007986 */ /* 0x0001e8000c101506 */
[----:B------:R3:W-:Y:S04]  /*35b0*/  STG.E.U16 desc[UR6][R26.64+0x6], R34 ;  /* 0x000006221a007986 */ /* 0x0007e8000c101506 */
[----:B------:R-:W4:Y:S01]  /*35c0*/  LDL.LU R36, [R1+0x28] ;  /* 0x0000280001247983 */ /* 0x000f220000300800 */
[----:B0-----:R-:W-:-:S02]  /*35d0*/  PRMT R2, R6, 0x7632, R2 ;  /* 0x0000763206027816 */ /* 0x001fc40000000002 */
[----:B---3--:R-:W-:Y:S01]  /*35e0*/  F2FP.F16.F32.PACK_AB R26, R0, R35 ;  /* 0x00000023001a723e */ /* 0x008fe200000000ff */
[----:B--2---:R0:W-:Y:S02]  /*35f0*/  STG.E.U16 desc[UR6][R24.64], R6 ;  /* 0x0000000618007986 */ /* 0x0041e4000c101506 */
[----:B0-----:R-:W-:Y:S02]  /*3600*/  F2FP.F16.F32.PACK_AB R6, R19, R37 ;  /* 0x000000251306723e */ /* 0x001fe400000000ff */
[----:B------:R-:W2:Y:S04]  /*3610*/  LDL.LU R19, [R1+0xb0] ;  /* 0x0000b00001137983 */ /* 0x000ea80000300800 */
[----:B------:R-:W3:Y:S04]  /*3620*/  LDL.LU R37, [R1+0x24] ;  /* 0x0000240001257983 */ /* 0x000ee80000300800 */
[----:B------:R-:W2:Y:S01]  /*3630*/  LDL.LU R0, [R1+0xac] ;  /* 0x0000ac0001007983 */ /* 0x000ea20000300800 */
[----:B----4-:R-:W-:-:S03]  /*3640*/  F2FP.F16.F32.PACK_AB R11, R11, R36 ;  /* 0x000000240b0b723e */ /* 0x010fc600000000ff */
[----:B------:R-:W4:Y:S01]  /*3650*/  LDL.LU R36, [R1+0x34] ;  /* 0x0000340001247983 */ /* 0x000f220000300800 */
[----:B------:R-:W-:Y:S02]  /*3660*/  F2FP.F16.F32.PACK_AB R3, R3, R7 ;  /* 0x000000070303723e */ /* 0x000fe400000000ff */
[----:B------:R-:W-:Y:S02]  /*3670*/  F2FP.F16.F32.PACK_AB R5, R32, R5 ;  /* 0x000000052005723e */ /* 0x000fe400000000ff */
[----:B------:R-:W-:Y:S02]  /*3680*/  PRMT R7, R3, 0x7632, R7 ;  /* 0x0000763203077816 */ /* 0x000fe40000000007 */
[----:B--2---:R-:W-:Y:S02]  /*3690*/  F2FP.F16.F32.PACK_AB R4, R4, R0 ;  /* 0x000000000404723e */ /* 0x004fe400000000ff */
[----:B------:R-:W2:Y:S01]  /*36a0*/  LDL.LU R0, [R1+0xa8] ;  /* 0x0000a80001007983 */ /* 0x000ea20000300800 */
[----:B------:R-:W-:-:S02]  /*36b0*/  F2FP.F16.F32.PACK_AB R29, R29, R33 ;  /* 0x000000211d1d723e */ /* 0x000fc400000000ff */
[----:B------:R-:W-:Y:S01]  /*36c0*/  F2FP.F16.F32.PACK_AB R23, R23, R30 ;  /* 0x0000001e1717723e */ /* 0x000fe200000000ff */
[----:B------:R0:W-:Y:S01]  /*36d0*/  STG.E.U16 desc[UR6][R24.64+0x2], R2 ;  /* 0x0000020218007986 */ /* 0x0001e2000c101506 */
[----:B------:R-:W-:-:S03]  /*36e0*/  PRMT R27, R5, 0x7632, R27 ;  /* 0x00007632051b7816 */ /* 0x000fc6000000001b */
[----:B------:R1:W-:Y:S04]  /*36f0*/  STG.E.U16 desc[UR6][R24.64+0x4], R3 ;  /* 0x0000040318007986 */ /* 0x0003e8000c101506 */
[----:B------:R4:W-:Y:S01]  /*3700*/  STG.E.U16 desc[UR6][R24.64+0x6], R7 ;  /* 0x0000060718007986 */ /* 0x0009e2000c101506 */
[----:B---3--:R-:W-:-:S03]  /*3710*/  F2FP.F16.F32.PACK_AB R8, R8, R37 ;  /* 0x000000250808723e */ /* 0x008fc600000000ff */
[----:B------:R3:W-:Y:S01]  /*3720*/  STG.E.U16 desc[UR6][R20.64], R6 ;  /* 0x0000000614007986 */ /* 0x0007e2000c101506 */
[----:B0-----:R-:W-:Y:S02]  /*3730*/  PRMT R2, R26, 0x7632, R2 ;  /* 0x000076321a027816 */ /* 0x001fe40000000002 */
[----:B-1----:R-:W-:Y:S02]  /*3740*/  PRMT R3, R29, 0x7632, R3 ;  /* 0x000076321d037816 */ /* 0x002fe40000000003 */
[----:B----4-:R-:W-:Y:S02]  /*3750*/  PRMT R25, R6, 0x7632, R25 ;  /* 0x0000763206197816 */ /* 0x010fe40000000019 */
[----:B------:R-:W-:Y:S02]  /*3760*/  F2FP.F16.F32.PACK_AB R9, R9, R28 ;  /* 0x0000001c0909723e */ /* 0x000fe400000000ff */
[----:B---3--:R-:W-:Y:S01]  /*3770*/  PRMT R6, R23, 0x7632, R6 ;  /* 0x0000763217067816 */ /* 0x008fe20000000006 */
[----:B------:R-:W-:Y:S01]  /*3780*/  STG.E.U16 desc[UR6][R20.64+0x2], R25 ;  /* 0x0000021914007986 */ /* 0x000fe2000c101506 */
[----:B------:R-:W-:-:S03]  /*3790*/  F2FP.F16.F32.PACK_AB R10, R22, R10 ;  /* 0x0000000a160a723e */ /* 0x000fc600000000ff */
[----:B------:R0:W-:Y:S01]  /*37a0*/  STG.E.U16 desc[UR6][R20.64+0x4], R5 ;  /* 0x0000040514007986 */ /* 0x0001e2000c101506 */
[----:B------:R-:W-:-:S03]  /*37b0*/  PRMT R7, R8, 0x7632, R7 ;  /* 0x0000763208077816 */ /* 0x000fc60000000007 */
[----:B------:R-:W-:Y:S04]  /*37c0*/  STG.E.U16 desc[UR6][R20.64+0x6], R27 ;  /* 0x0000061b14007986 */ /* 0x000fe8000c101506 */
[----:B------:R-:W-:Y:S04]  /*37d0*/  STG.E.U16 desc[UR6][R18.64], R26 ;  /* 0x0000001a12007986 */ /* 0x000fe8000c101506 */
[----:B------:R1:W-:Y:S01]  /*37e0*/  STG.E.U16 desc[UR6][R18.64+0x2], R2 ;  /* 0x0000020212007986 */ /* 0x0003e2000c101506 */
[----:B0-----:R-:W-:-:S03]  /*37f0*/  PRMT R5, R11, 0x7632, R5 ;  /* 0x000076320b057816 */ /* 0x001fc60000000005 */
[----:B------:R-:W-:Y:S04]  /*3800*/  STG.E.U16 desc[UR6][R18.64+0x4], R29 ;  /* 0x0000041d12007986 */ /* 0x000fe8000c101506 */
[----:B------:R0:W-:Y:S04]  /*3810*/  STG.E.U16 desc[UR6][R18.64+0x6], R3 ;  /* 0x0000060312007986 */ /* 0x0001e8000c101506 */
[----:B------:R3:W-:Y:S01]  /*3820*/  STG.E.U16 desc[UR6][R16.64+0x6], R6 ;  /* 0x0000060610007986 */ /* 0x0007e2000c101506 */
[----:B-1----:R-:W-:-:S03]  /*3830*/  PRMT R2, R9, 0x7632, R2 ;  /* 0x0000763209027816 */ /* 0x002fc60000000002 */
[----:B------:R4:W-:Y:S01]  /*3840*/  STG.E.U16 desc[UR6][R16.64], R11 ;  /* 0x0000000b10007986 */ /* 0x0009e2000c101506 */
[----:B0-----:R-:W-:-:S03]  /*3850*/  PRMT R3, R10, 0x7632, R3 ;  /* 0x000076320a037816 */ /* 0x001fc60000000003 */
[----:B------:R4:W-:Y:S01]  /*3860*/  STG.E.U16 desc[UR6][R16.64+0x2], R5 ;  /* 0x0000020510007986 */ /* 0x0009e2000c101506 */
[----:B---3--:R-:W-:-:S03]  /*3870*/  PRMT R6, R4, 0x7632, R6 ;  /* 0x0000763204067816 */ /* 0x008fc60000000006 */
        /* <DEDUP_REMOVED lines=10> */
[----:B--2---:R-:W-:-:S04]  /*3920*/  IADD3 R0, P0, R0, 0x1, RZ ;  /* 0x0000000100007810 */ /* 0x004fc80007f1e0ff */
[----:B------:R-:W-:Y:S02]  /*3930*/  IADD3.X R36, RZ, R36, RZ, P0, !PT ;  /* 0x00000024ff247210 */ /* 0x000fe400007fe4ff */
[----:B------:R-:W-:-:S03]  /*3940*/  ISETP.GE.U32.AND P0, PT, R0, UR8, PT ;  /* 0x0000000800007c0c */ /* 0x000fc6000bf06070 */
[----:B------:R4:W-:Y:S01]  /*3950*/  STL [R1+0x34], R36 ;  /* 0x0000342401007387 */ /* 0x0009e20000100800 */
[----:B------:R-:W-:-:S13]  /*3960*/  ISETP.GE.AND.EX P0, PT, R36, UR9, PT, P0 ;  /* 0x0000000924007c0c */ /* 0x000fda000bf06300 */
[----:B----4-:R-:W-:Y:S05]  /*3970*/  @!P0 BRA `(.L_x_2951) ;  /* 0xffffffc800288947 */ /* 0x010fea000383ffff */
[----:B------:R-:W-:Y:S05]  /*3980*/  EXIT ;  /* 0x000000000000794d */ /* 0x000fea0003800000 */
.L_x_2952:
        /* <DEDUP_REMOVED lines=15> */
.L_x_3047:


//--------------------- .text._ZN13group_norm_v214gn_cuda_kernelI6__halfLi480ELi2ELi32ELi30ELi4096ELb0ELi32ELi960ELi960ELi4ELb1ELi2ELb0ELb0ENS_16CompileConditionILi900EEEEEvPT_PKS4_S7_S7_flPfS8_Pj --------------------------
	.section	.text._ZN13group_norm_v214gn_cuda_kernelI6__halfLi480ELi2ELi32ELi30ELi4096ELb0ELi32ELi960ELi960ELi4ELb1ELi2ELb0ELb0ENS_16CompileConditionILi900EEEEEvPT_PKS4_S7_S7_flPfS8_Pj,"ax",@progbits
	.align	128
        .global         _ZN13group_norm_v214gn_cuda_kernelI6__halfLi480ELi2ELi32ELi30ELi4096ELb0ELi32ELi960ELi960ELi4ELb1ELi2ELb0ELb0ENS_16CompileConditionILi900EEEEEvPT_PKS4_S7_S7_flPfS8_Pj
        .type           _ZN13group_norm_v214gn_cuda_kernelI6__halfLi480ELi2ELi32ELi30ELi4096ELb0ELi32ELi960ELi960ELi4ELb1ELi2ELb0ELb0ENS_16CompileConditionILi900EEEEEvPT_PKS4_S7_S7_flPfS8_Pj,@function
        .size           _ZN13group_norm_v214gn_cuda_kernelI6__halfLi480ELi2ELi32ELi30ELi4096ELb0ELi32ELi960ELi960ELi4ELb1ELi2ELb0ELb0ENS_16CompileConditionILi900EEEEEvPT_PKS4_S7_S7_flPfS8_Pj,(.L_x_3048 - _ZN13group_norm_v214gn_cuda_kernelI6__halfLi480ELi2ELi32ELi30ELi4096ELb0ELi32ELi960ELi960ELi4ELb1ELi2ELb0ELb0ENS_16CompileConditionILi900EEEEEvPT_PKS4_S7_S7_flPfS8_Pj)
        .other          _ZN13group_norm_v214gn_cuda_kernelI6__halfLi480ELi2ELi32ELi30ELi4096ELb0ELi32ELi960ELi960ELi4ELb1ELi2ELb0ELb0ENS_16CompileConditionILi900EEEEEvPT_PKS4_S7_S7_flPfS8_Pj,@"STO_CUDA_ENTRY STV_DEFAULT"
_ZN13group_norm_v214gn_cuda_kernelI6__halfLi480ELi2ELi32ELi30ELi4096ELb0ELi32ELi960ELi960ELi4ELb1ELi2ELb0ELb0ENS_16CompileConditionILi900EEEEEvPT_PKS4_S7_S7_flPfS8_Pj:
.text._ZN13group_norm_v214gn_cuda_kernelI6__halfLi480ELi2ELi32ELi30ELi4096ELb0ELi32ELi960ELi960ELi4ELb1ELi2ELb0ELb0ENS_16CompileConditionILi900EEEEEvPT_PKS4_S7_S7_flPfS8_Pj:
        /* <DEDUP_REMOVED lines=26> */
[----:B------:R0:W-:Y:S01]  /*01a0*/  STL [R1+0x148], R0 ;  /* 0x0001480001007387 */ /* 0x0001e20000100800 */
[----:B------:R-:W-:Y:S02]  /*01b0*/  MOV R3, R6 ;  /* 0x0000000600037202 */ /* 0x000fe40000000f00 */
[----:B------:R-:W-:Y:S01]  /*01c0*/  SHF.R.U32.HI R4, RZ, 0x1, R5 ;  /* 0x00000001ff047819 */ /* 0x000fe20000011605 */
[----:B------:R1:W-:Y:S01]  /*01d0*/  STL [R1+0xb0], RZ ;  /* 0x0000b0ff01007387 */ /* 0x0003e20000100800 */
[----:B------:R-:W-:Y:S02]  /*01e0*/  LOP3.LUT R2, R2, 0x7ffffff8, RZ, 0xc0, !PT ;  /* 0x7ffffff802027812 */ /* 0x000fe400078ec0ff */
[----:B0-----:R-:W-:-:S03]  /*01f0*/  LOP3.LUT R0, R4, 0x7ffffff8, RZ, 0xc0, !PT ;  /* 0x7ffffff804007812 */ /* 0x001fc600078ec0ff */
[----:B------:R1:W-:Y:S04]  /*0200*/  STL [R1+0x150], R2 ;  /* 0x0001500201007387 */ /* 0x0003e80000100800 */
[----:B------:R1:W-:Y:S02]  /*0210*/  STL [R1+0x14c], R0 ;  /* 0x00014c0001007387 */ /* 0x0003e40000100800 */
.L_x_2963:
[----:B-1----:R-:W2:Y:S01]  /*0220*/  LDL R2, [R1+0xb0] ;  /* 0x0000b00001027983 */ /* 0x002ea20000100800 */
[----:B------:R-:W0:Y:S01]  /*0230*/  S2R R6, SR_TID.X ;  /* 0x0000000000067919 */ /* 0x000e220000002100 */
[----:B------:R-:W1:Y:S01]  /*0240*/  S2R R0, SR_CTAID.X ;  /* 0x0000000000007919 */ /* 0x000e620000002500 */
[----:B------:R-:W-:Y:S01]  /*0250*/  HFMA2.MMA R23, -RZ, RZ, 0, 0 ;  /* 0x00000000ff177435 */ /* 0x000fe200000001ff */
[----:B------:R-:W-:Y:S01]  /*0260*/  ULDC.64 UR8, c[0x0][0x218] ;  /* 0x0000860000087ab9 */ /* 0x000fe20000000a00 */
[----:B------:R-:W-:Y:S01]  /*0270*/  ULDC.64 UR10, c[0x0][0x228] ;  /* 0x00008a00000a7ab9 */ /* 0x000fe20000000a00 */
[----:B0-----:R-:W-:Y:S01]  /*0280*/  IMAD.WIDE.U32 R4, R6, -0x77777777, RZ ;  /* 0x8888888906047825 */ /* 0x001fe200078e00ff */
[----:B-1----:R-:W-:-:S04]  /*0290*/  SHF.L.U32 R0, R0, 0x5, RZ ;  /* 0x0000000500007819 */ /* 0x002fc800000006ff */
[----:B------:R-:W-:Y:S02]  /*02a0*/  SHF.R.U32.HI R5, RZ, 0x7, R5 ;  /* 0x00000007ff057819 */ /* 0x000fe40000011605 */
[----:B------:R-:W-:-:S04]  /*02b0*/  LOP3.LUT R0, R0, 0xfe0, RZ, 0xc0, !PT ;  /* 0x00000fe000007812 */ /* 0x000fc800078ec0ff */
[----:B------:R-:W-:Y:S01]  /*02c0*/  IADD3 R0, R0, R5, RZ ;  /* 0x0000000500007210 */ /* 0x000fe20007ffe0ff */
[----:B------:R-:W-:-:S04]  /*02d0*/  IMAD R5, R5, -0xf0, R6 ;  /* 0xffffff1005057824 */ /* 0x000fc800078e0206 */
[----:B------:R-:W-:Y:S01]  /*02e0*/  IMAD R9, R0, 0x3c0, RZ ;  /* 0x000003c000097824 */ /* 0x000fe200078e02ff */
[----:B------:R-:W-:-:S04]  /*02f0*/  SHF.L.U32 R22, R5, 0x2, RZ ;  /* 0x0000000205167819 */ /* 0x000fc800000006ff */
[----:B------:R-:W-:Y:S01]  /*0300*/  IADD3 R5, R9, 0x780, RZ ;  /* 0x0000078009057810 */ /* 0x000fe20007ffe0ff */
[----:B------:R-:W-:Y:S01]  /*0310*/  IMAD.WIDE.U32 R20, R3, 0x3c0000, R22 ;  /* 0x003c000003147825 */ /* 0x000fe200078e0016 */
[C---:B------:R-:W-:Y:S02]  /*0320*/  IADD3 R7, R9.reuse, 0xf00, RZ ;  /* 0x00000f0009077810 */ /* 0x040fe40007ffe0ff */
[C---:B------:R-:W-:Y:S02]  /*0330*/  IADD3 R25, R9.reuse, 0x2580, RZ ;  /* 0x0000258009197810 */ /* 0x040fe40007ffe0ff */
[C---:B------:R-:W-:Y:S02]  /*0340*/  IADD3 R17, R9.reuse, 0x1680, RZ ;  /* 0x0000168009117810 */ /* 0x040fe40007ffe0ff */
[----:B------:R-:W-:Y:S02]  /*0350*/  IADD3 R29, R9, 0x3480, RZ ;  /* 0x00003480091d7810 */ /* 0x000fe40007ffe0ff */
[----:B------:R-:W-:-:S02]  /*0360*/  IADD3 R4, P6, R5, R20, RZ ;  /* 0x0000001405047210 */ /* 0x000fc40007fde0ff */
[C---:B------:R-:W-:Y:S02]  /*0370*/  IADD3 R19, R9.reuse, 0x1e00, RZ ;  /* 0x00001e0009137810 */ /* 0x040fe40007ffe0ff */
[----:B------:R-:W-:Y:S02]  /*0380*/  IADD3 R27, R9, 0x2d00, RZ ;  /* 0x00002d00091b7810 */ /* 0x000fe40007ffe0ff */
[-C--:B------:R-:W-:Y:S02]  /*0390*/  IADD3 R5, P3, R7, R20.reuse, RZ ;  /* 0x0000001407057210 */ /* 0x080fe40007f7e0ff */
[----:B------:R-:W-:Y:S02]  /*03a0*/  IADD3 R31, R9, 0x3c00, RZ ;  /* 0x00003c00091f7810 */ /* 0x000fe40007ffe0ff */
[----:B------:R-:W-:Y:S02]  /*03b0*/  IADD3 R8, P0, R25, R20, RZ ;  /* 0x0000001419087210 */ /* 0x000fe40007f1e0ff */
[----:B------:R-:W-:-:S02]  /*03c0*/  IADD3 R33, R9, 0x4380, RZ ;  /* 0x0000438009217810 */ /* 0x000fc40007ffe0ff */
[C---:B------:R-:W-:Y:S02]  /*03d0*/  IADD3 R15, R9.reuse, 0x4b00, RZ ;  /* 0x00004b00090f7810 */ /* 0x040fe40007ffe0ff */
[C---:B------:R-:W-:Y:S02]  /*03e0*/  IADD3 R13, R9.reuse, 0x5280, RZ ;  /* 0x00005280090d7810 */ /* 0x040fe40007ffe0ff */
[C---:B------:R-:W-:Y:S02]  /*03f0*/  IADD3 R12, R9.reuse, 0x5a00, RZ ;  /* 0x00005a00090c7810 */ /* 0x040fe40007ffe0ff */
[C---:B------:R-:W-:Y:S02]  /*0400*/  IADD3 R11, R9.reuse, 0x6180, RZ ;  /* 0x00006180090b7810 */ /* 0x040fe40007ffe0ff */
[----:B------:R-:W-:Y:S02]  /*0410*/  IADD3 R10, R9, 0x6900, RZ ;  /* 0x00006900090a7810 */ /* 0x000fe40007ffe0ff */
[----:B------:R-:W-:-:S02]  /*0420*/  IADD3 R6, P5, R17, R20, RZ ;  /* 0x0000001411067210 */ /* 0x000fc40007fbe0ff */
[-C--:B------:R-:W-:Y:S02]  /*0430*/  IADD3 R26, P1, R29, R20.reuse, RZ ;  /* 0x000000141d1a7210 */ /* 0x080fe40007f3e0ff */
[-C--:B------:R-:W-:Y:S02]  /*0440*/  IADD3 R7, P4, R19, R20.reuse, RZ ;  /* 0x0000001413077210 */ /* 0x080fe40007f9e0ff */
[----:B------:R-:W-:Y:S01]  /*0450*/  IADD3 R46, P2, R27, R20, RZ ;  /* 0x000000141b2e7210 */ /* 0x000fe20007f5e0ff */
[----:B------:R0:W-:Y:S04]  /*0460*/  STL [R1+0x158], R3 ;  /* 0x0001580301007387 */ /* 0x0001e80000100800 */
[----:B------:R-:W-:Y:S01]  /*0470*/  STL [R1+0x18], R26 ;  /* 0x0000181a01007387 */ /* 0x000fe20000100800 */
[----:B--2---:R-:W-:Y:S01]  /*0480*/  IMAD R35, R2, 0x3c0000, RZ ;  /* 0x003c000002237824 */ /* 0x004fe200078e02ff */
[----:B------:R-:W-:-:S04]  /*0490*/  IADD3 R2, R9, 0x7080, RZ ;  /* 0x0000708009027810 */ /* 0x000fc80007ffe0ff */
[----:B------:R-:W-:-:S04]  /*04a0*/  IADD3 R0, R21, R35, RZ ;  /* 0x0000002315007210 */ /* 0x000fc80007ffe0ff */
[----:B------:R-:W-:Y:S02]  /*04b0*/  IADD3.X R30, RZ, R0, RZ, P6, !PT ;  /* 0x00000000ff1e7210 */ /* 0x000fe400037fe4ff */
[----:B------:R-:W-:Y:S02]  /*04c0*/  IADD3 R9, P6, R9, R20, RZ ;  /* 0x0000001409097210 */ /* 0x000fe40007fde0ff */
[----:B------:R-:W-:Y:S02]  /*04d0*/  IADD3.X R18, RZ, R0, RZ, P3, !PT ;  /* 0x00000000ff127210 */ /* 0x000fe40001ffe4ff */
[----:B------:R-:W-:Y:S02]  /*04e0*/  IADD3 R24, P3, R31, R20, RZ ;  /* 0x000000141f187210 */ /* 0x000fe40007f7e0ff */
[-C--:B------:R-:W-:Y:S02]  /*04f0*/  IADD3.X R25, RZ, R0.reuse, RZ, P0, !PT ;  /* 0x00000000ff197210 */ /* 0x080fe400007fe4ff */
[----:B------:R-:W-:-:S02]  /*0500*/  IADD3.X R16, RZ, R0, RZ, P5, !PT ;  /* 0x00000000ff107210 */ /* 0x000fc40002ffe4ff */
[----:B------:R-:W-:Y:S01]  /*0510*/  LEA R42, P0, R5, UR8, 0x1 ;  /* 0x00000008052a7c11 */ /* 0x000fe2000f8008ff */
[----:B------:R-:W-:Y:S01]  /*0520*/  STL [R1+0x10c], R30 ;  /* 0x00010c1e01007387 */ /* 0x000fe20000100800 */
[-C--:B------:R-:W-:Y:S02]  /*0530*/  IADD3.X R32, RZ, R0.reuse, RZ, P6, !PT ;  /* 0x00000000ff207210 */ /* 0x080fe400037fe4ff */
[-C--:B------:R-:W-:Y:S01]  /*0540*/  IADD3.X R14, RZ, R0.reuse, RZ, P4, !PT ;  /* 0x00000000ff0e7210 */ /* 0x080fe200027fe4ff */
[----:B------:R1:W-:Y:S01]  /*0550*/  STL [R1+0x110], R18 ;  /* 0x0001101201007387 */ /* 0x0003e20000100800 */
[----:B0-----:R-:W-:Y:S02]  /*0560*/  IADD3.X R3, RZ, R0, RZ, P2, !PT ;  /* 0x00000000ff037210 */ /* 0x001fe400017fe4ff */
[----:B------:R-:W-:Y:S01]  /*0570*/  LEA R38, P2, R6, UR8, 0x1 ;  /* 0x0000000806267c11 */ /* 0x000fe2000f8408ff */
[----:B------:R-:W-:Y:S01]  /*0580*/  STL [R1+0x30], R24 ;  /* 0x0000301801007387 */ /* 0x000fe20000100800 */
[----:B------:R-:W-:-:S02]  /*0590*/  IADD3 R28, P4, R33, R20, RZ ;  /* 0x00000014211c7210 */ /* 0x000fc40007f9e0ff */
[----:B------:R-:W-:Y:S01]  /*05a0*/  LEA.HI.X R43, R5, UR9, R18, 0x1, P0 ;  /* 0x00000009052b7c11 */ /* 0x000fe200080f0c12 */
[----:B------:R0:W-:Y:S01]  /*05b0*/  STL [R1+0x114], R16 ;  /* 0x0001141001007387 */ /* 0x0001e20000100800 */
[----:B------:R-:W-:Y:S02]  /*05c0*/  LEA R44, P5, R9, UR8, 0x1 ;  /* 0x00000008092c7c11 */ /* 0x000fe4000f8a08ff */
[----:B-1----:R-:W-:Y:S01]  /*05d0*/  LEA R18, P0, R7, UR8, 0x1 ;  /* 0x0000000807127c11 */ /* 0x002fe2000f8008ff */
[----:B------:R-:W-:Y:S01]  /*05e0*/  STL [R1+0x50], R32 ;  /* 0x0000502001007387 */ /* 0x000fe20000100800 */
[----:B------:R-:W-:-:S03]  /*05f0*/  LEA.HI.X R39, R6, UR9, R16, 0x1, P2 ;  /* 0x0000000906277c11 */ /* 0x000fc600090f0c10 */
[----:B------:R1:W-:Y:S01]  /*0600*/  STL [R1+0x118], R14 ;  /* 0x0001180e01007387 */ /* 0x0003e20000100800 */
[----:B------:R-:W-:Y:S02]  /*0610*/  LEA.HI.X R45, R9, UR9, R32, 0x1, P5 ;  /* 0x00000009092d7c11 */ /* 0x000fe4000a8f0c20 */
[----:B0-----:R-:W-:Y:S01]  /*0620*/  LEA R16, P2, R8, UR8, 0x1 ;  /* 0x0000000808107c11 */ /* 0x001fe2000f8408ff */
[----:B------:R-:W-:Y:S01]  /*0630*/  STL [R1+0x15c], R9 ;  /* 0x00015c0901007387 */ /* 0x000fe20000100800 */
[----:B------:R-:W-:-:S03]  /*0640*/  LEA.HI.X R19, R7, UR9, R14, 0x1, P0 ;  /* 0x0000000907137c11 */ /* 0x000fc600080f0c0e */
[----:B------:R-:W-:Y:S01]  /*0650*/  STL [R1+0x34], R28 ;  /* 0x0000341c01007387 */ /* 0x000fe20000100800 */
[----:B-1----:R-:W-:-:S03]  /*0660*/  LEA R14, P5, R46, UR8, 0x1 ;  /* 0x000000082e0e7c11 */ /* 0x002fc6000f8a08ff */
[----:B------:R0:W-:Y:S01]  /*0670*/  STL [R1+0x11c], R25 ;  /* 0x00011c1901007387 */ /* 0x0001e20000100800 */
[----:B------:R-:W-:Y:S02]  /*0680*/  LEA R40, P6, R4, UR8, 0x1 ;  /* 0x0000000804287c11 */ /* 0x000fe4000f8c08ff */
[----:B------:R-:W-:Y:S01]  /*0690*/  LEA.HI.X R17, R8, UR9, R25, 0x1, P2 ;  /* 0x0000000908117c11 */ /* 0x000fe200090f0c19 */
[----:B------:R-:W-:Y:S04]  /*06a0*/  STL [R1+0x160], R4 ;  /* 0x0001600401007387 */ /* 0x000fe80000100800 */
[----:B------:R1:W-:Y:S01]  /*06b0*/  STL [R1+0x120], R3 ;  /* 0x0001200301007387 */ /* 0x0003e20000100800 */
[----:B0-----:R-:W-:-:S03]  /*06c0*/  IADD3 R25, P0, R15, R20, RZ ;  /* 0x000000140f197210 */ /* 0x001fc60007f1e0ff */
[----:B------:R0:W-:Y:S01]  /*06d0*/  STL [R1+0x164], R5 ;  /* 0x0001640501007387 */ /* 0x0001e20000100800 */
[----:B------:R-:W-:Y:S02]  /*06e0*/  LEA.HI.X R15, R46, UR9, R3, 0x1, P5 ;  /* 0x000000092e0f7c11 */ /* 0x000fe4000a8f0c03 */
[----:B------:R-:W-:Y:S01]  /*06f0*/  IADD3 R9, P5, R13, R20, RZ ;  /* 0x000000140d097210 */ /* 0x000fe20007fbe0ff */
[----:B------:R-:W-:Y:S01]  /*0700*/  STL [R1+0x168], R6 ;  /* 0x0001680601007387 */ /* 0x000fe20000100800 */
[----:B------:R-:W-:Y:S02]  /*0710*/  LEA.HI.X R41, R4, UR9, R30, 0x1, P6 ;  /* 0x0000000904297c11 */ /* 0x000fe4000b0f0c1e */
[----:B-1----:R-:W-:Y:S01]  /*0720*/  IADD3.X R3, RZ, R0, RZ, P1, !PT ;  /* 0x00000000ff037210 */ /* 0x002fe20000ffe4ff */
[----:B------:R1:W-:Y:S04]  /*0730*/  STL [R1+0x16c], R7 ;  /* 0x00016c0701007387 */ /* 0x0003e80000100800 */
[----:B------:R2:W-:Y:S01]  /*0740*/  STL [R1+0x170], R8 ;  /* 0x0001700801007387 */ /* 0x0005e20000100800 */
[----:B0-----:R-:W-:-:S03]  /*0750*/  IADD3 R5, P1, R11, R20, RZ ;  /* 0x000000140b057210 */ /* 0x001fc60007f3e0ff */
[----:B------:R-:W-:Y:S01]  /*0760*/  STL [R1+0x174], R46 ;  /* 0x0001742e01007387 */ /* 0x000fe20000100800 */
[----:B-1----:R-:W-:Y:S02]  /*0770*/  IADD3 R7, P2, R12, R20, RZ ;  /* 0x000000140c077210 */ /* 0x002fe40007f5e0ff */
[C---:B------:R-:W-:Y:S01]  /*0780*/  LEA R12, P6, R26.reuse, UR8, 0x1 ;  /* 0x000000081a0c7c11 */ /* 0x040fe2000f8c08ff */
[----:B------:R-:W-:Y:S01]  /*0790*/  STL [R1+0x38], R25 ;  /* 0x0000381901007387 */ /* 0x000fe20000100800 */
[-C--:B------:R-:W-:Y:S02]  /*07a0*/  IADD3.X R6, RZ, R0.reuse, RZ, P3, !PT ;  /* 0x00000000ff067210 */ /* 0x080fe40001ffe4ff */
[----:B------:R-:W-:Y:S01]  /*07b0*/  LEA.HI.X R13, R26, UR9, R3, 0x1, P6 ;  /* 0x000000091a0d7c11 */ /* 0x000fe2000b0f0c03 */
[----:B------:R-:W-:Y:S01]  /*07c0*/  STL [R1+0x3c], R9 ;  /* 0x00003c0901007387 */ /* 0x000fe20000100800 */
[----:B------:R-:W-:-:S03]  /*07d0*/  IADD3.X R4, RZ, R0, RZ, P4, !PT ;  /* 0x00000000ff047210 */ /* 0x000fc600027fe4ff */
[----:B------:R0:W-:Y:S01]  /*07e0*/  STL [R1+0x124], R3 ;  /* 0x0001240301007387 */ /* 0x0001e20000100800 */
[----:B------:R-:W-:Y:S02]  /*07f0*/  IADD3 R2, P4, R2, R20, RZ ;  /* 0x0000001402027210 */ /* 0x000fe40007f9e0ff */
[-C--:B------:R-:W-:Y:S01]  /*0800*/  IADD3.X R30, RZ, R0.reuse, RZ, P0, !PT ;  /* 0x00000000ff1e7210 */ /* 0x080fe200007fe4ff */
[----:B------:R-:W-:Y:S01]  /*0810*/  STL [R1+0x40], R7 ;  /* 0x0000400701007387 */ /* 0x000fe20000100800 */
[----:B--2---:R-:W-:-:S03]  /*0820*/  IADD3.X R8, RZ, R0, RZ, P2, !PT ;  /* 0x00000000ff087210 */ /* 0x004fc600017fe4ff */
[----:B------:R-:W2:Y:S01]  /*0830*/  LDG.E.64.CONSTANT R40, desc[UR6][R40.64] ;  /* 0x0000000628287981 */ /* 0x000ea2000c1e9b00 */
[----:B0-----:R-:W-:-:S03]  /*0840*/  IADD3 R3, P3, R10, R20, RZ ;  /* 0x000000140a037210 */ /* 0x001fc60007f7e0ff */
[----:B------:R-:W-:Y:S01]  /*0850*/  STL [R1+0x44], R5 ;  /* 0x0000440501007387 */ /* 0x000fe20000100800 */
[----:B------:R-:W-:Y:S02]  /*0860*/  LEA R10, P6, R24, UR8, 0x1 ;  /* 0x00000008180a7c11 */ /* 0x000fe4000f8c08ff */
[----:B------:R-:W-:Y:S01]  /*0870*/  LEA R20, P0, R28, UR8, 0x1 ;  /* 0x000000081c147c11 */ /* 0x000fe2000f8008ff */
[----:B------:R0:W-:Y:S01]  /*0880*/  STL [R1+0x128], R6 ;  /* 0x0001280601007387 */ /* 0x0001e20000100800 */
[----:B------:R-:W-:-:S03]  /*0890*/  LEA R26, P2, R25, UR8, 0x1 ;  /* 0x00000008191a7c11 */ /* 0x000fc6000f8408ff */
[----:B------:R-:W-:Y:S01]  /*08a0*/  STL [R1+0x48], R3 ;  /* 0x0000480301007387 */ /* 0x000fe20000100800 */
[----:B------:R-:W-:Y:S02]  /*08b0*/  LEA.HI.X R11, R24, UR9, R6, 0x1, P6 ;  /* 0x00000009180b7c11 */ /* 0x000fe4000b0f0c06 */
[----:B------:R-:W-:Y:S01]  /*08c0*/  LEA.HI.X R21, R28, UR9, R4, 0x1, P0 ;  /* 0x000000091c157c11 */ /* 0x000fe200080f0c04 */
[----:B------:R1:W-:Y:S01]  /*08d0*/  STL [R1+0x130], R4 ;  /* 0x0001300401007387 */ /* 0x0003e20000100800 */
[-C--:B------:R-:W-:Y:S02]  /*08e0*/  IADD3.X R24, RZ, R0.reuse, RZ, P5, !PT ;  /* 0x00000000ff187210 */ /* 0x080fe40002ffe4ff */
[----:B0-----:R-:W-:Y:S01]  /*08f0*/  IADD3.X R6, RZ, R0, RZ, P1, !PT ;  /* 0x00000000ff067210 */ /* 0x001fe20000ffe4ff */
[----:B------:R-:W-:Y:S01]  /*0900*/  STL [R1+0x4c], R2 ;  /* 0x00004c0201007387 */ /* 0x000fe20000100800 */
[----:B------:R-:W-:Y:S02]  /*0910*/  LEA R28, P0, R9, UR8, 0x1 ;  /* 0x00000008091c7c11 */ /* 0x000fe4000f8008ff */
[----:B------:R-:W-:Y:S01]  /*0920*/  LEA.HI.X R27, R25, UR9, R30, 0x1, P2 ;  /* 0x00000009191b7c11 */ /* 0x000fe200090f0c1e */
[----:B------:R0:W-:Y:S01]  /*0930*/  STL [R1+0x12c], R30 ;  /* 0x00012c1e01007387 */ /* 0x0001e20000100800 */
[----:B------:R-:W-:-:S02]  /*0940*/  LEA.HI.X R29, R9, UR9, R24, 0x1, P0 ;  /* 0x00000009091d7c11 */ /* 0x000fc400080f0c18 */
[----:B------:R-:W-:Y:S01]  /*0950*/  LEA R32, P0, R5, UR8, 0x1 ;  /* 0x0000000805207c11 */ /* 0x000fe2000f8008ff */
[----:B------:R-:W3:Y:S01]  /*0960*/  LDG.E.64.CONSTANT R44, desc[UR6][R44.64] ;  /* 0x000000062c2c7981 */ /* 0x000ee2000c1e9b00 */
[----:B-1----:R-:W-:-:S03]  /*0970*/  IADD3.X R4, RZ, R0, RZ, P3, !PT ;  /* 0x00000000ff047210 */ /* 0x002fc60001ffe4ff */
[----:B------:R-:W4:Y:S01]  /*0980*/  LDG.E.64.CONSTANT R42, desc[UR6][R42.64] ;  /* 0x000000062a2a7981 */ /* 0x000f22000c1e9b00 */
[----:B0-----:R-:W-:-:S03]  /*0990*/  LEA R30, P1, R7, UR8, 0x1 ;  /* 0x00000008071e7c11 */ /* 0x001fc6000f8208ff */
[----:B------:R-:W4:Y:S01]  /*09a0*/  LDG.E.64.CONSTANT R16, desc[UR6][R16.64] ;  /* 0x0000000610107981 */ /* 0x000f22000c1e9b00 */
[----:B------:R-:W-:Y:S02]  /*09b0*/  LEA.HI.X R31, R7, UR9, R8, 0x1, P1 ;  /* 0x00000009071f7c11 */ /* 0x000fe400088f0c08 */
[----:B------:R-:W-:Y:S01]  /*09c0*/  LEA R34, P1, R3, UR8, 0x1 ;  /* 0x0000000803227c11 */ /* 0x000fe2000f8208ff */
[----:B------:R-:W4:Y:S01]  /*09d0*/  LDG.E.64.CONSTANT R14, desc[UR6][R14.64] ;  /* 0x000000060e0e7981 */ /* 0x000f22000c1e9b00 */
[----:B------:R-:W-:Y:S02]  /*09e0*/  LEA.HI.X R33, R5, UR9, R6, 0x1, P0 ;  /* 0x0000000905217c11 */ /* 0x000fe400080f0c06 */
[----:B------:R-:W-:Y:S01]  /*09f0*/  LEA.HI.X R35, R3, UR9, R4, 0x1, P1 ;  /* 0x0000000903237c11 */ /* 0x000fe200088f0c04 */
[----:B------:R-:W4:Y:S04]  /*0a00*/  LDG.E.64.CONSTANT R26, desc[UR6][R26.64] ;  /* 0x000000061a1a7981 */ /* 0x000f28000c1e9b00 */
        /* <DEDUP_REMOVED lines=8> */
[----:B------:R-:W4:Y:S01]  /*0a90*/  LDG.E.64.CONSTANT R20, desc[UR6][R20.64] ;  /* 0x0000000614147981 */ /* 0x000f22000c1e9b00 */
[----:B------:R-:W-:-:S02]  /*0aa0*/  IADD3.X R0, RZ, R0, RZ, P4, !PT ;  /* 0x00000000ff007210 */ /* 0x000fc400027fe4ff */
[----:B------:R-:W-:Y:S01]  /*0ab0*/  LEA R36, P0, R2, UR8, 0x1 ;  /* 0x0000000802247c11 */ /* 0x000fe2000f8008ff */
[----:B------:R0:W-:Y:S01]  /*0ac0*/  STL [R1+0x134], R24 ;  /* 0x0001341801007387 */ /* 0x0001e20000100800 */
[----:B------:R-:W-:-:S03]  /*0ad0*/  SHF.L.U32 R23, R22, 0x1, RZ ;  /* 0x0000000116177819 */ /* 0x000fc600000006ff */
[----:B------:R-:W-:Y:S01]  /*0ae0*/  STL [R1+0x138], R8 ;  /* 0x0001380801007387 */ /* 0x000fe20000100800 */
[----:B------:R-:W-:Y:S01]  /*0af0*/  LEA.HI.X R37, R2, UR9, R0, 0x1, P0 ;  /* 0x0000000902257c11 */ /* 0x000fe200080f0c00 */
[----:B------:R-:W-:Y:S02]  /*0b00*/  ULDC.64 UR8, c[0x0][0x220] ;  /* 0x0000880000087ab9 */ /* 0x000fe40000000a00 */
[----:B------:R-:W-:Y:S04]  /*0b10*/  STL [R1+0x13c], R6 ;  /* 0x00013c0601007387 */ /* 0x000fe80000100800 */
[----:B------:R-:W-:Y:S01]  /*0b20*/  STL [R1+0x144], R4 ;  /* 0x0001440401007387 */ /* 0x000fe20000100800 */
[----:B0-----:R-:W-:-:S03]  /*0b30*/  IADD3 R24, P0, R23, UR8, RZ ;  /* 0x0000000817187c10 */ /* 0x001fc6000ff1e0ff */
[----:B------:R0:W-:Y:S04]  /*0b40*/  STL [R1+0x140], R0 ;  /* 0x0001400001007387 */ /* 0x0001e80000100800 */
[----:B------:R-:W4:Y:S01]  /*0b50*/  LDG.E.64.CONSTANT R36, desc[UR6][R36.64] ;  /* 0x0000000624247981 */ /* 0x000f22000c1e9b00 */
[----:B0-----:R-:W-:Y:S02]  /*0b60*/  SHF.R.U32.HI R0, RZ, 0x1f, R22 ;  /* 0x0000001fff007819 */ /* 0x001fe40000011616 */
[----:B------:R-:W-:Y:S02]  /*0b70*/  IADD3 R22, P1, R23, UR10, RZ ;  /* 0x0000000a17167c10 */ /* 0x000fe4000ff3e0ff */
[C---:B------:R-:W-:Y:S02]  /*0b80*/  IADD3.X R25, R0.reuse, UR9, RZ, P0, !PT ;  /* 0x0000000900197c10 */ /* 0x040fe400087fe4ff */
[----:B------:R-:W-:-:S04]  /*0b90*/  IADD3.X R23, R0, UR11, RZ, P1, !PT ;  /* 0x0000000b00177c10 */ /* 0x000fc80008ffe4ff */
[----:B------:R-:W5:Y:S04]  /*0ba0*/  LDG.E.64.CONSTANT R24, desc[UR6][R24.64] ;  /* 0x0000000618187981 */ /* 0x000f68000c1e9b00 */
[----:B------:R-:W5:Y:S01]  /*0bb0*/  LDG.E.64.CONSTANT R22, desc[UR6][R22.64] ;  /* 0x0000000616167981 */ /* 0x000f62000c1e9b00 */
[----:B--2---:R-:W-:Y:S02]  /*0bc0*/  HADD2.F32 R3, -RZ, R41.H0_H0 ;  /* 0x20000029ff037230 */ /* 0x004fe40000004100 */
[--C-:B------:R-:W-:Y:S02]  /*0bd0*/  HADD2.F32 R9, -RZ, R40.reuse.H1_H1 ;  /* 0x30000028ff097230 */ /* 0x100fe40000004100 */
[----:B------:R-:W-:Y:S02]  /*0be0*/  HADD2.F32 R56, -RZ, R40.H0_H0 ;  /* 0x20000028ff387230 */ /* 0x000fe40000004100 */
[----:B---3--:R-:W-:-:S02]  /*0bf0*/  HADD2.F32 R2, -RZ, R45.H0_H0 ;  /* 0x2000002dff027230 */ /* 0x008fc40000004100 */
[----:B------:R-:W-:Y:S02]  /*0c00*/  HADD2.F32 R0, -RZ, R44.H0_H0 ;  /* 0x2000002cff007230 */ /* 0x000fe40000004100 */
[--C-:B----4-:R-:W-:Y:S02]  /*0c10*/  HADD2.F32 R55, -RZ, R42.reuse.H0_H0 ;  /* 0x2000002aff377230 */ /* 0x110fe40000004100 */
[----:B------:R-:W-:Y:S01]  /*0c20*/  HADD2.F32 R61, -RZ, R42.H1_H1 ;  /* 0x3000002aff3d7230 */ /* 0x000fe20000004100 */
[----:B------:R-:W-:Y:S01]  /*0c30*/  MOV R42, R3 ;  /* 0x00000003002a7202 */ /* 0x000fe20000000f00 */
[--C-:B------:R-:W-:Y:S02]  /*0c40*/  HADD2.F32 R51, -RZ, R16.reuse.H0_H0 ;  /* 0x20000010ff337230 */ /* 0x100fe40000004100 */
[----:B------:R-:W-:Y:S02]  /*0c50*/  HADD2.F32 R58, -RZ, R16.H1_H1 ;  /* 0x30000010ff3a7230 */ /* 0x000fe40000004100 */
[----:B------:R-:W-:-:S02]  /*0c60*/  HADD2.F32 R7, -RZ, R17.H0_H0 ;  /* 0x20000011ff077230 */ /* 0x000fc40000004100 */
[----:B------:R-:W-:Y:S02]  /*0c70*/  HADD2.F32 R6, -RZ, R17.H1_H1 ;  /* 0x30000011ff067230 */ /* 0x000fe40000004100 */
[--C-:B------:R-:W-:Y:S01]  /*0c80*/  HADD2.F32 R50, -RZ, R14.reuse.H0_H0 ;  /* 0x2000000eff327230 */ /* 0x100fe20000004100 */
[----:B------:R-:W-:Y:S01]  /*0c90*/  STL [R1+0x178], R27 ;  /* 0x0001781b01007387 */ /* 0x000fe20000100800 */
[----:B------:R-:W-:Y:S02]  /*0ca0*/  HADD2.F32 R49, -RZ, R14.H1_H1 ;  /* 0x3000000eff317230 */ /* 0x000fe40000004100 */
[--C-:B------:R-:W-:Y:S02]  /*0cb0*/  HADD2.F32 R5, -RZ, R15.reuse.H0_H0 ;  /* 0x2000000fff057230 */ /* 0x100fe40000004100 */
[----:B------:R-:W-:Y:S01]  /*0cc0*/  HADD2.F32 R4, -RZ, R15.H1_H1 ;  /* 0x3000000fff047230 */ /* 0x000fe20000004100 */
[----:B------:R0:W-:Y:S01]  /*0cd0*/  STL [R1+0x17c], R29 ;  /* 0x00017c1d01007387 */ /* 0x0001e20000100800 */
[----:B------:R-:W-:-:S02]  /*0ce0*/  HADD2.F32 R54, -RZ, R45.H1_H1 ;  /* 0x3000002dff367230 */ /* 0x000fc40000004100 */
[--C-:B------:R-:W-:Y:S02]  /*0cf0*/  HADD2.F32 R14, -RZ, R28.reuse.H0_H0 ;  /* 0x2000001cff0e7230 */ /* 0x100fe40000004100 */
[----:B------:R-:W-:Y:S02]  /*0d00*/  HADD2.F32 R15, -RZ, R28.H1_H1 ;  /* 0x3000001cff0f7230 */ /* 0x000fe40000004100 */
[----:B------:R-:W-:Y:S01]  /*0d10*/  FADD.FTZ R28, RZ, R2 ;  /* 0x00000002ff1c7221 */ /* 0x000fe20000010000 */
[--C-:B------:R-:W-:Y:S02]  /*0d20*/  HADD2.F32 R16, -RZ, R30.reuse.H0_H0 ;  /* 0x2000001eff107230 */ /* 0x100fe40000004100 */
[----:B------:R-:W-:Y:S02]  /*0d30*/  HADD2.F32 R17, -RZ, R30.H1_H1 ;  /* 0x3000001eff117230 */ /* 0x000fe40000004100 */
[----:B------:R-:W-:Y:S01]  /*0d40*/  FFMA.FTZ R30, R2, R2, RZ ;  /* 0x00000002021e7223 */ /* 0x000fe200000100ff */
[----:B------:R-:W-:Y:S01]  /*0d50*/  STL [R1+0x180], R31 ;  /* 0x0001801f01007387 */ /* 0x000fe20000100800 */
[----:B------:R-:W-:-:S02]  /*0d60*/  HADD2.F32 R44, -RZ, R44.H1_H1 ;  /* 0x3000002cff2c7230 */ /* 0x000fc40000004100 */
[--C-:B------:R-:W-:Y:S01]  /*0d70*/  HADD2.F32 R53, -RZ, R38.reuse.H0_H0 ;  /* 0x20000026ff357230 */ /* 0x100fe20000004100 */
[----:B------:R1:W-:Y:S01]  /*0d80*/  STL [R1+0x184], R33 ;  /* 0x0001842101007387 */ /* 0x0003e20000100800 */
[----:B------:R-:W-:Y:S02]  /*0d90*/  HADD2.F32 R60, -RZ, R38.H1_H1 ;  /* 0x30000026ff3c7230 */ /* 0x000fe40000004100 */
[----:B------:R-:W-:Y:S01]  /*0da0*/  FADD.FTZ R38, RZ, R0 ;  /* 0x00000000ff267221 */ /* 0x000fe20000010000 */
[--C-:B0-----:R-:W-:Y:S02]  /*0db0*/  HADD2.F32 R29, -RZ, R39.reuse.H0_H0 ;  /* 0x20000027ff1d7230 */ /* 0x101fe40000004100 */
[----:B------:R-:W-:Y:S02]  /*0dc0*/  HADD2.F32 R27, -RZ, R39.H1_H1 ;  /* 0x30000027ff1b7230 */ /* 0x000fe40000004100 */
[----:B------:R-:W-:Y:S01]  /*0dd0*/  FFMA.FTZ R39, R0, R0, RZ ;  /* 0x0000000000277223 */ /* 0x000fe200000100ff */
[----:B------:R-:W-:-:S02]  /*0de0*/  HADD2.F32 R52, -RZ, R18.H0_H0 ;  /* 0x20000012ff347230 */ /* 0x000fc40000004100 */
[----:B------:R-:W-:Y:S02]  /*0df0*/  HADD2.F32 R59, -RZ, R18.H1_H1 ;  /* 0x30000012ff3b7230 */ /* 0x000fe40000004100 */
[--C-:B------:R-:W-:Y:S02]  /*0e00*/  HADD2.F32 R46, -RZ, R19.reuse.H0_H0 ;  /* 0x20000013ff2e7230 */ /* 0x100fe40000004100 */
[----:B------:R-:W-:Y:S01]  /*0e10*/  HADD2.F32 R8, -RZ, R19.H1_H1 ;  /* 0x30000013ff087230 */ /* 0x000fe20000004100 */
[----:B------:R0:W-:Y:S01]  /*0e20*/  STL [R1+0x188], R35 ;  /* 0x0001882301007387 */ /* 0x0001e20000100800 */
[--C-:B------:R-:W-:Y:S02]  /*0e30*/  HADD2.F32 R18, -RZ, R32.reuse.H0_H0 ;  /* 0x20000020ff127230 */ /* 0x100fe40000004100 */
[----:B------:R-:W-:Y:S01]  /*0e40*/  HADD2.F32 R19, -RZ, R32.H1_H1 ;  /* 0x30000020ff137230 */ /* 0x000fe20000004100 */
[----:B------:R-:W-:Y:S01]  /*0e50*/  MOV R32, R42 ;  /* 0x0000002a00207202 */ /* 0x000fe20000000f00 */
[----:B------:R-:W-:Y:S01]  /*0e60*/  FFMA.FTZ R30, R54, R54, R30 ;  /* 0x00000036361e7223 */ /* 0x000fe2000001001e */
[----:B------:R-:W-:Y:S01]  /*0e70*/  FADD.FTZ R28, R28, R54 ;  /* 0x000000361c1c7221 */ /* 0x000fe20000010000 */
[----:B-1----:R-:W-:-:S02]  /*0e80*/  HADD2.F32 R33, -RZ, R43.H0_H0 ;  /* 0x2000002bff217230 */ /* 0x002fc40000004100 */
[----:B------:R-:W-:Y:S01]  /*0e90*/  FFMA.FTZ R39, R44, R44, R39 ;  /* 0x0000002c2c277223 */ /* 0x000fe20000010027 */
[----:B0-----:R-:W-:Y:S02]  /*0ea0*/  HADD2.F32 R35, -RZ, R41.H1_H1 ;  /* 0x30000029ff237230 */ /* 0x001fe40000004100 */
[----:B------:R-:W-:Y:S01]  /*0eb0*/  FADD.FTZ R38, R38, R44 ;  /* 0x0000002c26267221 */ /* 0x000fe20000010000 */
[----:B------:R-:W-:Y:S01]  /*0ec0*/  HADD2.F32 R31, -RZ, R43.H1_H1 ;  /* 0x3000002bff1f7230 */ /* 0x000fe20000004100 */
[----:B------:R0:W-:Y:S01]  /*0ed0*/  STL [R1], R9 ;  /* 0x0000000901007387 */ /* 0x0001e20000100800 */
[----:B------:R-:W-:Y:S01]  /*0ee0*/  FFMA.FTZ R30, R32, R32, R30 ;  /* 0x00000020201e7223 */ /* 0x000fe2000001001e */
[----:B------:R-:W-:Y:S02]  /*0ef0*/  FADD.FTZ R28, R28, R32 ;  /* 0x000000201c1c7221 */ /* 0x000fe40000010000 */
[----:B------:R1:W-:Y:S01]  /*0f00*/  STL [R1+0x14], R3 ;  /* 0x0000140301007387 */ /* 0x0003e20000100800 */
[----:B------:R-:W-:Y:S01]  /*0f10*/  FFMA.FTZ R39, R56, R56, R39 ;  /* 0x0000003838277223 */ /* 0x000fe20000010027 */
[----:B------:R-:W-:-:S02]  /*0f20*/  FADD.FTZ R38, R38, R56 ;  /* 0x0000003826267221 */ /* 0x000fc40000010000 */
[----:B------:R2:W-:Y:S01]  /*0f30*/  STL [R1+0x10], R35 ;  /* 0x0000102301007387 */ /* 0x0005e20000100800 */
[----:B------:R-:W-:Y:S01]  /*0f40*/  FFMA.FTZ R30, R35, R35, R30 ;  /* 0x00000023231e7223 */ /* 0x000fe2000001001e */
[----:B------:R-:W-:Y:S02]  /*0f50*/  FADD.FTZ R28, R28, R35 ;  /* 0x000000231c1c7221 */ /* 0x000fe40000010000 */
[----:B------:R3:W-:Y:S01]  /*0f60*/  STL [R1+0xc], R33 ;  /* 0x00000c2101007387 */ /* 0x0007e20000100800 */
[----:B------:R-:W-:-:S03]  /*0f70*/  FFMA.FTZ R39, R9, R9, R39 ;  /* 0x0000000909277223 */ /* 0x000fc60000010027 */
[----:B------:R4:W-:Y:S01]  /*0f80*/  STL [R1+0x8], R31 ;  /* 0x0000081f01007387 */ /* 0x0009e20000100800 */
[----:B------:R-:W-:-:S03]  /*0f90*/  FADD.FTZ R38, R38, R9 ;  /* 0x0000000926267221 */ /* 0x000fc60000010000 */
[----:B------:R4:W-:Y:S01]  /*0fa0*/  STL [R1+0x4], R29 ;  /* 0x0000041d01007387 */ /* 0x0009e20000100800 */
[----:B0-----:R-:W-:-:S03]  /*0fb0*/  HADD2.F32 R9, -RZ, R13.H0_H0 ;  /* 0x2000000dff097230 */ /* 0x001fc60000004100 */
[----:B------:R0:W-:Y:S01]  /*0fc0*/  STL [R1+0xe4], R27 ;  /* 0x0000e41b01007387 */ /* 0x0001e20000100800 */
[----:B-1----:R-:W-:Y:S02]  /*0fd0*/  HADD2.F32 R3, -RZ, R13.H1_H1 ;  /* 0x3000000dff037230 */ /* 0x002fe40000004100 */
[----:B------:R-:W-:Y:S01]  /*0fe0*/  FFMA.FTZ R30, R33, R33, R30 ;  /* 0x00000021211e7223 */ /* 0x000fe2000001001e */
[----:B------:R1:W-:Y:S01]  /*0ff0*/  STL [R1+0xe0], R46 ;  /* 0x0000e02e01007387 */ /* 0x0003e20000100800 */
[----:B------:R-:W-:Y:S01]  /*1000*/  FADD.FTZ R28, R28, R33 ;  /* 0x000000211c1c7221 */ /* 0x000fe20000010000 */
[--C-:B------:R-:W-:Y:S02]  /*1010*/  HADD2.F32 R57, -RZ, R11.reuse.H0_H0 ;  /* 0x2000000bff397230 */ /* 0x100fe40000004100 */
[----:B------:R1:W-:Y:S01]  /*1020*/  STL [R1+0xdc], R8 ;  /* 0x0000dc0801007387 */ /* 0x0003e20000100800 */
[----:B------:R-:W-:-:S03]  /*1030*/  HADD2.F32 R40, -RZ, R11.H1_H1 ;  /* 0x3000000bff287230 */ /* 0x000fc60000004100 */
[----:B------:R1:W-:Y:S01]  /*1040*/  STL [R1+0xd8], R7 ;  /* 0x0000d80701007387 */ /* 0x0003e20000100800 */
[----:B------:R-:W-:-:S03]  /*1050*/  HADD2.F32 R41, -RZ, R21.H0_H0 ;  /* 0x20000015ff297230 */ /* 0x000fc60000004100 */
[----:B------:R1:W-:Y:S01]  /*1060*/  STL [R1+0xd4], R6 ;  /* 0x0000d40601007387 */ /* 0x0003e20000100800 */
[----:B------:R-:W-:Y:S01]  /*1070*/  FFMA.FTZ R30, R31, R31, R30 ;  /* 0x0000001f1f1e7223 */ /* 0x000fe2000001001e */
[----:B------:R-:W-:Y:S02]  /*1080*/  FADD.FTZ R28, R28, R31 ;  /* 0x0000001f1c1c7221 */ /* 0x000fe40000010000 */
[----:B------:R1:W-:Y:S04]  /*1090*/  STL [R1+0xd0], R5 ;  /* 0x0000d00501007387 */ /* 0x0003e80000100800 */
[----:B------:R1:W-:Y:S04]  /*10a0*/  STL [R1+0xcc], R4 ;  /* 0x0000cc0401007387 */ /* 0x0003e80000100800 */
[----:B------:R-:W-:Y:S01]  /*10b0*/  STL [R1+0xc8], R9 ;  /* 0x0000c80901007387 */ /* 0x000fe20000100800 */
[----:B------:R-:W-:-:S03]  /*10c0*/  FFMA.FTZ R30, R29, R29, R30 ;  /* 0x0000001d1d1e7223 */ /* 0x000fc6000001001e */
[----:B------:R-:W-:Y:S01]  /*10d0*/  STL [R1+0xc4], R3 ;  /* 0x0000c40301007387 */ /* 0x000fe20000100800 */
[----:B------:R-:W-:-:S03]  /*10e0*/  FADD.FTZ R28, R28, R29 ;  /* 0x0000001d1c1c7221 */ /* 0x000fc60000010000 */
[----:B------:R-:W-:Y:S04]  /*10f0*/  STL [R1+0xc0], R57 ;  /* 0x0000c03901007387 */ /* 0x000fe80000100800 */
[----:B------:R1:W-:Y:S04]  /*1100*/  STL [R1+0xbc], R40 ;  /* 0x0000bc2801007387 */ /* 0x0003e80000100800 */
[----:B------:R-:W-:Y:S01]  /*1110*/  STL [R1+0xb8], R41 ;  /* 0x0000b82901007387 */ /* 0x000fe20000100800 */
[----:B------:R-:W-:-:S03]  /*1120*/  FFMA.FTZ R30, R27, R27, R30 ;  /* 0x0000001b1b1e7223 */ /* 0x000fc6000001001e */
[----:B--2---:R-:W2:Y:S01]  /*1130*/  LDL.LU R35, [R1+0x188] ;  /* 0x0001880001237983 */ /* 0x004ea20000300800 */
[----:B------:R-:W-:-:S03]  /*1140*/  FADD.FTZ R28, R28, R27 ;  /* 0x0000001b1c1c7221 */ /* 0x000fc60000010000 */
[----:B---3--:R-:W3:Y:S04]  /*1150*/  LDL.LU R33, [R1+0x184] ;  /* 0x0001840001217983 */ /* 0x008ee80000300800 */
[----:B----4-:R-:W4:Y:S04]  /*1160*/  LDL.LU R31, [R1+0x180] ;  /* 0x00018000011f7983 */ /* 0x010f280000300800 */
[----:B------:R-:W2:Y:S04]  /*1170*/  LDL.LU R29, [R1+0x17c] ;  /* 0x00017c00011d7983 */ /* 0x000ea80000300800 */
[----:B0-----:R-:W3:Y:S01]  /*1180*/  LDL.LU R27, [R1+0x178] ;  /* 0x00017800011b7983 */ /* 0x001ee20000300800 */
[----:B------:R-:W-:Y:S01]  /*1190*/  FFMA.FTZ R30, R46, R46, R30 ;  /* 0x0000002e2e1e7223 */ /* 0x000fe2000001001e */
[----:B------:R-:W-:-:S02]  /*11a0*/  FADD.FTZ R28, R28, R46 ;  /* 0x0000002e1c1c7221 */ /* 0x000fc40000010000 */
[----:B-1----:R0:W5:Y:S01]  /*11b0*/  LDL.LU R46, [R1+0x174] ;  /* 0x00017400012e7983 */ /* 0x0021620000300800 */
[----:B------:R-:W-:Y:S01]  /*11c0*/  FFMA.FTZ R30, R8, R8, R30 ;  /* 0x00000008081e7223 */ /* 0x000fe2000001001e */
[----:B------:R-:W-:Y:S02]  /*11d0*/  FADD.FTZ R28, R28, R8 ;  /* 0x000000081c1c7221 */ /* 0x000fe40000010000 */
[----:B------:R0:W5:Y:S01]  /*11e0*/  LDL.LU R8, [R1+0x170] ;  /* 0x0001700001087983 */ /* 0x0001620000300800 */
[----:B------:R-:W-:Y:S01]  /*11f0*/  FFMA.FTZ R30, R7, R7, R30 ;  /* 0x00000007071e7223 */ /* 0x000fe2000001001e */
[----:B------:R-:W-:Y:S02]  /*1200*/  FADD.FTZ R28, R28, R7 ;  /* 0x000000071c1c7221 */ /* 0x000fe40000010000 */
[----:B------:R0:W5:Y:S01]  /*1210*/  LDL.LU R7, [R1+0x16c] ;  /* 0x00016c0001077983 */ /* 0x0001620000300800 */
[----:B------:R-:W-:Y:S01]  /*1220*/  FFMA.FTZ R30, R6, R6, R30 ;  /* 0x00000006061e7223 */ /* 0x000fe2000001001e */
[----:B------:R-:W-:-:S02]  /*1230*/  FADD.FTZ R28, R28, R6 ;  /* 0x000000061c1c7221 */ /* 0x000fc40000010000 */
[----:B------:R0:W5:Y:S01]  /*1240*/  LDL.LU R6, [R1+0x168] ;  /* 0x0001680001067983 */ /* 0x0001620000300800 */
[----:B------:R-:W-:Y:S01]  /*1250*/  FFMA.FTZ R30, R5, R5, R30 ;  /* 0x00000005051e7223 */ /* 0x000fe2000001001e */
[----:B------:R-:W-:Y:S02]  /*1260*/  FADD.FTZ R28, R28, R5 ;  /* 0x000000051c1c7221 */ /* 0x000fe40000010000 */
[----:B------:R0:W5:Y:S01]  /*1270*/  LDL.LU R5, [R1+0x164] ;  /* 0x0001640001057983 */ /* 0x0001620000300800 */
[----:B------:R-:W-:Y:S01]  /*1280*/  FFMA.FTZ R30, R4, R4, R30 ;  /* 0x00000004041e7223 */ /* 0x000fe2000001001e */
[----:B------:R-:W-:Y:S02]  /*1290*/  FADD.FTZ R28, R28, R4 ;  /* 0x000000041c1c7221 */ /* 0x000fe40000010000 */
[----:B------:R0:W5:Y:S04]  /*12a0*/  LDL.LU R4, [R1+0x160] ;  /* 0x0001600001047983 */ /* 0x0001680000300800 */
[----:B------:R-:W4:Y:S01]  /*12b0*/  LDL R32, [R1+0x148] ;  /* 0x0001480001207983 */ /* 0x000f220000100800 */
        /* <DEDUP_REMOVED lines=16> */
[----:B------:R-:W-:Y:S02]  /*13c0*/  FFMA.FTZ R30, R9, R9, R30 ;  /* 0x00000009091e7223 */ /* 0x000fe4000001001e */
[----:B------:R-:W-:Y:S01]  /*13d0*/  FFMA.FTZ R39, R50, R50, R39 ;  /* 0x0000003232277223 */ /* 0x000fe20000010027 */
[----:B------:R-:W-:Y:S01]  /*13e0*/  FADD.FTZ R38, R38, R50 ;  /* 0x0000003226267221 */ /* 0x000fe20000010000 */
        /* <DEDUP_REMOVED lines=19> */
[----:B------:R-:W-:Y:S02]  /*1520*/  HADD2.F32 R40, -RZ, R21.H1_H1 ;  /* 0x30000015ff287230 */ /* 0x000fe40000004100 */
[----:B------:R-:W-:Y:S01]  /*1530*/  FFMA.FTZ R30, R41, R41, R30 ;  /* 0x00000029291e7223 */ /* 0x000fe2000001001e */
[----:B------:R-:W-:Y:S02]  /*1540*/  HADD2.F32 R10, -RZ, R20.H0_H0 ;  /* 0x20000014ff0a7230 */ /* 0x000fe40000004100 */
[----:B------:R-:W-:Y:S01]  /*1550*/  FADD.FTZ R28, R28, R41 ;  /* 0x000000291c1c7221 */ /* 0x000fe20000010000 */
[--C-:B------:R-:W-:Y:S02]  /*1560*/  HADD2.F32 R12, -RZ, R26.reuse.H0_H0 ;  /* 0x2000001aff0c7230 */ /* 0x100fe40000004100 */
[----:B------:R-:W-:Y:S01]  /*1570*/  FFMA.FTZ R39, R43, R43, R39 ;  /* 0x0000002b2b277223 */ /* 0x000fe20000010027 */
[----:B------:R-:W-:-:S02]  /*1580*/  HADD2.F32 R13, -RZ, R26.H1_H1 ;  /* 0x3000001aff0d7230 */ /* 0x000fc40000004100 */
[----:B------:R-:W-:Y:S01]  /*1590*/  FADD.FTZ R38, R38, R43 ;  /* 0x0000002b26267221 */ /* 0x000fe20000010000 */
[--C-:B------:R-:W-:Y:S02]  /*15a0*/  HADD2.F32 R26, -RZ, R36.reuse.H0_H0 ;  /* 0x20000024ff1a7230 */ /* 0x100fe40000004100 */
[----:B------:R-:W-:Y:S02]  /*15b0*/  HADD2.F32 R42, -RZ, R36.H1_H1 ;  /* 0x30000024ff2a7230 */ /* 0x000fe40000004100 */
[----:B------:R-:W-:Y:S01]  /*15c0*/  FFMA.FTZ R21, R40, R40, R30 ;  /* 0x0000002828157223 */ /* 0x000fe2000001001e */
[----:B------:R-:W-:Y:S02]  /*15d0*/  HADD2.F32 R11, -RZ, R20.H1_H1 ;  /* 0x30000014ff0b7230 */ /* 0x000fe40000004100 */
[----:B------:R-:W-:Y:S01]  /*15e0*/  FADD.FTZ R28, R28, R40 ;  /* 0x000000281c1c7221 */ /* 0x000fe20000010000 */
[----:B------:R-:W-:Y:S01]  /*15f0*/  FFMA.FTZ R39, R10, R10, R39 ;  /* 0x0000000a0a277223 */ /* 0x000fe20000010027 */
[----:B------:R-:W-:Y:S01]  /*1600*/  FADD.FTZ R38, R38, R10 ;  /* 0x0000000a26267221 */ /* 0x000fe20000010000 */
[----:B------:R0:W5:Y:S02]  /*1610*/  LDL.LU R9, [R1+0x15c] ;  /* 0x00015c0001097983 */ /* 0x0001640000300800 */
[----:B------:R-:W-:Y:S01]  /*1620*/  FFMA.FTZ R39, R11, R11, R39 ;  /* 0x0000000b0b277223 */ /* 0x000fe20000010027 */
[----:B------:R-:W-:Y:S01]  /*1630*/  FADD.FTZ R38, R38, R11 ;  /* 0x0000000b26267221 */ /* 0x000fe20000010000 */
[----:B------:R0:W5:Y:S02]  /*1640*/  LDL.LU R3, [R1+0x158] ;  /* 0x0001580001037983 */ /* 0x0001640000300800 */
[----:B------:R-:W-:Y:S01]  /*1650*/  FFMA.FTZ R39, R12, R12, R39 ;  /* 0x0000000c0c277223 */ /* 0x000fe20000010027 */
[----:B------:R-:W-:Y:S01]  /*1660*/  FADD.FTZ R38, R38, R12 ;  /* 0x0000000c26267221 */ /* 0x000fe20000010000 */
[----:B------:R1:W-:Y:S02]  /*1670*/  STL [R1+0xa0], R40 ;  /* 0x0000a02801007387 */ /* 0x0003e40000100800 */
[----:B------:R-:W-:Y:S01]  /*1680*/  FFMA.FTZ R39, R13, R13, R39 ;  /* 0x0000000d0d277223 */ /* 0x000fe20000010027 */
[----:B------:R-:W-:-:S03]  /*1690*/  FADD.FTZ R38, R38, R13 ;  /* 0x0000000d26267221 */ /* 0x000fc60000010000 */
[----:B------:R-:W-:Y:S01]  /*16a0*/  FFMA.FTZ R39, R14, R14, R39 ;  /* 0x0000000e0e277223 */ /* 0x000fe20000010027 */
[----:B------:R-:W-:Y:S01]  /*16b0*/  FADD.FTZ R38, R38, R14 ;  /* 0x0000000e26267221 */ /* 0x000fe20000010000 */
[----:B-1----:R-:W1:Y:S02]  /*16c0*/  S2R R40, SR_TID.X ;  /* 0x0000000000287919 */ /* 0x002e640000002100 */
        /* <DEDUP_REMOVED lines=8> */
[--C-:B------:R-:W-:Y:S02]  /*1750*/  HADD2.F32 R20, -RZ, R34.reuse.H0_H0 ;  /* 0x20000022ff147230 */ /* 0x100fe40000004100 */
[----:B------:R-:W-:Y:S01]  /*1760*/  FFMA.FTZ R39, R19, R19, R39 ;  /* 0x0000001313277223 */ /* 0x000fe20000010027 */
[----:B------:R-:W-:Y:S01]  /*1770*/  FADD.FTZ R38, R38, R19 ;  /* 0x0000001326267221 */ /* 0x000fe20000010000 */
[----:B------:R-:W-:Y:S02]  /*1780*/  HADD2.F32 R34, -RZ, R34.H1_H1 ;  /* 0x30000022ff227230 */ /* 0x000fe40000004100 */
[----:B------:R-:W-:Y:S01]  /*1790*/  FFMA.FTZ R39, R20, R20, R39 ;  /* 0x0000001414277223 */ /* 0x000fe20000010027 */
[----:B------:R-:W-:-:S03]  /*17a0*/  FADD.FTZ R38, R38, R20 ;  /* 0x0000001426267221 */ /* 0x000fc60000010000 */
[----:B------:R-:W-:Y:S01]  /*17b0*/  FFMA.FTZ R39, R34, R34, R39 ;  /* 0x0000002222277223 */ /* 0x000fe20000010027 */
[----:B------:R-:W-:-:S03]  /*17c0*/  FADD.FTZ R38, R38, R34 ;  /* 0x0000002226267221 */ /* 0x000fc60000010000 */
[----:B------:R-:W-:Y:S01]  /*17d0*/  FFMA.FTZ R39, R26, R26, R39 ;  /* 0x0000001a1a277223 */ /* 0x000fe20000010027 */
[----:B------:R-:W-:Y:S01]  /*17e0*/  FADD.FTZ R38, R38, R26 ;  /* 0x0000001a26267221 */ /* 0x000fe20000010000 */
[----:B-1----:R-:W-:Y:S02]  /*17f0*/  ISETP.GT.U32.AND P0, PT, R40, 0x3f, PT ;  /* 0x0000003f2800780c */ /* 0x002fe40003f04070 */
[----:B------:R-:W-:Y:S01]  /*1800*/  FFMA.FTZ R39, R42, R42, R39 ;  /* 0x0000002a2a277223 */ /* 0x000fe20000010027 */
[----:B------:R-:W-:Y:S01]  /*1810*/  FADD.FTZ R38, R38, R42 ;  /* 0x0000002a26267221 */ /* 0x000fe20000010000 */
[----:B------:R-:W-:Y:S01]  /*1820*/  BSSY B0, `(.L_x_2953) ;  /* 0x00000d0000007945 */ /* 0x000fe20003800000 */
[--C-:B---3--:R-:W-:Y:S02]  /*1830*/  HADD2.F32 R36, -RZ, R27.reuse.H0_H0 ;  /* 0x2000001bff247230 */ /* 0x108fe40000004100 */
[----:B------:R-:W-:-:S03]  /*1840*/  HADD2.F32 R57, -RZ, R27.H1_H1 ;  /* 0x3000001bff397230 */ /* 0x000fc60000004100 */
[----:B------:R-:W-:Y:S01]  /*1850*/  FFMA.FTZ R21, R36, R36, R21 ;  /* 0x0000002424157223 */ /* 0x000fe20000010015 */
[----:B------:R-:W-:Y:S01]  /*1860*/  FADD.FTZ R27, R28, R36 ;  /* 0x000000241c1b7221 */ /* 0x000fe20000010000 */
[----:B--2---:R-:W-:Y:S02]  /*1870*/  HADD2.F32 R30, -RZ, R29.H0_H0 ;  /* 0x2000001dff1e7230 */ /* 0x004fe40000004100 */
[----:B------:R-:W-:Y:S01]  /*1880*/  FFMA.FTZ R21, R57, R57, R21 ;  /* 0x0000003939157223 */ /* 0x000fe20000010015 */
[----:B------:R-:W-:Y:S01]  /*1890*/  FADD.FTZ R27, R27, R57 ;  /* 0x000000391b1b7221 */ /* 0x000fe20000010000 */
[----:B------:R1:W-:Y:S02]  /*18a0*/  STL [R1+0x1c], R36 ;  /* 0x00001c2401007387 */ /* 0x0003e40000100800 */
[----:B------:R-:W-:Y:S01]  /*18b0*/  FFMA.FTZ R21, R30, R30, R21 ;  /* 0x0000001e1e157223 */ /* 0x000fe20000010015 */
[----:B------:R-:W-:Y:S01]  /*18c0*/  FADD.FTZ R27, R27, R30 ;  /* 0x0000001e1b1b7221 */ /* 0x000fe20000010000 */
[----:B----4-:R-:W-:-:S02]  /*18d0*/  HADD2.F32 R28, -RZ, R31.H0_H0 ;  /* 0x2000001fff1c7230 */ /* 0x010fc40000004100 */
[----:B-1----:R-:W-:Y:S01]  /*18e0*/  HADD2.F32 R36, -RZ, R29.H1_H1 ;  /* 0x3000001dff247230 */ /* 0x002fe20000004100 */
[----:B------:R1:W-:Y:S04]  /*18f0*/  STL [R1+0x24], R30 ;  /* 0x0000241e01007387 */ /* 0x0003e80000100800 */
[----:B------:R-:W-:Y:S01]  /*1900*/  FFMA.FTZ R21, R36, R36, R21 ;  /* 0x0000002424157223 */ /* 0x000fe20000010015 */
[----:B------:R-:W-:-:S03]  /*1910*/  FADD.FTZ R27, R27, R36 ;  /* 0x000000241b1b7221 */ /* 0x000fc60000010000 */
[----:B------:R-:W-:Y:S01]  /*1920*/  FFMA.FTZ R21, R28, R28, R21 ;  /* 0x0000001c1c157223 */ /* 0x000fe20000010015 */
[----:B-1----:R-:W-:Y:S02]  /*1930*/  HADD2.F32 R30, -RZ, R31.H1_H1 ;  /* 0x3000001fff1e7230 */ /* 0x002fe40000004100 */
[----:B------:R-:W-:Y:S01]  /*1940*/  FADD.FTZ R27, R27, R28 ;  /* 0x0000001c1b1b7221 */ /* 0x000fe20000010000 */
[----:B------:R-:W-:Y:S01]  /*1950*/  HADD2.F32 R29, -RZ, R33.H0_H0 ;  /* 0x20000021ff1d7230 */ /* 0x000fe20000004100 */
[----:B------:R-:W-:Y:S01]  /*1960*/  STL [R1+0x20], R36 ;  /* 0x0000202401007387 */ /* 0x000fe20000100800 */
[----:B------:R-:W-:Y:S01]  /*1970*/  FFMA.FTZ R21, R30, R30, R21 ;  /* 0x0000001e1e157223 */ /* 0x000fe20000010015 */
[----:B------:R-:W-:Y:S02]  /*1980*/  FADD.FTZ R27, R27, R30 ;  /* 0x0000001e1b1b7221 */ /* 0x000fe40000010000 */
[----:B------:R1:W-:Y:S01]  /*1990*/  STL [R1+0x9c], R28 ;  /* 0x00009c1c01007387 */ /* 0x0003e20000100800 */
[----:B------:R-:W-:Y:S01]  /*19a0*/  FFMA.FTZ R21, R29, R29, R21 ;  /* 0x0000001d1d157223 */ /* 0x000fe20000010015 */
[----:B------:R-:W-:-:S02]  /*19b0*/  FADD.FTZ R27, R27, R29 ;  /* 0x0000001d1b1b7221 */ /* 0x000fc40000010000 */
[----:B------:R-:W-:Y:S01]  /*19c0*/  STL [R1+0x28], R30 ;  /* 0x0000281e01007387 */ /* 0x000fe20000100800 */
[----:B-1----:R-:W-:-:S03]  /*19d0*/  HADD2.F32 R28, -RZ, R33.H1_H1 ;  /* 0x30000021ff1c7230 */ /* 0x002fc60000004100 */
[----:B------:R1:W-:Y:S02]  /*19e0*/  STL [R1+0x98], R29 ;  /* 0x0000981d01007387 */ /* 0x0003e40000100800 */
[----:B------:R-:W-:Y:S01]  /*19f0*/  FFMA.FTZ R21, R28, R28, R21 ;  /* 0x0000001c1c157223 */ /* 0x000fe20000010015 */
[----:B------:R-:W-:Y:S01]  /*1a00*/  FADD.FTZ R27, R27, R28 ;  /* 0x0000001c1b1b7221 */ /* 0x000fe20000010000 */
[----:B------:R2:W-:Y:S01]  /*1a10*/  STL [R1+0x2c], R28 ;  /* 0x00002c1c01007387 */ /* 0x0005e20000100800 */
[----:B-1----:R-:W-:Y:S02]  /*1a20*/  HADD2.F32 R29, -RZ, R35.H0_H0 ;  /* 0x20000023ff1d7230 */ /* 0x002fe40000004100 */
[----:B------:R-:W-:-:S03]  /*1a30*/  HADD2.F32 R30, -RZ, R37.H1_H1 ;  /* 0x30000025ff1e7230 */ /* 0x000fc60000004100 */
[----:B------:R1:W-:Y:S01]  /*1a40*/  STL [R1+0x90], R29 ;  /* 0x0000901d01007387 */ /* 0x0003e20000100800 */
[----:B--2---:R-:W-:Y:S01]  /*1a50*/  FFMA.FTZ R28, R29, R29, R21 ;  /* 0x0000001d1d1c7223 */ /* 0x004fe20000010015 */
[----:B------:R-:W-:Y:S01]  /*1a60*/  FADD.FTZ R21, R27, R29 ;  /* 0x0000001d1b157221 */ /* 0x000fe20000010000 */
[----:B------:R-:W-:Y:S02]  /*1a70*/  HADD2.F32 R35, -RZ, R35.H1_H1 ;  /* 0x30000023ff237230 */ /* 0x000fe40000004100 */
[----:B-1----:R-:W-:-:S03]  /*1a80*/  HADD2.F32 R29, -RZ, R37.H0_H0 ;  /* 0x20000025ff1d7230 */ /* 0x002fc60000004100 */
[----:B------:R-:W-:Y:S02]  /*1a90*/  FFMA.FTZ R27, R35, R35, R28 ;  /* 0x00000023231b7223 */ /* 0x000fe4000001001c */
[----:B------:R1:W-:Y:S01]  /*1aa0*/  STL [R1+0x8c], R29 ;  /* 0x00008c1d01007387 */ /* 0x0003e20000100800 */
[----:B------:R-:W-:-:S03]  /*1ab0*/  FADD.FTZ R21, R21, R35 ;  /* 0x0000002315157221 */ /* 0x000fc60000010000 */
[----:B------:R-:W-:Y:S01]  /*1ac0*/  STL [R1+0x6c], R30 ;  /* 0x00006c1e01007387 */ /* 0x000fe20000100800 */
[----:B------:R-:W-:Y:S01]  /*1ad0*/  FFMA.FTZ R27, R29, R29, R27 ;  /* 0x0000001d1d1b7223 */ /* 0x000fe2000001001b */
[----:B------:R-:W-:-:S03]  /*1ae0*/  FADD.FTZ R21, R21, R29 ;  /* 0x0000001d15157221 */ /* 0x000fc60000010000 */
[----:B-1----:R-:W-:Y:S01]  /*1af0*/  FFMA.FTZ R29, R30, R30, R27 ;  /* 0x0000001e1e1d7223 */ /* 0x002fe2000001001b */
[----:B------:R-:W-:Y:S01]  /*1b00*/  FADD.FTZ R28, R21, R30 ;  /* 0x0000001e151c7221 */ /* 0x000fe20000010000 */
[----:B------:R-:W-:Y:S04]  /*1b10*/  STS.64 [R32], R38 ;  /* 0x0000002620007388 */ /* 0x000fe80000000a00 */
[----:B------:R1:W-:Y:S02]  /*1b20*/  STS.64 [R32+0x1680], R28 ;  /* 0x0016801c20007388 */ /* 0x0003e40000000a00 */
[----:B-1----:R-:W-:Y:S01]  /*1b30*/  CS2R R28, SRZ ;  /* 0x00000000001c7805 */ /* 0x002fe2000001ff00 */
[----:B------:R-:W-:Y:S06]  /*1b40*/  BAR.SYNC.DEFER_BLOCKING 0x0 ;  /* 0x0000000000007b1d */ /* 0x000fec0000010000 */
[----:B0-----:R-:W-:Y:S05]  /*1b50*/  @P0 BRA `(.L_x_2954) ;  /* 0x0000000800700947 */ /* 0x001fea0003800000 */
[----:B------:R-:W0:Y:S01]  /*1b60*/  S2R R31, SR_CgaCtaId ;  /* 0x00000000001f7919 */ /* 0x000e220000008800 */
[----:B------:R-:W-:Y:S02]  /*1b70*/  SHF.R.U32.HI R21, RZ, 0x1, R40 ;  /* 0x00000001ff157819 */ /* 0x000fe40000011628 */
[----:B------:R-:W-:-:S03]  /*1b80*/  SHF.L.U32 R38, R40, 0x3, RZ ;  /* 0x0000000328267819 */ /* 0x000fc600000006ff */
[----:B------:R-:W-:Y:S01]  /*1b90*/  IMAD R21, R21, 0x1e, RZ ;  /* 0x0000001e15157824 */ /* 0x000fe200078e02ff */
[----:B------:R-:W-:-:S04]  /*1ba0*/  LOP3.LUT R38, R38, 0x8, RZ, 0xc0, !PT ;  /* 0x0000000826267812 */ /* 0x000fc800078ec0ff */
[----:B------:R-:W-:Y:S02]  /*1bb0*/  IADD3 R28, R21, 0x2, RZ ;  /* 0x00000002151c7810 */ /* 0x000fe40007ffe0ff */
[----:B------:R-:W-:Y:S02]  /*1bc0*/  SHF.R.U32.HI R29, RZ, 0x1, R21 ;  /* 0x00000001ff1d7819 */ /* 0x000fe40000011615 */
[--C-:B------:R-:W-:Y:S02]  /*1bd0*/  SHF.R.U32.HI R27, RZ, 0x1, R28.reuse ;  /* 0x00000001ff1b7819 */ /* 0x100fe4000001161c */
[----:B------:R-:W-:Y:S02]  /*1be0*/  SHF.R.U32.HI R28, RZ, 0x2, R28 ;  /* 0x00000002ff1c7819 */ /* 0x000fe4000001161c */
[----:B------:R-:W-:Y:S02]  /*1bf0*/  LOP3.LUT R27, R27, 0x1, RZ, 0xc0, !PT ;  /* 0x000000011b1b7812 */ /* 0x000fe400078ec0ff */
[----:B------:R-:W-:-:S02]  /*1c00*/  LOP3.LUT R29, R29, 0x1, RZ, 0xc0, !PT ;  /* 0x000000011d1d7812 */ /* 0x000fc400078ec0ff */
[----:B------:R-:W-:Y:S01]  /*1c10*/  SHF.R.U32.HI R30, RZ, 0x2, R21 ;  /* 0x00000002ff1e7819 */ /* 0x000fe20000011615 */
[----:B------:R-:W-:Y:S01]  /*1c20*/  IMAD R28, R27, 0xf0, R28 ;  /* 0x000000f01b1c7824 */ /* 0x000fe200078e021c */
[----:B------:R-:W-:Y:S02]  /*1c30*/  MOV R27, 0x400 ;  /* 0x00000400001b7802 */ /* 0x000fe40000000f00 */
[----:B------:R-:W-:Y:S01]  /*1c40*/  IADD3 R33, R21, 0x16, RZ ;  /* 0x0000001615217810 */ /* 0x000fe20007ffe0ff */
[----:B------:R-:W-:Y:S01]  /*1c50*/  IMAD R29, R29, 0xf0, R30 ;  /* 0x000000f01d1d7824 */ /* 0x000fe200078e021e */
[C---:B------:R-:W-:Y:S02]  /*1c60*/  IADD3 R32, R21.reuse, 0x18, RZ ;  /* 0x0000001815207810 */ /* 0x040fe40007ffe0ff */
[----:B------:R-:W-:Y:S02]  /*1c70*/  IADD3 R37, R21, 0x1c, RZ ;  /* 0x0000001c15257810 */ /* 0x000fe40007ffe0ff */
[----:B0-----:R-:W-:-:S05]  /*1c80*/  LEA R27, R31, R27, 0x18 ;  /* 0x0000001b1f1b7211 */ /* 0x001fca00078ec0ff */
        /* <DEDUP_REMOVED lines=120> */
[C---:B------:R-:W-:Y:S02]  /*2410*/  IADD3 R27, R38.reuse, R29, RZ ;  /* 0x0000001d261b7210 */ /* 0x040fe40007ffe0ff */
[----:B------:R-:W0:Y:S02]  /*2420*/  LDS.64 R28, [R28] ;  /* 0x000000001c1c7984 */ /* 0x000e240000000a00 */
[----:B------:R-:W-:Y:S01]  /*2430*/  IADD3 R32, R38, R32, RZ ;  /* 0x0000002026207210 */ /* 0x000fe20007ffe0ff */
[----:B0-----:R-:W-:Y:S01]  /*2440*/  FADD.FTZ R28, R30, R28 ;  /* 0x0000001c1e1c7221 */ /* 0x001fe20000010000 */
[----:B------:R-:W-:Y:S02]  /*2450*/  FADD.FTZ R36, R31, R29 ;  /* 0x0000001d1f247221 */ /* 0x000fe40000010000 */
[----:B------:R-:W0:Y:S04]  /*2460*/  LDS.64 R30, [R33] ;  /* 0x00000000211e7984 */ /* 0x000e280000000a00 */
[----:B------:R-:W-:Y:S01]  /*2470*/  LDS.64 R32, [R32] ;  /* 0x0000000020207984 */ /* 0x000fe20000000a00 */
[----:B0-----:R-:W-:Y:S01]  /*2480*/  FADD.FTZ R30, R28, R30 ;  /* 0x0000001e1c1e7221 */ /* 0x001fe20000010000 */
[----:B------:R-:W-:-:S02]  /*2490*/  FADD.FTZ R36, R36, R31 ;  /* 0x0000001f24247221 */ /* 0x000fc40000010000 */
[----:B------:R-:W0:Y:S02]  /*24a0*/  LDS.64 R28, [R27] ;  /* 0x000000001b1c7984 */ /* 0x000e240000000a00 */
[----:B0-----:R-:W-:Y:S01]  /*24b0*/  FADD.FTZ R28, R30, R28 ;  /* 0x0000001c1e1c7221 */ /* 0x001fe20000010000 */
[----:B------:R-:W-:Y:S01]  /*24c0*/  FADD.FTZ R29, R36, R29 ;  /* 0x0000001d241d7221 */ /* 0x000fe20000010000 */
[----:B------:R-:W0:Y:S02]  /*24d0*/  LDS.64 R30, [R21] ;  /* 0x00000000151e7984 */ /* 0x000e240000000a00 */
[----:B0-----:R-:W-:Y:S01]  /*24e0*/  FADD.FTZ R28, R28, R30 ;  /* 0x0000001e1c1c7221 */ /* 0x001fe20000010000 */
[----:B------:R-:W-:-:S03]  /*24f0*/  FADD.FTZ R29, R29, R31 ;  /* 0x0000001f1d1d7221 */ /* 0x000fc60000010000 */
[----:B------:R-:W-:Y:S01]  /*2500*/  FADD.FTZ R28, R28, R32 ;  /* 0x000000201c1c7221 */ /* 0x000fe20000010000 */
[----:B------:R-:W-:-:S07]  /*2510*/  FADD.FTZ R29, R29, R33 ;  /* 0x000000211d1d7221 */ /* 0x000fce0000010000 */
.L_x_2954:
[----:B------:R-:W-:Y:S05]  /*2520*/  BSYNC B0 ;  /* 0x0000000000007941 */ /* 0x000fea0003800000 */
.L_x_2953:
[----:B------:R-:W0:Y:S01]  /*2530*/  SHFL.BFLY PT, R27, R28, 0x1, 0x1f ;  /* 0x0c201f001c1b7f89 */ /* 0x000e2200000e0000 */
[C---:B------:R-:W-:Y:S01]  /*2540*/  LOP3.LUT P0, RZ, R40.reuse, 0xffffffc1, RZ, 0xc0, !PT ;  /* 0xffffffc128ff7812 */ /* 0x040fe2000780c0ff */
[----:B------:R-:W-:Y:S01]  /*2550*/  BSSY B0, `(.L_x_2955) ;  /* 0x0000013000007945 */ /* 0x000fe20003800000 */
[C---:B------:R-:W-:Y:S01]  /*2560*/  ISETP.NE.AND P1, PT, R40.reuse, RZ, PT ;  /* 0x000000ff2800720c */ /* 0x040fe20003f25270 */
[----:B------:R-:W1:Y:S01]  /*2570*/  SHFL.BFLY PT, R21, R29, 0x1, 0x1f ;  /* 0x0c201f001d157f89 */ /* 0x000e6200000e0000 */
[----:B------:R-:W-:Y:S01]  /*2580*/  ISETP.GT.U32.AND P2, PT, R40, 0xff, PT ;  /* 0x000000ff2800780c */ /* 0x000fe20003f44070 */
[----:B------:R-:W2:Y:S01]  /*2590*/  S2R R32, SR_CTAID.Y ;  /* 0x0000000000207919 */ /* 0x000ea20000002600 */
[----:B------:R-:W3:Y:S01]  /*25a0*/  S2R R33, SR_CTAID.X ;  /* 0x0000000000217919 */ /* 0x000ee20000002500 */
[----:B0-----:R-:W-:Y:S01]  /*25b0*/  FADD.FTZ R28, R27, R28 ;  /* 0x0000001c1b1c7221 */ /* 0x001fe20000010000 */
[----:B-1----:R-:W-:-:S05]  /*25c0*/  FADD.FTZ R29, R21, R29 ;  /* 0x0000001d151d7221 */ /* 0x002fca0000010000 */
[----:B------:R-:W-:Y:S05]  /*25d0*/  @P0 BRA `(.L_x_2956) ;  /* 0x0000000000280947 */ /* 0x000fea0003800000 */
[----:B------:R-:W2:Y:S01]  /*25e0*/  LDC R21, c[0x0][0x10] ;  /* 0x00000400ff157b82 */ /* 0x000ea20000000800 */
[----:B------:R-:W-:-:S04]  /*25f0*/  SHF.R.U32.HI R27, RZ, 0x1, R40 ;  /* 0x00000001ff1b7819 */ /* 0x000fc80000011628 */
[----:B------:R-:W-:-:S03]  /*2600*/  SHF.L.U32 R27, R27, 0x7, RZ ;  /* 0x000000071b1b7819 */ /* 0x000fc600000006ff */
[----:B------:R-:W0:Y:S01]  /*2610*/  LDC.64 R30, c[0x0][0x248] ;  /* 0x00009200ff1e7b82 */ /* 0x000e220000000a00 */
[----:B---3--:R-:W-:Y:S01]  /*2620*/  LOP3.LUT R27, R27, 0xffffff80, R33, 0xe2, !PT ;  /* 0xffffff801b1b7812 */ /* 0x008fe200078ee221 */
[----:B--2---:R-:W-:-:S05]  /*2630*/  IMAD R21, R21, UR4, R32 ;  /* 0x0000000415157c24 */ /* 0x004fca000f8e0220 */
[----:B------:R-:W-:-:S04]  /*2640*/  LEA R21, R21, R27, 0xc ;  /* 0x0000001b15157211 */ /* 0x000fc800078e60ff */
[----:B------:R-:W-:-:S05]  /*2650*/  SHF.L.U32 R21, R21, 0x1, RZ ;  /* 0x0000000115157819 */ /* 0x000fca00000006ff */
[----:B0-----:R-:W-:-:S05]  /*2660*/  IMAD.WIDE.U32 R30, R21, 0x4, R30 ;  /* 0x00000004151e7825 */ /* 0x001fca00078e001e */
[----:B------:R0:W-:Y:S02]  /*2670*/  STG.E.64 desc[UR6][R30.64], R28 ;  /* 0x0000001c1e007986 */ /* 0x0001e4000c101b06 */
.L_x_2956:
[----:B------:R-:W-:Y:S05]  /*2680*/  BSYNC B0 ;  /* 0x0000000000007941 */ /* 0x000fea0003800000 */
.L_x_2955:
[----:B------:R-:W-:Y:S06]  /*2690*/  BAR.SYNC.DEFER_BLOCKING 0x0 ;  /* 0x0000000000007b1d */ /* 0x000fec0000010000 */
[----:B------:R-:W-:Y:S05]  /*26a0*/  @P1 BRA `(.L_x_2957) ;  /* 0x00000000003c1947 */ /* 0x000fea0003800000 */
[----:B0-----:R-:W2:Y:S01]  /*26b0*/  LDC.64 R28, c[0x0][0x250] ;  /* 0x00009400ff1c7b82 */ /* 0x001ea20000000a00 */
[----:B---3--:R-:W-:Y:S02]  /*26c0*/  ISETP.NE.AND P0, PT, R33, RZ, PT ;  /* 0x000000ff2100720c */ /* 0x008fe40003f05270 */
[----:B------:R-:W-:-:S04]  /*26d0*/  MOV R21, 0x7fffff81 ;  /* 0x7fffff8100157802 */ /* 0x000fc80000000f00 */
[----:B------:R-:W-:Y:S01]  /*26e0*/  SEL R21, R21, 0x1, !P0 ;  /* 0x0000000115157807 */ /* 0x000fe20004000000 */
[----:B--2---:R-:W-:Y:S01]  /*26f0*/  IMAD.WIDE.U32 R28, R32, 0x4, R28 ;  /* 0x00000004201c7825 */ /* 0x004fe200078e001c */
[----:B------:R-:W-:Y:S06]  /*2700*/  MEMBAR.ALL.GPU ;  /* 0x0000000000007992 */ /* 0x000fec000000a000 */
[----:B------:R-:W-:-:S00]  /*2710*/  ERRBAR ;  /* 0x00000000000079ab */ /* 0x000fc00000000000 */
[----:B------:R-:W-:Y:S06]  /*2720*/  CGAERRBAR ;  /* 0x00000000000075ab */ /* 0x000fec0000000000 */
[----:B------:R0:W5:Y:S02]  /*2730*/  ATOM.E.ADD.STRONG.GPU PT, R21, desc[UR6][R28.64], R21 ;  /* 0x000000151c15798a */ /* 0x00016400081ee1c6 */
.L_x_2958:
[----:B------:R-:W2:Y:S04]  /*2740*/  LD.E.STRONG.GPU R27, desc[UR6][R28.64] ;  /* 0x000000061c1b7980 */ /* 0x000ea8000c10f900 */
[----:B--2---:R-:W-:Y:S01]  /*2750*/  CCTL.IVALL ;  /* 0x00000000ff00798f */ /* 0x004fe20002000000 */
[----:B------:R-:W-:Y:S05]  /*2760*/  YIELD ;  /* 0x0000000000007946 */ /* 0x000fea0003800000 */
[----:B-----5:R-:W-:-:S04]  /*2770*/  LOP3.LUT R27, R27, R21, RZ, 0x3c, !PT ;  /* 0x000000151b1b7212 */ /* 0x020fc800078e3cff */
[----:B------:R-:W-:-:S13]  /*2780*/  ISETP.GT.AND P0, PT, R27, -0x1, PT ;  /* 0xffffffff1b00780c */ /* 0x000fda0003f04270 */
[----:B------:R-:W-:Y:S05]  /*2790*/  @P0 BRA `(.L_x_2958) ;  /* 0xfffffffc00e80947 */ /* 0x000fea000383ffff */
.L_x_2957:
        /* <DEDUP_REMOVED lines=8> */
[----:B------:R-:W1:Y:S01]  /*2820*/  S2R R31, SR_CTAID.Y ;  /* 0x00000000001f7919 */ /* 0x000e620000002600 */
[----:B-----5:R4:W-:Y:S06]  /*2830*/  STL.64 [R1+0x158], R2 ;  /* 0x0001580201007387 */ /* 0x0209ec0000100a00 */
[----:B----4-:R-:W4:Y:S01]  /*2840*/  LDC.64 R2, c[0x0][0x248] ;  /* 0x00009200ff027b82 */ /* 0x010f220000000a00 */
        /* <DEDUP_REMOVED lines=8> */
[C---:B----4-:R-:W-:Y:S01]  /*28d0*/  IMAD.WIDE.U32 R30, R21.reuse, 0x4, R2 ;  /* 0x00000004151e7825 */ /* 0x050fe200078e0002 */
[----:B------:R-:W-:-:S03]  /*28e0*/  IADD3 R28, R21, 0x20, RZ ;  /* 0x00000020151c7810 */ /* 0x000fc60007ffe0ff */
[--C-:B---3--:R-:W-:Y:S02]  /*28f0*/  IMAD.WIDE.U32 R32, R32, 0x4, R2.reuse ;  /* 0x0000000420207825 */ /* 0x108fe400078e0002 */
        /* <DEDUP_REMOVED lines=50> */
[----:B------:R-:W-:Y:S01]  /*2c20*/  IADD3 R38, R21, 0xf0, RZ ;  /* 0x000000f015267810 */ /* 0x000fe20007ffe0ff */
[----:B------:R-:W-:-:S04]  /*2c30*/  IMAD.WIDE.U32 R40, R40, 0x4, R2 ;  /* 0x0000000428287825 */ /* 0x000fc800078e0002 */
[----:B------:R-:W-:Y:S02]  /*2c40*/  IMAD.WIDE.U32 R38, R38, 0x4, R2 ;  /* 0x0000000426267825 */ /* 0x000fe400078e0002 */
[----:B------:R-:W4:Y:S04]  /*2c50*/  LDG.E.64 R40, desc[UR6][R40.64] ;  /* 0x0000000628287981 */ /* 0x000f28000c1e1b00 */
[----:B------:R-:W4:Y:S01]  /*2c60*/  LDG.E.64 R38, desc[UR6][R38.64] ;  /* 0x0000000626267981 */ /* 0x000f22000c1e1b00 */
[----:B--2---:R-:W-:Y:S01]  /*2c70*/  FADD.FTZ R30, R32, R30 ;  /* 0x0000001e201e7221 */ /* 0x004fe20000010000 */
[----:B------:R-:W-:Y:S01]  /*2c80*/  IADD3 R32, R21, 0xc0, RZ ;  /* 0x000000c015207810 */ /* 0x000fe20007ffe0ff */
[----:B------:R-:W-:Y:S02]  /*2c90*/  FADD.FTZ R27, R33, R27 ;  /* 0x0000001b211b7221 */ /* 0x000fe40000010000 */
        /* <DEDUP_REMOVED lines=18> */
.L_x_2960:
[----:B------:R-:W-:Y:S05]  /*2dc0*/  BSYNC B0 ;  /* 0x0000000000007941 */ /* 0x000fea0003800000 */
.L_x_2959:
[----:B------:R-:W0:Y:S01]  /*2dd0*/  SHFL.BFLY PT, R29, R28, 0x4, 0x1f ;  /* 0x0c801f001c1d7f89 */ /* 0x000e2200000e0000 */
[----:B------:R-:W-:Y:S01]  /*2de0*/  ULDC.64 UR8, c[0x0][0x240] ;  /* 0x0000900000087ab9 */ /* 0x000fe20000000a00 */
[----:B------:R-:W-:Y:S01]  /*2df0*/  BSSY B0, `(.L_x_2961) ;  /* 0x0000024000007945 */ /* 0x000fe20003800000 */
[----:B------:R-:W-:Y:S01]  /*2e00*/  ISETP.EQ.U32.AND P1, PT, RZ, UR8, PT ;  /* 0x00000008ff007c0c */ /* 0x000fe2000bf22070 */
[----:B------:R-:W1:Y:S01]  /*2e10*/  SHFL.BFLY PT, R21, R27, 0x4, 0x1f ;  /* 0x0c801f001b157f89 */ /* 0x000e6200000e0000 */
[----:B------:R-:W4:Y:S01]  /*2e20*/  S2R R30, SR_TID.X ;  /* 0x00000000001e7919 */ /* 0x000f220000002100 */
[----:B------:R-:W2:Y:S01]  /*2e30*/  S2R R31, SR_CTAID.X ;  /* 0x00000000001f7919 */ /* 0x000ea20000002500 */
[----:B0-----:R-:W-:Y:S01]  /*2e40*/  FADD.FTZ R28, R29, R28 ;  /* 0x0000001c1d1c7221 */ /* 0x001fe20000010000 */
[----:B-1----:R-:W-:-:S04]  /*2e50*/  FADD.FTZ R21, R21, R27 ;  /* 0x0000001b15157221 */ /* 0x002fc80000010000 */
[----:B------:R-:W0:Y:S04]  /*2e60*/  SHFL.BFLY PT, R29, R28, 0x2, 0x1f ;  /* 0x0c401f001c1d7f89 */ /* 0x000e2800000e0000 */
[----:B------:R-:W1:Y:S01]  /*2e70*/  SHFL.BFLY PT, R27, R21, 0x2, 0x1f ;  /* 0x0c401f00151b7f89 */ /* 0x000e6200000e0000 */
[----:B----4-:R-:W-:Y:S01]  /*2e80*/  LOP3.LUT P0, RZ, R30, 0xffffff07, RZ, 0xc0, !PT ;  /* 0xffffff071eff7812 */ /* 0x010fe2000780c0ff */
        /* <DEDUP_REMOVED lines=8> */
[----:B------:R-:W-:-:S05]  /*2f10*/  @!P0 FFMA.FTZ R21, R21, 8.1380212577641941607e-06, -R27 ;  /* 0x3708888915158823 */ /* 0x000fca000001081b */
[----:B------:R-:W-:Y:S02]  /*2f20*/  @!P0 FMNMX.FTZ R29, RZ, R21, !PT ;  /* 0x00000015ff1d8209 */ /* 0x000fe40007810000 */
[----:B------:R-:W-:-:S05]  /*2f30*/  @!P0 LOP3.LUT R21, R30, 0xfffffff8, RZ, 0xc0, !PT ;  /* 0xfffffff81e158812 */ /* 0x000fca00078ec0ff */
[----:B------:R0:W-:Y:S01]  /*2f40*/  @!P0 STS.64 [R21+UR5], R28 ;  /* 0x0000001c15008988 */ /* 0x0001e20008000a05 */
[----:B------:R-:W-:Y:S01]  /*2f50*/  BAR.SYNC.DEFER_BLOCKING 0x0 ;  /* 0x0000000000007b1d */ /* 0x000fe20000010000 */
[----:B--2---:R-:W-:-:S04]  /*2f60*/  LOP3.LUT P0, RZ, R31, 0x7f, RZ, 0xc0, !PT ;  /* 0x0000007f1fff7812 */ /* 0x004fc8000780c0ff */
[----:B------:R-:W-:-:S04]  /*2f70*/  ISETP.GT.U32.OR P0, PT, R30, 0x1f, P0 ;  /* 0x0000001f1e00780c */ /* 0x000fc80000704470 */
[----:B------:R-:W-:-:S13]  /*2f80*/  ISETP.EQ.OR.EX P0, PT, RZ, UR9, P0, P1 ;  /* 0x00000009ff007c0c */ /* 0x000fda0008702710 */
[----:B0-----:R-:W-:Y:S05]  /*2f90*/  @P0 BRA `(.L_x_2962) ;  /* 0x0000000000240947 */ /* 0x001fea0003800000 */
[----:B------:R-:W2:Y:S01]  /*2fa0*/  LDL R31, [R1+0xb0] ;  /* 0x0000b000011f7983 */ /* 0x000ea20000100800 */
[----:B------:R-:W-:Y:S02]  /*2fb0*/  SHF.R.S32.HI R27, RZ, 0x1f, R30 ;  /* 0x0000001fff1b7819 */ /* 0x000fe4000001141e */
[C---:B-----5:R-:W-:Y:S02]  /*2fc0*/  LEA R21, P0, R3.reuse, R30, 0x5 ;  /* 0x0000001e03157211 */ /* 0x060fe400078028ff */
[----:B------:R-:W-:Y:S02]  /*2fd0*/  LEA R30, R30, UR5, 0x3 ;  /* 0x000000051e1e7c11 */ /* 0x000fe4000f8e18ff */
[----:B--2---:R-:W-:-:S04]  /*2fe0*/  LEA.HI.X R27, R3, R27, R31, 0x5, P0 ;  /* 0x0000001b031b7211 */ /* 0x004fc800000f2c1f */
[----:B------:R-:W0:Y:S01]  /*2ff0*/  LDS.64 R30, [R30] ;  /* 0x000000001e1e7984 */ /* 0x000e220000000a00 */
[----:B------:R-:W-:-:S04]  /*3000*/  LEA R28, P0, R21, UR8, 0x3 ;  /* 0x00000008151c7c11 */ /* 0x000fc8000f8018ff */
[----:B------:R-:W-:-:S05]  /*3010*/  LEA.HI.X R29, R21, UR9, R27, 0x3, P0 ;  /* 0x00000009151d7c11 */ /* 0x000fca00080f1c1b */
[----:B0-----:R0:W-:Y:S04]  /*3020*/  STG.E.64 desc[UR6][R28.64], R30 ;  /* 0x0000001e1c007986 */ /* 0x0011e8000c101b06 */
.L_x_2962:
[----:B------:R-:W-:Y:S05]  /*3030*/  BSYNC B0 ;  /* 0x0000000000007941 */ /* 0x000fea0003800000 */
.L_x_2961:
[----:B------:R-:W2:Y:S01]  /*3040*/  LDL R21, [R1+0x150] ;  /* 0x0001500001157983 */ /* 0x000ea20000100800 */
[----:B------:R-:W-:Y:S01]  /*3050*/  ULDC UR8, c[0x0][0x230] ;  /* 0x00008c0000087ab9 */ /* 0x000fe20000000800 */
[----:B------:R-:W-:Y:S02]  /*3060*/  ULDC.64 UR10, c[0x0][0x210] ;  /* 0x00008400000a7ab9 */ /* 0x000fe40000000a00 */
[----:B------:R-:W4:Y:S04]  /*3070*/  LDL.LU R27, [R1+0x50] ;  /* 0x00005000011b7983 */ /* 0x000f280000300800 */
[----:B------:R-:W3:Y:S01]  /*3080*/  LDL R32, [R1+0x14c] ;  /* 0x00014c0001207983 */ /* 0x000ee20000100800 */
[----:B0----5:R-:W-:-:S03]  /*3090*/  LEA R30, P0, R9, UR10, 0x1 ;  /* 0x0000000a091e7c11 */ /* 0x021fc6000f8008ff */
[----:B------:R-:W-:Y:S04]  /*30a0*/  STL [R1+0x158], R3 ;  /* 0x0001580301007387 */ /* 0x000fe80000100800 */
[----:B------:R-:W3:Y:S04]  /*30b0*/  LDL.LU R36, [R1] ;  /* 0x0000000001247983 */ /* 0x000ee80000300800 */
[----:B--2---:R-:W0:Y:S01]  /*30c0*/  LDS.64 R28, [R21+UR5] ;  /* 0x00000005151c7984 */ /* 0x004e220008000a00 */
[----:B----4-:R-:W-:Y:S01]  /*30d0*/  LEA.HI.X R31, R9, UR11, R27, 0x1, P0 ;  /* 0x0000000b091f7c11 */ /* 0x010fe200080f0c1b */
[----:B------:R-:W-:-:S02]  /*30e0*/  HADD2.F32 R27, -RZ, R24.H0_H0 ;  /* 0x20000018ff1b7230 */ /* 0x000fc40000004100 */
[----:B------:R-:W-:Y:S01]  /*30f0*/  HADD2.F32 R24, -RZ, R24.H1_H1 ;  /* 0x30000018ff187230 */ /* 0x000fe20000004100 */
[----:B---3--:R-:W1:Y:S01]  /*3100*/  LDS.64 R32, [R32+UR5] ;  /* 0x0000000520207984 */ /* 0x008e620008000a00 */
[----:B0-----:R-:W-:Y:S01]  /*3110*/  FADD.FTZ R21, R29, UR8 ;  /* 0x000000081d157e21 */ /* 0x001fe20008010000 */
[--C-:B------:R-:W-:Y:S01]  /*3120*/  FADD.FTZ R0, R0, -R28.reuse ;  /* 0x8000001c00007221 */ /* 0x100fe20000010000 */
[----:B------:R-:W-:Y:S01]  /*3130*/  FADD.FTZ R44, R44, -R28 ;  /* 0x8000001c2c2c7221 */ /* 0x000fe20000010000 */
[--C-:B------:R-:W-:Y:S02]  /*3140*/  HADD2.F32 R29, -RZ, R22.reuse.H0_H0 ;  /* 0x20000016ff1d7230 */ /* 0x100fe40000004100 */
[----:B------:R-:W-:Y:S01]  /*3150*/  HADD2.F32 R22, -RZ, R22.H1_H1 ;  /* 0x30000016ff167230 */ /* 0x000fe20000004100 */
[----:B------:R-:W0:Y:S02]  /*3160*/  MUFU.RSQ R21, R21 ;  /* 0x0000001500157308 */ /* 0x000e240000001400 */
[----:B0-----:R-:W-:Y:S01]  /*3170*/  FMUL.FTZ R0, R0, R21 ;  /* 0x0000001500007220 */ /* 0x001fe20000410000 */
[----:B------:R-:W-:-:S03]  /*3180*/  FMUL.FTZ R44, R21, R44 ;  /* 0x0000002c152c7220 */ /* 0x000fc60000410000 */
[----:B------:R-:W-:Y:S01]  /*3190*/  FFMA.FTZ R0, R0, R27, R29 ;  /* 0x0000001b00007223 */ /* 0x000fe2000001001d */
[----:B------:R-:W-:-:S05]  /*31a0*/  FFMA.FTZ R44, R44, R24, R22 ;  /* 0x000000182c2c7223 */ /* 0x000fca0000010016 */
[----:B------:R-:W-:-:S04]  /*31b0*/  F2FP.F16.F32.PACK_AB R0, R44, R0 ;  /* 0x000000002c00723e */ /* 0x000fc800000000ff */
[----:B------:R-:W-:Y:S01]  /*31c0*/  PRMT R9, R0, 0x7632, R9 ;  /* 0x0000763200097816 */ /* 0x000fe20000000009 */
[----:B------:R-:W-:Y:S04]  /*31d0*/  STG.E.U16 desc[UR6][R30.64], R0 ;  /* 0x000000001e007986 */ /* 0x000fe8000c101506 */
[----:B------:R1:W-:Y:S02]  /*31e0*/  STG.E.U16 desc[UR6][R30.64+0x2], R9 ;  /* 0x000002091e007986 */ /* 0x0003e4000c101506 */
[----:B-1----:R-:W-:Y:S01]  /*31f0*/  FADD.FTZ R9, R33, UR8 ;  /* 0x0000000821097e21 */ /* 0x002fe20008010000 */
[----:B------:R-:W-:Y:S01]  /*3200*/  FADD.FTZ R33, R2, -R32 ;  /* 0x8000002002217221 */ /* 0x000fe20000010000 */
[----:B------:R-:W-:Y:S01]  /*3210*/  FADD.FTZ R56, R56, -R28 ;  /* 0x8000001c38387221 */ /* 0x000fe20000010000 */
[----:B------:R-:W-:-:S02]  /*3220*/  HADD2.F32 R0, -RZ, R25.H0_H0 ;  /* 0x20000019ff007230 */ /* 0x000fc40000004100 */
[--C-:B------:R-:W-:Y:S01]  /*3230*/  FADD.FTZ R55, R55, -R28.reuse ;  /* 0x8000001c37377221 */ /* 0x100fe20000010000 */
[--C-:B------:R-:W-:Y:S01]  /*3240*/  FADD.FTZ R53, R53, -R28.reuse ;  /* 0x8000001c35357221 */ /* 0x100fe20000010000 */
[----:B------:R-:W0:Y:S01]  /*3250*/  MUFU.RSQ R9, R9 ;  /* 0x0000000900097308 */ /* 0x000e220000001400 */
[----:B------:R-:W-:Y:S02]  /*3260*/  HADD2.F32 R2, -RZ, R23.H0_H0 ;  /* 0x20000017ff027230 */ /* 0x000fe40000004100 */
[C---:B------:R-:W-:Y:S01]  /*3270*/  FMUL.FTZ R56, R21.reuse, R56 ;  /* 0x0000003815387220 */ /* 0x040fe20000410000 */
[C---:B------:R-:W-:Y:S01]  /*3280*/  FMUL.FTZ R55, R21.reuse, R55 ;  /* 0x0000003715377220 */ /* 0x040fe20000410000 */
[----:B------:R-:W-:Y:S01]  /*3290*/  HADD2.F32 R25, -RZ, R25.H1_H1 ;  /* 0x30000019ff197230 */ /* 0x000fe20000004100 */
[----:B------:R-:W-:Y:S01]  /*32a0*/  STL [R1+0x190], R0 ;  /* 0x0001900001007387 */ /* 0x000fe20000100800 */
[--C-:B------:R-:W-:Y:S01]  /*32b0*/  FADD.FTZ R52, R52, -R28.reuse ;  /* 0x8000001c34347221 */ /* 0x100fe20000010000 */
[----:B------:R-:W-:Y:S01]  /*32c0*/  FMUL.FTZ R53, R21, R53 ;  /* 0x0000003515357220 */ /* 0x000fe20000410000 */
[----:B------:R-:W-:Y:S01]  /*32d0*/  HADD2.F32 R23, -RZ, R23.H1_H1 ;  /* 0x30000017ff177230 */ /* 0x000fe20000004100 */
[----:B------:R1:W-:Y:S01]  /*32e0*/  STL [R1+0x18c], R2 ;  /* 0x00018c0201007387 */ /* 0x0003e20000100800 */
[----:B------:R-:W-:Y:S01]  /*32f0*/  FADD.FTZ R51, R51, -R28 ;  /* 0x8000001c33337221 */ /* 0x000fe20000010000 */
[----:B------:R-:W-:Y:S01]  /*3300*/  FADD.FTZ R54, R54, -R32 ;  /* 0x8000002036367221 */ /* 0x000fe20000010000 */
[--C-:B------:R-:W-:Y:S01]  /*3310*/  FADD.FTZ R50, R50, -R28.reuse ;  /* 0x8000001c32327221 */ /* 0x100fe20000010000 */
[--C-:B------:R-:W-:Y:S01]  /*3320*/  FADD.FTZ R48, R48, -R28.reuse ;  /* 0x8000001c30307221 */ /* 0x100fe20000010000 */
[--C-:B------:R-:W-:Y:S01]  /*3330*/  FADD.FTZ R45, R45, -R28.reuse ;  /* 0x8000001c2d2d7221 */ /* 0x100fe20000010000 */
[--C-:B------:R-:W-:Y:S01]  /*3340*/  FADD.FTZ R10, R10, -R28.reuse ;  /* 0x8000001c0a0a7221 */ /* 0x100fe20000010000 */
[--C-:B------:R-:W-:Y:S01]  /*3350*/  FADD.FTZ R12, R12, -R28.reuse ;  /* 0x8000001c0c0c7221 */ /* 0x100fe20000010000 */
[----:B0-----:R-:W-:Y:S01]  /*3360*/  FMUL.FTZ R33, R33, R9 ;  /* 0x0000000921217220 */ /* 0x001fe20000410000 */
[----:B------:R-:W-:Y:S01]  /*3370*/  FMUL.FTZ R52, R21, R52 ;  /* 0x0000003415347220 */ /* 0x000fe20000410000 */
[--C-:B------:R-:W-:Y:S01]  /*3380*/  FADD.FTZ R14, R14, -R28.reuse ;  /* 0x8000001c0e0e7221 */ /* 0x100fe20000010000 */
[----:B------:R-:W-:Y:S01]  /*3390*/  FADD.FTZ R16, R16, -R28 ;  /* 0x8000001c10107221 */ /* 0x000fe20000010000 */
[----:B------:R-:W-:Y:S01]  /*33a0*/  FFMA.FTZ R33, R33, R0, R2 ;  /* 0x0000000021217223 */ /* 0x000fe20000010002 */
[C-C-:B-1----:R-:W-:Y:S01]  /*33b0*/  FFMA.FTZ R2, R27.reuse, R56, R29.reuse ;  /* 0x000000381b027223 */ /* 0x142fe2000001001d */
[C-C-:B------:R-:W-:Y:S01]  /*33c0*/  FFMA.FTZ R0, R27.reuse, R55, R29.reuse ;  /* 0x000000371b007223 */ /* 0x140fe2000001001d */
[----:B------:R-:W-:Y:S01]  /*33d0*/  FFMA.FTZ R3, R27, R53, R29 ;  /* 0x000000351b037223 */ /* 0x000fe2000001001d */
[----:B------:R-:W-:Y:S01]  /*33e0*/  STL [R1+0x198], R25 ;  /* 0x0001981901007387 */ /* 0x000fe20000100800 */
[----:B------:R-:W-:Y:S01]  /*33f0*/  FMUL.FTZ R51, R21, R51 ;  /* 0x0000003315337220 */ /* 0x000fe20000410000 */
[----:B------:R-:W-:Y:S01]  /*3400*/  FMUL.FTZ R54, R9, R54 ;  /* 0x0000003609367220 */ /* 0x000fe20000410000 */
[C---:B------:R-:W-:Y:S01]  /*3410*/  FMUL.FTZ R50, R21.reuse, R50 ;  /* 0x0000003215327220 */ /* 0x040fe20000410000 */
[----:B------:R-:W-:Y:S01]  /*3420*/  STL [R1+0x194], R23 ;  /* 0x0001941701007387 */ /* 0x000fe20000100800 */
[----:B------:R-:W-:Y:S01]  /*3430*/  FMUL.FTZ R48, R21, R48 ;  /* 0x0000003015307220 */ /* 0x000fe20000410000 */
[--C-:B------:R-:W-:Y:S01]  /*3440*/  FADD.FTZ R18, R18, -R28.reuse ;  /* 0x8000001c12127221 */ /* 0x100fe20000010000 */
[--C-:B------:R-:W-:Y:S01]  /*3450*/  FADD.FTZ R20, R20, -R28.reuse ;  /* 0x8000001c14147221 */ /* 0x100fe20000010000 */
[----:B------:R0:W-:Y:S01]  /*3460*/  STL [R1+0x94], R2 ;  /* 0x0000940201007387 */ /* 0x0001e20000100800 */
[----:B------:R-:W-:Y:S01]  /*3470*/  FFMA.FTZ R54, R54, R25, R23 ;  /* 0x0000001936367223 */ /* 0x000fe20000010017 */
[--C-:B------:R-:W-:Y:S01]  /*3480*/  FADD.FTZ R26, R26, -R28.reuse ;  /* 0x8000001c1a1a7221 */ /* 0x100fe20000010000 */
[--C-:B------:R-:W-:Y:S01]  /*3490*/  FADD.FTZ R47, R47, -R28.reuse ;  /* 0x8000001c2f2f7221 */ /* 0x100fe20000010000 */
[----:B------:R1:W-:Y:S01]  /*34a0*/  STL [R1+0xa4], R0 ;  /* 0x0000a40001007387 */ /* 0x0003e20000100800 */
[----:B------:R-:W-:Y:S01]  /*34b0*/  FMUL.FTZ R45, R21, R45 ;  /* 0x0000002d152d7220 */ /* 0x000fe20000410000 */
[----:B------:R-:W-:Y:S01]  /*34c0*/  FADD.FTZ R42, R42, -R28 ;  /* 0x8000001c2a2a7221 */ /* 0x000fe20000010000 */
[----:B------:R-:W-:Y:S01]  /*34d0*/  ULDC.64 UR8, c[0x0][0x238] ;  /* 0x00008e0000087ab9 */ /* 0x000fe20000000a00 */
[----:B------:R2:W-:Y:S01]  /*34e0*/  STL [R1+0xa8], R3 ;  /* 0x0000a80301007387 */ /* 0x0005e20000100800 */
[--C-:B0-----:R-:W-:Y:S01]  /*34f0*/  FFMA.FTZ R2, R27, R52, R29.reuse ;  /* 0x000000341b027223 */ /* 0x101fe2000001001d */
[----:B------:R-:W-:Y:S01]  /*3500*/  FMUL.FTZ R10, R21, R10 ;  /* 0x0000000a150a7220 */ /* 0x000fe20000410000 */
[----:B-1----:R-:W-:-:S03]  /*3510*/  FFMA.FTZ R0, R27, R51, R29 ;  /* 0x000000331b007223 */ /* 0x002fc6000001001d */
[----:B------:R0:W-:Y:S01]  /*3520*/  STL [R1+0xb4], R2 ;  /* 0x0000b40201007387 */ /* 0x0001e20000100800 */
[----:B--2---:R-:W-:-:S03]  /*3530*/  FFMA.FTZ R3, R27, R50, R29 ;  /* 0x000000321b037223 */ /* 0x004fc6000001001d */
[----:B------:R1:W-:Y:S01]  /*3540*/  STL [R1+0xf0], R0 ;  /* 0x0000f00001007387 */ /* 0x0003e20000100800 */
[----:B------:R-:W-:Y:S01]  /*3550*/  F2FP.F16.F32.PACK_AB R33, R54, R33 ;  /* 0x000000213621723e */ /* 0x000fe200000000ff */
[----:B------:R-:W-:Y:S02]  /*3560*/  FMUL.FTZ R12, R21, R12 ;  /* 0x0000000c150c7220 */ /* 0x000fe40000410000 */
[----:B------:R2:W-:Y:S01]  /*3570*/  STL [R1+0x100], R3 ;  /* 0x0001000301007387 */ /* 0x0005e20000100800 */
[--C-:B0-----:R-:W-:Y:S01]  /*3580*/  FFMA.FTZ R2, R27, R48, R29.reuse ;  /* 0x000000301b027223 */ /* 0x101fe2000001001d */
[----:B------:R-:W-:Y:S01]  /*3590*/  FMUL.FTZ R14, R21, R14 ;  /* 0x0000000e150e7220 */ /* 0x000fe20000410000 */
[--C-:B-1----:R-:W-:Y:S01]  /*35a0*/  FFMA.FTZ R0, R27, R45, R29.reuse ;  /* 0x0000002d1b007223 */ /* 0x102fe2000001001d */
[----:B------:R-:W-:Y:S01]  /*35b0*/  FMUL.FTZ R16, R21, R16 ;  /* 0x0000001015107220 */ /* 0x000fe20000410000 */
[C-C-:B--2---:R-:W-:Y:S01]  /*35c0*/  FFMA.FTZ R3, R27.reuse, R10, R29.reuse ;  /* 0x0000000a1b037223 */ /* 0x144fe2000001001d */
[----:B------:R0:W-:Y:S04]  /*35d0*/  STL [R1+0x108], R2 ;  /* 0x0001080201007387 */ /* 0x0001e80000100800 */
[----:B------:R1:W-:Y:S04]  /*35e0*/  STG.E.U16 desc[UR6][R30.64+0x4], R33 ;  /* 0x000004211e007986 */ /* 0x0003e8000c101506 */
[----:B------:R2:W-:Y:S01]  /*35f0*/  STL [R1+0x104], R0 ;  /* 0x0001040001007387 */ /* 0x0005e20000100800 */
[----:B0-----:R-:W-:-:S03]  /*3600*/  FFMA.FTZ R2, R27, R12, R29 ;  /* 0x0000000c1b027223 */ /* 0x001fc6000001001d */
[----:B------:R0:W-:Y:S01]  /*3610*/  STL [R1+0xfc], R3 ;  /* 0x0000fc0301007387 */ /* 0x0001e20000100800 */
[----:B------:R-:W-:Y:S01]  /*3620*/  FMUL.FTZ R18, R21, R18 ;  /* 0x0000001215127220 */ /* 0x000fe20000410000 */
[----:B-1----:R-:W-:Y:S01]  /*3630*/  PRMT R33, R33, 0x7632, R33 ;  /* 0x0000763221217816 */ /* 0x002fe20000000021 */
[--C-:B--2---:R-:W-:Y:S01]  /*3640*/  FFMA.FTZ R0, R27, R14, R29.reuse ;  /* 0x0000000e1b007223 */ /* 0x104fe2000001001d */
[C---:B------:R-:W-:Y:S01]  /*3650*/  FMUL.FTZ R20, R21.reuse, R20 ;  /* 0x0000001415147220 */ /* 0x040fe20000410000 */
[----:B------:R-:W-:Y:S01]  /*3660*/  FMUL.FTZ R26, R21, R26 ;  /* 0x0000001a151a7220 */ /* 0x000fe20000410000 */
[----:B0-----:R-:W-:Y:S01]  /*3670*/  FFMA.FTZ R3, R27, R16, R29 ;  /* 0x000000101b037223 */ /* 0x001fe2000001001d */
[----:B------:R0:W-:Y:S01]  /*3680*/  STL [R1+0xf8], R2 ;  /* 0x0000f80201007387 */ /* 0x0001e20000100800 */
[----:B------:R-:W-:-:S03]  /*3690*/  FADD.FTZ R14, R13, -R28 ;  /* 0x8000001c0d0e7221 */ /* 0x000fc60000010000 */
[----:B------:R1:W-:Y:S04]  /*36a0*/  STG.E.U16 desc[UR6][R30.64+0x6], R33 ;  /* 0x000006211e007986 */ /* 0x0003e8000c101506 */
[----:B------:R2:W-:Y:S01]  /*36b0*/  STL [R1+0xf4], R0 ;  /* 0x0000f40001007387 */ /* 0x0005e20000100800 */
[----:B0-----:R-:W-:-:S03]  /*36c0*/  FFMA.FTZ R2, R27, R18, R29 ;  /* 0x000000121b027223 */ /* 0x001fc6000001001d */
[----:B------:R0:W-:Y:S01]  /*36d0*/  STL [R1+0xec], R3 ;  /* 0x0000ec0301007387 */ /* 0x0001e20000100800 */
[--C-:B------:R-:W-:Y:S01]  /*36e0*/  FADD.FTZ R18, R49, -R28.reuse ;  /* 0x8000001c31127221 */ /* 0x100fe20000010000 */
[--C-:B-1----:R-:W-:Y:S01]  /*36f0*/  FADD.FTZ R31, R36, -R28.reuse ;  /* 0x8000001c241f7221 */ /* 0x102fe20000010000 */
[--C-:B--2---:R-:W-:Y:S01]  /*3700*/  FFMA.FTZ R0, R27, R20, R29.reuse ;  /* 0x000000141b007223 */ /* 0x104fe2000001001d */
[--C-:B------:R-:W-:Y:S01]  /*3710*/  FADD.FTZ R20, R59, -R28.reuse ;  /* 0x8000001c3b147221 */ /* 0x100fe20000010000 */
[--C-:B------:R-:W-:Y:S01]  /*3720*/  FADD.FTZ R30, R58, -R28.reuse ;  /* 0x8000001c3a1e7221 */ /* 0x100fe20000010000 */
[----:B0-----:R-:W-:Y:S01]  /*3730*/  FFMA.FTZ R3, R27, R26, R29 ;  /* 0x0000001a1b037223 */ /* 0x001fe2000001001d */
        /* <DEDUP_REMOVED lines=8> */
[C---:B------:R-:W-:Y:S01]  /*37c0*/  FMUL.FTZ R28, R21.reuse, R31 ;  /* 0x0000001f151c7220 */ /* 0x040fe20000410000 */
[----:B------:R0:W-:Y:S01]  /*37d0*/  STL [R1+0xe8], R2 ;  /* 0x0000e80201007387 */ /* 0x0001e20000100800 */
[C---:B------:R-:W-:Y:S01]  /*37e0*/  FMUL.FTZ R27, R21.reuse, R27 ;  /* 0x0000001b151b7220 */ /* 0x040fe20000410000 */
[----:B------:R-:W-:-:S02]  /*37f0*/  FMUL.FTZ R26, R21, R26 ;  /* 0x0000001a151a7220 */ /* 0x000fc40000410000 */
[----:B------:R1:W-:Y:S01]  /*3800*/  STL [R1+0x15c], R3 ;  /* 0x00015c0301007387 */ /* 0x0003e20000100800 */
[C---:B------:R-:W-:Y:S01]  /*3810*/  FMUL.FTZ R20, R21.reuse, R20 ;  /* 0x0000001415147220 */ /* 0x040fe20000410000 */
[----:B------:R-:W-:Y:S02]  /*3820*/  FMUL.FTZ R19, R21, R30 ;  /* 0x0000001e15137220 */ /* 0x000fe40000410000 */
[----:B------:R2:W-:Y:S01]  /*3830*/  STL [R1+0xac], R0 ;  /* 0x0000ac0001007387 */ /* 0x0005e20000100800 */
[----:B0-----:R-:W-:-:S03]  /*3840*/  FFMA.FTZ R2, R24, R27, R22 ;  /* 0x0000001b18027223 */ /* 0x001fc60000010016 */
[----:B------:R-:W3:Y:S01]  /*3850*/  LDL.LU R36, [R1+0x14] ;  /* 0x0000140001247983 */ /* 0x000ee20000300800 */
[C-C-:B-1----:R-:W-:Y:S01]  /*3860*/  FFMA.FTZ R3, R24.reuse, R28, R22.reuse ;  /* 0x0000001c18037223 */ /* 0x142fe20000010016 */
[----:B------:R-:W-:Y:S01]  /*3870*/  FMUL.FTZ R18, R21, R18 ;  /* 0x0000001215127220 */ /* 0x000fe20000410000 */
[----:B--2---:R-:W-:-:S03]  /*3880*/  FFMA.FTZ R0, R24, R26, R22 ;  /* 0x0000001a18007223 */ /* 0x004fc60000010016 */
[----:B------:R0:W-:Y:S01]  /*3890*/  STL [R1+0x50], R3 ;  /* 0x0000500301007387 */ /* 0x0001e20000100800 */
[----:B------:R-:W-:-:S03]  /*38a0*/  FMUL.FTZ R17, R21, R47 ;  /* 0x0000002f15117220 */ /* 0x000fc60000410000 */
[----:B------:R1:W-:Y:S01]  /*38b0*/  STL [R1+0x58], R2 ;  /* 0x0000580201007387 */ /* 0x0003e20000100800 */
[----:B0-----:R-:W-:-:S03]  /*38c0*/  FFMA.FTZ R3, R24, R20, R22 ;  /* 0x0000001418037223 */ /* 0x001fc60000010016 */
[----:B------:R0:W-:Y:S01]  /*38d0*/  STL [R1+0x5c], R0 ;  /* 0x00005c0001007387 */ /* 0x0001e20000100800 */
[----:B-1----:R-:W-:-:S03]  /*38e0*/  FFMA.FTZ R2, R24, R19, R22 ;  /* 0x0000001318027223 */ /* 0x002fc60000010016 */
[----:B------:R-:W-:Y:S01]  /*38f0*/  STL [R1+0x74], R3 ;  /* 0x0000740301007387 */ /* 0x000fe20000100800 */
[----:B------:R-:W-:-:S03]  /*3900*/  FMUL.FTZ R16, R21, R16 ;  /* 0x0000001015107220 */ /* 0x000fc60000410000 */
[----:B------:R-:W2:Y:S01]  /*3910*/  LDL.LU R25, [R1+0x10] ;  /* 0x0000100001197983 */ /* 0x000ea20000300800 */
[----:B0-----:R-:W-:-:S03]  /*3920*/  FFMA.FTZ R0, R24, R18, R22 ;  /* 0x0000001218007223 */ /* 0x001fc60000010016 */
[----:B------:R0:W-:Y:S01]  /*3930*/  STL [R1+0x88], R2 ;  /* 0x0000880201007387 */ /* 0x0001e20000100800 */
[C---:B------:R-:W-:Y:S01]  /*3940*/  FMUL.FTZ R15, R21.reuse, R29 ;  /* 0x0000001d150f7220 */ /* 0x040fe20000410000 */
[----:B------:R-:W-:Y:S02]  /*3950*/  FMUL.FTZ R14, R21, R14 ;  /* 0x0000000e150e7220 */ /* 0x000fe40000410000 */
[----:B------:R1:W-:Y:S04]  /*3960*/  STL [R1+0x84], R0 ;  /* 0x0000840001007387 */ /* 0x0003e80000100800 */
[----:B------:R-:W4:Y:S01]  /*3970*/  LDL.LU R34, [R1+0xc] ;  /* 0x00000c0001227983 */ /* 0x000f220000300800 */
[C-C-:B0-----:R-:W-:Y:S01]  /*3980*/  FFMA.FTZ R2, R24.reuse, R17, R22.reuse ;  /* 0x0000001118027223 */ /* 0x141fe20000010016 */
[----:B-1----:R-:W-:-:S04]  /*3990*/  FFMA.FTZ R0, R24, R16, R22 ;  /* 0x0000001018007223 */ /* 0x002fc80000010016 */
[----:B------:R0:W-:Y:S01]  /*39a0*/  STL [R1+0x80], R2 ;  /* 0x0000800201007387 */ /* 0x0001e20000100800 */
[----:B------:R-:W-:-:S03]  /*39b0*/  FFMA.FTZ R3, R24, R14, R22 ;  /* 0x0000000e18037223 */ /* 0x000fc60000010016 */
[----:B------:R-:W2:Y:S01]  /*39c0*/  LDL.LU R23, [R1+0x8] ;  /* 0x0000080001177983 */ /* 0x000ea20000300800 */
[C---:B------:R-:W-:Y:S01]  /*39d0*/  FMUL.FTZ R13, R21.reuse, R13 ;  /* 0x0000000d150d7220 */ /* 0x040fe20000410000 */
[----:B0-----:R-:W-:Y:S02]  /*39e0*/  FFMA.FTZ R2, R24, R15, R22 ;  /* 0x0000000f18027223 */ /* 0x001fe40000010016 */
[----:B------:R0:W-:Y:S01]  /*39f0*/  STL [R1+0x7c], R0 ;  /* 0x00007c0001007387 */ /* 0x0001e20000100800 */
[----:B------:R-:W-:-:S03]  /*3a00*/  FMUL.FTZ R12, R21, R12 ;  /* 0x0000000c150c7220 */ /* 0x000fc60000410000 */
[----:B0-----:R-:W2:Y:S04]  /*3a10*/  LDL.LU R0, [R1+0x4] ;  /* 0x0000040001007983 */ /* 0x001ea80000300800 */
[----:B------:R0:W-:Y:S04]  /*3a20*/  STL [R1+0x78], R2 ;  /* 0x0000780201007387 */ /* 0x0001e80000100800 */
[----:B0-----:R-:W2:Y:S04]  /*3a30*/  LDL.LU R2, [R1+0xe4] ;  /* 0x0000e40001027983 */ /* 0x001ea80000300800 */
[----:B------:R-:W4:Y:S04]  /*3a40*/  LDL.LU R33, [R1+0xe0] ;  /* 0x0000e00001217983 */ /* 0x000f280000300800 */
[----:B------:R0:W-:Y:S04]  /*3a50*/  STL [R1+0x70], R3 ;  /* 0x0000700301007387 */ /* 0x0001e80000100800 */
[----:B------:R-:W2:Y:S01]  /*3a60*/  LDL.LU R31, [R1+0xdc] ;  /* 0x0000dc00011f7983 */ /* 0x000ea20000300800 */
[----:B------:R-:W-:-:S03]  /*3a70*/  FMUL.FTZ R11, R21, R11 ;  /* 0x0000000b150b7220 */ /* 0x000fc60000410000 */
[----:B------:R-:W4:Y:S01]  /*3a80*/  LDL.LU R30, [R1+0xd8] ;  /* 0x0000d800011e7983 */ /* 0x000f220000300800 */
[----:B0-----:R-:W-:Y:S01]  /*3a90*/  FFMA.FTZ R3, R24, R13, R22 ;  /* 0x0000000d18037223 */ /* 0x001fe20000010016 */
[----:B------:R-:W-:-:S04]  /*3aa0*/  FMUL.FTZ R10, R21, R10 ;  /* 0x0000000a150a7220 */ /* 0x000fc80000410000 */
[----:B------:R0:W-:Y:S04]  /*3ab0*/  STL [R1+0x68], R3 ;  /* 0x0000680301007387 */ /* 0x0001e80000100800 */
[----:B------:R-:W2:Y:S01]  /*3ac0*/  LDL.LU R29, [R1+0xd4] ;  /* 0x0000d400011d7983 */ /* 0x000ea20000300800 */
[----:B------:R-:W-:-:S03]  /*3ad0*/  FFMA.FTZ R11, R24, R11, R22 ;  /* 0x0000000b180b7223 */ /* 0x000fc60000010016 */
[----:B------:R-:W4:Y:S01]  /*3ae0*/  LDL.LU R20, [R1+0xd0] ;  /* 0x0000d00001147983 */ /* 0x000f220000300800 */
[----:B0-----:R-:W-:-:S05]  /*3af0*/  FFMA.FTZ R3, R24, R12, R22 ;  /* 0x0000000c18037223 */ /* 0x001fca0000010016 */
[----:B------:R0:W-:Y:S04]  /*3b00*/  STL [R1+0x64], R3 ;  /* 0x0000640301007387 */ /* 0x0001e80000100800 */
[----:B------:R-:W2:Y:S01]  /*3b10*/  LDL.LU R27, [R1+0xcc] ;  /* 0x0000cc00011b7983 */ /* 0x000ea20000300800 */
[----:B0-----:R-:W-:-:S03]  /*3b20*/  FFMA.FTZ R3, R24, R10, R22 ;  /* 0x0000000a18037223 */ /* 0x001fc60000010016 */
[----:B------:R-:W-:Y:S01]  /*3b30*/  STL [R1+0x60], R11 ;  /* 0x0000600b01007387 */ /* 0x000fe20000100800 */
[----:B------:R-:W-:-:S03]  /*3b40*/  FMUL.FTZ R21, R21, R42 ;  /* 0x0000002a15157220 */ /* 0x000fc60000410000 */
[----:B------:R3:W-:Y:S04]  /*3b50*/  STL [R1+0x160], R3 ;  /* 0x0001600301007387 */ /* 0x0007e80000100800 */
[----:B------:R-:W2:Y:S01]  /*3b60*/  LDL.LU R26, [R1+0xc8] ;  /* 0x0000c800011a7983 */ /* 0x000ea20000300800 */
[----:B------:R-:W-:-:S05]  /*3b70*/  FFMA.FTZ R10, R24, R21, R22 ;  /* 0x00000015180a7223 */ /* 0x000fca0000010016 */
[----:B------:R0:W-:Y:S04]  /*3b80*/  STL [R1+0x54], R10 ;  /* 0x0000540a01007387 */ /* 0x0001e80000100800 */
[----:B------:R-:W2:Y:S01]  /*3b90*/  LDL.LU R28, [R1+0xc4] ;  /* 0x0000c400011c7983 */ /* 0x000ea20000300800 */
[----:B---3--:R-:W-:-:S05]  /*3ba0*/  FADD.FTZ R3, R36, -R32 ;  /* 0x8000002024037221 */ /* 0x008fca0000010000 */
[----:B------:R1:W-:Y:S04]  /*3bb0*/  STL [R1+0x14], R3 ;  /* 0x0000140301007387 */ /* 0x0003e80000100800 */
        /* <DEDUP_REMOVED lines=11> */
[----:B0-----:R-:W3:Y:S04]  /*3c70*/  LDL.LU R10, [R1+0x90] ;  /* 0x00009000010a7983 */ /* 0x001ee80000300800 */
[----:B------:R-:W3:Y:S01]  /*3c80*/  LDL.LU R11, [R1+0x8c] ;  /* 0x00008c00010b7983 */ /* 0x000ee20000300800 */
[----:B----4-:R-:W-:-:S03]  /*3c90*/  FADD.FTZ R56, R20, -R32 ;  /* 0x8000002014387221 */ /* 0x010fc60000010000 */
[----:B------:R-:W4:Y:S01]  /*3ca0*/  LDL.LU R20, [R1+0x6c] ;  /* 0x00006c0001147983 */ /* 0x000f220000300800 */
[----:B--2---:R-:W-:-:S03]  /*3cb0*/  FADD.FTZ R54, R27, -R32 ;  /* 0x800000201b367221 */ /* 0x004fc60000010000 */
[----:B------:R-:W2:Y:S01]  /*3cc0*/  LDL.LU R27, [R1+0x10c] ;  /* 0x00010c00011b7983 */ /* 0x000ea20000300800 */
[--C-:B------:R-:W-:Y:S01]  /*3cd0*/  FADD.FTZ R58, R29, -R32.reuse ;  /* 0x800000201d3a7221 */ /* 0x100fe20000010000 */
[--C-:B------:R-:W-:Y:S02]  /*3ce0*/  FADD.FTZ R55, R26, -R32.reuse ;  /* 0x800000201a377221 */ /* 0x100fe40000010000 */
[----:B------:R-:W2:Y:S04]  /*3cf0*/  LDL.LU R26, [R1+0x110] ;  /* 0x00011000011a7983 */ /* 0x000ea80000300800 */
[----:B------:R-:W2:Y:S01]  /*3d00*/  LDL.LU R29, [R1+0x114] ;  /* 0x00011400011d7983 */ /* 0x000ea20000300800 */
[----:B------:R-:W-:-:S03]  /*3d10*/  FADD.FTZ R52, R28, -R32 ;  /* 0x800000201c347221 */ /* 0x000fc60000010000 */
[----:B------:R-:W2:Y:S01]  /*3d20*/  LDL.LU R28, [R1+0x118] ;  /* 0x00011800011c7983 */ /* 0x000ea20000300800 */
[----:B------:R-:W-:-:S03]  /*3d30*/  FADD.FTZ R59, R30, -R32 ;  /* 0x800000201e3b7221 */ /* 0x000fc60000010000 */
[----:B------:R-:W2:Y:S01]  /*3d40*/  LDL.LU R30, [R1+0x11c] ;  /* 0x00011c00011e7983 */ /* 0x000ea20000300800 */
[----:B------:R-:W-:-:S03]  /*3d50*/  FADD.FTZ R61, R33, -R32 ;  /* 0x80000020213d7221 */ /* 0x000fc60000010000 */
[----:B------:R-:W2:Y:S01]  /*3d60*/  LDL.LU R33, [R1+0x120] ;  /* 0x0001200001217983 */ /* 0x000ea20000300800 */
[--C-:B-1----:R-:W-:Y:S01]  /*3d70*/  FADD.FTZ R3, R34, -R32.reuse ;  /* 0x8000002022037221 */ /* 0x102fe20000010000 */
[--C-:B---3--:R-:W-:Y:S01]  /*3d80*/  FADD.FTZ R53, R24, -R32.reuse ;  /* 0x8000002018357221 */ /* 0x108fe20000010000 */
        /* <DEDUP_REMOVED lines=10> */
[----:B----4-:R-:W-:Y:S01]  /*3e30*/  FADD.FTZ R57, R20, -R32 ;  /* 0x8000002014397221 */ /* 0x010fe20000010000 */
[----:B------:R-:W-:-:S05]  /*3e40*/  LEA R20, P0, R4, UR10, 0x1 ;  /* 0x0000000a04147c11 */ /* 0x000fca000f8008ff */
[----:B------:R0:W-:Y:S01]  /*3e50*/  STL [R1+0x180], R20 ;  /* 0x0001801401007387 */ /* 0x0001e20000100800 */
[----:B--2---:R-:W-:Y:S02]  /*3e60*/  LEA.HI.X R21, R4, UR11, R27, 0x1, P0 ;  /* 0x0000000b04157c11 */ /* 0x004fe400080f0c1b */
[----:B------:R-:W-:-:S03]  /*3e70*/  LEA R4, P0, R5, UR10, 0x1 ;  /* 0x0000000a05047c11 */ /* 0x000fc6000f8008ff */
[----:B------:R-:W-:Y:S04]  /*3e80*/  STL [R1+0x17c], R21 ;  /* 0x00017c1501007387 */ /* 0x000fe80000100800 */
[----:B------:R-:W2:Y:S04]  /*3e90*/  LDL.LU R35, [R1+0x124] ;  /* 0x0001240001237983 */ /* 0x000ea80000300800 */
[----:B------:R-:W3:Y:S01]  /*3ea0*/  LDL.LU R34, [R1+0x18] ;  /* 0x0000180001227983 */ /* 0x000ee20000300800 */
[----:B------:R-:W-:Y:S02]  /*3eb0*/  LEA.HI.X R5, R5, UR11, R26, 0x1, P0 ;  /* 0x0000000b05057c11 */ /* 0x000fe400080f0c1a */
[C---:B------:R-:W-:Y:S01]  /*3ec0*/  LEA R26, P0, R6.reuse, UR10, 0x1 ;  /* 0x0000000a061a7c11 */ /* 0x040fe2000f8008ff */
[----:B------:R-:W4:Y:S03]  /*3ed0*/  LDL.LU R37, [R1+0x128] ;  /* 0x0001280001257983 */ /* 0x000f260000300800 */
[----:B------:R-:W-:Y:S01]  /*3ee0*/  LEA.HI.X R27, R6, UR11, R29, 0x1, P0 ;  /* 0x0000000b061b7c11 */ /* 0x000fe200080f0c1d */
[----:B------:R-:W4:Y:S01]  /*3ef0*/  LDL.LU R36, [R1+0x30] ;  /* 0x0000300001247983 */ /* 0x000f220000300800 */
[----:B------:R-:W-:-:S03]  /*3f00*/  LEA R6, P0, R7, UR10, 0x1 ;  /* 0x0000000a07067c11 */ /* 0x000fc6000f8008ff */
[----:B0-----:R-:W4:Y:S01]  /*3f10*/  LDL.LU R20, [R1+0x14] ;  /* 0x0000140001147983 */ /* 0x001f220000300800 */
[----:B------:R-:W-:-:S03]  /*3f20*/  LEA.HI.X R7, R7, UR11, R28, 0x1, P0 ;  /* 0x0000000b07077c11 */ /* 0x000fc600080f0c1c */
[----:B------:R-:W-:Y:S01]  /*3f30*/  STL [R1+0x174], R4 ;  /* 0x0001740401007387 */ /* 0x000fe20000100800 */
[----:B------:R-:W-:-:S03]  /*3f40*/  LEA R28, P0, R8, UR10, 0x1 ;  /* 0x0000000a081c7c11 */ /* 0x000fc6000f8008ff */
[----:B------:R-:W-:Y:S04]  /*3f50*/  STL [R1+0x170], R5 ;  /* 0x0001700501007387 */ /* 0x000fe80000100800 */
[----:B------:R-:W-:Y:S01]  /*3f60*/  STL [R1+0x184], R5 ;  /* 0x0001840501007387 */ /* 0x000fe20000100800 */
[----:B------:R-:W-:-:S03]  /*3f70*/  LEA.HI.X R29, R8, UR11, R30, 0x1, P0 ;  /* 0x0000000b081d7c11 */ /* 0x000fc600080f0c1e */
[----:B------:R-:W4:Y:S04]  /*3f80*/  LDL.LU R38, [R1+0x34] ;  /* 0x0000340001267983 */ /* 0x000f280000300800 */
[----:B------:R-:W-:Y:S04]  /*3f90*/  STL [R1+0x16c], R26 ;  /* 0x00016c1a01007387 */ /* 0x000fe80000100800 */
[----:B------:R-:W-:Y:S04]  /*3fa0*/  STL [R1+0x168], R27 ;  /* 0x0001681b01007387 */ /* 0x000fe80000100800 */
[----:B------:R-:W4:Y:S04]  /*3fb0*/  LDL.LU R39, [R1+0x130] ;  /* 0x0001300001277983 */ /* 0x000f280000300800 */
[----:B------:R-:W-:Y:S04]  /*3fc0*/  STL [R1+0x178], R6 ;  /* 0x0001780601007387 */ /* 0x000fe80000100800 */
[----:B------:R-:W-:Y:S04]  /*3fd0*/  STL [R1+0x164], R7 ;  /* 0x0001640701007387 */ /* 0x000fe80000100800 */
[----:B------:R-:W4:Y:S04]  /*3fe0*/  LDL.LU R40, [R1+0x38] ;  /* 0x0000380001287983 */ /* 0x000f280000300800 */
[----:B------:R0:W-:Y:S04]  /*3ff0*/  STL [R1+0x188], R29 ;  /* 0x0001881d01007387 */ /* 0x0001e80000100800 */
[----:B------:R-:W4:Y:S04]  /*4000*/  LDL.LU R41, [R1+0x12c] ;  /* 0x00012c0001297983 */ /* 0x000f280000300800 */
[----:B------:R-:W4:Y:S04]  /*4010*/  LDL.LU R42, [R1+0x134] ;  /* 0x00013400012a7983 */ /* 0x000f280000300800 */
[----:B0-----:R-:W4:Y:S04]  /*4020*/  LDL.LU R29, [R1+0x3c] ;  /* 0x00003c00011d7983 */ /* 0x001f280000300800 */
        /* <DEDUP_REMOVED lines=8> */
[----:B------:R-:W-:Y:S01]  /*40b0*/  LEA R30, P0, R46, UR10, 0x1 ;  /* 0x0000000a2e1e7c11 */ /* 0x000fe2000f8008ff */
        /* <DEDUP_REMOVED lines=9> */
[----:B------:R-:W-:-:S02]  /*4150*/  LEA.HI.X R31, R46, UR11, R33, 0x1, P0 ;  /* 0x0000000b2e1f7c11 */ /* 0x000fc400080f0c21 */
[----:B---3--:R-:W-:-:S04]  /*4160*/  LEA R32, P0, R34, UR10, 0x1 ;  /* 0x0000000a22207c11 */ /* 0x008fc8000f8008ff */
[----:B--2---:R-:W-:Y:S02]  /*4170*/  LEA.HI.X R33, R34, UR11, R35, 0x1, P0 ;  /* 0x0000000b22217c11 */ /* 0x004fe400080f0c23 */
[----:B----4-:R-:W-:-:S04]  /*4180*/  LEA R34, P0, R36, UR10, 0x1 ;  /* 0x0000000a24227c11 */ /* 0x010fc8000f8008ff */
        /* <DEDUP_REMOVED lines=11> */
[----:B------:R-:W-:Y:S01]  /*4240*/  LEA R46, P0, R6, UR10, 0x1 ;  /* 0x0000000a062e7c11 */ /* 0x000fe2000f8008ff */
[----:B------:R-:W-:-:S03]  /*4250*/  FMUL.FTZ R26, R9, R23 ;  /* 0x00000017091a7220 */ /* 0x000fc60000410000 */
[----:B------:R-:W-:Y:S01]  /*4260*/  LEA.HI.X R47, R6, UR11, R7, 0x1, P0 ;  /* 0x0000000b062f7c11 */ /* 0x000fe200080f0c07 */
[C---:B------:R-:W-:Y:S02]  /*4270*/  FMUL.FTZ R6, R9.reuse, R25 ;  /* 0x0000001909067220 */ /* 0x040fe40000410000 */
[----:B------:R-:W2:Y:S01]  /*4280*/  LDL.LU R25, [R1+0x198] ;  /* 0x0001980001197983 */ /* 0x000ea20000300800 */
[C---:B------:R-:W-:Y:S01]  /*4290*/  LEA R48, P1, R4.reuse, UR10, 0x1 ;  /* 0x0000000a04307c11 */ /* 0x040fe2000f8208ff */
[C---:B------:R-:W-:Y:S02]  /*42a0*/  FMUL.FTZ R21, R9.reuse, R2 ;  /* 0x0000000209157220 */ /* 0x040fe40000410000 */
[----:B------:R-:W2:Y:S01]  /*42b0*/  LDL.LU R23, [R1+0x194] ;  /* 0x0001940001177983 */ /* 0x000ea20000300800 */
[----:B------:R-:W-:Y:S01]  /*42c0*/  LEA.HI.X R49, R4, UR11, R5, 0x1, P1 ;  /* 0x0000000b04317c11 */ /* 0x000fe200088f0c05 */
[C---:B------:R-:W-:Y:S02]  /*42d0*/  FMUL.FTZ R4, R9.reuse, R0 ;  /* 0x0000000009047220 */ /* 0x040fe40000410000 */
[----:B------:R-:W3:Y:S04]  /*42e0*/  LDL.LU R0, [R1+0x190] ;  /* 0x0001900001007983 */ /* 0x000ee80000300800 */
[----:B------:R-:W3:Y:S01]  /*42f0*/  LDL.LU R2, [R1+0x18c] ;  /* 0x00018c0001027983 */ /* 0x000ee20000300800 */
[C---:B------:R-:W-:Y:S01]  /*4300*/  FMUL.FTZ R5, R9.reuse, R20 ;  /* 0x0000001409057220 */ /* 0x040fe20000410000 */
[C---:B------:R-:W-:Y:S01]  /*4310*/  FMUL.FTZ R7, R9.reuse, R60 ;  /* 0x0000003c09077220 */ /* 0x040fe20000410000 */
[C---:B------:R-:W-:Y:S01]  /*4320*/  FMUL.FTZ R29, R9.reuse, R58 ;  /* 0x0000003a091d7220 */ /* 0x040fe20000410000 */
[C---:B------:R-:W-:Y:S01]  /*4330*/  FMUL.FTZ R58, R9.reuse, R56 ;  /* 0x00000038093a7220 */ /* 0x040fe20000410000 */
[C---:B------:R-:W-:Y:S01]  /*4340*/  FMUL.FTZ R50, R9.reuse, R50 ;  /* 0x0000003209327220 */ /* 0x040fe20000410000 */
[----:B------:R-:W-:Y:S01]  /*4350*/  MOV R56, R5 ;  /* 0x0000000500387202 */ /* 0x000fe20000000f00 */
        /* <DEDUP_REMOVED lines=22> */
[----:B------:R-:W-:Y:S01]  /*44c0*/  MOV R10, R21 ;  /* 0x00000015000a7202 */ /* 0x000fe20000000f00 */
[C---:B------:R-:W-:Y:S01]  /*44d0*/  FMUL.FTZ R21, R9.reuse, R57 ;  /* 0x0000003909157220 */ /* 0x040fe20000410000 */
[----:B------:R-:W4:Y:S01]  /*44e0*/  LDL.LU R20, [R1+0x50] ;  /* 0x0000500001147983 */ /* 0x000f220000300800 */
[----:B------:R-:W-:Y:S01]  /*44f0*/  FMUL.FTZ R8, R9, R19 ;  /* 0x0000001309087220 */ /* 0x000fe20000410000 */
[C-C-:B---3--:R-:W-:Y:S01]  /*4500*/  FFMA.FTZ R18, R0.reuse, R61, R2.reuse ;  /* 0x0000003d00127223 */ /* 0x148fe20000010002 */
        /* <DEDUP_REMOVED lines=9> */
[----:B--2---:R-:W-:Y:S01]  /*45a0*/  FFMA.FTZ R57, R25, R6, R23 ;  /* 0x0000000619397223 */ /* 0x004fe20000010017 */
[C-C-:B------:R-:W-:Y:S01]  /*45b0*/  FFMA.FTZ R13, R0.reuse, R51, R2.reuse ;  /* 0x00000033000d7223 */ /* 0x140fe20000010002 */
[C-C-:B------:R-:W-:Y:S01]  /*45c0*/  FFMA.FTZ R19, R0.reuse, R4, R2.reuse ;  /* 0x0000000400137223 */ /* 0x140fe20000010002 */
[----:B------:R-:W2:Y:S01]  /*45d0*/  LDL.LU R6, [R1+0x58] ;  /* 0x0000580001067983 */ /* 0x000ea20000300800 */
[----:B------:R-:W-:Y:S01]  /*45e0*/  MOV R51, R12 ;  /* 0x0000000c00337202 */ /* 0x000fe20000000f00 */
[----:B------:R-:W-:-:S02]  /*45f0*/  FFMA.FTZ R12, R0, R24, R2 ;  /* 0x00000018000c7223 */ /* 0x000fc40000010002 */
[----:B------:R-:W2:Y:S04]  /*4600*/  LDL.LU R4, [R1+0xa4] ;  /* 0x0000a40001047983 */ /* 0x000ea80000300800 */
[----:B------:R-:W4:Y:S01]  /*4610*/  LDL.LU R24, [R1+0x94] ;  /* 0x0000940001187983 */ /* 0x000f220000300800 */
[C---:B------:R-:W-:Y:S01]  /*4620*/  FMUL.FTZ R54, R9.reuse, R11 ;  /* 0x0000000b09367220 */ /* 0x040fe20000410000 */
[C-C-:B------:R-:W-:Y:S01]  /*4630*/  FFMA.FTZ R56, R0.reuse, R56, R2.reuse ;  /* 0x0000003800387223 */ /* 0x140fe20000010002 */
[C-C-:B------:R-:W-:Y:S01]  /*4640*/  FFMA.FTZ R11, R0.reuse, R8, R2.reuse ;  /* 0x00000008000b7223 */ /* 0x140fe20000010002 */
[----:B------:R-:W-:Y:S01]  /*4650*/  MOV R8, R10 ;  /* 0x0000000a00087202 */ /* 0x000fe20000000f00 */
[----:B------:R-:W-:Y:S01]  /*4660*/  FMUL.FTZ R3, R9, R3 ;  /* 0x0000000309037220 */ /* 0x000fe20000410000 */
[C-C-:B------:R-:W-:Y:S01]  /*4670*/  FFMA.FTZ R10, R0.reuse, R22, R2.reuse ;  /* 0x00000016000a7223 */ /* 0x140fe20000010002 */
[C-C-:B------:R-:W-:Y:S01]  /*4680*/  FFMA.FTZ R9, R0.reuse, R50, R2.reuse ;  /* 0x0000003200097223 */ /* 0x140fe20000010002 */
[----:B------:R-:W-:Y:S01]  /*4690*/  F2FP.F16.F32.PACK_AB R22, R57, R56 ;  /* 0x000000383916723e */ /* 0x000fe200000000ff */
[C-C-:B------:R-:W-:Y:S01]  /*46a0*/  FFMA.FTZ R3, R0.reuse, R3, R2.reuse ;  /* 0x0000000300037223 */ /* 0x140fe20000010002 */
[----:B------:R-:W-:Y:S01]  /*46b0*/  MOV R50, R8 ;  /* 0x0000000800327202 */ /* 0x000fe20000000f00 */
[C-C-:B------:R-:W-:Y:S01]  /*46c0*/  FFMA.FTZ R8, R0.reuse, R52, R2.reuse ;  /* 0x0000003400087223 */ /* 0x140fe20000010002 */
[----:B------:R-:W-:Y:S01]  /*46d0*/  MOV R57, R27 ;  /* 0x0000001b00397202 */ /* 0x000fe20000000f00 */
[----:B------:R-:W-:Y:S01]  /*46e0*/  FFMA.FTZ R0, R0, R54, R2 ;  /* 0x0000003600007223 */ /* 0x000fe20000010002 */
[----:B------:R-:W-:-:S02]  /*46f0*/  MOV R52, R29 ;  /* 0x0000001d00347202 */ /* 0x000fc40000000f00 */
[----:B------:R-:W-:Y:S01]  /*4700*/  MOV R54, R5 ;  /* 0x0000000500367202 */ /* 0x000fe20000000f00 */
[----:B------:R-:W3:Y:S01]  /*4710*/  LDL.LU R29, [R1+0x188] ;  /* 0x00018800011d7983 */ /* 0x000ee20000300800 */
[C-C-:B------:R-:W-:Y:S01]  /*4720*/  FFMA.FTZ R56, R25.reuse, R57, R23.reuse ;  /* 0x0000003919387223 */ /* 0x140fe20000010017 */
[C-C-:B------:R-:W-:Y:S02]  /*4730*/  FFMA.FTZ R57, R25.reuse, R58, R23.reuse ;  /* 0x0000003a19397223 */ /* 0x140fe40000010017 */
[----:B------:R-:W2:Y:S01]  /*4740*/  LDL.LU R5, [R1+0x184] ;  /* 0x0001840001057983 */ /* 0x000ea20000300800 */
        /* <DEDUP_REMOVED lines=10> */
[----:B----4-:R-:W-:Y:S01]  /*47f0*/  F2FP.F16.F32.PACK_AB R2, R20, R24 ;  /* 0x000000181402723e */ /* 0x010fe200000000ff */
[C-C-:B------:R-:W-:Y:S01]  /*4800*/  FFMA.FTZ R24, R25.reuse, R26, R23.reuse ;  /* 0x0000001a19187223 */ /* 0x140fe20000010017 */
[----:B------:R-:W4:Y:S01]  /*4810*/  LDL.LU R20, [R1+0x180] ;  /* 0x0001800001147983 */ /* 0x000f220000300800 */
[----:B------:R-:W-:-:S03]  /*4820*/  FFMA.FTZ R23, R25, R21, R23 ;  /* 0x0000001519177223 */ /* 0x000fc60000010017 */
[----:B------:R-:W3:Y:S04]  /*4830*/  LDL.LU R26, [R1+0x5c] ;  /* 0x00005c00011a7983 */ /* 0x000ee80000300800 */
[----:B------:R-:W3:Y:S04]  /*4840*/  LDL.LU R27, [R1+0xa8] ;  /* 0x0000a800011b7983 */ /* 0x000ee80000300800 */
[----:B------:R-:W3:Y:S04]  /*4850*/  LDL.LU R7, [R1+0x74] ;  /* 0x0000740001077983 */ /* 0x000ee80000300800 */
[----:B------:R-:W4:Y:S01]  /*4860*/  LDL.LU R21, [R1+0x17c] ;  /* 0x00017c0001157983 */ /* 0x000f220000300800 */
[----:B--2---:R-:W-:-:S03]  /*4870*/  PRMT R5, R2, 0x7632, R5 ;  /* 0x0000763202057816 */ /* 0x004fc60000000005 */
[----:B----4-:R0:W-:Y:S04]  /*4880*/  STG.E.U16 desc[UR6][R20.64], R2 ;  /* 0x0000000214007986 */ /* 0x0101e8000c101506 */
[----:B------:R1:W-:Y:S01]  /*4890*/  STG.E.U16 desc[UR6][R20.64+0x2], R5 ;  /* 0x0000020514007986 */ /* 0x0003e2000c101506 */
[----:B0-----:R-:W-:-:S03]  /*48a0*/  F2FP.F16.F32.PACK_AB R2, R6, R4 ;  /* 0x000000040602723e */ /* 0x001fc600000000ff */
[----:B------:R-:W2:Y:S04]  /*48b0*/  LDL.LU R6, [R1+0x178] ;  /* 0x0001780001067983 */ /* 0x000ea80000300800 */
[----:B------:R-:W4:Y:S04]  /*48c0*/  LDL.LU R4, [R1+0x174] ;  /* 0x0001740001047983 */ /* 0x000f280000300800 */
[----:B-1----:R-:W4:Y:S01]  /*48d0*/  LDL.LU R5, [R1+0x170] ;  /* 0x0001700001057983 */ /* 0x002f220000300800 */
[C---:B------:R-:W-:Y:S02]  /*48e0*/  PRMT R25, R22.reuse, 0x7610, R25 ;  /* 0x0000761016197816 */ /* 0x040fe40000000019 */
[----:B------:R-:W-:-:S02]  /*48f0*/  PRMT R22, R22, 0x7632, R22 ;  /* 0x0000763216167816 */ /* 0x000fc40000000016 */
[----:B------:R-:W-:Y:S01]  /*4900*/  F2FP.F16.F32.PACK_AB R24, R24, R3 ;  /* 0x000000031818723e */ /* 0x000fe200000000ff */
[----:B------:R0:W-:Y:S04]  /*4910*/  STG.E.U16 desc[UR6][R20.64+0x4], R25 ;  /* 0x0000041914007986 */ /* 0x0001e8000c101506 */
[----:B------:R1:W-:Y:S04]  /*4920*/  STG.E.U16 desc[UR6][R20.64+0x6], R22 ;  /* 0x0000061614007986 */ /* 0x0003e8000c101506 */
[----:B0-----:R-:W2:Y:S01]  /*4930*/  LDL.LU R25, [R1+0xb4] ;  /* 0x0000b40001197983 */ /* 0x001ea20000300800 */
[----:B-1----:R-:W-:-:S03]  /*4940*/  PRMT R20, R2, 0x7632, R20 ;  /* 0x0000763202147816 */ /* 0x002fc60000000014 */
[----:B------:R-:W2:Y:S04]  /*4950*/  LDL.LU R3, [R1+0x88] ;  /* 0x0000880001037983 */ /* 0x000ea80000300800 */
[----:B----4-:R3:W-:Y:S02]  /*4960*/  STG.E.U16 desc[UR6][R4.64], R2 ;  /* 0x0000000204007986 */ /* 0x0107e4000c101506 */
[----:B---3--:R-:W-:Y:S02]  /*4970*/  F2FP.F16.F32.PACK_AB R2, R26, R27 ;  /* 0x0000001b1a02723e */ /* 0x008fe400000000ff */
[----:B------:R-:W3:Y:S04]  /*4980*/  LDL.LU R26, [R1+0x16c] ;  /* 0x00016c00011a7983 */ /* 0x000ee80000300800 */
[----:B------:R-:W3:Y:S01]  /*4990*/  LDL.LU R27, [R1+0x168] ;  /* 0x00016800011b7983 */ /* 0x000ee20000300800 */
[----:B------:R-:W-:-:S02]  /*49a0*/  PRMT R21, R24, 0x7632, R21 ;  /* 0x0000763218157816 */ /* 0x000fc40000000015 */
[----:B------:R-:W-:Y:S01]  /*49b0*/  F2FP.F16.F32.PACK_AB R19, R50, R19 ;  /* 0x000000133213723e */ /* 0x000fe200000000ff */
[----:B------:R-:W-:Y:S04]  /*49c0*/  STG.E.U16 desc[UR6][R4.64+0x2], R20 ;  /* 0x0000021404007986 */ /* 0x000fe8000c101506 */
[----:B------:R-:W-:Y:S04]  /*49d0*/  STG.E.U16 desc[UR6][R4.64+0x4], R24 ;  /* 0x0000041804007986 */ /* 0x000fe8000c101506 */
[----:B------:R0:W-:Y:S01]  /*49e0*/  STG.E.U16 desc[UR6][R4.64+0x6], R21 ;  /* 0x0000061504007986 */ /* 0x0001e2000c101506 */
[----:B------:R-:W-:-:S03]  /*49f0*/  F2FP.F16.F32.PACK_AB R18, R51, R18 ;  /* 0x000000123312723e */ /* 0x000fc600000000ff */
[----:B------:R-:W4:Y:S01]  /*4a00*/  LDL.LU R50, [R1+0x100] ;  /* 0x0001000001327983 */ /* 0x000f220000300800 */
[----:B0-----:R-:W-:-:S03]  /*4a10*/  PRMT R4, R2, 0x7632, R4 ;  /* 0x0000763202047816 */ /* 0x001fc60000000004 */
[----:B---3--:R2:W-:Y:S02]  /*4a20*/  STG.E.U16 desc[UR6][R26.64], R2 ;  /* 0x000000021a007986 */ /* 0x0085e4000c101506 */
[----:B--2---:R-:W-:Y:S02]  /*4a30*/  F2FP.F16.F32.PACK_AB R2, R7, R25 ;  /* 0x000000190702723e */ /* 0x004fe400000000ff */
[----:B------:R-:W2:Y:S04]  /*4a40*/  LDL.LU R7, [R1+0x164] ;  /* 0x0001640001077983 */ /* 0x000ea80000300800 */
[----:B------:R-:W3:Y:S04]  /*4a50*/  LDL.LU R25, [R1+0x108] ;  /* 0x0001080001197983 */ /* 0x000ee80000300800 */
[----:B------:R-:W4:Y:S01]  /*4a60*/  LDL.LU R51, [R1+0xf0] ;  /* 0x0000f00001337983 */ /* 0x000f220000300800 */
[----:B------:R-:W-:-:S03]  /*4a70*/  PRMT R5, R19, 0x7632, R5 ;  /* 0x0000763213057816 */ /* 0x000fc60000000005 */
[----:B------:R0:W-:Y:S04]  /*4a80*/  STG.E.U16 desc[UR6][R26.64+0x2], R4 ;  /* 0x000002041a007986 */ /* 0x0001e8000c101506 */
[----:B------:R-:W-:Y:S04]  /*4a90*/  STG.E.U16 desc[UR6][R26.64+0x4], R19 ;  /* 0x000004131a007986 */ /* 0x000fe8000c101506 */
[----:B------:R1:W-:Y:S01]  /*4aa0*/  STG.E.U16 desc[UR6][R26.64+0x6], R5 ;  /* 0x000006051a007986 */ /* 0x0003e2000c101506 */
[----:B------:R-:W-:Y:S02]  /*4ab0*/  F2FP.F16.F32.PACK_AB R17, R52, R17 ;  /* 0x000000113411723e */ /* 0x000fe400000000ff */
[----:B0-----:R-:W-:Y:S01]  /*4ac0*/  PRMT R4, R2, 0x7632, R4 ;  /* 0x0000763202047816 */ /* 0x001fe20000000004 */
[----:B-1----:R-:W3:Y:S04]  /*4ad0*/  LDL.LU R26, [R1+0x84] ;  /* 0x00008400011a7983 */ /* 0x002ee80000300800 */
[----:B------:R-:W3:Y:S04]  /*4ae0*/  LDL.LU R27, [R1+0x80] ;  /* 0x00008000011b7983 */ /* 0x000ee80000300800 */
[----:B--2---:R4:W-:Y:S02]  /*4af0*/  STG.E.U16 desc[UR6][R6.64], R2 ;  /* 0x0000000206007986 */ /* 0x0049e4000c101506 */
[----:B----4-:R-:W-:-:S02]  /*4b00*/  F2FP.F16.F32.PACK_AB R2, R3, R51 ;  /* 0x000000330302723e */ /* 0x010fc400000000ff */
[----:B------:R-:W2:Y:S04]  /*4b10*/  LDL.LU R3, [R1+0x160] ;  /* 0x0001600001037983 */ /* 0x000ea80000300800 */
[----:B------:R-:W4:Y:S04]  /*4b20*/  LDL.LU R51, [R1+0x104] ;  /* 0x0001040001337983 */ /* 0x000f280000300800 */
[----:B------:R-:W4:Y:S01]  /*4b30*/  LDL.LU R52, [R1+0x7c] ;  /* 0x00007c0001347983 */ /* 0x000f220000300800 */
[----:B------:R-:W-:-:S03]  /*4b40*/  PRMT R5, R18, 0x7632, R5 ;  /* 0x0000763212057816 */ /* 0x000fc60000000005 */
[----:B------:R0:W-:Y:S04]  /*4b50*/  STG.E.U16 desc[UR6][R6.64+0x2], R4 ;  /* 0x0000020406007986 */ /* 0x0001e8000c101506 */
[----:B------:R-:W-:Y:S04]  /*4b60*/  STG.E.U16 desc[UR6][R6.64+0x4], R18 ;  /* 0x0000041206007986 */ /* 0x000fe8000c101506 */
[----:B------:R1:W-:Y:S01]  /*4b70*/  STG.E.U16 desc[UR6][R6.64+0x6], R5 ;  /* 0x0000060506007986 */ /* 0x0003e2000c101506 */
[----:B0-----:R-:W-:-:S03]  /*4b80*/  PRMT R4, R2, 0x7632, R4 ;  /* 0x0000763202047816 */ /* 0x001fc60000000004 */
[----:B------:R3:W-:Y:S01]  /*4b90*/  STG.E.U16 desc[UR6][R28.64], R2 ;  /* 0x000000021c007986 */ /* 0x0007e2000c101506 */
[----:B-1----:R-:W-:-:S03]  /*4ba0*/  PRMT R5, R17, 0x7632, R5 ;  /* 0x0000763211057816 */ /* 0x002fc60000000005 */
[----:B------:R0:W-:Y:S01]  /*4bb0*/  STG.E.U16 desc[UR6][R28.64+0x2], R4 ;  /* 0x000002041c007986 */ /* 0x0001e2000c101506 */
[----:B---3--:R-:W-:-:S03]  /*4bc0*/  F2FP.F16.F32.PACK_AB R2, R26, R50 ;  /* 0x000000321a02723e */ /* 0x008fc600000000ff */
[----:B------:R-:W3:Y:S04]  /*4bd0*/  LDL.LU R26, [R1+0x78] ;  /* 0x00007800011a7983 */ /* 0x000ee80000300800 */
[----:B------:R-:W3:Y:S01]  /*4be0*/  LDL.LU R50, [R1+0xfc] ;  /* 0x0000fc0001327983 */ /* 0x000ee20000300800 */
[----:B0-----:R-:W-:-:S03]  /*4bf0*/  PRMT R4, R2, 0x7632, R4 ;  /* 0x0000763202047816 */ /* 0x001fc60000000004 */
[----:B------:R-:W-:Y:S04]  /*4c00*/  STG.E.U16 desc[UR6][R28.64+0x4], R17 ;  /* 0x000004111c007986 */ /* 0x000fe8000c101506 */
[----:B------:R-:W-:Y:S04]  /*4c10*/  STG.E.U16 desc[UR6][R28.64+0x6], R5 ;  /* 0x000006051c007986 */ /* 0x000fe8000c101506 */
[----:B------:R0:W-:Y:S02]  /*4c20*/  STG.E.U16 desc[UR6][R30.64], R2 ;  /* 0x000000021e007986 */ /* 0x0001e4000c101506 */
[----:B0-----:R-:W-:-:S02]  /*4c30*/  F2FP.F16.F32.PACK_AB R2, R27, R25 ;  /* 0x000000191b02723e */ /* 0x001fc400000000ff */
[----:B------:R-:W2:Y:S04]  /*4c40*/  LDL.LU R27, [R1+0x70] ;  /* 0x00007000011b7983 */ /* 0x000ea80000300800 */
[----:B------:R-:W2:Y:S01]  /*4c50*/  LDL.LU R25, [R1+0xf8] ;  /* 0x0000f80001197983 */ /* 0x000ea20000300800 */
[----:B----4-:R-:W-:-:S03]  /*4c60*/  F2FP.F16.F32.PACK_AB R7, R52, R51 ;  /* 0x000000333407723e */ /* 0x010fc600000000ff */
[----:B------:R-:W4:Y:S04]  /*4c70*/  LDL.LU R52, [R1+0x68] ;  /* 0x0000680001347983 */ /* 0x000f280000300800 */
[----:B------:R-:W4:Y:S01]  /*4c80*/  LDL.LU R51, [R1+0xf4] ;  /* 0x0000f40001337983 */ /* 0x000f220000300800 */
[----:B------:R-:W-:-:S04]  /*4c90*/  F2FP.F16.F32.PACK_AB R16, R53, R16 ;  /* 0x000000103510723e */ /* 0x000fc800000000ff */
[----:B------:R-:W-:Y:S01]  /*4ca0*/  PRMT R5, R16, 0x7632, R5 ;  /* 0x0000763210057816 */ /* 0x000fe20000000005 */
[----:B------:R0:W-:Y:S01]  /*4cb0*/  STG.E.U16 desc[UR6][R30.64+0x2], R4 ;  /* 0x000002041e007986 */ /* 0x0001e2000c101506 */
[----:B------:R-:W-:Y:S02]  /*4cc0*/  PRMT R6, R2, 0x7632, R6 ;  /* 0x0000763202067816 */ /* 0x000fe40000000006 */
[----:B------:R-:W-:Y:S01]  /*4cd0*/  F2FP.F16.F32.PACK_AB R15, R54, R15 ;  /* 0x0000000f360f723e */ /* 0x000fe200000000ff */
[----:B------:R-:W-:Y:S04]  /*4ce0*/  STG.E.U16 desc[UR6][R30.64+0x4], R16 ;  /* 0x000004101e007986 */ /* 0x000fe8000c101506 */
[----:B------:R-:W-:Y:S04]  /*4cf0*/  STG.E.U16 desc[UR6][R30.64+0x6], R5 ;  /* 0x000006051e007986 */ /* 0x000fe8000c101506 */
[----:B------:R3:W-:Y:S01]  /*4d00*/  STG.E.U16 desc[UR6][R32.64], R2 ;  /* 0x0000000220007986 */ /* 0x0007e2000c101506 */
[----:B------:R-:W-:-:S02]  /*4d10*/  PRMT R17, R15, 0x7632, R17 ;  /* 0x000076320f117816 */ /* 0x000fc40000000011 */
[----:B0-----:R-:W-:Y:S01]  /*4d20*/  PRMT R4, R7, 0x7632, R4 ;  /* 0x0000763207047816 */ /* 0x001fe20000000004 */
[----:B------:R0:W-:Y:S01]  /*4d30*/  STG.E.U16 desc[UR6][R32.64+0x2], R6 ;  /* 0x0000020620007986 */ /* 0x0001e2000c101506 */
[----:B---3--:R-:W-:-:S03]  /*4d40*/  F2FP.F16.F32.PACK_AB R2, R26, R50 ;  /* 0x000000321a02723e */ /* 0x008fc600000000ff */
[----:B------:R-:W3:Y:S01]  /*4d50*/  LDL.LU R26, [R1+0x64] ;  /* 0x00006400011a7983 */ /* 0x000ee20000300800 */
[----:B------:R-:W-:-:S03]  /*4d60*/  PRMT R18, R2, 0x7610, R18 ;  /* 0x0000761002127816 */ /* 0x000fc60000000012 */
[----:B------:R-:W3:Y:S01]  /*4d70*/  LDL.LU R50, [R1+0xec] ;  /* 0x0000ec0001327983 */ /* 0x000ee20000300800 */
[----:B0-----:R-:W-:-:S03]  /*4d80*/  PRMT R6, R2, 0x7632, R6 ;  /* 0x0000763202067816 */ /* 0x001fc60000000006 */
[----:B------:R-:W-:Y:S04]  /*4d90*/  STG.E.U16 desc[UR6][R32.64+0x4], R15 ;  /* 0x0000040f20007986 */ /* 0x000fe8000c101506 */
[----:B------:R-:W-:Y:S04]  /*4da0*/  STG.E.U16 desc[UR6][R32.64+0x6], R17 ;  /* 0x0000061120007986 */ /* 0x000fe8000c101506 */
[----:B------:R0:W-:Y:S01]  /*4db0*/  STG.E.U16 desc[UR6][R34.64+0x2], R4 ;  /* 0x0000020422007986 */ /* 0x0001e2000c101506 */
[----:B--2---:R-:W-:-:S03]  /*4dc0*/  F2FP.F16.F32.PACK_AB R2, R27, R25 ;  /* 0x000000191b02723e */ /* 0x004fc600000000ff */
[----:B------:R-:W2:Y:S04]  /*4dd0*/  LDL.LU R27, [R1+0x60] ;  /* 0x00006000011b7983 */ /* 0x000ea80000300800 */
[----:B------:R-:W2:Y:S01]  /*4de0*/  LDL.LU R25, [R1+0xe8] ;  /* 0x0000e80001197983 */ /* 0x000ea20000300800 */
[C---:B------:R-:W-:Y:S02]  /*4df0*/  PRMT R19, R2.reuse, 0x7610, R19 ;  /* 0x0000761002137816 */ /* 0x040fe40000000013 */
[----:B0-----:R-:W-:Y:S02]  /*4e00*/  PRMT R4, R2, 0x7632, R4 ;  /* 0x0000763202047816 */ /* 0x001fe40000000004 */
[----:B----4-:R-:W-:Y:S02]  /*4e10*/  F2FP.F16.F32.PACK_AB R2, R52, R51 ;  /* 0x000000333402723e */ /* 0x010fe400000000ff */
[----:B------:R-:W4:Y:S01]  /*4e20*/  LDL.LU R51, [R1+0xac] ;  /* 0x0000ac0001337983 */ /* 0x000f220000300800 */
[----:B------:R-:W-:-:S02]  /*4e30*/  F2FP.F16.F32.PACK_AB R14, R55, R14 ;  /* 0x0000000e370e723e */ /* 0x000fc400000000ff */
[----:B------:R-:W-:Y:S02]  /*4e40*/  F2FP.F16.F32.PACK_AB R13, R56, R13 ;  /* 0x0000000d380d723e */ /* 0x000fe400000000ff */
[----:B------:R-:W-:Y:S01]  /*4e50*/  PRMT R5, R14, 0x7632, R5 ;  /* 0x000076320e057816 */ /* 0x000fe20000000005 */
[----:B------:R0:W-:Y:S01]  /*4e60*/  STG.E.U16 desc[UR6][R34.64], R7 ;  /* 0x0000000722007986 */ /* 0x0001e2000c101506 */
[----:B------:R-:W-:-:S03]  /*4e70*/  F2FP.F16.F32.PACK_AB R12, R57, R12 ;  /* 0x0000000c390c723e */ /* 0x000fc600000000ff */
[----:B------:R-:W-:Y:S01]  /*4e80*/  STG.E.U16 desc[UR6][R34.64+0x4], R14 ;  /* 0x0000040e22007986 */ /* 0x000fe2000c101506 */
[----:B------:R-:W-:-:S03]  /*4e90*/  PRMT R20, R2, 0x7610, R20 ;  /* 0x0000761002147816 */ /* 0x000fc60000000014 */
[----:B------:R1:W-:Y:S01]  /*4ea0*/  STG.E.U16 desc[UR6][R34.64+0x6], R5 ;  /* 0x0000060522007986 */ /* 0x0003e2000c101506 */
[----:B0-----:R-:W-:-:S03]  /*4eb0*/  PRMT R7, R13, 0x7632, R7 ;  /* 0x000076320d077816 */ /* 0x001fc60000000007 */
[----:B------:R0:W-:Y:S04]  /*4ec0*/  STG.E.U16 desc[UR6][R36.64+0x2], R6 ;  /* 0x0000020624007986 */ /* 0x0001e8000c101506 */
[----:B------:R-:W-:Y:S01]  /*4ed0*/  STG.E.U16 desc[UR6][R36.64], R18 ;  /* 0x0000001224007986 */ /* 0x000fe2000c101506 */
[----:B-1----:R-:W-:-:S03]  /*4ee0*/  PRMT R5, R12, 0x7632, R5 ;  /* 0x000076320c057816 */ /* 0x002fc60000000005 */
[----:B------:R-:W-:Y:S01]  /*4ef0*/  STG.E.U16 desc[UR6][R36.64+0x4], R13 ;  /* 0x0000040d24007986 */ /* 0x000fe2000c101506 */
[----:B0-----:R-:W-:-:S03]  /*4f00*/  PRMT R6, R2, 0x7632, R6 ;  /* 0x0000763202067816 */ /* 0x001fc60000000006 */
[----:B------:R-:W-:Y:S01]  /*4f10*/  STG.E.U16 desc[UR6][R36.64+0x6], R7 ;  /* 0x0000060724007986 */ /* 0x000fe2000c101506 */
[----:B---3--:R-:W-:-:S03]  /*4f20*/  F2FP.F16.F32.PACK_AB R2, R26, R50 ;  /* 0x000000321a02723e */ /* 0x008fc600000000ff */
[----:B------:R0:W-:Y:S01]  /*4f30*/  STG.E.U16 desc[UR6][R38.64+0x2], R4 ;  /* 0x0000020426007986 */ /* 0x0001e2000c101506 */
[----:B------:R-:W-:-:S03]  /*4f40*/  PRMT R21, R2, 0x7610, R21 ;  /* 0x0000761002157816 */ /* 0x000fc60000000015 */
[----:B------:R-:W-:Y:S04]  /*4f50*/  STG.E.U16 desc[UR6][R38.64], R19 ;  /* 0x0000001326007986 */ /* 0x000fe8000c101506 */
[----:B------:R-:W-:Y:S01]  /*4f60*/  STG.E.U16 desc[UR6][R38.64+0x4], R12 ;  /* 0x0000040c26007986 */ /* 0x000fe2000c101506 */
[----:B0-----:R-:W-:-:S03]  /*4f70*/  PRMT R4, R2, 0x7632, R4 ;  /* 0x0000763202047816 */ /* 0x001fc60000000004 */
[----:B------:R-:W-:Y:S04]  /*4f80*/  STG.E.U16 desc[UR6][R38.64+0x6], R5 ;  /* 0x0000060526007986 */ /* 0x000fe8000c101506 */
[----:B------:R0:W-:Y:S04]  /*4f90*/  STG.E.U16 desc[UR6][R40.64+0x2], R6 ;  /* 0x0000020628007986 */ /* 0x0001e8000c101506 */
[----:B------:R-:W3:Y:S01]  /*4fa0*/  LDL.LU R50, [R1+0x54] ;  /* 0x0000540001327983 */ /* 0x000ee20000300800 */
[----:B--2---:R-:W-:-:S03]  /*4fb0*/  F2FP.F16.F32.PACK_AB R2, R27, R25 ;  /* 0x000000191b02723e */ /* 0x004fc600000000ff */
[----:B------:R-:W2:Y:S01]  /*4fc0*/  LDL.LU R25, [R1+0xb0] ;  /* 0x0000b00001197983 */ /* 0x000ea20000300800 */
[C---:B------:R-:W-:Y:S02]  /*4fd0*/  PRMT R22, R2.reuse, 0x7610, R22 ;  /* 0x0000761002167816 */ /* 0x040fe40000000016 */
[----:B0-----:R-:W-:Y:S02]  /*4fe0*/  PRMT R6, R2, 0x7632, R6 ;  /* 0x0000763202067816 */ /* 0x001fe40000000006 */
[----:B----4-:R-:W-:Y:S02]  /*4ff0*/  F2FP.F16.F32.PACK_AB R2, R3, R51 ;  /* 0x000000330302723e */ /* 0x010fe400000000ff */
[----:B------:R-:W3:Y:S01]  /*5000*/  LDL.LU R3, [R1+0x15c] ;  /* 0x00015c0001037983 */ /* 0x000ee20000300800 */
[----:B------:R-:W-:Y:S02]  /*5010*/  F2FP.F16.F32.PACK_AB R11, R58, R11 ;  /* 0x0000000b3a0b723e */ /* 0x000fe400000000ff */
[----:B------:R-:W-:-:S02]  /*5020*/  F2FP.F16.F32.PACK_AB R10, R59, R10 ;  /* 0x0000000a3b0a723e */ /* 0x000fc400000000ff */
[----:B------:R-:W-:Y:S02]  /*5030*/  PRMT R7, R11, 0x7632, R7 ;  /* 0x000076320b077816 */ /* 0x000fe40000000007 */
        /* <DEDUP_REMOVED lines=8> */
[----:B---3--:R-:W-:Y:S02]  /*50c0*/  F2FP.F16.F32.PACK_AB R2, R50, R3 ;  /* 0x000000033202723e */ /* 0x008fe400000000ff */
[----:B------:R-:W3:Y:S01]  /*50d0*/  LDL.LU R3, [R1+0x158] ;  /* 0x0001580001037983 */ /* 0x000ee20000300800 */
[----:B------:R-:W-:Y:S02]  /*50e0*/  F2FP.F16.F32.PACK_AB R9, R60, R9 ;  /* 0x000000093c09723e */ /* 0x000fe400000000ff */
[----:B------:R-:W-:Y:S02]  /*50f0*/  F2FP.F16.F32.PACK_AB R8, R61, R8 ;  /* 0x000000083d08723e */ /* 0x000fe400000000ff */
[----:B------:R-:W-:Y:S01]  /*5100*/  F2FP.F16.F32.PACK_AB R0, R23, R0 ;  /* 0x000000001700723e */ /* 0x000fe200000000ff */
[----:B------:R-:W-:Y:S01]  /*5110*/  STG.E.U16 desc[UR6][R42.64], R21 ;  /* 0x000000152a007986 */ /* 0x000fe2000c101506 */
[----:B------:R-:W-:-:S03]  /*5120*/  PRMT R7, R9, 0x7632, R7 ;  /* 0x0000763209077816 */ /* 0x000fc60000000007 */
[----:B------:R0:W-:Y:S01]  /*5130*/  STG.E.U16 desc[UR6][R42.64+0x4], R10 ;  /* 0x0000040a2a007986 */ /* 0x0001e2000c101506 */
[----:B------:R-:W-:-:S03]  /*5140*/  PRMT R24, R2, 0x7632, R24 ;  /* 0x0000763202187816 */ /* 0x000fc60000000018 */
[----:B------:R1:W-:Y:S04]  /*5150*/  STG.E.U16 desc[UR6][R44.64+0x2], R6 ;  /* 0x000002062c007986 */ /* 0x0003e8000c101506 */
        /* <DEDUP_REMOVED lines=21> */
.L_x_2964:
        /* <DEDUP_REMOVED lines=13> */
.L_x_3048:


//--------------------- .text._ZN13group_norm_v214gn_cuda_kernelI6__halfLi480ELi1ELi16ELi60ELi4096ELb1ELi32ELi960ELi960ELi4ELb1ELi1ELb0ELb0ENS_16CompileConditionILi900EEEEEvPT_PKS4_S7_S7_flPfS8_Pj --------------------------
	.section	.text._ZN13group_norm_v214gn_cuda_kernelI6__halfLi480ELi1ELi16ELi60ELi4096ELb1ELi32ELi960ELi960ELi4ELb1ELi1ELb0ELb0ENS_16CompileConditionILi900EEEEEvPT_PKS4_S7_S7_flPfS8_Pj,"ax",@progbits
	.align	128
        .global         _ZN13group_norm_v214gn_cuda_kernelI6__halfLi480ELi1ELi16ELi60ELi4096ELb1ELi32ELi960ELi960ELi4ELb1ELi1ELb0ELb0ENS_16CompileConditionILi900EEEEEvPT_PKS4_S7_S7_flPfS8_Pj
        .type           _ZN13group_norm_v214gn_cuda_kernelI6__halfLi480ELi1ELi16ELi60ELi4096ELb1ELi32ELi960ELi960ELi4ELb1ELi1ELb0ELb0ENS_16CompileConditionILi900EEEEEvPT_PKS4_S7_S7_flPfS8_Pj,@function
        .size           _ZN13group_norm_v214gn_cuda_kernelI6__halfLi480ELi1ELi16ELi60ELi4096ELb1ELi32ELi960ELi960ELi4ELb1ELi1ELb0ELb0ENS_16CompileConditionILi900EEEEEvPT_PKS4_S7_S7_flPfS8_Pj,(.L_x_3049 - _ZN13group_norm_v214gn_cuda_kernelI6__halfLi480ELi1ELi16ELi60ELi4096ELb1ELi32ELi960ELi960ELi4ELb1ELi1ELb0ELb0ENS_16CompileConditionILi900EEEEEvPT_PKS4_S7_S7_flPfS8_Pj)
        .other          _ZN13group_norm_v214gn_cuda_kernelI6__halfLi480ELi1ELi16ELi60ELi4096ELb1ELi32ELi960ELi960ELi4ELb1ELi1ELb0ELb0ENS_16CompileConditionILi900EEEEEvPT_PKS4_S7_S7_flPfS8_Pj,@"STO_CUDA_ENTRY STV_DEFAULT"
_ZN13group_norm_v214gn_cuda_kernelI6__halfLi480ELi1ELi16ELi60ELi4096ELb1ELi32ELi960ELi960ELi4ELb1ELi1ELb0ELb0ENS_16CompileConditionILi900EEEEEvPT_PKS4_S7_S7_flPfS8_Pj:
.text._ZN13group_norm_v214gn_cuda_kernelI6__halfLi480ELi1ELi16ELi60ELi4096ELb1ELi32ELi960ELi960ELi4ELb1ELi1ELb0ELb0ENS_16CompileConditionILi900EEEEEvPT_PKS4_S7_S7_flPfS8_Pj:
        /* <DEDUP_REMOVED lines=19> */
[C---:B0-----:R-:W-:Y:S01]  /*0130*/  IMAD.WIDE.U32 R2, R21.reuse, -0x77777777, RZ ;  /* 0x8888888915027825 */ /* 0x041fe200078e00ff */
[----:B------:R-:W-:Y:S01]  /*0140*/  SHF.R.U32.HI R5, RZ, 0x1, R21 ;  /* 0x00000001ff057819 */ /* 0x000fe20000011615 */
[----:B------:R-:W-:Y:S01]  /*0150*/  UMOV UR5, URZ ;  /* 0x0000003f00057c82 */ /* 0x000fe20008000000 */
[----:B------:R-:W-:Y:S01]  /*0160*/  SHF.L.U32 R20, R21, 0x3, RZ ;  /* 0x0000000315147819 */ /* 0x000fe200000006ff */
[----:B------:R-:W-:Y:S01]  /*0170*/  ULEA UR8, UR8, UR4, 0x18 ;  /* 0x0000000408087291 */ /* 0x000fe2000f8ec03f */
[----:B------:R-:W-:Y:S01]  /*0180*/  SHF.R.U32.HI R7, RZ, 0x7, R3 ;  /* 0x00000007ff077819 */ /* 0x000fe20000011603 */
[----:B------:R-:W-:Y:S01]  /*0190*/  ULEA.HI.X UR7, UR11, UR7, UR5, 0x2, UP0 ;  /* 0x000000070b077291 */ /* 0x000fe200080f1405 */
[C---:B--2---:R-:W-:Y:S01]  /*01a0*/  LOP3.LUT R0, R6.reuse, 0x7f, RZ, 0xc0, !PT ;  /* 0x0000007f06007812 */ /* 0x044fe200078ec0ff */
[----:B------:R-:W-:Y:S01]  /*01b0*/  UMOV UR4, URZ ;  /* 0x0000003f00047c82 */ /* 0x000fe20008000000 */
[----:B------:R-:W-:Y:S01]  /*01c0*/  SHF.L.U32 R9, R5, 0x7, RZ ;  /* 0x0000000705097819 */ /* 0x000fe200000006ff */
[----:B------:R-:W-:Y:S01]  /*01d0*/  IMAD R2, R7, -0xf0, R21 ;  /* 0xffffff1007027824 */ /* 0x000fe200078e0215 */
[----:B------:R-:W-:Y:S01]  /*01e0*/  LOP3.LUT P0, RZ, R6, 0x7f, RZ, 0xc0, !PT ;  /* 0x0000007f06ff7812 */ /* 0x000fe2000780c0ff */
[----:B------:R-:W-:Y:S01]  /*01f0*/  IMAD R5, R5, 0x3c, RZ ;  /* 0x0000003c05057824 */ /* 0x000fe200078e02ff */
[----:B------:R-:W-:Y:S01]  /*0200*/  LOP3.LUT R6, R9, 0xffffff80, R0, 0xe2, !PT ;  /* 0xffffff8009067812 */ /* 0x000fe200078ee200 */
[----:B------:R-:W-:Y:S01]  /*0210*/  IMAD R4, R2, 0x18, R19 ;  /* 0x0000001802047824 */ /* 0x000fe200078e0213 */
[----:B------:R-:W-:Y:S01]  /*0220*/  LOP3.LUT R115, R20, 0x8, RZ, 0xc0, !PT ;  /* 0x0000000814737812 */ /* 0x000fe200078ec0ff */
[----:B------:R-:W-:Y:S01]  /*0230*/  IMAD.WIDE.U32 R2, R2, -0x77777777, RZ ;  /* 0x8888888902027825 */ /* 0x000fe200078e00ff */
[----:B------:R-:W-:-:S02]  /*0240*/  IADD3 R2, R5, 0x4, RZ ;  /* 0x0000000405027810 */ /* 0x000fc40007ffe0ff */
[----:B------:R-:W-:Y:S02]  /*0250*/  LEA R4, R7, R4, 0x3 ;  /* 0x0000000407047211 */ /* 0x000fe400078e18ff */
[----:B------:R-:W-:Y:S02]  /*0260*/  LOP3.LUT R0, R3, 0xf8, RZ, 0xc0, !PT ;  /* 0x000000f803007812 */ /* 0x000fe400078ec0ff */
[C---:B------:R-:W-:Y:S01]  /*0270*/  IADD3 R3, R5.reuse, 0x8, RZ ;  /* 0x0000000805037810 */ /* 0x040fe20007ffe0ff */
[----:B------:R0:W-:Y:S01]  /*0280*/  STL [R1+0x14], R4 ;  /* 0x0000140401007387 */ /* 0x0001e20000100800 */
[----:B------:R-:W-:Y:S02]  /*0290*/  SHF.R.U32.HI R2, RZ, 0x2, R2 ;  /* 0x00000002ff027819 */ /* 0x000fe40000011602 */
[C---:B------:R-:W-:Y:S01]  /*02a0*/  IADD3 R6, R5.reuse, 0x10, RZ ;  /* 0x0000001005067810 */ /* 0x040fe20007ffe0ff */
[----:B------:R1:W-:Y:S01]  /*02b0*/  STL [R1+0x10], R0 ;  /* 0x0000100001007387 */ /* 0x0003e20000100800 */
[C---:B------:R-:W-:Y:S01]  /*02c0*/  IADD3 R8, R5.reuse, 0x14, RZ ;  /* 0x0000001405087810 */ /* 0x040fe20007ffe0ff */
[----:B------:R-:W-:Y:S01]  /*02d0*/  IMAD R2, R2, 0x18, R19 ;  /* 0x0000001802027824 */ /* 0x000fe200078e0213 */
[----:B------:R-:W-:-:S02]  /*02e0*/  IADD3 R10, R5, 0x18, RZ ;  /* 0x00000018050a7810 */ /* 0x000fc40007ffe0ff */
[C---:B------:R-:W-:Y:S02]  /*02f0*/  IADD3 R11, R5.reuse, 0x1c, RZ ;  /* 0x0000001c050b7810 */ /* 0x040fe40007ffe0ff */
[C---:B0-----:R-:W-:Y:S02]  /*0300*/  IADD3 R4, R5.reuse, 0xc, RZ ;  /* 0x0000000c05047810 */ /* 0x041fe40007ffe0ff */
[C---:B------:R-:W-:Y:S02]  /*0310*/  IADD3 R12, R5.reuse, 0x20, RZ ;  /* 0x00000020050c7810 */ /* 0x040fe40007ffe0ff */
[----:B-1----:R-:W-:Y:S02]  /*0320*/  SHF.R.U32.HI R0, RZ, 0x2, R5 ;  /* 0x00000002ff007819 */ /* 0x002fe40000011605 */
[C---:B------:R-:W-:Y:S02]  /*0330*/  IADD3 R13, R5.reuse, 0x24, RZ ;  /* 0x00000024050d7810 */ /* 0x040fe40007ffe0ff */
[C---:B------:R-:W-:Y:S01]  /*0340*/  IADD3 R14, R5.reuse, 0x28, RZ ;  /* 0x00000028050e7810 */ /* 0x040fe20007ffe0ff */
[----:B------:R-:W-:Y:S01]  /*0350*/  IMAD R0, R0, 0x18, R19 ;  /* 0x0000001800007824 */ /* 0x000fe200078e0213 */
[----:B------:R-:W-:-:S02]  /*0360*/  IADD3 R15, R5, 0x2c, RZ ;  /* 0x0000002c050f7810 */ /* 0x000fc40007ffe0ff */
[C---:B------:R-:W-:Y:S02]  /*0370*/  IADD3 R16, R5.reuse, 0x30, RZ ;  /* 0x0000003005107810 */ /* 0x040fe40007ffe0ff */
[C---:B------:R-:W-:Y:S02]  /*0380*/  IADD3 R17, R5.reuse, 0x34, RZ ;  /* 0x0000003405117810 */ /* 0x040fe40007ffe0ff */
[----:B------:R-:W-:Y:S02]  /*0390*/  IADD3 R18, R5, 0x38, RZ ;  /* 0x0000003805127810 */ /* 0x000fe40007ffe0ff */
[----:B------:R-:W-:Y:S02]  /*03a0*/  SHF.R.U32.HI R3, RZ, 0x2, R3 ;  /* 0x00000002ff037819 */ /* 0x000fe40000011603 */
[----:B------:R-:W-:Y:S02]  /*03b0*/  SHF.R.U32.HI R5, RZ, 0x2, R4 ;  /* 0x00000002ff057819 */ /* 0x000fe40000011604 */
[----:B------:R-:W-:Y:S01]  /*03c0*/  SHF.R.U32.HI R7, RZ, 0x2, R6 ;  /* 0x00000002ff077819 */ /* 0x000fe20000011606 */
[--C-:B------:R-:W-:Y:S01]  /*03d0*/  IMAD R4, R3, 0x18, R19.reuse ;  /* 0x0000001803047824 */ /* 0x100fe200078e0213 */
[----:B------:R-:W-:Y:S01]  /*03e0*/  IADD3 R0, R0, R115, RZ ;  /* 0x0000007300007210 */ /* 0x000fe20007ffe0ff */
[----:B------:R-:W-:Y:S01]  /*03f0*/  IMAD R6, R5, 0x18, R19 ;  /* 0x0000001805067824 */ /* 0x000fe200078e0213 */
[----:B------:R-:W-:-:S02]  /*0400*/  IADD3 R3, R115, R2, RZ ;  /* 0x0000000273037210 */ /* 0x000fc40007ffe0ff */
[----:B------:R-:W-:Y:S01]  /*0410*/  IADD3 R2, R115, R4, RZ ;  /* 0x0000000473027210 */ /* 0x000fe20007ffe0ff */
[----:B------:R0:W-:Y:S01]  /*0420*/  STL [R1+0xc], R0 ;  /* 0x00000c0001007387 */ /* 0x0001e20000100800 */
        /* <DEDUP_REMOVED lines=14> */
[----:B------:R-:W-:Y:S01]  /*0510*/  SHF.R.U32.HI R15, RZ, 0x2, R15 ;  /* 0x00000002ff0f7819 */ /* 0x000fe2000001160f */
[----:B------:R1:W-:Y:S01]  /*0520*/  STL [R1], R0 ;  /* 0x0000000001007387 */ /* 0x0003e20000100800 */
[----:B------:R-:W-:Y:S01]  /*0530*/  SHF.R.U32.HI R16, RZ, 0x2, R16 ;  /* 0x00000002ff107819 */ /* 0x000fe20000011610 */
[----:B------:R-:W-:Y:S01]  /*0540*/  IMAD R120, R13, 0x18, R19 ;  /* 0x000000180d787824 */ /* 0x000fe200078e0213 */
[----:B------:R-:W-:Y:S01]  /*0550*/  SHF.R.U32.HI R17, RZ, 0x2, R17 ;  /* 0x00000002ff117819 */ /* 0x000fe20000011611 */
[--C-:B------:R-:W-:Y:S01]  /*0560*/  IMAD R14, R14, 0x18, R19.reuse ;  /* 0x000000180e0e7824 */ /* 0x100fe200078e0213 */
[----:B------:R-:W-:Y:S01]  /*0570*/  SHF.R.U32.HI R18, RZ, 0x2, R18 ;  /* 0x00000002ff127819 */ /* 0x000fe20000011612 */
[--C-:B------:R-:W-:Y:S01]  /*0580*/  IMAD R118, R15, 0x18, R19.reuse ;  /* 0x000000180f767824 */ /* 0x100fe200078e0213 */
[----:B------:R-:W-:Y:S01]  /*0590*/  ISETP.GT.U32.OR P0, PT, R21, 0xf, P0 ;  /* 0x0000000f1500780c */ /* 0x000fe20000704470 */
[--C-:B------:R-:W-:Y:S01]  /*05a0*/  IMAD R16, R16, 0x18, R19.reuse ;  /* 0x0000001810107824 */ /* 0x100fe200078e0213 */
[----:B------:R-:W-:Y:S01]  /*05b0*/  IADD3 R125, R115, R8, RZ ;  /* 0x00000008737d7210 */ /* 0x000fe20007ffe0ff */
[--C-:B------:R-:W-:Y:S01]  /*05c0*/  IMAD R116, R17, 0x18, R19.reuse ;  /* 0x0000001811747824 */ /* 0x100fe200078e0213 */
[C---:B------:R-:W-:Y:S01]  /*05d0*/  IADD3 R124, R115.reuse, R124, RZ ;  /* 0x0000007c737c7210 */ /* 0x040fe20007ffe0ff */
[----:B------:R-:W-:Y:S01]  /*05e0*/  IMAD R18, R18, 0x18, R19 ;  /* 0x0000001812127824 */ /* 0x000fe200078e0213 */
        /* <DEDUP_REMOVED lines=9> */
[----:B------:R-:W-:Y:S01]  /*0680*/  ISETP.EQ.OR.EX P0, PT, RZ, UR13, P0, P1 ;  /* 0x0000000dff007c0c */ /* 0x000fe20008702710 */
[----:B-1----:R-:W-:-:S12]  /*0690*/  ULDC.64 UR12, c[0x0][0x208] ;  /* 0x00008200000c7ab9 */ /* 0x002fd80000000a00 */
.L_x_2973:
[----:B------:R-:W0:Y:S01]  /*06a0*/  S2R R66, SR_TID.X ;  /* 0x0000000000427919 */ /* 0x000e220000002100 */
[----:B------:R-:W1:Y:S01]  /*06b0*/  S2UR UR18, SR_CTAID.X ;  /* 0x00000000001279c3 */ /* 0x000e620000002500 */
[----:B------:R-:W-:Y:S01]  /*06c0*/  HFMA2.MMA R41, -RZ, RZ, 0, 0 ;  /* 0x00000000ff297435 */ /* 0x000fe200000001ff */
[----:B------:R-:W-:Y:S01]  /*06d0*/  MOV R17, UR11 ;  /* 0x0000000b00117c02 */ /* 0x000fe20008000f00 */
        /* <DEDUP_REMOVED lines=8> */
[----:B------:R-:W-:Y:S01]  /*0760*/  IMAD R40, R2, -0xf0, R66 ;  /* 0xffffff1002287824 */ /* 0x000fe200078e0242 */
[----:B------:R-:W-:-:S04]  /*0770*/  UIMAD UR9, UR5, 0x3c0000, URZ ;  /* 0x003c0000050978a4 */ /* 0x000fc8000f8e023f */
[----:B------:R-:W-:-:S05]  /*0780*/  SHF.L.U32 R40, R40, 0x2, RZ ;  /* 0x0000000228287819 */ /* 0x000fca00000006ff */
[----:B------:R-:W-:-:S04]  /*0790*/  IMAD.WIDE.U32 R16, R17, 0x3c0000, R40 ;  /* 0x003c000011107825 */ /* 0x000fc800078e0028 */
[----:B------:R-:W-:Y:S01]  /*07a0*/  IMAD R41, R0, 0x3c0, RZ ;  /* 0x000003c000297824 */ /* 0x000fe200078e02ff */
[----:B------:R-:W-:-:S04]  /*07b0*/  IADD3 R114, R17, UR9, RZ ;  /* 0x0000000911727c10 */ /* 0x000fc8000fffe0ff */
        /* <DEDUP_REMOVED lines=106> */
[----:B------:R-:W-:Y:S01]  /*0e60*/  LOP3.LUT P1, RZ, R66, 0xffffffe1, RZ, 0xc0, !PT ;  /* 0xffffffe142ff7812 */ /* 0x000fe2000782c0ff */
[--C-:B---3--:R-:W-:Y:S02]  /*0e70*/  HADD2.F32 R0, -RZ, R36.reuse.H0_H0 ;  /* 0x20000024ff007230 */ /* 0x108fe40000004100 */
[----:B------:R-:W-:-:S02]  /*0e80*/  HADD2.F32 R94, -RZ, R36.H1_H1 ;  /* 0x30000024ff5e7230 */ /* 0x000fc40000004100 */
[--C-:B------:R-:W-:Y:S02]  /*0e90*/  HADD2.F32 R93, -RZ, R37.reuse.H0_H0 ;  /* 0x20000025ff5d7230 */ /* 0x100fe40000004100 */
[----:B------:R-:W-:Y:S01]  /*0ea0*/  FFMA.FTZ R41, R0, R0, RZ ;  /* 0x0000000000297223 */ /* 0x000fe200000100ff */
[----:B------:R-:W-:Y:S01]  /*0eb0*/  FADD.FTZ R17, RZ, R0 ;  /* 0x00000000ff117221 */ /* 0x000fe20000010000 */
[----:B------:R-:W-:Y:S02]  /*0ec0*/  HADD2.F32 R92, -RZ, R37.H1_H1 ;  /* 0x30000025ff5c7230 */ /* 0x000fe40000004100 */
[----:B------:R-:W-:Y:S01]  /*0ed0*/  FFMA.FTZ R40, R94, R94, R41 ;  /* 0x0000005e5e287223 */ /* 0x000fe20000010029 */
[----:B------:R-:W-:-:S03]  /*0ee0*/  FADD.FTZ R36, R17, R94 ;  /* 0x0000005e11247221 */ /* 0x000fc60000010000 */
[----:B------:R-:W-:Y:S01]  /*0ef0*/  FFMA.FTZ R37, R93, R93, R40 ;  /* 0x0000005d5d257223 */ /* 0x000fe20000010028 */
[----:B------:R-:W-:Y:S01]  /*0f00*/  FADD.FTZ R17, R36, R93 ;  /* 0x0000005d24117221 */ /* 0x000fe20000010000 */
[--C-:B----4-:R-:W-:Y:S02]  /*0f10*/  HADD2.F32 R91, -RZ, R32.reuse.H0_H0 ;  /* 0x20000020ff5b7230 */ /* 0x110fe40000004100 */
        /* <DEDUP_REMOVED lines=11> */
[--C-:B--2---:R-:W-:Y:S02]  /*0fd0*/  HADD2.F32 R87, -RZ, R28.reuse.H0_H0 ;  /* 0x2000001cff577230 */ /* 0x104fe40000004100 */
        /* <DEDUP_REMOVED lines=139> */
[----:B------:R-:W-:Y:S02]  /*1890*/  HADD2.F32 R51, -RZ, R51.H1_H1 ;  /* 0x30000033ff337230 */ /* 0x000fe40000004100 */
[----:B------:R-:W-:Y:S01]  /*18a0*/  FADD.FTZ R53, R52, R49 ;  /* 0x0000003134357221 */ /* 0x000fe20000010000 */
[--C-:B------:R-:W-:Y:S02]  /*18b0*/  HADD2.F32 R70, -RZ, R72.reuse.H0_H0 ;  /* 0x20000048ff467230 */ /* 0x100fe40000004100 */
[----:B------:R-:W-:Y:S01]  /*18c0*/  FFMA.FTZ R52, R50, R50, R61 ;  /* 0x0000003232347223 */ /* 0x000fe2000001003d */
[----:B------:R-:W-:Y:S02]  /*18d0*/  HADD2.F32 R71, -RZ, R72.H1_H1 ;  /* 0x30000048ff477230 */ /* 0x000fe40000004100 */
[----:B------:R-:W-:Y:S01]  /*18e0*/  FADD.FTZ R60, R53, R50 ;  /* 0x00000032353c7221 */ /* 0x000fe20000010000 */
[----:B------:R-:W-:-:S02]  /*18f0*/  HADD2.F32 R53, -RZ, R54.H1_H1 ;  /* 0x30000036ff357230 */ /* 0x000fc40000004100 */
[----:B------:R-:W-:Y:S01]  /*1900*/  FFMA.FTZ R63, R51, R51, R52 ;  /* 0x00000033333f7223 */ /* 0x000fe20000010034 */
[----:B------:R-:W-:Y:S02]  /*1910*/  HADD2.F32 R52, -RZ, R54.H0_H0 ;  /* 0x20000036ff347230 */ /* 0x000fe40000004100 */
[----:B------:R-:W-:Y:S01]  /*1920*/  FADD.FTZ R61, R60, R51 ;  /* 0x000000333c3d7221 */ /* 0x000fe20000010000 */
[--C-:B------:R-:W-:Y:S02]  /*1930*/  HADD2.F32 R72, -RZ, R73.reuse.H0_H0 ;  /* 0x20000049ff487230 */ /* 0x100fe40000004100 */
        /* <DEDUP_REMOVED lines=72> */
.L_x_2966:
[----:B------:R-:W-:Y:S05]  /*1dc0*/  BSYNC B0 ;  /* 0x0000000000007941 */ /* 0x000fea0003800000 */
.L_x_2965:
[----:B------:R-:W0:Y:S01]  /*1dd0*/  S2R R65, SR_CTAID.Y ;  /* 0x0000000000417919 */ /* 0x000e220000002600 */
[----:B------:R-:W0:Y:S01]  /*1de0*/  @!P1 LDC R63, c[0x0][0x10] ;  /* 0x00000400ff3f9b82 */ /* 0x000e220000000800 */
[----:B------:R-:W-:Y:S01]  /*1df0*/  ISETP.NE.AND P2, PT, R66, RZ, PT ;  /* 0x000000ff4200720c */ /* 0x000fe20003f45270 */
[----:B------:R-:W1:Y:S01]  /*1e00*/  S2R R64, SR_TID.X ;  /* 0x0000000000407919 */ /* 0x000e620000002100 */
[----:B------:R-:W2:Y:S01]  /*1e10*/  SHFL.BFLY PT, R62, R60, 0x1, 0x1f ;  /* 0x0c201f003c3e7f89 */ /* 0x000ea200000e0000 */
[----:B------:R-:W3:Y:S01]  /*1e20*/  S2R R68, SR_CTAID.X ;  /* 0x0000000000447919 */ /* 0x000ee20000002500 */
[----:B0-----:R-:W-:Y:S02]  /*1e30*/  @!P1 IMAD R65, R63, UR4, R65 ;  /* 0x000000043f419c24 */ /* 0x001fe4000f8e0241 */
[----:B--2---:R-:W-:Y:S02]  /*1e40*/  FADD.FTZ R60, R62, R60 ;  /* 0x0000003c3e3c7221 */ /* 0x004fe40000010000 */
[----:B------:R-:W0:Y:S01]  /*1e50*/  @!P1 LDC.64 R62, c[0x0][0x248] ;  /* 0x00009200ff3e9b82 */ /* 0x000e220000000a00 */
[----:B-1----:R-:W-:-:S02]  /*1e60*/  SHF.R.U32.HI R67, RZ, 0x1, R64 ;  /* 0x00000001ff437819 */ /* 0x002fc40000011640 */
[----:B------:R-:W1:Y:S02]  /*1e70*/  SHFL.BFLY PT, R64, R61, 0x1, 0x1f ;  /* 0x0c201f003d407f89 */ /* 0x000e6400000e0000 */
[----:B------:R-:W-:Y:S02]  /*1e80*/  SHF.L.U32 R67, R67, 0x7, RZ ;  /* 0x0000000743437819 */ /* 0x000fe400000006ff */
[----:B---3--:R-:W-:-:S04]  /*1e90*/  LOP3.LUT R68, R68, 0x7f, RZ, 0xc0, !PT ;  /* 0x0000007f44447812 */ /* 0x008fc800078ec0ff */
[----:B------:R-:W-:-:S04]  /*1ea0*/  LOP3.LUT R67, R67, 0xffffff80, R68, 0xe2, !PT ;  /* 0xffffff8043437812 */ /* 0x000fc800078ee244 */
[----:B------:R-:W-:-:S04]  /*1eb0*/  @!P1 LEA R65, R65, R67, 0xb ;  /* 0x0000004341419211 */ /* 0x000fc800078e58ff */
[----:B------:R-:W-:-:S05]  /*1ec0*/  @!P1 SHF.L.U32 R65, R65, 0x1, RZ ;  /* 0x0000000141419819 */ /* 0x000fca00000006ff */
[----:B0-----:R-:W-:-:S04]  /*1ed0*/  @!P1 IMAD.WIDE.U32 R62, R65, 0x4, R62 ;  /* 0x00000004413e9825 */ /* 0x001fc800078e003e */
[----:B-1----:R-:W-:-:S05]  /*1ee0*/  FADD.FTZ R61, R64, R61 ;  /* 0x0000003d403d7221 */ /* 0x002fca0000010000 */
        /* <DEDUP_REMOVED lines=24> */
.L_x_2968:
        /* <DEDUP_REMOVED lines=8> */
.L_x_2967:
[----:B0-----:R-:W0:Y:S01]  /*20f0*/  S2R R63, SR_TID.X ;  /* 0x00000000003f7919 */ /* 0x001e220000002100 */
[----:B------:R-:W-:Y:S05]  /*2100*/  WARPSYNC.ALL ;  /* 0x0000000000007948 */ /* 0x000fea0003800000 */
[----:B------:R-:W-:Y:S01]  /*2110*/  BAR.SYNC.DEFER_BLOCKING 0x0 ;  /* 0x0000000000007b1d */ /* 0x000fe20000010000 */
[----:B------:R-:W-:Y:S01]  /*2120*/  HFMA2.MMA R64, -RZ, RZ, 0, 0 ;  /* 0x00000000ff407435 */ /* 0x000fe200000001ff */
[----:B------:R-:W-:-:S04]  /*2130*/  MOV R60, RZ ;  /* 0x000000ff003c7202 */ /* 0x000fc80000000f00 */
[----:B------:R-:W-:Y:S01]  /*2140*/  BSSY B0, `(.L_x_2969) ;  /* 0x0000033000007945 */ /* 0x000fe20003800000 */
[----:B0-----:R-:W-:-:S03]  /*2150*/  SHF.L.U32 R109, R63, 0x3, RZ ;  /* 0x000000033f6d7819 */ /* 0x001fc600000006ff */
[----:B------:R-:W-:Y:S05]  /*2160*/  @P1 BRA `(.L_x_2970) ;  /* 0x0000000000c01947 */ /* 0x000fea0003800000 */
[----:B------:R-:W-:Y:S01]  /*2170*/  ULDC UR9, c[0x0][0x10] ;  /* 0x0000040000097ab9 */ /* 0x000fe20000000800 */
[----:B------:R-:W0:Y:S01]  /*2180*/  LDC.64 R110, c[0x0][0x248] ;  /* 0x00009200ff6e7b82 */ /* 0x000e220000000a00 */
[----:B------:R-:W-:Y:S01]  /*2190*/  UIMAD UR9, UR9, UR4, UR10 ;  /* 0x00000004090972a4 */ /* 0x000fe2000f8e020a */
[----:B------:R-:W-:-:S05]  /*21a0*/  LOP3.LUT R60, R109, 0x7fffff80, RZ, 0xc0, !PT ;  /* 0x7fffff806d3c7812 */ /* 0x000fca00078ec0ff */
[----:B------:R-:W-:-:S04]  /*21b0*/  MOV R61, UR9 ;  /* 0x00000009003d7c02 */ /* 0x000fc80008000f00 */
[----:B------:R-:W-:Y:S02]  /*21c0*/  LEA R60, R61, R60, 0xb ;  /* 0x0000003c3d3c7211 */ /* 0x000fe400078e58ff */
[----:B------:R-:W-:-:S04]  /*21d0*/  LOP3.LUT R61, R63, 0xf, RZ, 0xc0, !PT ;  /* 0x0000000f3f3d7812 */ /* 0x000fc800078ec0ff */
[----:B------:R-:W-:-:S04]  /*21e0*/  IADD3 R60, R60, R61, RZ ;  /* 0x0000003d3c3c7210 */ /* 0x000fc80007ffe0ff */
[----:B------:R-:W-:-:S04]  /*21f0*/  SHF.L.U32 R68, R60, 0x1, RZ ;  /* 0x000000013c447819 */ /* 0x000fc800000006ff */
[C---:B------:R-:W-:Y:S01]  /*2200*/  IADD3 R64, R68.reuse, 0x20, RZ ;  /* 0x0000002044407810 */ /* 0x040fe20007ffe0ff */
[C---:B0-----:R-:W-:Y:S01]  /*2210*/  IMAD.WIDE.U32 R62, R68.reuse, 0x4, R110 ;  /* 0x00000004443e7825 */ /* 0x041fe200078e006e */
        /* <DEDUP_REMOVED lines=26> */
[----:B------:R-:W-:-:S06]  /*23c0*/  IMAD.WIDE.U32 R68, R68, 0x4, R110 ;  /* 0x0000000444447825 */ /* 0x000fcc00078e006e */
        /* <DEDUP_REMOVED lines=9> */
[----:B------:R-:W-:-:S07]  /*2460*/  FADD.FTZ R64, R69, R62 ;  /* 0x0000003e45407221 */ /* 0x000fce0000010000 */
.L_x_2970:
[----:B------:R-:W-:Y:S05]  /*2470*/  BSYNC B0 ;  /* 0x0000000000007941 */ /* 0x000fea0003800000 */
.L_x_2969:
        /* <DEDUP_REMOVED lines=13> */
[----:B0-----:R-:W-:Y:S02]  /*2550*/  FADD.FTZ R63, R62, R63 ;  /* 0x0000003f3e3f7221 */ /* 0x001fe40000010000 */
[----:B------:R-:W-:Y:S01]  /*2560*/  @!P1 SHF.R.U32.HI R62, RZ, 0x1, R69 ;  /* 0x00000001ff3e9819 */ /* 0x000fe20000011645 */
[----:B-1----:R-:W-:Y:S02]  /*2570*/  FADD.FTZ R67, R66, R67 ;  /* 0x0000004342437221 */ /* 0x002fe40000010000 */
[----:B------:R-:W0:Y:S01]  /*2580*/  SHFL.BFLY PT, R60, R63, 0x1, 0x1f ;  /* 0x0c201f003f3c7f89 */ /* 0x000e2200000e0000 */
[----:B------:R-:W-:-:S03]  /*2590*/  @!P1 LOP3.LUT R62, R62, 0x7ffffff8, RZ, 0xc0, !PT ;  /* 0x7ffffff83e3e9812 */ /* 0x000fc600078ec0ff */
[----:B------:R-:W1:Y:S01]  /*25a0*/  SHFL.BFLY PT, R64, R67, 0x1, 0x1f ;  /* 0x0c201f0043407f89 */ /* 0x000e6200000e0000 */
[----:B0-----:R-:W-:-:S04]  /*25b0*/  FADD.FTZ R60, R63, R60 ;  /* 0x0000003c3f3c7221 */ /* 0x001fc80000010000 */
[----:B------:R-:W-:Y:S01]  /*25c0*/  @!P1 FMUL.FTZ R60, R60, 4.0690106288820970803e-06 ;  /* 0x368888893c3c9820 */ /* 0x000fe20000410000 */
[----:B-1----:R-:W-:-:S03]  /*25d0*/  FADD.FTZ R64, R67, R64 ;  /* 0x0000004043407221 */ /* 0x002fc60000010000 */
[----:B------:R-:W-:-:S04]  /*25e0*/  @!P1 FMUL.FTZ R61, R60, R60 ;  /* 0x0000003c3c3d9220 */ /* 0x000fc80000410000 */
[----:B------:R-:W-:-:S05]  /*25f0*/  @!P1 FFMA.FTZ R61, R64, 4.0690106288820970803e-06, -R61 ;  /* 0x36888889403d9823 */ /* 0x000fca000001083d */
[----:B------:R-:W-:-:S05]  /*2600*/  @!P1 FMNMX.FTZ R61, RZ, R61, !PT ;  /* 0x0000003dff3d9209 */ /* 0x000fca0007810000 */
[----:B------:R0:W-:Y:S01]  /*2610*/  @!P1 STS.64 [R62+UR8], R60 ;  /* 0x0000003c3e009988 */ /* 0x0001e20008000a08 */
[----:B------:R-:W-:Y:S06]  /*2620*/  BAR.SYNC.DEFER_BLOCKING 0x0 ;  /* 0x0000000000007b1d */ /* 0x000fec0000010000 */
[----:B------:R-:W-:Y:S05]  /*2630*/  @P0 BRA `(.L_x_2972) ;  /* 0x00000000002c0947 */ /* 0x000fea0003800000 */
[----:B0-----:R-:W-:Y:S01]  /*2640*/  MOV R61, UR11 ;  /* 0x0000000b003d7c02 */ /* 0x001fe20008000f00 */
[----:B------:R-:W-:Y:S01]  /*2650*/  ULDC.64 UR14, c[0x0][0x240] ;  /* 0x00009000000e7ab9 */ /* 0x000fe20000000a00 */
[----:B------:R-:W-:Y:S02]  /*2660*/  SHF.R.S32.HI R68, RZ, 0x1f, R69 ;  /* 0x0000001fff447819 */ /* 0x000fe40000011445 */
[----:B------:R-:W-:Y:S02]  /*2670*/  LEA R61, P1, R61, R69, 0x4 ;  /* 0x000000453d3d7211 */ /* 0x000fe400078220ff */
[----:B------:R-:W-:Y:S02]  /*2680*/  MOV R62, UR11 ;  /* 0x0000000b003e7c02 */ /* 0x000fe40008000f00 */
[----:B------:R-:W-:-:S04]  /*2690*/  MOV R63, UR5 ;  /* 0x00000005003f7c02 */ /* 0x000fc80008000f00 */
[----:B------:R-:W-:Y:S02]  /*26a0*/  LEA.HI.X R62, R62, R68, R63, 0x4, P1 ;  /* 0x000000443e3e7211 */ /* 0x000fe400008f243f */
[----:B------:R-:W-:-:S04]  /*26b0*/  LEA R60, P1, R61, UR14, 0x3 ;  /* 0x0000000e3d3c7c11 */ /* 0x000fc8000f8218ff */
[----:B------:R-:W-:Y:S02]  /*26c0*/  LEA.HI.X R61, R61, UR15, R62, 0x3, P1 ;  /* 0x0000000f3d3d7c11 */ /* 0x000fe400088f1c3e */
[----:B------:R-:W0:Y:S04]  /*26d0*/  LDS.64 R62, [R109+UR8] ;  /* 0x000000086d3e7984 */ /* 0x000e280008000a00 */
[----:B0-----:R1:W-:Y:S03]  /*26e0*/  STG.E.64 desc[UR12][R60.64], R62 ;  /* 0x0000003e3c007986 */ /* 0x0013e6000c101b0c */
.L_x_2972:
[----:B------:R-:W-:Y:S05]  /*26f0*/  BSYNC B0 ;  /* 0x0000000000007941 */ /* 0x000fea0003800000 */
.L_x_2971:
[----:B01----:R-:W2:Y:S01]  /*2700*/  LDL R62, [R1+0x10] ;  /* 0x00001000013e7983 */ /* 0x003ea20000100800 */
[----:B------:R-:W-:Y:S01]  /*2710*/  ULDC UR9, c[0x0][0x230] ;  /* 0x00008c0000097ab9 */ /* 0x000fe20000000800 */
[--C-:B-----5:R-:W-:Y:S01]  /*2720*/  HADD2.F32 R64, -RZ, R58.reuse.H0_H0 ;  /* 0x2000003aff407230 */ /* 0x120fe20000004100 */
[----:B------:R-:W-:Y:S01]  /*2730*/  ULDC.64 UR14, c[0x0][0x210] ;  /* 0x00008400000e7ab9 */ /* 0x000fe20000000a00 */
[----:B------:R-:W-:Y:S01]  /*2740*/  HADD2.F32 R58, -RZ, R58.H1_H1 ;  /* 0x3000003aff3a7230 */ /* 0x000fe20000004100 */
[C---:B------:R-:W-:Y:S01]  /*2750*/  LEA R60, P1, R74.reuse, UR14, 0x1 ;  /* 0x0000000e4a3c7c11 */ /* 0x040fe2000f8208ff */
[----:B------:R-:W-:Y:S02]  /*2760*/  UIADD3 UR11, UP0, UR11, 0x1, URZ ;  /* 0x000000010b0b7890 */ /* 0x000fe4000ff1e03f */
[----:B------:R-:W-:Y:S01]  /*2770*/  ULOP3.LUT UR4, UR4, 0x1, URZ, 0x3c, !UPT ;  /* 0x0000000104047892 */ /* 0x000fe2000f8e3c3f */
[----:B------:R-:W-:Y:S01]  /*2780*/  LEA.HI.X R61, R74, UR15, R95, 0x1, P1 ;  /* 0x0000000f4a3d7c11 */ /* 0x000fe200088f0c5f */
[----:B------:R-:W-:Y:S01]  /*2790*/  UIADD3.X UR5, URZ, UR5, URZ, UP0, !UPT ;  /* 0x000000053f057290 */ /* 0x000fe200087fe43f */
[----:B--2---:R-:W0:Y:S02]  /*27a0*/  LDS.64 R62, [R62+UR8] ;  /* 0x000000083e3e7984 */ /* 0x004e240008000a00 */
[----:B0-----:R-:W-:Y:S01]  /*27b0*/  FADD.FTZ R63, R63, UR9 ;  /* 0x000000093f3f7e21 */ /* 0x001fe20008010000 */
[--C-:B------:R-:W-:Y:S01]  /*27c0*/  FADD.FTZ R0, R0, -R62.reuse ;  /* 0x8000003e00007221 */ /* 0x100fe20000010000 */
[--C-:B------:R-:W-:Y:S01]  /*27d0*/  FADD.FTZ R94, R94, -R62.reuse ;  /* 0x8000003e5e5e7221 */ /* 0x100fe20000010000 */
[--C-:B------:R-:W-:Y:S01]  /*27e0*/  FADD.FTZ R92, R92, -R62.reuse ;  /* 0x8000003e5c5c7221 */ /* 0x100fe20000010000 */
[--C-:B------:R-:W-:Y:S01]  /*27f0*/  FADD.FTZ R90, R90, -R62.reuse ;  /* 0x8000003e5a5a7221 */ /* 0x100fe20000010000 */
[--C-:B------:R-:W-:Y:S01]  /*2800*/  FADD.FTZ R84, R84, -R62.reuse ;  /* 0x8000003e54547221 */ /* 0x100fe20000010000 */
        /* <DEDUP_REMOVED lines=18> */
[----:B------:R-:W-:-:S02]  /*2930*/  HADD2.F32 R0, -RZ, R56.H0_H0 ;  /* 0x20000038ff007230 */ /* 0x000fc40000004100 */
[C---:B------:R-:W-:Y:S01]  /*2940*/  FMUL.FTZ R94, R63.reuse, R94 ;  /* 0x0000005e3f5e7220 */ /* 0x040fe20000410000 */
[----:B------:R-:W-:Y:S02]  /*2950*/  HADD2.F32 R56, -RZ, R56.H1_H1 ;  /* 0x30000038ff387230 */ /* 0x000fe40000004100 */
[C---:B------:R-:W-:Y:S01]  /*2960*/  FMUL.FTZ R92, R63.reuse, R92 ;  /* 0x0000005c3f5c7220 */ /* 0x040fe20000410000 */
[----:B------:R-:W-:Y:S01]  /*2970*/  FMUL.FTZ R84, R63, R84 ;  /* 0x000000543f547220 */ /* 0x000fe20000410000 */
[----:B------:R-:W-:Y:S01]  /*2980*/  FFMA.FTZ R66, R65, R64, R0 ;  /* 0x0000004041427223 */ /* 0x000fe20000010000 */
[C---:B------:R-:W-:Y:S01]  /*2990*/  FMUL.FTZ R80, R63.reuse, R80 ;  /* 0x000000503f507220 */ /* 0x040fe20000410000 */
[----:B------:R-:W-:Y:S01]  /*29a0*/  FFMA.FTZ R94, R94, R58, R56 ;  /* 0x0000003a5e5e7223 */ /* 0x000fe20000010038 */
[C---:B------:R-:W-:Y:S01]  /*29b0*/  FMUL.FTZ R76, R63.reuse, R76 ;  /* 0x0000004c3f4c7220 */ /* 0x040fe20000410000 */
[----:B------:R-:W-:Y:S01]  /*29c0*/  FMUL.FTZ R65, R66, -1.4426950216293334961 ;  /* 0xbfb8aa3b42417820 */ /* 0x000fe20000410000 */
[C---:B------:R-:W-:Y:S01]  /*29d0*/  FMUL.FTZ R18, R63.reuse, R18 ;  /* 0x000000123f127220 */ /* 0x040fe20000410000 */
[C---:B------:R-:W-:Y:S01]  /*29e0*/  FMUL.FTZ R22, R63.reuse, R22 ;  /* 0x000000163f167220 */ /* 0x040fe20000410000 */
[C---:B------:R-:W-:Y:S01]  /*29f0*/  FMUL.FTZ R26, R63.reuse, R26 ;  /* 0x0000001a3f1a7220 */ /* 0x040fe20000410000 */
[C---:B------:R-:W-:Y:S01]  /*2a00*/  FMUL.FTZ R30, R63.reuse, R30 ;  /* 0x0000001e3f1e7220 */ /* 0x040fe20000410000 */
[C---:B------:R-:W-:Y:S01]  /*2a10*/  FMUL.FTZ R34, R63.reuse, R34 ;  /* 0x000000223f227220 */ /* 0x040fe20000410000 */
[----:B------:R-:W0:Y:S01]  /*2a20*/  MUFU.EX2 R65, R65 ;  /* 0x0000004100417308 */ /* 0x000e220000000800 */
[C---:B------:R-:W-:Y:S01]  /*2a30*/  FMUL.FTZ R38, R63.reuse, R38 ;  /* 0x000000263f267220 */ /* 0x040fe20000410000 */
[--C-:B------:R-:W-:Y:S01]  /*2a40*/  FADD.FTZ R42, R42, -R62.reuse ;  /* 0x8000003e2a2a7221 */ /* 0x100fe20000010000 */
[--C-:B------:R-:W-:Y:S01]  /*2a50*/  FADD.FTZ R44, R44, -R62.reuse ;  /* 0x8000003e2c2c7221 */ /* 0x100fe20000010000 */
[--C-:B------:R-:W-:Y:S01]  /*2a60*/  FADD.FTZ R46, R46, -R62.reuse ;  /* 0x8000003e2e2e7221 */ /* 0x100fe20000010000 */
[--C-:B------:R-:W-:Y:S01]  /*2a70*/  FADD.FTZ R48, R48, -R62.reuse ;  /* 0x8000003e30307221 */ /* 0x100fe20000010000 */
[C---:B------:R-:W-:Y:S01]  /*2a80*/  FMUL.FTZ R42, R63.reuse, R42 ;  /* 0x0000002a3f2a7220 */ /* 0x040fe20000410000 */
[--C-:B------:R-:W-:Y:S01]  /*2a90*/  FADD.FTZ R50, R50, -R62.reuse ;  /* 0x8000003e32327221 */ /* 0x100fe20000010000 */
[C---:B------:R-:W-:Y:S01]  /*2aa0*/  FMUL.FTZ R46, R63.reuse, R46 ;  /* 0x0000002e3f2e7220 */ /* 0x040fe20000410000 */
[--C-:B------:R-:W-:Y:S01]  /*2ab0*/  FADD.FTZ R70, R70, -R62.reuse ;  /* 0x8000003e46467221 */ /* 0x100fe20000010000 */
[--C-:B------:R-:W-:Y:S01]  /*2ac0*/  FADD.FTZ R54, R54, -R62.reuse ;  /* 0x8000003e36367221 */ /* 0x100fe20000010000 */
[----:B------:R-:W-:Y:S01]  /*2ad0*/  FMUL.FTZ R50, R63, R50 ;  /* 0x000000323f327220 */ /* 0x000fe20000410000 */
[----:B------:R-:W-:-:S02]  /*2ae0*/  FADD.FTZ R72, R72, -R62 ;  /* 0x8000003e48487221 */ /* 0x000fc40000010000 */
[C---:B------:R-:W-:Y:S02]  /*2af0*/  FMUL.FTZ R54, R63.reuse, R54 ;  /* 0x000000363f367220 */ /* 0x040fe40000410000 */
[----:B------:R-:W-:Y:S01]  /*2b00*/  FMUL.FTZ R72, R63, R72 ;  /* 0x000000483f487220 */ /* 0x000fe20000410000 */
        /* <DEDUP_REMOVED lines=8> */
[--C-:B------:R-:W-:Y:S02]  /*2b90*/  HADD2.F32 R65, -RZ, R57.reuse.H0_H0 ;  /* 0x20000039ff417230 */ /* 0x100fe40000004100 */
[----:B------:R-:W-:Y:S02]  /*2ba0*/  HADD2.F32 R57, -RZ, R57.H1_H1 ;  /* 0x30000039ff397230 */ /* 0x000fe40000004100 */
[----:B------:R-:W-:-:S04]  /*2bb0*/  F2FP.F16.F32.PACK_AB R66, R67, R66 ;  /* 0x000000424342723e */ /* 0x000fc800000000ff */
[C---:B------:R-:W-:Y:S02]  /*2bc0*/  PRMT R69, R66.reuse, 0x7610, R69 ;  /* 0x0000761042457816 */ /* 0x040fe40000000045 */
[----:B------:R-:W-:Y:S01]  /*2bd0*/  PRMT R74, R66, 0x7632, R74 ;  /* 0x00007632424a7816 */ /* 0x000fe2000000004a */
[----:B------:R-:W-:Y:S02]  /*2be0*/  FADD.FTZ R66, R93, -R62 ;  /* 0x8000003e5d427221 */ /* 0x000fe40000010000 */
[----:B------:R0:W-:Y:S02]  /*2bf0*/  STG.E.U16 desc[UR12][R60.64], R69 ;  /* 0x000000453c007986 */ /* 0x0001e4000c10150c */
[----:B------:R-:W-:Y:S01]  /*2c00*/  FMUL.FTZ R68, R63, R66 ;  /* 0x000000423f447220 */ /* 0x000fe20000410000 */
[--C-:B------:R-:W-:Y:S01]  /*2c10*/  HADD2.F32 R66, -RZ, R59.reuse.H0_H0 ;  /* 0x2000003bff427230 */ /* 0x100fe20000004100 */
[----:B------:R1:W-:Y:S01]  /*2c20*/  STG.E.U16 desc[UR12][R60.64+0x2], R74 ;  /* 0x0000024a3c007986 */ /* 0x0003e2000c10150c */
[----:B------:R-:W-:-:S03]  /*2c30*/  HADD2.F32 R59, -RZ, R59.H1_H1 ;  /* 0x3000003bff3b7230 */ /* 0x000fc60000004100 */
[--C-:B------:R-:W-:Y:S01]  /*2c40*/  FFMA.FTZ R68, R68, R66, R65.reuse ;  /* 0x0000004244447223 */ /* 0x100fe20000010041 */
[----:B------:R-:W-:Y:S01]  /*2c50*/  FFMA.FTZ R108, R66, R46, R65 ;  /* 0x0000002e426c7223 */ /* 0x000fe20000010041 */
[--C-:B------:R-:W-:Y:S01]  /*2c60*/  FFMA.FTZ R92, R92, R59, R57.reuse ;  /* 0x0000003b5c5c7223 */ /* 0x100fe20000010039 */
[----:B------:R-:W-:Y:S01]  /*2c70*/  FFMA.FTZ R84, R59, R84, R57 ;  /* 0x000000543b547223 */ /* 0x000fe20000010039 */
[----:B------:R-:W-:Y:S01]  /*2c80*/  FMUL.FTZ R67, R68, -1.4426950216293334961 ;  /* 0xbfb8aa3b44437820 */ /* 0x000fe20000410000 */
[----:B------:R-:W-:-:S05]  /*2c90*/  FFMA.FTZ R54, R66, R54, R65 ;  /* 0x0000003642367223 */ /* 0x000fca0000010041 */
[----:B------:R-:W2:Y:S02]  /*2ca0*/  MUFU.EX2 R67, R67 ;  /* 0x0000004300437308 */ /* 0x000ea40000000800 */
[----:B--2---:R-:W-:-:S06]  /*2cb0*/  FADD.FTZ R67, R67, 1 ;  /* 0x3f80000043437421 */ /* 0x004fcc0000010000 */
[----:B------:R-:W2:Y:S02]  /*2cc0*/  MUFU.RCP R67, R67 ;  /* 0x0000004300437308 */ /* 0x000ea40000001000 */
[----:B--2---:R-:W-:Y:S01]  /*2cd0*/  FMUL.FTZ R68, R68, R67 ;  /* 0x0000004344447220 */ /* 0x004fe20000410000 */
[----:B------:R-:W-:-:S06]  /*2ce0*/  FMUL.FTZ R67, R92, -1.4426950216293334961 ;  /* 0xbfb8aa3b5c437820 */ /* 0x000fcc0000410000 */
[----:B------:R-:W2:Y:S02]  /*2cf0*/  MUFU.EX2 R67, R67 ;  /* 0x0000004300437308 */ /* 0x000ea40000000800 */
[----:B--2---:R-:W-:-:S06]  /*2d00*/  FADD.FTZ R67, R67, 1 ;  /* 0x3f80000043437421 */ /* 0x004fcc0000010000 */
[----:B------:R-:W0:Y:S02]  /*2d10*/  MUFU.RCP R67, R67 ;  /* 0x0000004300437308 */ /* 0x000e240000001000 */
[----:B0-----:R-:W-:-:S05]  /*2d20*/  FMUL.FTZ R69, R92, R67 ;  /* 0x000000435c457220 */ /* 0x001fca0000410000 */
[----:B------:R-:W-:-:S04]  /*2d30*/  F2FP.F16.F32.PACK_AB R68, R69, R68 ;  /* 0x000000444544723e */ /* 0x000fc800000000ff */
[C---:B-1----:R-:W-:Y:S02]  /*2d40*/  PRMT R74, R68.reuse, 0x7610, R74 ;  /* 0x00007610444a7816 */ /* 0x042fe4000000004a */
[----:B------:R-:W-:Y:S01]  /*2d50*/  PRMT R92, R68, 0x7632, R92 ;  /* 0x00007632445c7816 */ /* 0x000fe2000000005c */
[----:B------:R-:W-:Y:S02]  /*2d60*/  FADD.FTZ R68, R91, -R62 ;  /* 0x8000003e5b447221 */ /* 0x000fe40000010000 */
[----:B------:R-:W-:Y:S02]  /*2d70*/  STG.E.U16 desc[UR12][R60.64+0x4], R74 ;  /* 0x0000044a3c007986 */ /* 0x000fe4000c10150c */
[C---:B------:R-:W-:Y:S02]  /*2d80*/  FMUL.FTZ R69, R63.reuse, R68 ;  /* 0x000000443f457220 */ /* 0x040fe40000410000 */
[----:B------:R0:W-:Y:S02]  /*2d90*/  STG.E.U16 desc[UR12][R60.64+0x6], R92 ;  /* 0x0000065c3c007986 */ /* 0x0001e4000c10150c */
[----:B------:R-:W-:Y:S01]  /*2da0*/  FFMA.FTZ R68, R64, R69, R0 ;  /* 0x0000004540447223 */ /* 0x000fe20000010000 */
[----:B------:R-:W-:-:S03]  /*2db0*/  FMUL.FTZ R69, R63, R90 ;  /* 0x0000005a3f457220 */ /* 0x000fc60000410000 */
[----:B------:R-:W-:Y:S01]  /*2dc0*/  FMUL.FTZ R91, R68, -1.4426950216293334961 ;  /* 0xbfb8aa3b445b7820 */ /* 0x000fe20000410000 */
[----:B------:R-:W-:-:S03]  /*2dd0*/  FFMA.FTZ R69, R58, R69, R56 ;  /* 0x000000453a457223 */ /* 0x000fc60000010038 */
[----:B------:R-:W1:Y:S01]  /*2de0*/  MUFU.EX2 R67, R91 ;  /* 0x0000005b00437308 */ /* 0x000e620000000800 */
[----:B------:R-:W-:Y:S01]  /*2df0*/  FMUL.FTZ R90, R69, -1.4426950216293334961 ;  /* 0xbfb8aa3b455a7820 */ /* 0x000fe20000410000 */
[--C-:B0-----:R-:W-:Y:S01]  /*2e00*/  FADD.FTZ R60, R89, -R62.reuse ;  /* 0x8000003e593c7221 */ /* 0x101fe20000010000 */
[----:B------:R-:W-:-:S03]  /*2e10*/  FADD.FTZ R92, R87, -R62 ;  /* 0x8000003e575c7221 */ /* 0x000fc60000010000 */
[C---:B------:R-:W-:Y:S01]  /*2e20*/  FMUL.FTZ R60, R63.reuse, R60 ;  /* 0x0000003c3f3c7220 */ /* 0x040fe20000410000 */
[----:B------:R-:W-:Y:S01]  /*2e30*/  FMUL.FTZ R87, R63, R92 ;  /* 0x0000005c3f577220 */ /* 0x000fe20000410000 */
[----:B------:R-:W0:Y:S01]  /*2e40*/  MUFU.EX2 R74, R90 ;  /* 0x0000005a004a7308 */ /* 0x000e220000000800 */
[----:B------:R-:W-:-:S04]  /*2e50*/  FADD.FTZ R92, R85, -R62 ;  /* 0x8000003e555c7221 */ /* 0x000fc80000010000 */
[----:B------:R-:W-:Y:S01]  /*2e60*/  FMUL.FTZ R85, R63, R92 ;  /* 0x0000005c3f557220 */ /* 0x000fe20000410000 */
[--C-:B------:R-:W-:Y:S01]  /*2e70*/  FADD.FTZ R92, R83, -R62.reuse ;  /* 0x8000003e535c7221 */ /* 0x100fe20000010000 */
[----:B-1----:R-:W-:Y:S01]  /*2e80*/  FADD.FTZ R61, R67, 1 ;  /* 0x3f800000433d7421 */ /* 0x002fe20000010000 */
[C-C-:B------:R-:W-:Y:S01]  /*2e90*/  FFMA.FTZ R67, R66.reuse, R60, R65.reuse ;  /* 0x0000003c42437223 */ /* 0x140fe20000010041 */
[----:B------:R-:W-:Y:S01]  /*2ea0*/  FFMA.FTZ R85, R66, R85, R65 ;  /* 0x0000005542557223 */ /* 0x000fe20000010041 */
[----:B------:R-:W-:Y:S01]  /*2eb0*/  FMUL.FTZ R83, R63, R92 ;  /* 0x0000005c3f537220 */ /* 0x000fe20000410000 */
[----:B------:R-:W-:Y:S01]  /*2ec0*/  FADD.FTZ R92, R81, -R62 ;  /* 0x8000003e515c7221 */ /* 0x000fe20000010000 */
[----:B------:R-:W-:Y:S01]  /*2ed0*/  FMUL.FTZ R89, R67, -1.4426950216293334961 ;  /* 0xbfb8aa3b43597820 */ /* 0x000fe20000410000 */
[----:B------:R-:W1:Y:S01]  /*2ee0*/  MUFU.RCP R61, R61 ;  /* 0x0000003d003d7308 */ /* 0x000e620000001000 */
[----:B0-----:R-:W-:Y:S01]  /*2ef0*/  FADD.FTZ R74, R74, 1 ;  /* 0x3f8000004a4a7421 */ /* 0x001fe20000010000 */
[----:B------:R-:W-:-:S06]  /*2f00*/  FMUL.FTZ R92, R63, R92 ;  /* 0x0000005c3f5c7220 */ /* 0x000fcc0000410000 */
[----:B------:R-:W0:Y:S01]  /*2f10*/  MUFU.RCP R74, R74 ;  /* 0x0000004a004a7308 */ /* 0x000e220000001000 */
[----:B-1----:R-:W-:Y:S01]  /*2f20*/  FMUL.FTZ R60, R68, R61 ;  /* 0x0000003d443c7220 */ /* 0x002fe20000410000 */
[----:B------:R-:W-:-:S06]  /*2f30*/  FADD.FTZ R68, R88, -R62 ;  /* 0x8000003e58447221 */ /* 0x000fcc0000010000 */
[----:B------:R-:W1:Y:S01]  /*2f40*/  MUFU.EX2 R88, R89 ;  /* 0x0000005900587308 */ /* 0x000e620000000800 */
[----:B------:R-:W-:Y:S01]  /*2f50*/  FMUL.FTZ R68, R63, R68 ;  /* 0x000000443f447220 */ /* 0x000fe20000410000 */
[----:B0-----:R-:W-:-:S03]  /*2f60*/  FMUL.FTZ R61, R69, R74 ;  /* 0x0000004a453d7220 */ /* 0x001fc60000410000 */
[----:B------:R-:W-:-:S04]  /*2f70*/  FFMA.FTZ R68, R59, R68, R57 ;  /* 0x000000443b447223 */ /* 0x000fc80000010039 */
[----:B------:R-:W-:Y:S01]  /*2f80*/  FMUL.FTZ R90, R68, -1.4426950216293334961 ;  /* 0xbfb8aa3b445a7820 */ /* 0x000fe20000410000 */
[----:B------:R-:W-:-:S03]  /*2f90*/  F2FP.F16.F32.PACK_AB R60, R61, R60 ;  /* 0x0000003c3d3c723e */ /* 0x000fc600000000ff */
[----:B------:R-:W0:Y:S01]  /*2fa0*/  MUFU.EX2 R69, R90 ;  /* 0x0000005a00457308 */ /* 0x000e220000000800 */
[----:B-1----:R-:W-:-:S07]  /*2fb0*/  FADD.FTZ R88, R88, 1 ;  /* 0x3f80000058587421 */ /* 0x002fce0000010000 */
[----:B------:R-:W1:Y:S01]  /*2fc0*/  MUFU.RCP R74, R88 ;  /* 0x00000058004a7308 */ /* 0x000e620000001000 */
[----:B0-----:R-:W-:Y:S01]  /*2fd0*/  FADD.FTZ R91, R69, 1 ;  /* 0x3f800000455b7421 */ /* 0x001fe20000010000 */
[----:B------:R-:W-:-:S06]  /*2fe0*/  FFMA.FTZ R69, R64, R87, R0 ;  /* 0x0000005740457223 */ /* 0x000fcc0000010000 */
[----:B------:R-:W0:Y:S01]  /*2ff0*/  MUFU.RCP R87, R91 ;  /* 0x0000005b00577308 */ /* 0x000e220000001000 */
[----:B------:R-:W-:Y:S01]  /*3000*/  FMUL.FTZ R89, R69, -1.4426950216293334961 ;  /* 0xbfb8aa3b45597820 */ /* 0x000fe20000410000 */
[----:B-1----:R-:W-:Y:S01]  /*3010*/  FMUL.FTZ R67, R67, R74 ;  /* 0x0000004a43437220 */ /* 0x002fe20000410000 */
[----:B------:R-:W-:-:S05]  /*3020*/  FADD.FTZ R74, R86, -R62 ;  /* 0x8000003e564a7221 */ /* 0x000fca0000010000 */
[----:B------:R-:W1:Y:S01]  /*3030*/  MUFU.EX2 R86, R89 ;  /* 0x0000005900567308 */ /* 0x000e620000000800 */
[----:B------:R-:W-:-:S04]  /*3040*/  FMUL.FTZ R93, R63, R74 ;  /* 0x0000004a3f5d7220 */ /* 0x000fc80000410000 */
[----:B------:R-:W-:Y:S01]  /*3050*/  FFMA.FTZ R74, R58, R93, R56 ;  /* 0x0000005d3a4a7223 */ /* 0x000fe20000010038 */
[----:B------:R-:W-:-:S03]  /*3060*/  FMUL.FTZ R93, R63, R78 ;  /* 0x0000004e3f5d7220 */ /* 0x000fc60000410000 */
[----:B------:R-:W-:Y:S01]  /*3070*/  FMUL.FTZ R90, R74, -1.4426950216293334961 ;  /* 0xbfb8aa3b4a5a7820 */ /* 0x000fe20000410000 */
[----:B0-----:R-:W-:-:S03]  /*3080*/  FMUL.FTZ R68, R68, R87 ;  /* 0x0000005744447220 */ /* 0x001fc60000410000 */
[----:B------:R0:W2:Y:S02]  /*3090*/  MUFU.EX2 R87, R90 ;  /* 0x0000005a00577308 */ /* 0x0000a40000000800 */
[----:B------:R-:W-:Y:S01]  /*30a0*/  F2FP.F16.F32.PACK_AB R67, R68, R67 ;  /* 0x000000434443723e */ /* 0x000fe200000000ff */
[----:B-1----:R-:W-:-:S05]  /*30b0*/  FADD.FTZ R88, R86, 1 ;  /* 0x3f80000056587421 */ /* 0x002fca0000010000 */
[----:B------:R-:W1:Y:S01]  /*30c0*/  MUFU.RCP R86, R88 ;  /* 0x0000005800567308 */ /* 0x000e620000001000 */
[----:B0-----:R-:W-:Y:S01]  /*30d0*/  FMUL.FTZ R90, R84, -1.4426950216293334961 ;  /* 0xbfb8aa3b545a7820 */ /* 0x001fe20000410000 */
[----:B--2---:R-:W-:-:S06]  /*30e0*/  FADD.FTZ R91, R87, 1 ;  /* 0x3f800000575b7421 */ /* 0x004fcc0000010000 */
[----:B------:R-:W0:Y:S01]  /*30f0*/  MUFU.RCP R87, R91 ;  /* 0x0000005b00577308 */ /* 0x000e220000001000 */
[----:B-1----:R-:W-:Y:S01]  /*3100*/  FMUL.FTZ R69, R69, R86 ;  /* 0x0000005645457220 */ /* 0x002fe20000410000 */
[----:B------:R-:W-:-:S06]  /*3110*/  FMUL.FTZ R86, R85, -1.4426950216293334961 ;  /* 0xbfb8aa3b55567820 */ /* 0x000fcc0000410000 */
[----:B------:R-:W1:Y:S01]  /*3120*/  MUFU.EX2 R86, R86 ;  /* 0x0000005600567308 */ /* 0x000e620000000800 */
[----:B0-----:R-:W-:-:S07]  /*3130*/  FMUL.FTZ R74, R74, R87 ;  /* 0x000000574a4a7220 */ /* 0x001fce0000410000 */
[----:B------:R-:W0:Y:S01]  /*3140*/  MUFU.EX2 R87, R90 ;  /* 0x0000005a00577308 */ /* 0x000e220000000800 */
[----:B------:R-:W-:Y:S01]  /*3150*/  F2FP.F16.F32.PACK_AB R69, R74, R69 ;  /* 0x000000454a45723e */ /* 0x000fe200000000ff */
[----:B-1----:R-:W-:Y:S01]  /*3160*/  FADD.FTZ R89, R86, 1 ;  /* 0x3f80000056597421 */ /* 0x002fe20000010000 */
[----:B------:R-:W-:-:S05]  /*3170*/  FFMA.FTZ R86, R64, R83, R0 ;  /* 0x0000005340567223 */ /* 0x000fca0000010000 */
[----:B------:R-:W1:Y:S01]  /*3180*/  MUFU.RCP R88, R89 ;  /* 0x0000005900587308 */ /* 0x000e620000001000 */
[----:B0-----:R-:W-:-:S07]  /*3190*/  FADD.FTZ R87, R87, 1 ;  /* 0x3f80000057577421 */ /* 0x001fce0000010000 */
[----:B------:R-:W0:Y:S01]  /*31a0*/  MUFU.RCP R87, R87 ;  /* 0x0000005700577308 */ /* 0x000e220000001000 */
[----:B-1----:R-:W-:Y:S01]  /*31b0*/  FMUL.FTZ R83, R85, R88 ;  /* 0x0000005855537220 */ /* 0x002fe20000410000 */
[----:B------:R-:W-:Y:S01]  /*31c0*/  FMUL.FTZ R88, R86, -1.4426950216293334961 ;  /* 0xbfb8aa3b56587820 */ /* 0x000fe20000410000 */
[----:B------:R-:W-:-:S04]  /*31d0*/  FMUL.FTZ R85, R63, R82 ;  /* 0x000000523f557220 */ /* 0x000fc80000410000 */
[----:B------:R-:W-:Y:S01]  /*31e0*/  FFMA.FTZ R85, R58, R85, R56 ;  /* 0x000000553a557223 */ /* 0x000fe20000010038 */
[----:B------:R-:W1:Y:S03]  /*31f0*/  MUFU.EX2 R88, R88 ;  /* 0x0000005800587308 */ /* 0x000e660000000800 */
[----:B------:R-:W-:Y:S01]  /*3200*/  FMUL.FTZ R90, R85, -1.4426950216293334961 ;  /* 0xbfb8aa3b555a7820 */ /* 0x000fe20000410000 */
[----:B0-----:R-:W-:-:S04]  /*3210*/  FMUL.FTZ R82, R84, R87 ;  /* 0x0000005754527220 */ /* 0x001fc80000410000 */
[----:B------:R0:W2:Y:S01]  /*3220*/  MUFU.EX2 R84, R90 ;  /* 0x0000005a00547308 */ /* 0x0000a20000000800 */
[----:B------:R-:W-:Y:S01]  /*3230*/  F2FP.F16.F32.PACK_AB R82, R82, R83 ;  /* 0x000000535252723e */ /* 0x000fe200000000ff */
[----:B-1----:R-:W-:Y:S01]  /*3240*/  FADD.FTZ R89, R88, 1 ;  /* 0x3f80000058597421 */ /* 0x002fe20000010000 */
[----:B0-----:R-:W-:-:S05]  /*3250*/  FADD.FTZ R90, R79, -R62 ;  /* 0x8000003e4f5a7221 */ /* 0x001fca0000010000 */
[----:B------:R-:W0:Y:S01]  /*3260*/  MUFU.RCP R87, R89 ;  /* 0x0000005900577308 */ /* 0x000e220000001000 */
[----:B------:R-:W-:Y:S01]  /*3270*/  FMUL.FTZ R79, R63, R90 ;  /* 0x0000005a3f4f7220 */ /* 0x000fe20000410000 */
[----:B--2---:R-:W-:Y:S01]  /*3280*/  FADD.FTZ R91, R84, 1 ;  /* 0x3f800000545b7421 */ /* 0x004fe20000010000 */
[----:B------:R-:W-:-:S05]  /*3290*/  FFMA.FTZ R84, R66, R92, R65 ;  /* 0x0000005c42547223 */ /* 0x000fca0000010041 */
[----:B------:R-:W1:Y:S01]  /*32a0*/  MUFU.RCP R88, R91 ;  /* 0x0000005b00587308 */ /* 0x000e620000001000 */
[----:B0-----:R-:W-:Y:S01]  /*32b0*/  FMUL.FTZ R81, R86, R87 ;  /* 0x0000005756517220 */ /* 0x001fe20000410000 */
[----:B------:R-:W-:Y:S01]  /*32c0*/  FMUL.FTZ R87, R84, -1.4426950216293334961 ;  /* 0xbfb8aa3b54577820 */ /* 0x000fe20000410000 */
[----:B------:R-:W-:-:S05]  /*32d0*/  FFMA.FTZ R86, R59, R80, R57 ;  /* 0x000000503b567223 */ /* 0x000fca0000010039 */
[----:B------:R-:W0:Y:S01]  /*32e0*/  MUFU.EX2 R87, R87 ;  /* 0x0000005700577308 */ /* 0x000e220000000800 */
[----:B-1----:R-:W-:Y:S01]  /*32f0*/  FMUL.FTZ R80, R85, R88 ;  /* 0x0000005855507220 */ /* 0x002fe20000410000 */
[----:B------:R-:W-:-:S04]  /*3300*/  FMUL.FTZ R88, R86, -1.4426950216293334961 ;  /* 0xbfb8aa3b56587820 */ /* 0x000fc80000410000 */
[----:B------:R-:W-:Y:S02]  /*3310*/  F2FP.F16.F32.PACK_AB R80, R80, R81 ;  /* 0x000000515050723e */ /* 0x000fe400000000ff */
[----:B------:R-:W1:Y:S01]  /*3320*/  MUFU.EX2 R85, R88 ;  /* 0x0000005800557308 */ /* 0x000e620000000800 */
[----:B0-----:R-:W-:-:S07]  /*3330*/  FADD.FTZ R89, R87, 1 ;  /* 0x3f80000057597421 */ /* 0x001fce0000010000 */
[----:B------:R-:W0:Y:S01]  /*3340*/  MUFU.RCP R89, R89 ;  /* 0x0000005900597308 */ /* 0x000e220000001000 */
[----:B-1----:R-:W-:Y:S01]  /*3350*/  FADD.FTZ R90, R85, 1 ;  /* 0x3f800000555a7421 */ /* 0x002fe20000010000 */
[----:B------:R-:W-:-:S04]  /*3360*/  FFMA.FTZ R85, R64, R79, R0 ;  /* 0x0000004f40557223 */ /* 0x000fc80000010000 */
[----:B------:R-:W-:Y:S02]  /*3370*/  FMUL.FTZ R91, R85, -1.4426950216293334961 ;  /* 0xbfb8aa3b555b7820 */ /* 0x000fe40000410000 */
[----:B------:R1:W2:Y:S08]  /*3380*/  MUFU.RCP R87, R90 ;  /* 0x0000005a00577308 */ /* 0x0002b00000001000 */
[----:B------:R-:W3:Y:S01]  /*3390*/  MUFU.EX2 R88, R91 ;  /* 0x0000005b00587308 */ /* 0x000ee20000000800 */
[----:B0-----:R-:W-:Y:S01]  /*33a0*/  FMUL.FTZ R79, R84, R89 ;  /* 0x00000059544f7220 */ /* 0x001fe20000410000 */
[----:B------:R-:W-:Y:S01]  /*33b0*/  FFMA.FTZ R84, R58, R93, R56 ;  /* 0x0000005d3a547223 */ /* 0x000fe20000010038 */
[----:B-1----:R-:W-:Y:S01]  /*33c0*/  FADD.FTZ R90, R77, -R62 ;  /* 0x8000003e4d5a7221 */ /* 0x002fe20000010000 */
[----:B------:R-:W-:-:S02]  /*33d0*/  FMUL.FTZ R93, R63, R20 ;  /* 0x000000143f5d7220 */ /* 0x000fc40000410000 */
[----:B------:R-:W-:Y:S01]  /*33e0*/  FMUL.FTZ R92, R84, -1.4426950216293334961 ;  /* 0xbfb8aa3b545c7820 */ /* 0x000fe20000410000 */
[----:B------:R-:W-:Y:S01]  /*33f0*/  FMUL.FTZ R90, R63, R90 ;  /* 0x0000005a3f5a7220 */ /* 0x000fe20000410000 */
[----:B--2---:R-:W-:Y:S02]  /*3400*/  FMUL.FTZ R78, R86, R87 ;  /* 0x00000057564e7220 */ /* 0x004fe40000410000 */
[----:B------:R0:W1:Y:S03]  /*3410*/  MUFU.EX2 R86, R92 ;  /* 0x0000005c00567308 */ /* 0x0000660000000800 */
[----:B------:R-:W-:Y:S01]  /*3420*/  F2FP.F16.F32.PACK_AB R78, R78, R79 ;  /* 0x0000004f4e4e723e */ /* 0x000fe200000000ff */
[----:B---3--:R-:W-:Y:S01]  /*3430*/  FADD.FTZ R89, R88, 1 ;  /* 0x3f80000058597421 */ /* 0x008fe20000010000 */
[----:B0-----:R-:W-:-:S03]  /*3440*/  FADD.FTZ R92, R75, -R62 ;  /* 0x8000003e4b5c7221 */ /* 0x001fc60000010000 */
[----:B------:R-:W0:Y:S01]  /*3450*/  MUFU.RCP R88, R89 ;  /* 0x0000005900587308 */ /* 0x000e220000001000 */
[----:B------:R-:W-:Y:S01]  /*3460*/  FMUL.FTZ R75, R63, R92 ;  /* 0x0000005c3f4b7220 */ /* 0x000fe20000410000 */
[----:B-1----:R-:W-:Y:S01]  /*3470*/  FADD.FTZ R87, R86, 1 ;  /* 0x3f80000056577421 */ /* 0x002fe20000010000 */
[----:B------:R-:W-:-:S05]  /*3480*/  FFMA.FTZ R86, R66, R90, R65 ;  /* 0x0000005a42567223 */ /* 0x000fca0000010041 */
[----:B------:R-:W1:Y:S01]  /*3490*/  MUFU.RCP R87, R87 ;  /* 0x0000005700577308 */ /* 0x000e620000001000 */
[----:B0-----:R-:W-:Y:S01]  /*34a0*/  FMUL.FTZ R77, R85, R88 ;  /* 0x00000058554d7220 */ /* 0x001fe20000410000 */
[----:B------:R-:W-:Y:S01]  /*34b0*/  FMUL.FTZ R88, R86, -1.4426950216293334961 ;  /* 0xbfb8aa3b56587820 */ /* 0x000fe20000410000 */
[----:B------:R-:W-:-:S04]  /*34c0*/  FFMA.FTZ R85, R59, R76, R57 ;  /* 0x0000004c3b557223 */ /* 0x000fc80000010039 */
[----:B------:R-:W-:Y:S01]  /*34d0*/  FMUL.FTZ R90, R85, -1.4426950216293334961 ;  /* 0xbfb8aa3b555a7820 */ /* 0x000fe20000410000 */
[----:B------:R-:W0:Y:S01]  /*34e0*/  MUFU.EX2 R88, R88 ;  /* 0x0000005800587308 */ /* 0x000e220000000800 */
[----:B-1----:R-:W-:-:S07]  /*34f0*/  FMUL.FTZ R76, R84, R87 ;  /* 0x00000057544c7220 */ /* 0x002fce0000410000 */
[----:B------:R-:W1:Y:S01]  /*3500*/  MUFU.EX2 R84, R90 ;  /* 0x0000005a00547308 */ /* 0x000e620000000800 */
[----:B------:R-:W-:Y:S01]  /*3510*/  F2FP.F16.F32.PACK_AB R76, R76, R77 ;  /* 0x0000004d4c4c723e */ /* 0x000fe200000000ff */
[----:B0-----:R-:W-:-:S06]  /*3520*/  FADD.FTZ R89, R88, 1 ;  /* 0x3f80000058597421 */ /* 0x001fcc0000010000 */
[----:B------:R-:W0:Y:S01]  /*3530*/  MUFU.RCP R87, R89 ;  /* 0x0000005900577308 */ /* 0x000e220000001000 */
[----:B-1----:R-:W-:Y:S01]  /*3540*/  FADD.FTZ R91, R84, 1 ;  /* 0x3f800000545b7421 */ /* 0x002fe20000010000 */
[----:B------:R-:W-:-:S06]  /*3550*/  FFMA.FTZ R84, R64, R75, R0 ;  /* 0x0000004b40547223 */ /* 0x000fcc0000010000 */
[----:B------:R-:W1:Y:S01]  /*3560*/  MUFU.RCP R88, R91 ;  /* 0x0000005b00587308 */ /* 0x000e620000001000 */
[----:B0-----:R-:W-:Y:S01]  /*3570*/  FMUL.FTZ R75, R86, R87 ;  /* 0x00000057564b7220 */ /* 0x001fe20000410000 */
[----:B------:R-:W-:Y:S01]  /*3580*/  FMUL.FTZ R87, R84, -1.4426950216293334961 ;  /* 0xbfb8aa3b54577820 */ /* 0x000fe20000410000 */
[----:B------:R-:W-:-:S04]  /*3590*/  FADD.FTZ R86, R17, -R62 ;  /* 0x8000003e11567221 */ /* 0x000fc80000010000 */
[----:B------:R-:W-:Y:S01]  /*35a0*/  FMUL.FTZ R17, R63, R86 ;  /* 0x000000563f117220 */ /* 0x000fe20000410000 */
[----:B------:R-:W0:Y:S03]  /*35b0*/  MUFU.EX2 R87, R87 ;  /* 0x0000005700577308 */ /* 0x000e260000000800 */
[----:B------:R-:W-:Y:S01]  /*35c0*/  FFMA.FTZ R86, R58, R17, R56 ;  /* 0x000000113a567223 */ /* 0x000fe20000010038 */
[----:B-1----:R-:W-:-:S03]  /*35d0*/  FMUL.FTZ R17, R85, R88 ;  /* 0x0000005855117220 */ /* 0x002fc60000410000 */
[----:B------:R-:W-:Y:S02]  /*35e0*/  FMUL.FTZ R88, R86, -1.4426950216293334961 ;  /* 0xbfb8aa3b56587820 */ /* 0x000fe40000410000 */
[----:B------:R-:W-:Y:S02]  /*35f0*/  F2FP.F16.F32.PACK_AB R17, R17, R75 ;  /* 0x0000004b1111723e */ /* 0x000fe400000000ff */
[----:B------:R-:W1:Y:S01]  /*3600*/  MUFU.EX2 R85, R88 ;  /* 0x0000005800557308 */ /* 0x000e620000000800 */
[----:B0-----:R-:W-:-:S07]  /*3610*/  FADD.FTZ R89, R87, 1 ;  /* 0x3f80000057597421 */ /* 0x001fce0000010000 */
[----:B------:R-:W0:Y:S01]  /*3620*/  MUFU.RCP R89, R89 ;  /* 0x0000005900597308 */ /* 0x000e220000001000 */
[----:B-1----:R-:W-:Y:S01]  /*3630*/  FADD.FTZ R90, R85, 1 ;  /* 0x3f800000555a7421 */ /* 0x002fe20000010000 */
[----:B------:R-:W-:-:S06]  /*3640*/  FFMA.FTZ R85, R66, R18, R65 ;  /* 0x0000001242557223 */ /* 0x000fcc0000010041 */
[----:B------:R1:W2:Y:S01]  /*3650*/  MUFU.RCP R87, R90 ;  /* 0x0000005a00577308 */ /* 0x0002a20000001000 */
[----:B------:R-:W-:Y:S01]  /*3660*/  FMUL.FTZ R91, R85, -1.4426950216293334961 ;  /* 0xbfb8aa3b555b7820 */ /* 0x000fe20000410000 */
[----:B0-----:R-:W-:Y:S01]  /*3670*/  FMUL.FTZ R18, R84, R89 ;  /* 0x0000005954127220 */ /* 0x001fe20000410000 */
[----:B------:R-:W-:-:S05]  /*3680*/  FADD.FTZ R84, R19, -R62 ;  /* 0x8000003e13547221 */ /* 0x000fca0000010000 */
[----:B------:R-:W0:Y:S01]  /*3690*/  MUFU.EX2 R88, R91 ;  /* 0x0000005b00587308 */ /* 0x000e220000000800 */
[----:B-1----:R-:W-:Y:S01]  /*36a0*/  FADD.FTZ R90, R21, -R62 ;  /* 0x8000003e155a7221 */ /* 0x002fe20000010000 */
[----:B------:R-:W-:-:S04]  /*36b0*/  FMUL.FTZ R84, R63, R84 ;  /* 0x000000543f547220 */ /* 0x000fc80000410000 */
[----:B------:R-:W-:Y:S01]  /*36c0*/  FFMA.FTZ R84, R59, R84, R57 ;  /* 0x000000543b547223 */ /* 0x000fe20000010039 */
[----:B--2---:R-:W-:-:S03]  /*36d0*/  FMUL.FTZ R19, R86, R87 ;  /* 0x0000005756137220 */ /* 0x004fc60000410000 */
[----:B------:R-:W-:Y:S02]  /*36e0*/  FMUL.FTZ R92, R84, -1.4426950216293334961 ;  /* 0xbfb8aa3b545c7820 */ /* 0x000fe40000410000 */
[----:B------:R-:W-:Y:S02]  /*36f0*/  F2FP.F16.F32.PACK_AB R18, R19, R18 ;  /* 0x000000121312723e */ /* 0x000fe400000000ff */
[----:B------:R-:W1:Y:S01]  /*3700*/  MUFU.EX2 R86, R92 ;  /* 0x0000005c00567308 */ /* 0x000e620000000800 */
[----:B0-----:R-:W-:-:S07]  /*3710*/  FADD.FTZ R89, R88, 1 ;  /* 0x3f80000058597421 */ /* 0x001fce0000010000 */
[----:B------:R-:W0:Y:S01]  /*3720*/  MUFU.RCP R88, R89 ;  /* 0x0000005900587308 */ /* 0x000e220000001000 */
[----:B-1----:R-:W-:Y:S01]  /*3730*/  FADD.FTZ R87, R86, 1 ;  /* 0x3f80000056577421 */ /* 0x002fe20000010000 */
[----:B------:R-:W-:Y:S01]  /*3740*/  FFMA.FTZ R86, R64, R93, R0 ;  /* 0x0000005d40567223 */ /* 0x000fe20000010000 */
[----:B------:R-:W-:-:S05]  /*3750*/  FMUL.FTZ R93, R63, R36 ;  /* 0x000000243f5d7220 */ /* 0x000fca0000410000 */
[----:B------:R-:W1:Y:S01]  /*3760*/  MUFU.RCP R87, R87 ;  /* 0x0000005700577308 */ /* 0x000e620000001000 */
[----:B0-----:R-:W-:Y:S01]  /*3770*/  FMUL.FTZ R20, R85, R88 ;  /* 0x0000005855147220 */ /* 0x001fe20000410000 */
[----:B------:R-:W-:Y:S01]  /*3780*/  FMUL.FTZ R88, R86, -1.4426950216293334961 ;  /* 0xbfb8aa3b56587820 */ /* 0x000fe20000410000 */
[----:B------:R-:W-:-:S04]  /*3790*/  FMUL.FTZ R85, R63, R90 ;  /* 0x0000005a3f557220 */ /* 0x000fc80000410000 */
[----:B------:R-:W-:Y:S01]  /*37a0*/  FFMA.FTZ R85, R58, R85, R56 ;  /* 0x000000553a557223 */ /* 0x000fe20000010038 */
[----:B------:R-:W0:Y:S03]  /*37b0*/  MUFU.EX2 R88, R88 ;  /* 0x0000005800587308 */ /* 0x000e260000000800 */
[----:B------:R-:W-:Y:S01]  /*37c0*/  FMUL.FTZ R90, R85, -1.4426950216293334961 ;  /* 0xbfb8aa3b555a7820 */ /* 0x000fe20000410000 */
[----:B-1----:R-:W-:-:S04]  /*37d0*/  FMUL.FTZ R21, R84, R87 ;  /* 0x0000005754157220 */ /* 0x002fc80000410000 */
[----:B------:R-:W1:Y:S01]  /*37e0*/  MUFU.EX2 R84, R90 ;  /* 0x0000005a00547308 */ /* 0x000e620000000800 */
[----:B------:R-:W-:Y:S01]  /*37f0*/  F2FP.F16.F32.PACK_AB R20, R21, R20 ;  /* 0x000000141514723e */ /* 0x000fe200000000ff */
[----:B0-----:R-:W-:-:S06]  /*3800*/  FADD.FTZ R89, R88, 1 ;  /* 0x3f80000058597421 */ /* 0x001fcc0000010000 */
[----:B------:R-:W0:Y:S01]  /*3810*/  MUFU.RCP R87, R89 ;  /* 0x0000005900577308 */ /* 0x000e220000001000 */
[----:B-1----:R-:W-:Y:S01]  /*3820*/  FADD.FTZ R91, R84, 1 ;  /* 0x3f800000545b7421 */ /* 0x002fe20000010000 */
[----:B------:R-:W-:-:S06]  /*3830*/  FFMA.FTZ R84, R66, R22, R65 ;  /* 0x0000001642547223 */ /* 0x000fcc0000010041 */
[----:B------:R1:W2:Y:S01]  /*3840*/  MUFU.RCP R88, R91 ;  /* 0x0000005b00587308 */ /* 0x0002a20000001000 */
[----:B------:R-:W-:Y:S01]  /*3850*/  FMUL.FTZ R92, R84, -1.4426950216293334961 ;  /* 0xbfb8aa3b545c7820 */ /* 0x000fe20000410000 */
[----:B0-----:R-:W-:Y:S01]  /*3860*/  FMUL.FTZ R22, R86, R87 ;  /* 0x0000005756167220 */ /* 0x001fe20000410000 */
[----:B------:R-:W-:-:S05]  /*3870*/  FADD.FTZ R86, R23, -R62 ;  /* 0x8000003e17567221 */ /* 0x000fca0000010000 */
[----:B------:R0:W3:Y:S01]  /*3880*/  MUFU.EX2 R87, R92 ;  /* 0x0000005c00577308 */ /* 0x0000e20000000800 */
[C---:B-1----:R-:W-:Y:S01]  /*3890*/  FMUL.FTZ R91, R63.reuse, R24 ;  /* 0x000000183f5b7220 */ /* 0x042fe20000410000 */
[----:B------:R-:W-:-:S04]  /*38a0*/  FMUL.FTZ R86, R63, R86 ;  /* 0x000000563f567220 */ /* 0x000fc80000410000 */
[----:B------:R-:W-:Y:S01]  /*38b0*/  FFMA.FTZ R86, R59, R86, R57 ;  /* 0x000000563b567223 */ /* 0x000fe20000010039 */
[----:B--2---:R-:W-:Y:S01]  /*38c0*/  FMUL.FTZ R23, R85, R88 ;  /* 0x0000005855177220 */ /* 0x004fe20000410000 */
[----:B0-----:R-:W-:Y:S02]  /*38d0*/  FADD.FTZ R92, R25, -R62 ;  /* 0x8000003e195c7221 */ /* 0x001fe40000010000 */
[----:B------:R-:W-:Y:S02]  /*38e0*/  FMUL.FTZ R88, R86, -1.4426950216293334961 ;  /* 0xbfb8aa3b56587820 */ /* 0x000fe40000410000 */
[----:B------:R-:W-:Y:S01]  /*38f0*/  FMUL.FTZ R25, R63, R92 ;  /* 0x0000005c3f197220 */ /* 0x000fe20000410000 */
[----:B------:R-:W-:Y:S01]  /*3900*/  F2FP.F16.F32.PACK_AB R22, R23, R22 ;  /* 0x000000161716723e */ /* 0x000fe200000000ff */
[----:B------:R-:W0:Y:S01]  /*3910*/  MUFU.EX2 R85, R88 ;  /* 0x0000005800557308 */ /* 0x000e220000000800 */
[----:B---3--:R-:W-:-:S07]  /*3920*/  FADD.FTZ R87, R87, 1 ;  /* 0x3f80000057577421 */ /* 0x008fce0000010000 */
[----:B------:R-:W1:Y:S01]  /*3930*/  MUFU.RCP R87, R87 ;  /* 0x0000005700577308 */ /* 0x000e620000001000 */
[----:B0-----:R-:W-:Y:S01]  /*3940*/  FADD.FTZ R89, R85, 1 ;  /* 0x3f80000055597421 */ /* 0x001fe20000010000 */
[----:B------:R-:W-:-:S04]  /*3950*/  FFMA.FTZ R85, R64, R91, R0 ;  /* 0x0000005b40557223 */ /* 0x000fc80000010000 */
[----:B------:R-:W-:Y:S02]  /*3960*/  FMUL.FTZ R90, R85, -1.4426950216293334961 ;  /* 0xbfb8aa3b555a7820 */ /* 0x000fe40000410000 */
[----:B------:R-:W0:Y:S01]  /*3970*/  MUFU.RCP R89, R89 ;  /* 0x0000005900597308 */ /* 0x000e220000001000 */
[----:B-1----:R-:W-:Y:S01]  /*3980*/  FMUL.FTZ R24, R84, R87 ;  /* 0x0000005754187220 */ /* 0x002fe20000410000 */
[----:B------:R-:W-:-:S04]  /*3990*/  FFMA.FTZ R87, R58, R25, R56 ;  /* 0x000000193a577223 */ /* 0x000fc80000010038 */
[----:B------:R-:W-:Y:S02]  /*39a0*/  FMUL.FTZ R92, R87, -1.4426950216293334961 ;  /* 0xbfb8aa3b575c7820 */ /* 0x000fe40000410000 */
[----:B------:R-:W1:Y:S01]  /*39b0*/  MUFU.EX2 R84, R90 ;  /* 0x0000005a00547308 */ /* 0x000e620000000800 */
[----:B0-----:R-:W-:-:S07]  /*39c0*/  FMUL.FTZ R25, R86, R89 ;  /* 0x0000005956197220 */ /* 0x001fce0000410000 */
[----:B------:R-:W0:Y:S01]  /*39d0*/  MUFU.EX2 R86, R92 ;  /* 0x0000005c00567308 */ /* 0x000e220000000800 */
[----:B------:R-:W-:Y:S01]  /*39e0*/  F2FP.F16.F32.PACK_AB R24, R25, R24 ;  /* 0x000000181918723e */ /* 0x000fe200000000ff */
[----:B-1----:R-:W-:-:S06]  /*39f0*/  FADD.FTZ R91, R84, 1 ;  /* 0x3f800000545b7421 */ /* 0x002fcc0000010000 */
[----:B------:R-:W1:Y:S01]  /*3a00*/  MUFU.RCP R84, R91 ;  /* 0x0000005b00547308 */ /* 0x000e620000001000 */
[----:B0-----:R-:W-:Y:S01]  /*3a10*/  FADD.FTZ R88, R86, 1 ;  /* 0x3f80000056587421 */ /* 0x001fe20000010000 */
[----:B------:R-:W-:Y:S01]  /*3a20*/  FFMA.FTZ R86, R66, R26, R65 ;  /* 0x0000001a42567223 */ /* 0x000fe20000010041 */
[----:B------:R-:W-:-:S03]  /*3a30*/  FADD.FTZ R26, R27, -R62 ;  /* 0x8000003e1b1a7221 */ /* 0x000fc60000010000 */
[----:B------:R-:W-:Y:S02]  /*3a40*/  FMUL.FTZ R90, R86, -1.4426950216293334961 ;  /* 0xbfb8aa3b565a7820 */ /* 0x000fe40000410000 */
[----:B------:R-:W0:Y:S01]  /*3a50*/  MUFU.RCP R88, R88 ;  /* 0x0000005800587308 */ /* 0x000e220000001000 */
[----:B------:R-:W-:Y:S01]  /*3a60*/  FMUL.FTZ R26, R63, R26 ;  /* 0x0000001a3f1a7220 */ /* 0x000fe20000410000 */
[----:B-1----:R-:W-:-:S03]  /*3a70*/  FMUL.FTZ R84, R85, R84 ;  /* 0x0000005455547220 */ /* 0x002fc60000410000 */
[----:B------:R-:W-:-:S03]  /*3a80*/  FFMA.FTZ R26, R59, R26, R57 ;  /* 0x0000001a3b1a7223 */ /* 0x000fc60000010039 */
[----:B------:R-:W1:Y:S01]  /*3a90*/  MUFU.EX2 R27, R90 ;  /* 0x0000005a001b7308 */ /* 0x000e620000000800 */
[----:B------:R-:W-:Y:S01]  /*3aa0*/  FMUL.FTZ R91, R26, -1.4426950216293334961 ;  /* 0xbfb8aa3b1a5b7820 */ /* 0x000fe20000410000 */
[----:B0-----:R-:W-:-:S06]  /*3ab0*/  FMUL.FTZ R85, R87, R88 ;  /* 0x0000005857557220 */ /* 0x001fcc0000410000 */
[----:B------:R0:W2:Y:S01]  /*3ac0*/  MUFU.EX2 R87, R91 ;  /* 0x0000005b00577308 */ /* 0x0000a20000000800 */
[----:B------:R-:W-:Y:S01]  /*3ad0*/  F2FP.F16.F32.PACK_AB R84, R85, R84 ;  /* 0x000000545554723e */ /* 0x000fe200000000ff */
[----:B-1----:R-:W-:Y:S01]  /*3ae0*/  FADD.FTZ R89, R27, 1 ;  /* 0x3f8000001b597421 */ /* 0x002fe20000010000 */
[----:B------:R-:W-:Y:S01]  /*3af0*/  FMUL.FTZ R27, R63, R28 ;  /* 0x0000001c3f1b7220 */ /* 0x000fe20000410000 */
[----:B------:R-:W-:Y:S01]  /*3b00*/  FADD.FTZ R28, R29, -R62 ;  /* 0x8000003e1d1c7221 */ /* 0x000fe20000010000 */
[----:B------:R-:W-:Y:S02]  /*3b10*/  PRMT R21, R84, 0x7632, R21 ;  /* 0x0000763254157816 */ /* 0x000fe40000000015 */
[----:B------:R-:W-:Y:S01]  /*3b20*/  FFMA.FTZ R27, R64, R27, R0 ;  /* 0x0000001b401b7223 */ /* 0x000fe20000010000 */
[----:B------:R-:W1:Y:S01]  /*3b30*/  MUFU.RCP R89, R89 ;  /* 0x0000005900597308 */ /* 0x000e620000001000 */
[----:B0-----:R-:W-:Y:S02]  /*3b40*/  FMUL.FTZ R91, R63, R28 ;  /* 0x0000001c3f5b7220 */ /* 0x001fe40000410000 */
[----:B------:R-:W-:Y:S01]  /*3b50*/  FMUL.FTZ R90, R27, -1.4426950216293334961 ;  /* 0xbfb8aa3b1b5a7820 */ /* 0x000fe20000410000 */
[----:B--2---:R-:W-:Y:S01]  /*3b60*/  FADD.FTZ R92, R87, 1 ;  /* 0x3f800000575c7421 */ /* 0x004fe20000010000 */
[----:B------:R-:W-:-:S03]  /*3b70*/  FFMA.FTZ R28, R58, R91, R56 ;  /* 0x0000005b3a1c7223 */ /* 0x000fc60000010038 */
[----:B------:R0:W2:Y:S01]  /*3b80*/  MUFU.EX2 R29, R90 ;  /* 0x0000005a001d7308 */ /* 0x0000a20000000800 */
[----:B------:R-:W-:-:S07]  /*3b90*/  FMUL.FTZ R91, R28, -1.4426950216293334961 ;  /* 0xbfb8aa3b1c5b7820 */ /* 0x000fce0000410000 */
[----:B------:R3:W4:Y:S01]  /*3ba0*/  MUFU.RCP R87, R92 ;  /* 0x0000005c00577308 */ /* 0x0007220000001000 */
[----:B-1----:R-:W-:Y:S01]  /*3bb0*/  FMUL.FTZ R86, R86, R89 ;  /* 0x0000005956567220 */ /* 0x002fe20000410000 */
[----:B0-----:R-:W-:-:S04]  /*3bc0*/  FADD.FTZ R90, R31, -R62 ;  /* 0x8000003e1f5a7221 */ /* 0x001fc80000010000 */
[----:B------:R-:W-:Y:S02]  /*3bd0*/  FMUL.FTZ R90, R63, R90 ;  /* 0x0000005a3f5a7220 */ /* 0x000fe40000410000 */
[----:B------:R-:W0:Y:S01]  /*3be0*/  MUFU.EX2 R88, R91 ;  /* 0x0000005b00587308 */ /* 0x000e220000000800 */
[----:B--2---:R-:W-:Y:S01]  /*3bf0*/  FADD.FTZ R89, R29, 1 ;  /* 0x3f8000001d597421 */ /* 0x004fe20000010000 */
[----:B---3--:R-:W-:-:S04]  /*3c00*/  FADD.FTZ R92, R33, -R62 ;  /* 0x8000003e215c7221 */ /* 0x008fc80000010000 */
[----:B------:R-:W-:Y:S01]  /*3c10*/  FMUL.FTZ R33, R63, R92 ;  /* 0x0000005c3f217220 */ /* 0x000fe20000410000 */
[----:B----4-:R-:W-:Y:S02]  /*3c20*/  FMUL.FTZ R87, R26, R87 ;  /* 0x000000571a577220 */ /* 0x010fe40000410000 */
[----:B------:R1:W2:Y:S03]  /*3c30*/  MUFU.RCP R26, R89 ;  /* 0x00000059001a7308 */ /* 0x0002a60000001000 */
[----:B------:R-:W-:Y:S01]  /*3c40*/  F2FP.F16.F32.PACK_AB R86, R87, R86 ;  /* 0x000000565756723e */ /* 0x000fe200000000ff */
[----:B0-----:R-:W-:Y:S01]  /*3c50*/  FADD.FTZ R29, R88, 1 ;  /* 0x3f800000581d7421 */ /* 0x001fe20000010000 */
[----:B------:R-:W-:Y:S01]  /*3c60*/  FFMA.FTZ R88, R66, R30, R65 ;  /* 0x0000001e42587223 */ /* 0x000fe20000010041 */
[----:B-1----:R-:W-:-:S04]  /*3c70*/  FFMA.FTZ R89, R59, R90, R57 ;  /* 0x0000005a3b597223 */ /* 0x002fc80000010039 */
[----:B------:R-:W0:Y:S01]  /*3c80*/  MUFU.RCP R29, R29 ;  /* 0x0000001d001d7308 */ /* 0x000e220000001000 */
[----:B------:R-:W-:Y:S01]  /*3c90*/  FMUL.FTZ R90, R89, -1.4426950216293334961 ;  /* 0xbfb8aa3b595a7820 */ /* 0x000fe20000410000 */
[----:B--2---:R-:W-:Y:S01]  /*3ca0*/  FMUL.FTZ R30, R27, R26 ;  /* 0x0000001a1b1e7220 */ /* 0x004fe20000410000 */
[----:B------:R-:W-:-:S06]  /*3cb0*/  FMUL.FTZ R26, R88, -1.4426950216293334961 ;  /* 0xbfb8aa3b581a7820 */ /* 0x000fcc0000410000 */
[----:B------:R-:W1:Y:S01]  /*3cc0*/  MUFU.EX2 R26, R26 ;  /* 0x0000001a001a7308 */ /* 0x000e620000000800 */
[----:B0-----:R-:W-:Y:S01]  /*3cd0*/  FMUL.FTZ R31, R28, R29 ;  /* 0x0000001d1c1f7220 */ /* 0x001fe20000410000 */
[----:B------:R-:W-:-:S06]  /*3ce0*/  FMUL.FTZ R29, R63, R32 ;  /* 0x000000203f1d7220 */ /* 0x000fcc0000410000 */
[----:B------:R-:W0:Y:S01]  /*3cf0*/  MUFU.EX2 R28, R90 ;  /* 0x0000005a001c7308 */ /* 0x000e220000000800 */
[----:B------:R-:W-:Y:S01]  /*3d00*/  F2FP.F16.F32.PACK_AB R30, R31, R30 ;  /* 0x0000001e1f1e723e */ /* 0x000fe200000000ff */
[----:B-1----:R-:W-:Y:S01]  /*3d10*/  FADD.FTZ R27, R26, 1 ;  /* 0x3f8000001a1b7421 */ /* 0x002fe20000010000 */
[----:B------:R-:W-:-:S04]  /*3d20*/  FFMA.FTZ R26, R64, R29, R0 ;  /* 0x0000001d401a7223 */ /* 0x000fc80000010000 */
[----:B------:R-:W-:Y:S01]  /*3d30*/  FMUL.FTZ R91, R26, -1.4426950216293334961 ;  /* 0xbfb8aa3b1a5b7820 */ /* 0x000fe20000410000 */
[----:B------:R-:W1:Y:S01]  /*3d40*/  MUFU.RCP R27, R27 ;  /* 0x0000001b001b7308 */ /* 0x000e620000001000 */
[----:B0-----:R-:W-:-:S07]  /*3d50*/  FADD.FTZ R32, R28, 1 ;  /* 0x3f8000001c207421 */ /* 0x001fce0000010000 */
[----:B------:R-:W0:Y:S08]  /*3d60*/  MUFU.RCP R28, R32 ;  /* 0x00000020001c7308 */ /* 0x000e300000001000 */
[----:B------:R-:W2:Y:S01]  /*3d70*/  MUFU.EX2 R29, R91 ;  /* 0x0000005b001d7308 */ /* 0x000ea20000000800 */
[----:B-1----:R-:W-:Y:S01]  /*3d80*/  FMUL.FTZ R88, R88, R27 ;  /* 0x0000001b58587220 */ /* 0x002fe20000410000 */
[----:B------:R-:W-:-:S04]  /*3d90*/  FFMA.FTZ R27, R58, R33, R56 ;  /* 0x000000213a1b7223 */ /* 0x000fc80000010038 */
[----:B------:R-:W-:Y:S01]  /*3da0*/  FMUL.FTZ R90, R27, -1.4426950216293334961 ;  /* 0xbfb8aa3b1b5a7820 */ /* 0x000fe20000410000 */
[----:B0-----:R-:W-:-:S03]  /*3db0*/  FMUL.FTZ R89, R89, R28 ;  /* 0x0000001c59597220 */ /* 0x001fc60000410000 */
[----:B------:R-:W0:Y:S02]  /*3dc0*/  MUFU.EX2 R28, R90 ;  /* 0x0000005a001c7308 */ /* 0x000e240000000800 */
[----:B------:R-:W-:Y:S01]  /*3dd0*/  F2FP.F16.F32.PACK_AB R88, R89, R88 ;  /* 0x000000585958723e */ /* 0x000fe200000000ff */
[----:B--2---:R-:W-:-:S05]  /*3de0*/  FADD.FTZ R33, R29, 1 ;  /* 0x3f8000001d217421 */ /* 0x004fca0000010000 */
[----:B------:R-:W1:Y:S01]  /*3df0*/  MUFU.RCP R29, R33 ;  /* 0x00000021001d7308 */ /* 0x000e620000001000 */
[----:B0-----:R-:W-:Y:S01]  /*3e00*/  FADD.FTZ R32, R28, 1 ;  /* 0x3f8000001c207421 */ /* 0x001fe20000010000 */
[----:B------:R-:W-:-:S06]  /*3e10*/  FFMA.FTZ R28, R66, R34, R65 ;  /* 0x00000022421c7223 */ /* 0x000fcc0000010041 */
[----:B------:R-:W0:Y:S01]  /*3e20*/  MUFU.RCP R32, R32 ;  /* 0x0000002000207308 */ /* 0x000e220000001000 */
[----:B-1----:R-:W-:Y:S01]  /*3e30*/  FMUL.FTZ R34, R26, R29 ;  /* 0x0000001d1a227220 */ /* 0x002fe20000410000 */
[----:B------:R-:W-:Y:S01]  /*3e40*/  FMUL.FTZ R29, R28, -1.4426950216293334961 ;  /* 0xbfb8aa3b1c1d7820 */ /* 0x000fe20000410000 */
[----:B------:R-:W-:-:S04]  /*3e50*/  FADD.FTZ R26, R35, -R62 ;  /* 0x8000003e231a7221 */ /* 0x000fc80000010000 */
[----:B------:R-:W-:Y:S01]  /*3e60*/  FMUL.FTZ R26, R63, R26 ;  /* 0x0000001a3f1a7220 */ /* 0x000fe20000410000 */
[----:B------:R-:W1:Y:S03]  /*3e70*/  MUFU.EX2 R29, R29 ;  /* 0x0000001d001d7308 */ /* 0x000e660000000800 */
[----:B------:R-:W-:Y:S01]  /*3e80*/  FFMA.FTZ R26, R59, R26, R57 ;  /* 0x0000001a3b1a7223 */ /* 0x000fe20000010039 */
[----:B0-----:R-:W-:-:S03]  /*3e90*/  FMUL.FTZ R35, R27, R32 ;  /* 0x000000201b237220 */ /* 0x001fc60000410000 */
[----:B------:R-:W-:-:S04]  /*3ea0*/  FMUL.FTZ R90, R26, -1.4426950216293334961 ;  /* 0xbfb8aa3b1a5a7820 */ /* 0x000fc80000410000 */
[----:B------:R-:W0:Y:S01]  /*3eb0*/  MUFU.EX2 R27, R90 ;  /* 0x0000005a001b7308 */ /* 0x000e220000000800 */
[----:B------:R-:W-:Y:S01]  /*3ec0*/  F2FP.F16.F32.PACK_AB R34, R35, R34 ;  /* 0x000000222322723e */ /* 0x000fe200000000ff */
[----:B-1----:R-:W-:-:S06]  /*3ed0*/  FADD.FTZ R33, R29, 1 ;  /* 0x3f8000001d217421 */ /* 0x002fcc0000010000 */
[----:B------:R-:W1:Y:S01]  /*3ee0*/  MUFU.RCP R33, R33 ;  /* 0x0000002100217308 */ /* 0x000e620000001000 */
[----:B0-----:R-:W-:Y:S01]  /*3ef0*/  FADD.FTZ R91, R27, 1 ;  /* 0x3f8000001b5b7421 */ /* 0x001fe20000010000 */
[----:B------:R-:W-:Y:S01]  /*3f00*/  FFMA.FTZ R27, R64, R93, R0 ;  /* 0x0000005d401b7223 */ /* 0x000fe20000010000 */
[----:B------:R-:W-:-:S05]  /*3f10*/  FMUL.FTZ R93, R63, R40 ;  /* 0x000000283f5d7220 */ /* 0x000fca0000410000 */
[----:B------:R-:W0:Y:S01]  /*3f20*/  MUFU.RCP R29, R91 ;  /* 0x0000005b001d7308 */ /* 0x000e220000001000 */
[----:B------:R-:W-:Y:S01]  /*3f30*/  FMUL.FTZ R92, R27, -1.4426950216293334961 ;  /* 0xbfb8aa3b1b5c7820 */ /* 0x000fe20000410000 */
[----:B-1----:R-:W-:-:S06]  /*3f40*/  FMUL.FTZ R36, R28, R33 ;  /* 0x000000211c247220 */ /* 0x002fcc0000410000 */
[----:B------:R1:W2:Y:S01]  /*3f50*/  MUFU.EX2 R32, R92 ;  /* 0x0000005c00207308 */ /* 0x0002a20000000800 */
[----:B------:R-:W-:-:S04]  /*3f60*/  FADD.FTZ R28, R37, -R62 ;  /* 0x8000003e251c7221 */ /* 0x000fc80000010000 */
[----:B------:R-:W-:-:S04]  /*3f70*/  FMUL.FTZ R37, R63, R28 ;  /* 0x0000001c3f257220 */ /* 0x000fc80000410000 */
[----:B------:R-:W-:Y:S01]  /*3f80*/  FFMA.FTZ R28, R58, R37, R56 ;  /* 0x000000253a1c7223 */ /* 0x000fe20000010038 */
[----:B0-----:R-:W-:Y:S01]  /*3f90*/  FMUL.FTZ R37, R26, R29 ;  /* 0x0000001d1a257220 */ /* 0x001fe20000410000 */
[----:B-1----:R-:W-:Y:S02]  /*3fa0*/  FADD.FTZ R92, R39, -R62 ;  /* 0x8000003e275c7221 */ /* 0x002fe40000010000 */
[----:B------:R-:W-:Y:S02]  /*3fb0*/  FMUL.FTZ R90, R28, -1.4426950216293334961 ;  /* 0xbfb8aa3b1c5a7820 */ /* 0x000fe40000410000 */
[----:B------:R-:W-:Y:S01]  /*3fc0*/  FMUL.FTZ R92, R63, R92 ;  /* 0x0000005c3f5c7220 */ /* 0x000fe20000410000 */
[----:B------:R-:W-:Y:S01]  /*3fd0*/  F2FP.F16.F32.PACK_AB R36, R37, R36 ;  /* 0x000000242524723e */ /* 0x000fe200000000ff */
[----:B------:R0:W1:Y:S01]  /*3fe0*/  MUFU.EX2 R26, R90 ;  /* 0x0000005a001a7308 */ /* 0x0000620000000800 */
[----:B--2---:R-:W-:-:S07]  /*3ff0*/  FADD.FTZ R33, R32, 1 ;  /* 0x3f80000020217421 */ /* 0x004fce0000010000 */
[----:B------:R-:W2:Y:S01]  /*4000*/  MUFU.RCP R32, R33 ;  /* 0x0000002100207308 */ /* 0x000ea20000001000 */
[----:B0-----:R-:W-:Y:S01]  /*4010*/  FFMA.FTZ R90, R64, R93, R0 ;  /* 0x0000005d405a7223 */ /* 0x001fe20000010000 */
[----:B-1----:R-:W-:Y:S01]  /*4020*/  FADD.FTZ R29, R26, 1 ;  /* 0x3f8000001a1d7421 */ /* 0x002fe20000010000 */
[----:B------:R-:W-:-:S05]  /*4030*/  FFMA.FTZ R26, R66, R38, R65 ;  /* 0x00000026421a7223 */ /* 0x000fca0000010041 */
[----:B------:R-:W0:Y:S01]  /*4040*/  MUFU.RCP R29, R29 ;  /* 0x0000001d001d7308 */ /* 0x000e220000001000 */
[----:B--2---:R-:W-:Y:S01]  /*4050*/  FMUL.FTZ R38, R27, R32 ;  /* 0x000000201b267220 */ /* 0x004fe20000410000 */
[----:B------:R-:W-:Y:S01]  /*4060*/  FMUL.FTZ R32, R26, -1.4426950216293334961 ;  /* 0xbfb8aa3b1a207820 */ /* 0x000fe20000410000 */
[----:B------:R-:W-:-:S04]  /*4070*/  FFMA.FTZ R27, R59, R92, R57 ;  /* 0x0000005c3b1b7223 */ /* 0x000fc80000010039 */
[----:B------:R-:W-:Y:S01]  /*4080*/  FMUL.FTZ R91, R27, -1.4426950216293334961 ;  /* 0xbfb8aa3b1b5b7820 */ /* 0x000fe20000410000 */
[----:B------:R-:W1:Y:S01]  /*4090*/  MUFU.EX2 R32, R32 ;  /* 0x0000002000207308 */ /* 0x000e620000000800 */
[----:B0-----:R-:W-:-:S07]  /*40a0*/  FMUL.FTZ R39, R28, R29 ;  /* 0x0000001d1c277220 */ /* 0x001fce0000410000 */
[----:B------:R0:W2:Y:S01]  /*40b0*/  MUFU.EX2 R28, R91 ;  /* 0x0000005b001c7308 */ /* 0x0000a20000000800 */
[----:B------:R-:W-:Y:S01]  /*40c0*/  F2FP.F16.F32.PACK_AB R38, R39, R38 ;  /* 0x000000262726723e */ /* 0x000fe200000000ff */
[----:B-1----:R-:W-:Y:S01]  /*40d0*/  FADD.FTZ R33, R32, 1 ;  /* 0x3f80000020217421 */ /* 0x002fe20000010000 */
[----:B------:R-:W-:-:S05]  /*40e0*/  FADD.FTZ R32, R41, -R62 ;  /* 0x8000003e29207221 */ /* 0x000fca0000010000 */
[----:B------:R-:W1:Y:S01]  /*40f0*/  MUFU.RCP R29, R33 ;  /* 0x00000021001d7308 */ /* 0x000e620000001000 */
[----:B0-----:R-:W-:-:S04]  /*4100*/  FMUL.FTZ R91, R63, R32 ;  /* 0x000000203f5b7220 */ /* 0x001fc80000410000 */
[----:B------:R-:W-:Y:S01]  /*4110*/  FFMA.FTZ R91, R58, R91, R56 ;  /* 0x0000005b3a5b7223 */ /* 0x000fe20000010038 */
[----:B--2---:R-:W-:-:S04]  /*4120*/  FADD.FTZ R92, R28, 1 ;  /* 0x3f8000001c5c7421 */ /* 0x004fc80000010000 */
[----:B------:R0:W2:Y:S01]  /*4130*/  MUFU.RCP R28, R92 ;  /* 0x0000005c001c7308 */ /* 0x0000a20000001000 */
[----:B-1----:R-:W-:Y:S01]  /*4140*/  FMUL.FTZ R40, R26, R29 ;  /* 0x0000001d1a287220 */ /* 0x002fe20000410000 */
[----:B------:R-:W-:Y:S01]  /*4150*/  FMUL.FTZ R26, R90, -1.4426950216293334961 ;  /* 0xbfb8aa3b5a1a7820 */ /* 0x000fe20000410000 */
[----:B0-----:R-:W-:Y:S01]  /*4160*/  FFMA.FTZ R92, R66, R42, R65 ;  /* 0x0000002a425c7223 */ /* 0x001fe20000010041 */
[--C-:B------:R-:W-:Y:S01]  /*4170*/  FADD.FTZ R42, R43, -R62.reuse ;  /* 0x8000003e2b2a7221 */ /* 0x100fe20000010000 */
[C---:B------:R-:W-:Y:S01]  /*4180*/  FMUL.FTZ R43, R63.reuse, R44 ;  /* 0x0000002c3f2b7220 */ /* 0x040fe20000410000 */
[----:B------:R-:W-:Y:S01]  /*4190*/  FADD.FTZ R44, R52, -R62 ;  /* 0x8000003e342c7221 */ /* 0x000fe20000010000 */
[----:B------:R-:W-:Y:S01]  /*41a0*/  FMUL.FTZ R33, R92, -1.4426950216293334961 ;  /* 0xbfb8aa3b5c217820 */ /* 0x000fe20000410000 */
[----:B------:R-:W0:Y:S01]  /*41b0*/  MUFU.EX2 R26, R26 ;  /* 0x0000001a001a7308 */ /* 0x000e220000000800 */
[----:B------:R-:W-:Y:S01]  /*41c0*/  FMUL.FTZ R42, R63, R42 ;  /* 0x0000002a3f2a7220 */ /* 0x000fe20000410000 */
[----:B------:R-:W-:Y:S01]  /*41d0*/  FFMA.FTZ R94, R64, R43, R0 ;  /* 0x0000002b405e7223 */ /* 0x000fe20000010000 */
[----:B--2---:R-:W-:Y:S01]  /*41e0*/  FMUL.FTZ R41, R27, R28 ;  /* 0x0000001c1b297220 */ /* 0x004fe20000410000 */
[----:B------:R-:W-:Y:S01]  /*41f0*/  FMUL.FTZ R28, R91, -1.4426950216293334961 ;  /* 0xbfb8aa3b5b1c7820 */ /* 0x000fe20000410000 */
[----:B------:R-:W-:Y:S01]  /*4200*/  FFMA.FTZ R93, R59, R42, R57 ;  /* 0x0000002a3b5d7223 */ /* 0x000fe20000010039 */
[----:B------:R-:W-:Y:S01]  /*4210*/  FADD.FTZ R42, R45, -R62 ;  /* 0x8000003e2d2a7221 */ /* 0x000fe20000010000 */
[----:B------:R-:W-:Y:S01]  /*4220*/  FMUL.FTZ R43, R63, R48 ;  /* 0x000000303f2b7220 */ /* 0x000fe20000410000 */
[----:B------:R-:W-:-:S02]  /*4230*/  F2FP.F16.F32.PACK_AB R40, R41, R40 ;  /* 0x000000282928723e */ /* 0x000fc400000000ff */
[----:B------:R-:W1:Y:S01]  /*4240*/  MUFU.EX2 R28, R28 ;  /* 0x0000001c001c7308 */ /* 0x000e620000000800 */
[----:B------:R-:W-:Y:S01]  /*4250*/  FMUL.FTZ R95, R63, R42 ;  /* 0x0000002a3f5f7220 */ /* 0x000fe20000410000 */
[----:B------:R-:W-:Y:S01]  /*4260*/  FADD.FTZ R42, R47, -R62 ;  /* 0x8000003e2f2a7221 */ /* 0x000fe20000010000 */
[----:B------:R-:W-:Y:S01]  /*4270*/  FFMA.FTZ R110, R64, R43, R0 ;  /* 0x0000002b406e7223 */ /* 0x000fe20000010000 */
[C---:B------:R-:W-:Y:S01]  /*4280*/  FMUL.FTZ R43, R63.reuse, R70 ;  /* 0x000000463f2b7220 */ /* 0x040fe20000410000 */
[----:B------:R-:W-:Y:S01]  /*4290*/  FFMA.FTZ R95, R58, R95, R56 ;  /* 0x0000005f3a5f7223 */ /* 0x000fe20000010038 */
[----:B------:R-:W-:Y:S01]  /*42a0*/  FMUL.FTZ R42, R63, R42 ;  /* 0x0000002a3f2a7220 */ /* 0x000fe20000410000 */
[----:B0-----:R-:W-:-:S03]  /*42b0*/  FADD.FTZ R29, R26, 1 ;  /* 0x3f8000001a1d7421 */ /* 0x001fc60000010000 */
[----:B------:R-:W-:Y:S01]  /*42c0*/  FFMA.FTZ R109, R59, R42, R57 ;  /* 0x0000002a3b6d7223 */ /* 0x000fe20000010039 */
[----:B------:R0:W2:Y:S01]  /*42d0*/  MUFU.RCP R27, R29 ;  /* 0x0000001d001b7308 */ /* 0x0000a20000001000 */
[----:B------:R-:W-:-:S04]  /*42e0*/  FADD.FTZ R42, R49, -R62 ;  /* 0x8000003e312a7221 */ /* 0x000fc80000010000 */
[----:B------:R-:W-:Y:S01]  /*42f0*/  FMUL.FTZ R111, R63, R42 ;  /* 0x0000002a3f6f7220 */ /* 0x000fe20000410000 */
[----:B-1----:R-:W-:Y:S01]  /*4300*/  FADD.FTZ R32, R28, 1 ;  /* 0x3f8000001c207421 */ /* 0x002fe20000010000 */
[----:B------:R-:W-:Y:S01]  /*4310*/  FADD.FTZ R42, R51, -R62 ;  /* 0x8000003e332a7221 */ /* 0x000fe20000010000 */
[----:B0-----:R-:W-:Y:S02]  /*4320*/  FMUL.FTZ R29, R93, -1.4426950216293334961 ;  /* 0xbfb8aa3b5d1d7820 */ /* 0x001fe40000410000 */
[----:B------:R-:W0:Y:S01]  /*4330*/  MUFU.RCP R26, R32 ;  /* 0x00000020001a7308 */ /* 0x000e220000001000 */
[----:B------:R-:W-:Y:S01]  /*4340*/  FFMA.FTZ R111, R58, R111, R56 ;  /* 0x0000006f3a6f7223 */ /* 0x000fe20000010038 */
[----:B--2---:R-:W-:-:S06]  /*4350*/  FMUL.FTZ R90, R90, R27 ;  /* 0x0000001b5a5a7220 */ /* 0x004fcc0000410000 */
[----:B------:R1:W2:Y:S01]  /*4360*/  MUFU.EX2 R27, R33 ;  /* 0x00000021001b7308 */ /* 0x0002a20000000800 */
[----:B0-----:R-:W-:Y:S01]  /*4370*/  FMUL.FTZ R91, R91, R26 ;  /* 0x0000001a5b5b7220 */ /* 0x001fe20000410000 */
[----:B-1----:R-:W-:-:S06]  /*4380*/  FMUL.FTZ R33, R94, -1.4426950216293334961 ;  /* 0xbfb8aa3b5e217820 */ /* 0x002fcc0000410000 */
[----:B------:R0:W1:Y:S01]  /*4390*/  MUFU.EX2 R26, R29 ;  /* 0x0000001d001a7308 */ /* 0x0000620000000800 */
[----:B------:R-:W-:Y:S01]  /*43a0*/  F2FP.F16.F32.PACK_AB R90, R91, R90 ;  /* 0x0000005a5b5a723e */ /* 0x000fe200000000ff */
[----:B--2---:R-:W-:-:S03]  /*43b0*/  FADD.FTZ R28, R27, 1 ;  /* 0x3f8000001b1c7421 */ /* 0x004fc60000010000 */
[----:B------:R-:W-:Y:S01]  /*43c0*/  PRMT R23, R90, 0x7632, R23 ;  /* 0x000076325a177816 */ /* 0x000fe20000000017 */
[----:B0-----:R-:W-:Y:S02]  /*43d0*/  FMUL.FTZ R29, R95, -1.4426950216293334961 ;  /* 0xbfb8aa3b5f1d7820 */ /* 0x001fe40000410000 */
[----:B------:R-:W0:Y:S01]  /*43e0*/  MUFU.RCP R27, R28 ;  /* 0x0000001c001b7308 */ /* 0x000e220000001000 */
[----:B-1----:R-:W-:-:S07]  /*43f0*/  FADD.FTZ R32, R26, 1 ;  /* 0x3f8000001a207421 */ /* 0x002fce0000010000 */
[----:B------:R-:W1:Y:S01]  /*4400*/  MUFU.RCP R26, R32 ;  /* 0x00000020001a7308 */ /* 0x000e620000001000 */
[----:B0-----:R-:W-:-:S07]  /*4410*/  FMUL.FTZ R92, R92, R27 ;  /* 0x0000001b5c5c7220 */ /* 0x001fce0000410000 */
[----:B------:R0:W2:Y:S01]  /*4420*/  MUFU.EX2 R27, R33 ;  /* 0x00000021001b7308 */ /* 0x0000a20000000800 */
[----:B-1----:R-:W-:Y:S01]  /*4430*/  FMUL.FTZ R93, R93, R26 ;  /* 0x0000001a5d5d7220 */ /* 0x002fe20000410000 */
[----:B0-----:R-:W-:-:S06]  /*4440*/  FMUL.FTZ R33, R108, -1.4426950216293334961 ;  /* 0xbfb8aa3b6c217820 */ /* 0x001fcc0000410000 */
[----:B------:R0:W1:Y:S01]  /*4450*/  MUFU.EX2 R26, R29 ;  /* 0x0000001d001a7308 */ /* 0x0000620000000800 */
[----:B------:R-:W-:Y:S01]  /*4460*/  F2FP.F16.F32.PACK_AB R92, R93, R92 ;  /* 0x0000005c5d5c723e */ /* 0x000fe200000000ff */
[----:B--2---:R-:W-:Y:S01]  /*4470*/  FADD.FTZ R28, R27, 1 ;  /* 0x3f8000001b1c7421 */ /* 0x004fe20000010000 */
[----:B0-----:R-:W-:-:S05]  /*4480*/  FMUL.FTZ R29, R109, -1.4426950216293334961 ;  /* 0xbfb8aa3b6d1d7820 */ /* 0x001fca0000410000 */
[----:B------:R-:W0:Y:S01]  /*4490*/  MUFU.RCP R27, R28 ;  /* 0x0000001c001b7308 */ /* 0x000e220000001000 */
[----:B-1----:R-:W-:-:S07]  /*44a0*/  FADD.FTZ R32, R26, 1 ;  /* 0x3f8000001a207421 */ /* 0x002fce0000010000 */
[----:B------:R-:W1:Y:S01]  /*44b0*/  MUFU.RCP R26, R32 ;  /* 0x00000020001a7308 */ /* 0x000e620000001000 */
[----:B0-----:R-:W-:-:S07]  /*44c0*/  FMUL.FTZ R94, R94, R27 ;  /* 0x0000001b5e5e7220 */ /* 0x001fce0000410000 */
[----:B------:R-:W0:Y:S01]  /*44d0*/  MUFU.EX2 R27, R33 ;  /* 0x00000021001b7308 */ /* 0x000e220000000800 */
[----:B-1----:R-:W-:-:S07]  /*44e0*/  FMUL.FTZ R95, R95, R26 ;  /* 0x0000001a5f5f7220 */ /* 0x002fce0000410000 */
[----:B------:R-:W1:Y:S01]  /*44f0*/  MUFU.EX2 R26, R29 ;  /* 0x0000001d001a7308 */ /* 0x000e620000000800 */
[----:B------:R-:W-:Y:S01]  /*4500*/  F2FP.F16.F32.PACK_AB R94, R95, R94 ;  /* 0x0000005e5f5e723e */ /* 0x000fe200000000ff */
[----:B0-----:R-:W-:-:S06]  /*4510*/  FADD.FTZ R28, R27, 1 ;  /* 0x3f8000001b1c7421 */ /* 0x001fcc0000010000 */
[----:B------:R-:W0:Y:S01]  /*4520*/  MUFU.RCP R27, R28 ;  /* 0x0000001c001b7308 */ /* 0x000e220000001000 */
[----:B-1----:R-:W-:-:S07]  /*4530*/  FADD.FTZ R32, R26, 1 ;  /* 0x3f8000001a207421 */ /* 0x002fce0000010000 */
[----:B------:R-:W1:Y:S01]  /*4540*/  MUFU.RCP R26, R32 ;  /* 0x00000020001a7308 */ /* 0x000e620000001000 */
[----:B0-----:R-:W-:Y:S01]  /*4550*/  FMUL.FTZ R108, R108, R27 ;  /* 0x0000001b6c6c7220 */ /* 0x001fe20000410000 */
[----:B------:R-:W-:-:S06]  /*4560*/  FMUL.FTZ R27, R110, -1.4426950216293334961 ;  /* 0xbfb8aa3b6e1b7820 */ /* 0x000fcc0000410000 */
[----:B------:R-:W0:Y:S01]  /*4570*/  MUFU.EX2 R27, R27 ;  /* 0x0000001b001b7308 */ /* 0x000e220000000800 */
[----:B-1----:R-:W-:Y:S01]  /*4580*/  FMUL.FTZ R109, R109, R26 ;  /* 0x0000001a6d6d7220 */ /* 0x002fe20000410000 */
[----:B------:R-:W-:-:S04]  /*4590*/  FMUL.FTZ R26, R111, -1.4426950216293334961 ;  /* 0xbfb8aa3b6f1a7820 */ /* 0x000fc80000410000 */
[----:B------:R-:W-:Y:S02]  /*45a0*/  F2FP.F16.F32.PACK_AB R108, R109, R108 ;  /* 0x0000006c6d6c723e */ /* 0x000fe400000000ff */
[----:B------:R-:W1:Y:S01]  /*45b0*/  MUFU.EX2 R26, R26 ;  /* 0x0000001a001a7308 */ /* 0x000e620000000800 */
[----:B0-----:R-:W-:Y:S01]  /*45c0*/  FADD.FTZ R33, R27, 1 ;  /* 0x3f8000001b217421 */ /* 0x001fe20000010000 */
[C-C-:B------:R-:W-:Y:S01]  /*45d0*/  FFMA.FTZ R27, R66.reuse, R50, R65.reuse ;  /* 0x00000032421b7223 */ /* 0x140fe20000010041 */
[----:B------:R-:W-:Y:S01]  /*45e0*/  FFMA.FTZ R65, R66, R72, R65 ;  /* 0x0000004842417223 */ /* 0x000fe20000010041 */
[----:B------:R-:W-:-:S04]  /*45f0*/  LEA R50, P2, R16, UR14, 0x1 ;  /* 0x0000000e10327c11 */ /* 0x000fc8000f8408ff */
[----:B------:R-:W0:Y:S01]  /*4600*/  MUFU.RCP R29, R33 ;  /* 0x00000021001d7308 */ /* 0x000e220000001000 */
[----:B------:R-:W-:Y:S01]  /*4610*/  FMUL.FTZ R32, R27, -1.4426950216293334961 ;  /* 0xbfb8aa3b1b207820 */ /* 0x000fe20000410000 */
[----:B------:R-:W-:Y:S01]  /*4620*/  FMUL.FTZ R46, R65, -1.4426950216293334961 ;  /* 0xbfb8aa3b412e7820 */ /* 0x000fe20000410000 */
[----:B------:R-:W-:Y:S02]  /*4630*/  LEA.HI.X R51, R16, UR15, R114, 0x1, P2 ;  /* 0x0000000f10337c11 */ /* 0x000fe400090f0c72 */
[----:B------:R-:W-:Y:S01]  /*4640*/  PRMT R16, R67, 0x7632, R16 ;  /* 0x0000763243107816 */ /* 0x000fe20000000010 */
[----:B-1----:R-:W-:Y:S01]  /*4650*/  FADD.FTZ R28, R26, 1 ;  /* 0x3f8000001a1c7421 */ /* 0x002fe20000010000 */
[----:B------:R-:W-:Y:S01]  /*4660*/  FMUL.FTZ R26, R63, R42 ;  /* 0x0000002a3f1a7220 */ /* 0x000fe20000410000 */
[----:B------:R-:W-:Y:S03]  /*4670*/  MUFU.EX2 R46, R46 ;  /* 0x0000002e002e7308 */ /* 0x000fe60000000800 */
[----:B------:R-:W-:-:S04]  /*4680*/  FFMA.FTZ R26, R59, R26, R57 ;  /* 0x0000001a3b1a7223 */ /* 0x000fc80000010039 */
[----:B------:R-:W-:Y:S01]  /*4690*/  FMUL.FTZ R42, R26, -1.4426950216293334961 ;  /* 0xbfb8aa3b1a2a7820 */ /* 0x000fe20000410000 */
[----:B------:R-:W1:Y:S01]  /*46a0*/  MUFU.RCP R28, R28 ;  /* 0x0000001c001c7308 */ /* 0x000e620000001000 */
[----:B0-----:R-:W-:-:S07]  /*46b0*/  FMUL.FTZ R110, R110, R29 ;  /* 0x0000001d6e6e7220 */ /* 0x001fce0000410000 */
[----:B------:R0:W2:Y:S08]  /*46c0*/  MUFU.EX2 R29, R32 ;  /* 0x00000020001d7308 */ /* 0x0000b00000000800 */
[----:B------:R-:W3:Y:S01]  /*46d0*/  MUFU.EX2 R42, R42 ;  /* 0x0000002a002a7308 */ /* 0x000ee20000000800 */
[----:B-1----:R-:W-:Y:S01]  /*46e0*/  FMUL.FTZ R111, R111, R28 ;  /* 0x0000001c6f6f7220 */ /* 0x002fe20000410000 */
[----:B0-----:R-:W-:-:S04]  /*46f0*/  FADD.FTZ R32, R53, -R62 ;  /* 0x8000003e35207221 */ /* 0x001fc80000010000 */
[----:B------:R-:W-:Y:S01]  /*4700*/  F2FP.F16.F32.PACK_AB R110, R111, R110 ;  /* 0x0000006e6f6e723e */ /* 0x000fe200000000ff */
[----:B--2---:R-:W-:-:S04]  /*4710*/  FADD.FTZ R33, R29, 1 ;  /* 0x3f8000001d217421 */ /* 0x004fc80000010000 */
[----:B------:R-:W0:Y:S01]  /*4720*/  MUFU.RCP R28, R33 ;  /* 0x00000021001c7308 */ /* 0x000e220000001000 */
[----:B---3--:R-:W-:-:S07]  /*4730*/  FADD.FTZ R29, R42, 1 ;  /* 0x3f8000002a1d7421 */ /* 0x008fce0000010000 */
[----:B------:R-:W1:Y:S01]  /*4740*/  MUFU.RCP R29, R29 ;  /* 0x0000001d001d7308 */ /* 0x000e620000001000 */
[----:B0-----:R-:W-:Y:S01]  /*4750*/  FMUL.FTZ R52, R27, R28 ;  /* 0x0000001c1b347220 */ /* 0x001fe20000410000 */
[----:B------:R-:W-:-:S04]  /*4760*/  FMUL.FTZ R27, R63, R44 ;  /* 0x0000002c3f1b7220 */ /* 0x000fc80000410000 */
[C-C-:B------:R-:W-:Y:S01]  /*4770*/  FFMA.FTZ R28, R64.reuse, R27, R0.reuse ;  /* 0x0000001b401c7223 */ /* 0x140fe20000010000 */
[----:B------:R-:W-:Y:S01]  /*4780*/  FMUL.FTZ R27, R63, R32 ;  /* 0x000000203f1b7220 */ /* 0x000fe20000410000 */
[----:B------:R-:W-:Y:S02]  /*4790*/  FFMA.FTZ R0, R64, R43, R0 ;  /* 0x0000002b40007223 */ /* 0x000fe40000010000 */
[----:B------:R-:W-:Y:S01]  /*47a0*/  FMUL.FTZ R32, R28, -1.4426950216293334961 ;  /* 0xbfb8aa3b1c207820 */ /* 0x000fe20000410000 */
[----:B------:R-:W-:Y:S01]  /*47b0*/  FFMA.FTZ R27, R58, R27, R56 ;  /* 0x0000001b3a1b7223 */ /* 0x000fe20000010038 */
[----:B-1----:R-:W-:Y:S01]  /*47c0*/  FMUL.FTZ R53, R26, R29 ;  /* 0x0000001d1a357220 */ /* 0x002fe20000410000 */
[----:B------:R-:W-:Y:S02]  /*47d0*/  FMUL.FTZ R45, R0, -1.4426950216293334961 ;  /* 0xbfb8aa3b002d7820 */ /* 0x000fe40000410000 */
[----:B------:R-:W-:Y:S01]  /*47e0*/  FMUL.FTZ R33, R27, -1.4426950216293334961 ;  /* 0xbfb8aa3b1b217820 */ /* 0x000fe20000410000 */
[----:B------:R-:W0:Y:S01]  /*47f0*/  MUFU.EX2 R32, R32 ;  /* 0x0000002000207308 */ /* 0x000e220000000800 */
[----:B------:R-:W-:-:S07]  /*4800*/  F2FP.F16.F32.PACK_AB R52, R53, R52 ;  /* 0x000000343534723e */ /* 0x000fce00000000ff */
[----:B------:R-:W1:Y:S01]  /*4810*/  MUFU.EX2 R33, R33 ;  /* 0x0000002100217308 */ /* 0x000e620000000800 */
[----:B0-----:R-:W-:Y:S01]  /*4820*/  FADD.FTZ R29, R32, 1 ;  /* 0x3f800000201d7421 */ /* 0x001fe20000010000 */
[----:B------:R-:W-:-:S04]  /*4830*/  FADD.FTZ R32, R71, -R62 ;  /* 0x8000003e47207221 */ /* 0x000fc80000010000 */
[----:B------:R-:W-:Y:S02]  /*4840*/  FMUL.FTZ R43, R63, R32 ;  /* 0x000000203f2b7220 */ /* 0x000fe40000410000 */
[----:B------:R-:W0:Y:S01]  /*4850*/  MUFU.RCP R29, R29 ;  /* 0x0000001d001d7308 */ /* 0x000e220000001000 */
[----:B-1----:R-:W-:Y:S01]  /*4860*/  FADD.FTZ R42, R33, 1 ;  /* 0x3f800000212a7421 */ /* 0x002fe20000010000 */
[----:B------:R-:W-:-:S04]  /*4870*/  FFMA.FTZ R56, R58, R43, R56 ;  /* 0x0000002b3a387223 */ /* 0x000fc80000010038 */
[----:B------:R-:W-:Y:S02]  /*4880*/  FMUL.FTZ R47, R56, -1.4426950216293334961 ;  /* 0xbfb8aa3b382f7820 */ /* 0x000fe40000410000 */
[----:B------:R1:W2:Y:S08]  /*4890*/  MUFU.RCP R26, R42 ;  /* 0x0000002a001a7308 */ /* 0x0002b00000001000 */
[----:B------:R-:W3:Y:S01]  /*48a0*/  MUFU.EX2 R47, R47 ;  /* 0x0000002f002f7308 */ /* 0x000ee20000000800 */
[----:B0-----:R-:W-:Y:S01]  /*48b0*/  FMUL.FTZ R58, R28, R29 ;  /* 0x0000001d1c3a7220 */ /* 0x001fe20000410000 */
[--C-:B-1----:R-:W-:Y:S01]  /*48c0*/  FADD.FTZ R42, R55, -R62.reuse ;  /* 0x8000003e372a7221 */ /* 0x102fe20000010000 */
[----:B------:R-:W-:-:S04]  /*48d0*/  FADD.FTZ R62, R73, -R62 ;  /* 0x8000003e493e7221 */ /* 0x000fc80000010000 */
[----:B------:R-:W-:Y:S01]  /*48e0*/  FMUL.FTZ R62, R63, R62 ;  /* 0x0000003e3f3e7220 */ /* 0x000fe20000410000 */
[----:B--2---:R-:W-:Y:S01]  /*48f0*/  FMUL.FTZ R64, R27, R26 ;  /* 0x0000001a1b407220 */ /* 0x004fe20000410000 */
[----:B------:R-:W-:-:S04]  /*4900*/  LEA R26, P1, R2, UR14, 0x1 ;  /* 0x0000000e021a7c11 */ /* 0x000fc8000f8208ff */
[----:B------:R-:W-:Y:S02]  /*4910*/  LEA.HI.X R27, R2, UR15, R96, 0x1, P1 ;  /* 0x0000000f021b7c11 */ /* 0x000fe400088f0c60 */
[C---:B------:R-:W-:Y:S02]  /*4920*/  LEA R2, P1, R3.reuse, UR14, 0x1 ;  /* 0x0000000e03027c11 */ /* 0x040fe4000f8208ff */
[----:B------:R-:W-:Y:S01]  /*4930*/  F2FP.F16.F32.PACK_AB R58, R64, R58 ;  /* 0x0000003a403a723e */ /* 0x000fe200000000ff */
[----:B------:R-:W-:Y:S01]  /*4940*/  STG.E.U16 desc[UR12][R26.64], R60 ;  /* 0x0000003c1a007986 */ /* 0x000fe2000c10150c */
[----:B------:R-:W-:Y:S02]  /*4950*/  LEA.HI.X R3, R3, UR15, R97, 0x1, P1 ;  /* 0x0000000f03037c11 */ /* 0x000fe400088f0c61 */
[C---:B------:R-:W-:Y:S01]  /*4960*/  LEA R28, P1, R4.reuse, UR14, 0x1 ;  /* 0x0000000e041c7c11 */ /* 0x040fe2000f8208ff */
[----:B------:R-:W-:Y:S03]  /*4970*/  STG.E.U16 desc[UR12][R26.64+0x4], R67 ;  /* 0x000004431a007986 */ /* 0x000fe6000c10150c */
[----:B------:R-:W-:Y:S01]  /*4980*/  LEA.HI.X R29, R4, UR15, R98, 0x1, P1 ;  /* 0x0000000f041d7c11 */ /* 0x000fe200088f0c62 */
[----:B------:R0:W-:Y:S01]  /*4990*/  STG.E.U16 desc[UR12][R26.64+0x6], R16 ;  /* 0x000006101a007986 */ /* 0x0001e2000c10150c */
[----:B------:R-:W-:-:S04]  /*49a0*/  LEA R4, P1, R5, UR14, 0x1 ;  /* 0x0000000e05047c11 */ /* 0x000fc8000f8208ff */
[----:B------:R-:W-:Y:S02]  /*49b0*/  LEA.HI.X R5, R5, UR15, R99, 0x1, P1 ;  /* 0x0000000f05057c11 */ /* 0x000fe400088f0c63 */
[----:B------:R-:W-:-:S04]  /*49c0*/  LEA R32, P1, R6, UR14, 0x1 ;  /* 0x0000000e06207c11 */ /* 0x000fc8000f8208ff */
[----:B------:R-:W-:Y:S01]  /*49d0*/  LEA.HI.X R33, R6, UR15, R100, 0x1, P1 ;  /* 0x0000000f06217c11 */ /* 0x000fe200088f0c64 */
[----:B------:R-:W-:Y:S01]  /*49e0*/  FMUL.FTZ R6, R63, R42 ;  /* 0x0000002a3f067220 */ /* 0x000fe20000410000 */
[----:B------:R-:W-:Y:S01]  /*49f0*/  FMUL.FTZ R42, R54, -1.4426950216293334961 ;  /* 0xbfb8aa3b362a7820 */ /* 0x000fe20000410000 */
[----:B---3--:R-:W-:Y:S01]  /*4a00*/  FADD.FTZ R63, R47, 1 ;  /* 0x3f8000002f3f7421 */ /* 0x008fe20000010000 */
[----:B0-----:R-:W-:Y:S01]  /*4a10*/  PRMT R16, R17, 0x7632, R16 ;  /* 0x0000763211107816 */ /* 0x001fe20000000010 */
[C-C-:B------:R-:W-:Y:S01]  /*4a20*/  FFMA.FTZ R55, R59.reuse, R6, R57.reuse ;  /* 0x000000063b377223 */ /* 0x140fe20000010039 */
[----:B------:R-:W-:Y:S01]  /*4a30*/  FFMA.FTZ R57, R59, R62, R57 ;  /* 0x0000003e3b397223 */ /* 0x000fe20000010039 */
[----:B------:R-:W-:Y:S01]  /*4a40*/  LEA R6, P1, R7, UR14, 0x1 ;  /* 0x0000000e07067c11 */ /* 0x000fe2000f8208ff */
[----:B------:R-:W0:Y:S01]  /*4a50*/  MUFU.EX2 R42, R42 ;  /* 0x0000002a002a7308 */ /* 0x000e220000000800 */
[----:B------:R-:W-:Y:S01]  /*4a60*/  FMUL.FTZ R44, R55, -1.4426950216293334961 ;  /* 0xbfb8aa3b372c7820 */ /* 0x000fe20000410000 */
[----:B------:R-:W-:Y:S01]  /*4a70*/  FADD.FTZ R62, R46, 1 ;  /* 0x3f8000002e3e7421 */ /* 0x000fe20000010000 */
[----:B------:R-:W-:-:S05]  /*4a80*/  LEA.HI.X R7, R7, UR15, R101, 0x1, P1 ;  /* 0x0000000f07077c11 */ /* 0x000fca00088f0c65 */
[----:B------:R-:W1:Y:S08]  /*4a90*/  MUFU.EX2 R44, R44 ;  /* 0x0000002c002c7308 */ /* 0x000e700000000800 */
[----:B------:R-:W2:Y:S01]  /*4aa0*/  MUFU.RCP R63, R63 ;  /* 0x0000003f003f7308 */ /* 0x000ea20000001000 */
[----:B0-----:R-:W-:Y:S01]  /*4ab0*/  FADD.FTZ R43, R42, 1 ;  /* 0x3f8000002a2b7421 */ /* 0x001fe20000010000 */
[----:B------:R-:W-:-:S06]  /*4ac0*/  LEA R42, P1, R8, UR14, 0x1 ;  /* 0x0000000e082a7c11 */ /* 0x000fcc000f8208ff */
[----:B------:R-:W0:Y:S01]  /*4ad0*/  MUFU.RCP R43, R43 ;  /* 0x0000002b002b7308 */ /* 0x000e220000001000 */
[----:B-1----:R-:W-:-:S07]  /*4ae0*/  FADD.FTZ R48, R44, 1 ;  /* 0x3f8000002c307421 */ /* 0x002fce0000010000 */
[----:B------:R-:W1:Y:S01]  /*4af0*/  MUFU.EX2 R44, R45 ;  /* 0x0000002d002c7308 */ /* 0x000e620000000800 */
[----:B--2---:R-:W-:-:S07]  /*4b00*/  FMUL.FTZ R56, R56, R63 ;  /* 0x0000003f38387220 */ /* 0x004fce0000410000 */
[----:B------:R-:W2:Y:S01]  /*4b10*/  MUFU.RCP R48, R48 ;  /* 0x0000003000307308 */ /* 0x000ea20000001000 */
[----:B0-----:R-:W-:Y:S01]  /*4b20*/  FMUL.FTZ R54, R54, R43 ;  /* 0x0000002b36367220 */ /* 0x001fe20000410000 */
[----:B------:R-:W-:Y:S02]  /*4b30*/  LEA.HI.X R43, R8, UR15, R102, 0x1, P1 ;  /* 0x0000000f082b7c11 */ /* 0x000fe400088f0c66 */
[----:B------:R-:W-:-:S04]  /*4b40*/  LEA R8, P1, R9, UR14, 0x1 ;  /* 0x0000000e09087c11 */ /* 0x000fc8000f8208ff */
[----:B------:R-:W-:Y:S01]  /*4b50*/  LEA.HI.X R9, R9, UR15, R103, 0x1, P1 ;  /* 0x0000000f09097c11 */ /* 0x000fe200088f0c67 */
[----:B-1----:R-:W-:Y:S01]  /*4b60*/  FADD.FTZ R59, R44, 1 ;  /* 0x3f8000002c3b7421 */ /* 0x002fe20000010000 */
[C---:B------:R-:W-:Y:S01]  /*4b70*/  LEA R44, P1, R10.reuse, UR14, 0x1 ;  /* 0x0000000e0a2c7c11 */ /* 0x040fe2000f8208ff */
[----:B------:R-:W0:Y:S03]  /*4b80*/  MUFU.RCP R62, R62 ;  /* 0x0000003e003e7308 */ /* 0x000e260000001000 */
[----:B------:R-:W-:Y:S02]  /*4b90*/  LEA.HI.X R45, R10, UR15, R104, 0x1, P1 ;  /* 0x0000000f0a2d7c11 */ /* 0x000fe400088f0c68 */
[----:B------:R-:W-:Y:S01]  /*4ba0*/  LEA R10, P1, R11, UR14, 0x1 ;  /* 0x0000000e0b0a7c11 */ /* 0x000fe2000f8208ff */
[----:B--2---:R-:W-:Y:S01]  /*4bb0*/  FMUL.FTZ R55, R55, R48 ;  /* 0x0000003037377220 */ /* 0x004fe20000410000 */
[----:B------:R-:W-:Y:S01]  /*4bc0*/  FMUL.FTZ R48, R57, -1.4426950216293334961 ;  /* 0xbfb8aa3b39307820 */ /* 0x000fe20000410000 */
[----:B------:R-:W1:Y:S01]  /*4bd0*/  MUFU.RCP R59, R59 ;  /* 0x0000003b003b7308 */ /* 0x000e620000001000 */
[----:B------:R-:W-:-:S02]  /*4be0*/  LEA.HI.X R11, R11, UR15, R105, 0x1, P1 ;  /* 0x0000000f0b0b7c11 */ /* 0x000fc400088f0c69 */
[C---:B------:R-:W-:Y:S02]  /*4bf0*/  LEA R46, P1, R12.reuse, UR14, 0x1 ;  /* 0x0000000e0c2e7c11 */ /* 0x040fe4000f8208ff */
[----:B------:R-:W-:Y:S02]  /*4c00*/  F2FP.F16.F32.PACK_AB R54, R55, R54 ;  /* 0x000000363736723e */ /* 0x000fe400000000ff */
[----:B------:R-:W-:Y:S01]  /*4c10*/  LEA.HI.X R47, R12, UR15, R106, 0x1, P1 ;  /* 0x0000000f0c2f7c11 */ /* 0x000fe200088f0c6a */
[----:B------:R-:W2:Y:S01]  /*4c20*/  MUFU.EX2 R48, R48 ;  /* 0x0000003000307308 */ /* 0x000ea20000000800 */
[----:B------:R-:W-:Y:S01]  /*4c30*/  LEA R12, P1, R13, UR14, 0x1 ;  /* 0x0000000e0d0c7c11 */ /* 0x000fe2000f8208ff */
[----:B0-----:R-:W-:-:S03]  /*4c40*/  FMUL.FTZ R62, R65, R62 ;  /* 0x0000003e413e7220 */ /* 0x001fc60000410000 */
[----:B------:R-:W-:Y:S01]  /*4c50*/  LEA.HI.X R13, R13, UR15, R107, 0x1, P1 ;  /* 0x0000000f0d0d7c11 */ /* 0x000fe200088f0c6b */
[----:B-1----:R-:W-:Y:S01]  /*4c60*/  FMUL.FTZ R59, R0, R59 ;  /* 0x0000003b003b7220 */ /* 0x002fe20000410000 */
[----:B------:R-:W-:Y:S02]  /*4c70*/  PRMT R0, R60, 0x7632, R0 ;  /* 0x000076323c007816 */ /* 0x000fe40000000000 */
[----:B------:R-:W-:Y:S02]  /*4c80*/  PRMT R60, R82, 0x7632, R60 ;  /* 0x00007632523c7816 */ /* 0x000fe4000000003c */
[----:B------:R-:W-:Y:S01]  /*4c90*/  F2FP.F16.F32.PACK_AB R56, R56, R59 ;  /* 0x0000003b3838723e */ /* 0x000fe200000000ff */
[----:B------:R0:W-:Y:S01]  /*4ca0*/  STG.E.U16 desc[UR12][R26.64+0x2], R0 ;  /* 0x000002001a007986 */ /* 0x0001e2000c10150c */
[----:B--2---:R-:W-:Y:S01]  /*4cb0*/  FADD.FTZ R66, R48, 1 ;  /* 0x3f80000030427421 */ /* 0x004fe20000010000 */
[----:B------:R-:W-:Y:S02]  /*4cc0*/  LEA R48, P1, R14, UR14, 0x1 ;  /* 0x0000000e0e307c11 */ /* 0x000fe4000f8208ff */
[----:B------:R-:W-:Y:S01]  /*4cd0*/  STG.E.U16 desc[UR12][R2.64], R69 ;  /* 0x0000004502007986 */ /* 0x000fe2000c10150c */
[----:B------:R-:W-:-:S02]  /*4ce0*/  PRMT R25, R56, 0x7632, R25 ;  /* 0x0000763238197816 */ /* 0x000fc40000000019 */
[----:B------:R-:W-:Y:S01]  /*4cf0*/  LEA.HI.X R49, R14, UR15, R112, 0x1, P1 ;  /* 0x0000000f0e317c11 */ /* 0x000fe200088f0c70 */
[----:B------:R-:W-:Y:S01]  /*4d00*/  STG.E.U16 desc[UR12][R2.64+0x4], R82 ;  /* 0x0000045202007986 */ /* 0x000fe2000c10150c */
[----:B------:R-:W1:Y:S01]  /*4d10*/  MUFU.RCP R66, R66 ;  /* 0x0000004200427308 */ /* 0x000e620000001000 */
[----:B------:R-:W-:Y:S02]  /*4d20*/  LEA R14, P1, R15, UR14, 0x1 ;  /* 0x0000000e0f0e7c11 */ /* 0x000fe4000f8208ff */
[----:B0-----:R-:W-:Y:S01]  /*4d30*/  PRMT R27, R69, 0x7632, R27 ;  /* 0x00007632451b7816 */ /* 0x001fe2000000001b */
[----:B------:R-:W-:Y:S01]  /*4d40*/  STG.E.U16 desc[UR12][R2.64+0x6], R60 ;  /* 0x0000063c02007986 */ /* 0x000fe2000c10150c */
[----:B------:R-:W-:Y:S02]  /*4d50*/  PRMT R0, R80, 0x7632, R0 ;  /* 0x0000763250007816 */ /* 0x000fe40000000000 */
[----:B------:R-:W-:Y:S01]  /*4d60*/  LEA.HI.X R15, R15, UR15, R113, 0x1, P1 ;  /* 0x0000000f0f0f7c11 */ /* 0x000fe200088f0c71 */
[----:B------:R0:W-:Y:S01]  /*4d70*/  STG.E.U16 desc[UR12][R2.64+0x2], R27 ;  /* 0x0000021b02007986 */ /* 0x0001e2000c10150c */
[----:B------:R-:W-:-:S02]  /*4d80*/  ULDC.64 UR14, c[0x0][0x238] ;  /* 0x00008e00000e7ab9 */ /* 0x000fc40000000a00 */
[----:B------:R-:W-:Y:S01]  /*4d90*/  UISETP.GE.U32.AND UP0, UPT, UR11, UR14, UPT ;  /* 0x0000000e0b00728c */ /* 0x000fe2000bf06070 */
[----:B------:R2:W-:Y:S03]  /*4da0*/  STG.E.U16 desc[UR12][R28.64+0x2], R0 ;  /* 0x000002001c007986 */ /* 0x0005e6000c10150c */
[----:B------:R-:W-:Y:S01]  /*4db0*/  UISETP.GE.AND.EX UP0, UPT, UR5, UR15, UPT, UP0 ;  /* 0x0000000f0500728c */ /* 0x000fe2000bf06300 */
[----:B------:R-:W-:Y:S01]  /*4dc0*/  STG.E.U16 desc[UR12][R28.64], R80 ;  /* 0x000000501c007986 */ /* 0x000fe2000c10150c */
[----:B-1----:R-:W-:Y:S01]  /*4dd0*/  FMUL.FTZ R57, R57, R66 ;  /* 0x0000004239397220 */ /* 0x002fe20000410000 */
[----:B0-----:R-:W-:Y:S02]  /*4de0*/  PRMT R3, R78, 0x7632, R3 ;  /* 0x000076324e037816 */ /* 0x001fe40000000003 */
[----:B------:R-:W-:Y:S01]  /*4df0*/  STG.E.U16 desc[UR12][R28.64+0x4], R78 ;  /* 0x0000044e1c007986 */ /* 0x000fe2000c10150c */
[----:B------:R-:W-:-:S02]  /*4e00*/  PRMT R2, R76, 0x7632, R2 ;  /* 0x000076324c027816 */ /* 0x000fc40000000002 */
[----:B--2---:R-:W-:Y:S01]  /*4e10*/  PRMT R0, R18, 0x7632, R0 ;  /* 0x0000763212007816 */ /* 0x004fe20000000000 */
[----:B------:R0:W-:Y:S01]  /*4e20*/  STG.E.U16 desc[UR12][R28.64+0x6], R3 ;  /* 0x000006031c007986 */ /* 0x0001e2000c10150c */
[----:B------:R-:W-:Y:S02]  /*4e30*/  F2FP.F16.F32.PACK_AB R57, R57, R62 ;  /* 0x0000003e3939723e */ /* 0x000fe400000000ff */
[----:B------:R-:W-:Y:S01]  /*4e40*/  PLOP3.LUT P1, PT, PT, PT, UP0, 0x80, 0x0 ;  /* 0x000000000000781c */ /* 0x000fe20003f2f008 */
        /* <DEDUP_REMOVED lines=13> */
[----:B------:R0:W-:Y:S04]  /*4f20*/  STG.E.U16 desc[UR12][R6.64], R22 ;  /* 0x0000001606007986 */ /* 0x0001e8000c10150c */
[----:B------:R1:W-:Y:S04]  /*4f30*/  STG.E.U16 desc[UR12][R6.64+0x2], R2 ;  /* 0x0000020206007986 */ /* 0x0003e8000c10150c */
[----:B------:R2:W-:Y:S04]  /*4f40*/  STG.E.U16 desc[UR12][R6.64+0x4], R24 ;  /* 0x0000041806007986 */ /* 0x0005e8000c10150c */
[----:B------:R3:W-:Y:S01]  /*4f50*/  STG.E.U16 desc[UR12][R6.64+0x6], R4 ;  /* 0x0000060406007986 */ /* 0x0007e2000c10150c */
[----:B0-----:R-:W-:-:S03]  /*4f60*/  PRMT R22, R34, 0x7632, R22 ;  /* 0x0000763222167816 */ /* 0x001fc60000000016 */
[----:B------:R0:W-:Y:S01]  /*4f70*/  STG.E.U16 desc[UR12][R42.64+0x6], R0 ;  /* 0x000006002a007986 */ /* 0x0001e2000c10150c */
[----:B-1----:R-:W-:-:S03]  /*4f80*/  PRMT R2, R88, 0x7632, R2 ;  /* 0x0000763258027816 */ /* 0x002fc60000000002 */
[----:B------:R-:W-:Y:S01]  /*4f90*/  STG.E.U16 desc[UR12][R42.64], R84 ;  /* 0x000000542a007986 */ /* 0x000fe2000c10150c */
[----:B--2---:R-:W-:Y:S02]  /*4fa0*/  PRMT R24, R110, 0x7632, R24 ;  /* 0x000076326e187816 */ /* 0x004fe40000000018 */
[----:B---3--:R-:W-:Y:S01]  /*4fb0*/  PRMT R4, R30, 0x7632, R4 ;  /* 0x000076321e047816 */ /* 0x008fe20000000004 */
[----:B------:R-:W-:Y:S01]  /*4fc0*/  STG.E.U16 desc[UR12][R42.64+0x2], R21 ;  /* 0x000002152a007986 */ /* 0x000fe2000c10150c */
[----:B------:R-:W-:Y:S02]  /*4fd0*/  PRMT R6, R94, 0x7632, R6 ;  /* 0x000076325e067816 */ /* 0x000fe40000000006 */
[----:B0-----:R-:W-:Y:S01]  /*4fe0*/  PRMT R0, R36, 0x7632, R0 ;  /* 0x0000763224007816 */ /* 0x001fe20000000000 */
[----:B------:R-:W-:Y:S01]  /*4ff0*/  STG.E.U16 desc[UR12][R42.64+0x4], R86 ;  /* 0x000004562a007986 */ /* 0x000fe2000c10150c */
[----:B------:R-:W-:-:S03]  /*5000*/  PRMT R7, R58, 0x7632, R7 ;  /* 0x000076323a077816 */ /* 0x000fc60000000007 */
[----:B------:R-:W-:Y:S04]  /*5010*/  STG.E.U16 desc[UR12][R8.64], R30 ;  /* 0x0000001e08007986 */ /* 0x000fe8000c10150c */
        /* <DEDUP_REMOVED lines=8> */
[----:B------:R-:W-:Y:S04]  /*50a0*/  STG.E.U16 desc[UR12][R44.64+0x4], R36 ;  /* 0x000004242c007986 */ /* 0x000fe8000c10150c */
        /* <DEDUP_REMOVED lines=30> */
.L_x_2974:
        /* <DEDUP_REMOVED lines=15> */
.L_x_3049:


//--------------------- .text._ZN13group_norm_v214gn_cuda_kernelI6__halfLi480ELi1ELi16ELi60ELi4096ELb1ELi64ELi960ELi960ELi4ELb1ELi2ELb0ELb0ENS_16CompileConditionILi900EEEEEvPT_PKS4_S7_S7_flPfS8_Pj --------------------------
	.section	.text._ZN13group_norm_v214gn_cuda_kernelI6__halfLi480ELi1ELi16ELi60ELi4096ELb1ELi64ELi960ELi960ELi4ELb1ELi2ELb0ELb0ENS_16CompileConditionILi900EEEEEvPT_PKS4_S7_S7_flPfS8_Pj,"ax",@progbits
	.align	128
        .global         _ZN13group_norm_v214gn_cuda_kernelI6__halfLi480ELi1ELi16ELi60ELi4096ELb1ELi64ELi960ELi960ELi4ELb1ELi2ELb0ELb0ENS_16CompileConditionILi900EEEEEvPT_PKS4_S7_S7_flPfS8_Pj
        .type           _ZN13group_norm_v214gn_cuda_kernelI6__halfLi480ELi1ELi16ELi60ELi4096ELb1ELi64ELi960ELi960ELi4ELb1ELi2ELb0ELb0ENS_16CompileConditionILi900EEEEEvPT_PKS4_S7_S7_flPfS8_Pj,@function
        .size           _ZN13group_norm_v214gn_cuda_kernelI6__halfLi480ELi1ELi16ELi60ELi4096ELb1ELi64ELi960ELi960ELi4ELb1ELi2ELb0ELb0ENS_16CompileConditionILi900EEEEEvPT_PKS4_S7_S7_flPfS8_Pj,(.L_x_3050 - _ZN13group_norm_v214gn_cuda_kernelI6__halfLi480ELi1ELi16ELi60ELi4096ELb1ELi64ELi960ELi960ELi4ELb1ELi2ELb0ELb0ENS_16CompileConditionILi900EEEEEvPT_PKS4_S7_S7_flPfS8_Pj)
        .other          _ZN13group_norm_v214gn_cuda_kernelI6__halfLi480ELi1ELi16ELi60ELi4096ELb1ELi64ELi960ELi960ELi4ELb1ELi2ELb0ELb0ENS_16CompileConditionILi900EEEEEvPT_PKS4_S7_S7_flPfS8_Pj,@"STO_CUDA_ENTRY STV_DEFAULT"
_ZN13group_norm_v214gn_cuda_kernelI6__halfLi480ELi1ELi16ELi60ELi4096ELb1ELi64ELi960ELi960ELi4ELb1ELi2ELb0ELb0ENS_16CompileConditionILi900EEEEEvPT_PKS4_S7_S7_flPfS8_Pj:
.text._ZN13group_norm_v214gn_cuda_kernelI6__halfLi480ELi1ELi16ELi60ELi4096ELb1ELi64ELi960ELi960ELi4ELb1ELi2ELb0ELb0ENS_16CompileConditionILi900EEEEEvPT_PKS4_S7_S7_flPfS8_Pj:
        /* <DEDUP_REMOVED lines=10> */
[----:B------:R-:W-:Y:S01]  /*00a0*/  MOV R70, UR8 ;  /* 0x0000000800467c02 */ /* 0x000fe20008000f00 */
[----:B------:R-:W2:Y:S05]  /*00b0*/  S2R R6, SR_CTAID.X ;  /* 0x0000000000067919 */ /* 0x000eaa0000002500 */
        /* <DEDUP_REMOVED lines=19> */
[----:B------:R-:W-:Y:S01]  /*01f0*/  IADD3 R2, R5, 0x4, RZ ;  /* 0x0000000405027810 */ /* 0x000fe20007ffe0ff */
[----:B------:R0:W-:Y:S01]  /*0200*/  STL [R1+0x288], R6 ;  /* 0x0002880601007387 */ /* 0x0001e20000100800 */
[----:B------:R-:W-:Y:S02]  /*0210*/  LEA R4, R7, R4, 0x3 ;  /* 0x0000000407047211 */ /* 0x000fe400078e18ff */
[----:B------:R-:W-:Y:S02]  /*0220*/  LOP3.LUT R0, R3, 0xf8, RZ, 0xc0, !PT ;  /* 0x000000f803007812 */ /* 0x000fe400078ec0ff */
[----:B------:R-:W-:Y:S01]  /*0230*/  IADD3 R3, R5, 0x8, RZ ;  /* 0x0000000805037810 */ /* 0x000fe20007ffe0ff */
[----:B------:R1:W-:Y:S01]  /*0240*/  STL [R1+0x28c], R4 ;  /* 0x00028c0401007387 */ /* 0x0003e20000100800 */
[----:B------:R-:W-:-:S02]  /*0250*/  SHF.R.U32.HI R2, RZ, 0x2, R2 ;  /* 0x00000002ff027819 */ /* 0x000fc40000011602 */
[C---:B------:R-:W-:Y:S01]  /*0260*/  IADD3 R12, R5.reuse, 0x1c, RZ ;  /* 0x0000001c050c7810 */ /* 0x040fe20007ffe0ff */
[----:B------:R2:W-:Y:S01]  /*0270*/  STL [R1+0x284], R0 ;  /* 0x0002840001007387 */ /* 0x0005e20000100800 */
[C---:B0-----:R-:W-:Y:S02]  /*0280*/  IADD3 R6, R5.reuse, 0x10, RZ ;  /* 0x0000001005067810 */ /* 0x041fe40007ffe0ff */
[C---:B------:R-:W-:Y:S02]  /*0290*/  IADD3 R14, R5.reuse, 0x20, RZ ;  /* 0x00000020050e7810 */ /* 0x040fe40007ffe0ff */
[C---:B------:R-:W-:Y:S02]  /*02a0*/  IADD3 R16, R5.reuse, 0x24, RZ ;  /* 0x0000002405107810 */ /* 0x040fe40007ffe0ff */
[C---:B-1----:R-:W-:Y:S02]  /*02b0*/  IADD3 R4, R5.reuse, 0xc, RZ ;  /* 0x0000000c05047810 */ /* 0x042fe40007ffe0ff */
[----:B------:R-:W-:-:S02]  /*02c0*/  IADD3 R18, R5, 0x28, RZ ;  /* 0x0000002805127810 */ /* 0x000fc40007ffe0ff */
[C---:B------:R-:W-:Y:S02]  /*02d0*/  IADD3 R20, R5.reuse, 0x2c, RZ ;  /* 0x0000002c05147810 */ /* 0x040fe40007ffe0ff */
[C---:B------:R-:W-:Y:S02]  /*02e0*/  IADD3 R22, R5.reuse, 0x30, RZ ;  /* 0x0000003005167810 */ /* 0x040fe40007ffe0ff */
[C---:B------:R-:W-:Y:S02]  /*02f0*/  IADD3 R24, R5.reuse, 0x34, RZ ;  /* 0x0000003405187810 */ /* 0x040fe40007ffe0ff */
[----:B--2---:R-:W-:Y:S02]  /*0300*/  SHF.R.U32.HI R0, RZ, 0x2, R5 ;  /* 0x00000002ff007819 */ /* 0x004fe40000011605 */
[----:B------:R-:W-:Y:S02]  /*0310*/  IADD3 R26, R5, 0x38, RZ ;  /* 0x00000038051a7810 */ /* 0x000fe40007ffe0ff */
[----:B------:R-:W-:Y:S01]  /*0320*/  SHF.R.U32.HI R3, RZ, 0x2, R3 ;  /* 0x00000002ff037819 */ /* 0x000fe20000011603 */
[----:B------:R-:W-:Y:S01]  /*0330*/  IMAD R0, R0, 0x18, R30 ;  /* 0x0000001800007824 */ /* 0x000fe200078e021e */
[----:B------:R-:W-:Y:S01]  /*0340*/  SHF.R.U32.HI R5, RZ, 0x2, R4 ;  /* 0x00000002ff057819 */ /* 0x000fe20000011604 */
[----:B------:R-:W-:Y:S01]  /*0350*/  IMAD R4, R2, 0x18, R30 ;  /* 0x0000001802047824 */ /* 0x000fe200078e021e */
[----:B------:R-:W-:-:S02]  /*0360*/  SHF.L.U32 R2, R29, 0x3, RZ ;  /* 0x000000031d027819 */ /* 0x000fc400000006ff */
        /* <DEDUP_REMOVED lines=8> */
[----:B------:R-:W-:Y:S02]  /*03f0*/  IADD3 R0, R0, R3, RZ ;  /* 0x0000000300007210 */ /* 0x000fe40007ffe0ff */
[----:B------:R-:W-:-:S02]  /*0400*/  IADD3 R2, R3, R4, RZ ;  /* 0x0000000403027210 */ /* 0x000fc40007ffe0ff */
[----:B------:R-:W-:Y:S01]  /*0410*/  STL [R1+0x140], R5 ;  /* 0x0001400501007387 */ /* 0x000fe20000100800 */
[----:B------:R-:W-:Y:S01]  /*0420*/  SHF.R.U32.HI R13, RZ, 0x2, R12 ;  /* 0x00000002ff0d7819 */ /* 0x000fe2000001160c */
[----:B------:R-:W-:Y:S01]  /*0430*/  IMAD R12, R9, 0x18, R30 ;  /* 0x00000018090c7824 */ /* 0x000fe200078e021e */
[----:B------:R-:W-:Y:S01]  /*0440*/  SHF.R.U32.HI R15, RZ, 0x2, R14 ;  /* 0x00000002ff0f7819 */ /* 0x000fe2000001160e */
[----:B------:R0:W-:Y:S01]  /*0450*/  STL [R1+0x280], R0 ;  /* 0x0002800001007387 */ /* 0x0001e20000100800 */
[----:B------:R-:W-:Y:S01]  /*0460*/  IADD3 R4, R3, R8, RZ ;  /* 0x0000000803047210 */ /* 0x000fe20007ffe0ff */
[----:B------:R-:W-:Y:S01]  /*0470*/  IMAD R14, R11, 0x18, R30 ;  /* 0x000000180b0e7824 */ /* 0x000fe200078e021e */
[----:B------:R-:W-:Y:S01]  /*0480*/  SHF.R.U32.HI R17, RZ, 0x2, R16 ;  /* 0x00000002ff117819 */ /* 0x000fe20000011610 */
[----:B------:R1:W-:Y:S01]  /*0490*/  STL [R1+0x27c], R2 ;  /* 0x00027c0201007387 */ /* 0x0003e20000100800 */
[----:B------:R-:W-:Y:S01]  /*04a0*/  SHF.R.U32.HI R19, RZ, 0x2, R18 ;  /* 0x00000002ff137819 */ /* 0x000fe20000011612 */
[----:B------:R-:W-:Y:S01]  /*04b0*/  IMAD R16, R13, 0x18, R30 ;  /* 0x000000180d107824 */ /* 0x000fe200078e021e */
[----:B------:R-:W-:Y:S01]  /*04c0*/  SHF.R.U32.HI R21, RZ, 0x2, R20 ;  /* 0x00000002ff157819 */ /* 0x000fe20000011614 */
[----:B------:R-:W-:Y:S01]  /*04d0*/  IMAD R18, R15, 0x18, R30 ;  /* 0x000000180f127824 */ /* 0x000fe200078e021e */
[----:B------:R-:W-:Y:S01]  /*04e0*/  SHF.R.U32.HI R23, RZ, 0x2, R22 ;  /* 0x00000002ff177819 */ /* 0x000fe20000011616 */
[--C-:B------:R-:W-:Y:S01]  /*04f0*/  IMAD R20, R17, 0x18, R30.reuse ;  /* 0x0000001811147824 */ /* 0x100fe200078e021e */
[----:B0-----:R-:W-:Y:S01]  /*0500*/  IADD3 R0, R3, R6, RZ ;  /* 0x0000000603007210 */ /* 0x001fe20007ffe0ff */
[----:B------:R-:W-:Y:S01]  /*0510*/  IMAD R22, R19, 0x18, R30 ;  /* 0x0000001813167824 */ /* 0x000fe200078e021e */
[----:B------:R-:W-:Y:S01]  /*0520*/  SHF.R.U32.HI R25, RZ, 0x2, R24 ;  /* 0x00000002ff197819 */ /* 0x000fe20000011618 */
[----:B------:R-:W-:Y:S01]  /*0530*/  IMAD R24, R21, 0x18, R30 ;  /* 0x0000001815187824 */ /* 0x000fe200078e021e */
[----:B-1----:R-:W-:Y:S01]  /*0540*/  IADD3 R2, R3, R10, RZ ;  /* 0x0000000a03027210 */ /* 0x002fe20007ffe0ff */
[----:B------:R0:W-:Y:S01]  /*0550*/  STL [R1+0x278], R0 ;  /* 0x0002780001007387 */ /* 0x0001e20000100800 */
[----:B------:R-:W-:Y:S01]  /*0560*/  SHF.R.U32.HI R27, RZ, 0x2, R26 ;  /* 0x00000002ff1b7819 */ /* 0x000fe2000001161a */
[--C-:B------:R-:W-:Y:S01]  /*0570*/  IMAD R26, R23, 0x18, R30.reuse ;  /* 0x00000018171a7824 */ /* 0x100fe200078e021e */
[----:B------:R-:W-:Y:S01]  /*0580*/  ISETP.EQ.U32.AND P1, PT, RZ, UR6, PT ;  /* 0x00000006ff007c0c */ /* 0x000fe2000bf22070 */
[----:B------:R1:W-:Y:S01]  /*0590*/  STL [R1+0x274], R4 ;  /* 0x0002740401007387 */ /* 0x0003e20000100800 */
[--C-:B------:R-:W-:Y:S01]  /*05a0*/  IMAD R28, R25, 0x18, R30.reuse ;  /* 0x00000018191c7824 */ /* 0x100fe200078e021e */
[----:B------:R-:W-:Y:S01]  /*05b0*/  ISETP.GT.U32.OR P0, PT, R29, 0xf, P0 ;  /* 0x0000000f1d00780c */ /* 0x000fe20000704470 */
[----:B------:R-:W-:Y:S01]  /*05c0*/  IMAD R30, R27, 0x18, R30 ;  /* 0x000000181b1e7824 */ /* 0x000fe200078e021e */
[----:B------:R2:W-:Y:S01]  /*05d0*/  STL [R1+0x270], R2 ;  /* 0x0002700201007387 */ /* 0x0005e20000100800 */
[----:B0-----:R-:W-:-:S02]  /*05e0*/  IADD3 R0, R3, R12, RZ ;  /* 0x0000000c03007210 */ /* 0x001fc40007ffe0ff */
[----:B------:R-:W-:Y:S01]  /*05f0*/  ISETP.EQ.OR.EX P0, PT, RZ, UR7, P0, P1 ;  /* 0x00000007ff007c0c */ /* 0x000fe20008702710 */
[----:B------:R-:W-:Y:S01]  /*0600*/  ULDC.64 UR6, c[0x0][0x208] ;  /* 0x0000820000067ab9 */ /* 0x000fe20000000a00 */
[C---:B-1----:R-:W-:Y:S01]  /*0610*/  IADD3 R4, R3.reuse, R14, RZ ;  /* 0x0000000e03047210 */ /* 0x042fe20007ffe0ff */
[----:B------:R0:W-:Y:S01]  /*0620*/  STL [R1+0x26c], R0 ;  /* 0x00026c0001007387 */ /* 0x0001e20000100800 */
[C---:B---3--:R-:W-:Y:S02]  /*0630*/  LEA R56, P1, R70.reuse, R56, 0x2 ;  /* 0x0000003846387211 */ /* 0x048fe400078210ff */
[----:B--2---:R-:W-:Y:S01]  /*0640*/  IADD3 R2, R3, R16, RZ ;  /* 0x0000001003027210 */ /* 0x004fe20007ffe0ff */
[----:B------:R1:W-:Y:S01]  /*0650*/  STL [R1+0x268], R4 ;  /* 0x0002680401007387 */ /* 0x0003e20000100800 */
[----:B------:R-:W-:-:S03]  /*0660*/  LEA.HI.X R57, R70, R57, R5, 0x2, P1 ;  /* 0x0000003946397211 */ /* 0x000fc600008f1405 */
[----:B------:R2:W-:Y:S01]  /*0670*/  STL [R1+0x264], R2 ;  /* 0x0002640201007387 */ /* 0x0005e20000100800 */
[C---:B0-----:R-:W-:Y:S02]  /*0680*/  IADD3 R0, R3.reuse, R18, RZ ;  /* 0x0000001203007210 */ /* 0x041fe40007ffe0ff */
[----:B-1----:R-:W-:-:S03]  /*0690*/  IADD3 R4, R3, R20, RZ ;  /* 0x0000001403047210 */ /* 0x002fc60007ffe0ff */
        /* <DEDUP_REMOVED lines=13> */
.L_x_2983:
[----:B-1----:R-:W2:Y:S01]  /*0770*/  LDL R0, [R1+0x140] ;  /* 0x0001400001007983 */ /* 0x002ea20000100800 */
[----:B------:R-:W0:Y:S01]  /*0780*/  S2R R4, SR_TID.X ;  /* 0x0000000000047919 */ /* 0x000e220000002100 */
[----:B------:R-:W1:Y:S01]  /*0790*/  S2UR UR12, SR_CTAID.X ;  /* 0x00000000000c79c3 */ /* 0x000e620000002500 */
[----:B------:R-:W-:Y:S01]  /*07a0*/  MOV R13, RZ ;  /* 0x000000ff000d7202 */ /* 0x000fe20000000f00 */
[----:B------:R-:W-:Y:S01]  /*07b0*/  ULDC.64 UR10, c[0x0][0x218] ;  /* 0x00008600000a7ab9 */ /* 0x000fe20000000a00 */
[----:B-1----:R-:W-:Y:S01]  /*07c0*/  USHF.L.U32 UR5, UR12, 0x6, URZ ;  /* 0x000000060c057899 */ /* 0x002fe2000800063f */
[----:B0-----:R-:W-:-:S03]  /*07d0*/  IMAD.WIDE.U32 R2, R4, -0x77777777, RZ ;  /* 0x8888888904027825 */ /* 0x001fc600078e00ff */
[----:B------:R-:W-:Y:S02]  /*07e0*/  ULOP3.LUT UR5, UR5, 0xfc0, URZ, 0xc0, !UPT ;  /* 0x00000fc005057892 */ /* 0x000fe4000f8ec03f */
[----:B------:R-:W-:-:S05]  /*07f0*/  SHF.R.U32.HI R2, RZ, 0x7, R3 ;  /* 0x00000007ff027819 */ /* 0x000fca0000011603 */
[C---:B------:R-:W-:Y:S01]  /*0800*/  IMAD R12, R2.reuse, -0xf0, R4 ;  /* 0xffffff10020c7824 */ /* 0x040fe200078e0204 */
[----:B------:R-:W-:-:S04]  /*0810*/  IADD3 R49, R2, UR5, RZ ;  /* 0x0000000502317c10 */ /* 0x000fc8000fffe0ff */
[----:B------:R-:W-:Y:S01]  /*0820*/  SHF.L.U32 R12, R12, 0x2, RZ ;  /* 0x000000020c0c7819 */ /* 0x000fe200000006ff */
[----:B------:R-:W-:-:S04]  /*0830*/  IMAD R49, R49, 0x3c0, RZ ;  /* 0x000003c031317824 */ /* 0x000fc800078e02ff */
[----:B------:R-:W-:-:S03]  /*0840*/  IMAD.WIDE.U32 R40, R70, 0x3c0000, R12 ;  /* 0x003c000046287825 */ /* 0x000fc600078e000c */
[C---:B------:R-:W-:Y:S02]  /*0850*/  IADD3 R55, P1, R49.reuse, R40, RZ ;  /* 0x0000002831377210 */ /* 0x040fe40007f3e0ff */
[----:B------:R-:W-:Y:S01]  /*0860*/  IADD3 R5, R49, 0x3c00, RZ ;  /* 0x00003c0031057810 */ /* 0x000fe20007ffe0ff */
[----:B--2---:R-:W-:-:S05]  /*0870*/  IMAD R3, R0, 0x3c0000, RZ ;  /* 0x003c000000037824 */ /* 0x004fca00078e02ff */
[----:B------:R-:W-:-:S04]  /*0880*/  IADD3 R13, R41, R3, RZ ;  /* 0x00000003290d7210 */ /* 0x000fc80007ffe0ff */
[----:B------:R-:W-:Y:S02]  /*0890*/  IADD3.X R0, RZ, R13, RZ, P1, !PT ;  /* 0x0000000dff007210 */ /* 0x000fe40000ffe4ff */
[----:B------:R-:W-:-:S04]  /*08a0*/  LEA R30, P1, R55, UR10, 0x1 ;  /* 0x0000000a371e7c11 */ /* 0x000fc8000f8208ff */
[----:B------:R-:W-:Y:S02]  /*08b0*/  LEA.HI.X R31, R55, UR11, R0, 0x1, P1 ;  /* 0x0000000b371f7c11 */ /* 0x000fe400088f0c00 */
[----:B------:R-:W-:Y:S01]  /*08c0*/  IADD3 R3, R49, 0x780, RZ ;  /* 0x0000078031037810 */ /* 0x000fe20007ffe0ff */
[----:B------:R0:W-:Y:S04]  /*08d0*/  STL [R1+0x24], R0 ;  /* 0x0000240001007387 */ /* 0x0001e80000100800 */
[----:B------:R-:W2:Y:S01]  /*08e0*/  LDG.E.64.CONSTANT R30, desc[UR6][R30.64] ;  /* 0x000000061e1e7981 */ /* 0x000ea2000c1e9b00 */
[----:B0-----:R-:W-:-:S04]  /*08f0*/  IADD3 R0, P1, R3, R40, RZ ;  /* 0x0000002803007210 */ /* 0x001fc80007f3e0ff */
[----:B------:R-:W-:Y:S02]  /*0900*/  IADD3.X R2, RZ, R13, RZ, P1, !PT ;  /* 0x0000000dff027210 */ /* 0x000fe40000ffe4ff */
[----:B------:R-:W-:-:S04]  /*0910*/  LEA R26, P1, R0, UR10, 0x1 ;  /* 0x0000000a001a7c11 */ /* 0x000fc8000f8208ff */
[----:B------:R-:W-:Y:S02]  /*0920*/  LEA.HI.X R27, R0, UR11, R2, 0x1, P1 ;  /* 0x0000000b001b7c11 */ /* 0x000fe400088f0c02 */
[----:B------:R-:W-:Y:S01]  /*0930*/  IADD3 R3, R49, 0xf00, RZ ;  /* 0x00000f0031037810 */ /* 0x000fe20007ffe0ff */
[----:B------:R0:W-:Y:S04]  /*0940*/  STL [R1+0xc0], R0 ;  /* 0x0000c00001007387 */ /* 0x0001e80000100800 */
[----:B------:R-:W3:Y:S01]  /*0950*/  LDG.E.64.CONSTANT R26, desc[UR6][R26.64] ;  /* 0x000000061a1a7981 */ /* 0x000ee2000c1e9b00 */
[----:B0-----:R-:W-:-:S03]  /*0960*/  IADD3 R0, P1, R3, R40, RZ ;  /* 0x0000002803007210 */ /* 0x001fc60007f3e0ff */
[----:B------:R0:W-:Y:S01]  /*0970*/  STL [R1+0x1d0], R2 ;  /* 0x0001d00201007387 */ /* 0x0001e20000100800 */
[----:B------:R-:W-:Y:S02]  /*0980*/  IADD3 R3, R49, 0x1680, RZ ;  /* 0x0000168031037810 */ /* 0x000fe40007ffe0ff */
[----:B0-----:R-:W-:Y:S02]  /*0990*/  IADD3.X R2, RZ, R13, RZ, P1, !PT ;  /* 0x0000000dff027210 */ /* 0x001fe40000ffe4ff */
[----:B------:R-:W-:-:S04]  /*09a0*/  LEA R22, P1, R0, UR10, 0x1 ;  /* 0x0000000a00167c11 */ /* 0x000fc8000f8208ff */
[----:B------:R-:W-:Y:S01]  /*09b0*/  LEA.HI.X R23, R0, UR11, R2, 0x1, P1 ;  /* 0x0000000b00177c11 */ /* 0x000fe200088f0c02 */
[----:B------:R0:W-:Y:S05]  /*09c0*/  STL [R1+0xc4], R0 ;  /* 0x0000c40001007387 */ /* 0x0001ea0000100800 */
[----:B------:R-:W4:Y:S01]  /*09d0*/  LDG.E.64.CONSTANT R22, desc[UR6][R22.64] ;  /* 0x0000000616167981 */ /* 0x000f22000c1e9b00 */
        /* <DEDUP_REMOVED lines=22> */
[----:B------:R-:W-:Y:S04]  /*0b40*/  STL [R1+0xd0], R0 ;  /* 0x0000d00001007387 */ /* 0x000fe80000100800 */
[----:B------:R0:W-:Y:S04]  /*0b50*/  STL [R1+0x1e4], R2 ;  /* 0x0001e40201007387 */ /* 0x0001e80000100800 */
[----:B------:R-:W4:Y:S01]  /*0b60*/  LDG.E.64.CONSTANT R10, desc[UR6][R10.64] ;  /* 0x000000060a0a7981 */ /* 0x000f22000c1e9b00 */
[----:B0-----:R-:W-:-:S04]  /*0b70*/  IADD3 R2, P1, R3, R40, RZ ;  /* 0x0000002803027210 */ /* 0x001fc80007f3e0ff */
[----:B------:R-:W-:Y:S02]  /*0b80*/  IADD3.X R4, RZ, R13, RZ, P1, !PT ;  /* 0x0000000dff047210 */ /* 0x000fe40000ffe4ff */
[C---:B------:R-:W-:Y:S02]  /*0b90*/  LEA R6, P1, R2.reuse, UR10, 0x1 ;  /* 0x0000000a02067c11 */ /* 0x040fe4000f8208ff */
[----:B------:R-:W-:Y:S02]  /*0ba0*/  IADD3 R3, R49, 0x3480, RZ ;  /* 0x0000348031037810 */ /* 0x000fe40007ffe0ff */
[----:B------:R-:W-:Y:S02]  /*0bb0*/  LEA.HI.X R7, R2, UR11, R4, 0x1, P1 ;  /* 0x0000000b02077c11 */ /* 0x000fe400088f0c04 */
[----:B------:R-:W-:Y:S01]  /*0bc0*/  IADD3 R0, P2, R3, R40, RZ ;  /* 0x0000002803007210 */ /* 0x000fe20007f5e0ff */
[----:B------:R0:W-:Y:S04]  /*0bd0*/  STL [R1+0xd4], R2 ;  /* 0x0000d40201007387 */ /* 0x0001e80000100800 */
[----:B------:R-:W4:Y:S04]  /*0be0*/  LDG.E.64.CONSTANT R6, desc[UR6][R6.64] ;  /* 0x0000000606067981 */ /* 0x000f28000c1e9b00 */
[----:B------:R1:W-:Y:S01]  /*0bf0*/  STL [R1+0x1e8], R4 ;  /* 0x0001e80401007387 */ /* 0x0003e20000100800 */
[----:B0-----:R-:W-:-:S02]  /*0c00*/  LEA R2, P1, R0, UR10, 0x1 ;  /* 0x0000000a00027c11 */ /* 0x001fc4000f8208ff */
[----:B-1----:R-:W-:-:S04]  /*0c10*/  IADD3.X R4, RZ, R13, RZ, P2, !PT ;  /* 0x0000000dff047210 */ /* 0x002fc800017fe4ff */
        /* <DEDUP_REMOVED lines=61> */
[----:B------:R-:W-:Y:S02]  /*0ff0*/  IADD3.X R34, RZ, R13, RZ, P1, !PT ;  /* 0x0000000dff227210 */ /* 0x000fe40000ffe4ff */
[----:B0-----:R-:W-:-:S04]  /*1000*/  LEA R4, P1, R0, UR10, 0x1 ;  /* 0x0000000a00047c11 */ /* 0x001fc8000f8208ff */
[----:B------:R-:W-:Y:S02]  /*1010*/  LEA.HI.X R5, R0, UR11, R34, 0x1, P1 ;  /* 0x0000000b00057c11 */ /* 0x000fe400088f0c22 */
[----:B------:R-:W-:Y:S01]  /*1020*/  IADD3 R35, R49, 0x7800, RZ ;  /* 0x0000780031237810 */ /* 0x000fe20007ffe0ff */
[----:B------:R0:W-:Y:S04]  /*1030*/  STL [R1+0xf8], R0 ;  /* 0x0000f80001007387 */ /* 0x0001e80000100800 */
        /* <DEDUP_REMOVED lines=9> */
[----:B0-----:R-:W-:-:S04]  /*10d0*/  IADD3 R0, P1, R35, R40, RZ ;  /* 0x0000002823007210 */ /* 0x001fc80007f3e0ff */
[----:B------:R-:W-:Y:S02]  /*10e0*/  IADD3.X R42, RZ, R13, RZ, P1, !PT ;  /* 0x0000000dff2a7210 */ /* 0x000fe40000ffe4ff */
[----:B------:R-:W-:-:S04]  /*10f0*/  LEA R46, P1, R0, UR10, 0x1 ;  /* 0x0000000a002e7c11 */ /* 0x000fc8000f8208ff */
[----:B------:R-:W-:Y:S02]  /*1100*/  LEA.HI.X R47, R0, UR11, R42, 0x1, P1 ;  /* 0x0000000b002f7c11 */ /* 0x000fe400088f0c2a */
[C---:B------:R-:W-:Y:S02]  /*1110*/  IADD3 R61, R49.reuse, 0x8700, RZ ;  /* 0x00008700313d7810 */ /* 0x040fe40007ffe0ff */
[----:B------:R-:W-:Y:S02]  /*1120*/  IADD3 R63, R49, 0x8e80, RZ ;  /* 0x00008e80313f7810 */ /* 0x000fe40007ffe0ff */
[----:B------:R-:W4:Y:S01]  /*1130*/  LDG.E.64.CONSTANT R46, desc[UR6][R46.64] ;  /* 0x000000062e2e7981 */ /* 0x000f22000c1e9b00 */
[-C--:B------:R-:W-:Y:S02]  /*1140*/  IADD3 R48, P4, R61, R40.reuse, RZ ;  /* 0x000000283d307210 */ /* 0x080fe40007f9e0ff */
[----:B------:R-:W-:Y:S01]  /*1150*/  IADD3 R44, P5, R63, R40, RZ ;  /* 0x000000283f2c7210 */ /* 0x000fe20007fbe0ff */
[----:B------:R-:W-:Y:S01]  /*1160*/  STL [R1+0x21c], R34 ;  /* 0x00021c2201007387 */ /* 0x000fe20000100800 */
[----:B------:R-:W-:-:S02]  /*1170*/  IADD3 R43, R49, 0xb400, RZ ;  /* 0x0000b400312b7810 */ /* 0x000fc40007ffe0ff */
[-C--:B------:R-:W-:Y:S01]  /*1180*/  IADD3.X R54, RZ, R13.reuse, RZ, P4, !PT ;  /* 0x0000000dff367210 */ /* 0x080fe200027fe4ff */
[----:B------:R-:W-:Y:S01]  /*1190*/  STL [R1+0x104], R0 ;  /* 0x0001040001007387 */ /* 0x000fe20000100800 */
[----:B------:R-:W-:-:S03]  /*11a0*/  IADD3.X R72, RZ, R13, RZ, P5, !PT ;  /* 0x0000000dff487210 */ /* 0x000fc60002ffe4ff */
[----:B------:R0:W-:Y:S01]  /*11b0*/  STL [R1+0x224], R42 ;  /* 0x0002242a01007387 */ /* 0x0001e20000100800 */
[----:B------:R-:W-:Y:S02]  /*11c0*/  IADD3 R65, R49, 0x9600, RZ ;  /* 0x0000960031417810 */ /* 0x000fe40007ffe0ff */
[----:B------:R-:W-:Y:S02]  /*11d0*/  IADD3 R62, P5, R43, R40, RZ ;  /* 0x000000282b3e7210 */ /* 0x000fe40007fbe0ff */
[C---:B------:R-:W-:Y:S02]  /*11e0*/  IADD3 R67, R49.reuse, 0x9d80, RZ ;  /* 0x00009d8031437810 */ /* 0x040fe40007ffe0ff */
[C---:B0-----:R-:W-:Y:S02]  /*11f0*/  LEA R42, P4, R48.reuse, UR10, 0x1 ;  /* 0x0000000a302a7c11 */ /* 0x041fe4000f8808ff */
[----:B------:R-:W-:Y:S02]  /*1200*/  IADD3 R59, R49, 0xa500, RZ ;  /* 0x0000a500313b7810 */ /* 0x000fe40007ffe0ff */
[----:B------:R-:W-:-:S02]  /*1210*/  LEA.HI.X R43, R48, UR11, R54, 0x1, P4 ;  /* 0x0000000b302b7c11 */ /* 0x000fc4000a0f0c36 */
[-C--:B------:R-:W-:Y:S02]  /*1220*/  IADD3 R52, P1, R65, R40.reuse, RZ ;  /* 0x0000002841347210 */ /* 0x080fe40007f3e0ff */
[-C--:B------:R-:W-:Y:S01]  /*1230*/  IADD3 R68, P3, R67, R40.reuse, RZ ;  /* 0x0000002843447210 */ /* 0x080fe20007f7e0ff */
[----:B------:R-:W-:Y:S01]  /*1240*/  STL [R1+0x108], R48 ;  /* 0x0001083001007387 */ /* 0x000fe20000100800 */
[----:B------:R-:W-:Y:S02]  /*1250*/  IADD3 R66, P2, R59, R40, RZ ;  /* 0x000000283b427210 */ /* 0x000fe40007f5e0ff */
[C---:B------:R-:W-:Y:S01]  /*1260*/  IADD3 R53, R49.reuse, 0xac80, RZ ;  /* 0x0000ac8031357810 */ /* 0x040fe20007ffe0ff */
[----:B------:R-:W4:Y:S01]  /*1270*/  LDG.E.64.CONSTANT R42, desc[UR6][R42.64] ;  /* 0x000000062a2a7981 */ /* 0x000f22000c1e9b00 */
[C---:B------:R-:W-:Y:S02]  /*1280*/  IADD3 R38, R49.reuse, 0xd200, RZ ;  /* 0x0000d20031267810 */ /* 0x040fe40007ffe0ff */
[C---:B------:R-:W-:Y:S01]  /*1290*/  IADD3 R45, R49.reuse, 0xbb80, RZ ;  /* 0x0000bb80312d7810 */ /* 0x040fe20007ffe0ff */
[----:B------:R-:W-:Y:S01]  /*12a0*/  STL [R1+0x10c], R44 ;  /* 0x00010c2c01007387 */ /* 0x000fe20000100800 */
[----:B------:R-:W-:-:S03]  /*12b0*/  IADD3 R41, R49, 0xc300, RZ ;  /* 0x0000c30031297810 */ /* 0x000fc60007ffe0ff */
[----:B------:R-:W-:Y:S01]  /*12c0*/  STL [R1+0x110], R52 ;  /* 0x0001103401007387 */ /* 0x000fe20000100800 */
[C---:B------:R-:W-:Y:S02]  /*12d0*/  IADD3 R39, R49.reuse, 0xca80, RZ ;  /* 0x0000ca8031277810 */ /* 0x040fe40007ffe0ff */
[C---:B------:R-:W-:Y:S01]  /*12e0*/  IADD3 R34, R49.reuse, 0xd980, RZ ;  /* 0x0000d98031227810 */ /* 0x040fe20007ffe0ff */
[----:B------:R-:W-:Y:S01]  /*12f0*/  STL [R1+0x114], R68 ;  /* 0x0001144401007387 */ /* 0x000fe20000100800 */
[C---:B------:R-:W-:Y:S02]  /*1300*/  IADD3 R35, R49.reuse, 0xe100, RZ ;  /* 0x0000e10031237810 */ /* 0x040fe40007ffe0ff */
[----:B------:R-:W-:Y:S01]  /*1310*/  IADD3 R0, R49, 0xe880, RZ ;  /* 0x0000e88031007810 */ /* 0x000fe20007ffe0ff */
[----:B------:R-:W-:Y:S01]  /*1320*/  STL [R1+0x118], R66 ;  /* 0x0001184201007387 */ /* 0x000fe20000100800 */
[----:B------:R-:W-:Y:S02]  /*1330*/  IADD3 R64, P6, R53, R40, RZ ;  /* 0x0000002835407210 */ /* 0x000fe40007fde0ff */
[-C--:B------:R-:W-:Y:S01]  /*1340*/  IADD3.X R69, RZ, R13.reuse, RZ, P3, !PT ;  /* 0x0000000dff457210 */ /* 0x080fe20001ffe4ff */
[----:B------:R0:W-:Y:S01]  /*1350*/  STL [R1+0x220], R54 ;  /* 0x0002203601007387 */ /* 0x0001e20000100800 */
[----:B------:R-:W-:-:S02]  /*1360*/  IADD3.X R71, RZ, R13, RZ, P1, !PT ;  /* 0x0000000dff477210 */ /* 0x000fc40000ffe4ff */
[-C--:B------:R-:W-:Y:S02]  /*1370*/  IADD3 R49, P3, R38, R40.reuse, RZ ;  /* 0x0000002826317210 */ /* 0x080fe40007f7e0ff */
[-C--:B------:R-:W-:Y:S02]  /*1380*/  IADD3.X R61, RZ, R13.reuse, RZ, P5, !PT ;  /* 0x0000000dff3d7210 */ /* 0x080fe40002ffe4ff */
[-C--:B------:R-:W-:Y:S02]  /*1390*/  IADD3 R60, P1, R45, R40.reuse, RZ ;  /* 0x000000282d3c7210 */ /* 0x080fe40007f3e0ff */
[----:B------:R-:W-:Y:S02]  /*13a0*/  LEA R38, P5, R44, UR10, 0x1 ;  /* 0x0000000a2c267c11 */ /* 0x000fe4000f8a08ff */
[----:B0-----:R-:W-:Y:S01]  /*13b0*/  IADD3 R54, P4, R41, R40, RZ ;  /* 0x0000002829367210 */ /* 0x001fe20007f9e0ff */
[----:B------:R-:W-:Y:S01]  /*13c0*/  STL [R1+0x11c], R64 ;  /* 0x00011c4001007387 */ /* 0x000fe20000100800 */
[----:B------:R-:W-:-:S02]  /*13d0*/  IADD3.X R67, RZ, R13, RZ, P2, !PT ;  /* 0x0000000dff437210 */ /* 0x000fc400017fe4ff */
[-C--:B------:R-:W-:Y:S01]  /*13e0*/  IADD3 R53, P2, R39, R40.reuse, RZ ;  /* 0x0000002827357210 */ /* 0x080fe20007f5e0ff */
[----:B------:R-:W-:Y:S01]  /*13f0*/  STL [R1+0x228], R72 ;  /* 0x0002284801007387 */ /* 0x000fe20000100800 */
[-C--:B------:R-:W-:Y:S02]  /*1400*/  IADD3.X R63, RZ, R13.reuse, RZ, P6, !PT ;  /* 0x0000000dff3f7210 */ /* 0x080fe400037fe4ff */
[----:B------:R-:W-:Y:S01]  /*1410*/  IADD3 R48, P6, R34, R40, RZ ;  /* 0x0000002822307210 */ /* 0x000fe20007fde0ff */
[----:B------:R-:W-:Y:S01]  /*1420*/  STL [R1+0x120], R62 ;  /* 0x0001203e01007387 */ /* 0x000fe20000100800 */
[-C--:B------:R-:W-:Y:S02]  /*1430*/  IADD3.X R59, RZ, R13.reuse, RZ, P1, !PT ;  /* 0x0000000dff3b7210 */ /* 0x080fe40000ffe4ff */
[----:B------:R-:W-:Y:S02]  /*1440*/  IADD3.X R58, RZ, R13, RZ, P4, !PT ;  /* 0x0000000dff3a7210 */ /* 0x000fe400027fe4ff */
[----:B------:R-:W-:Y:S01]  /*1450*/  LEA.HI.X R39, R44, UR11, R72, 0x1, P5 ;  /* 0x0000000b2c277c11 */ /* 0x000fe2000a8f0c48 */
[----:B------:R0:W-:Y:S01]  /*1460*/  STL [R1+0x22c], R71 ;  /* 0x00022c4701007387 */ /* 0x0001e20000100800 */
[----:B------:R-:W-:-:S02]  /*1470*/  LEA R34, P1, R52, UR10, 0x1 ;  /* 0x0000000a34227c11 */ /* 0x000fc4000f8208ff */
[-C--:B------:R-:W-:Y:S01]  /*1480*/  IADD3 R44, P4, R0, R40.reuse, RZ ;  /* 0x00000028002c7210 */ /* 0x080fe20007f9e0ff */
[--C-:B--2---:R-:W-:Y:S01]  /*1490*/  HADD2.F32 R0, -RZ, R30.reuse.H0_H0 ;  /* 0x2000001eff007230 */ /* 0x104fe20000004100 */
[----:B------:R-:W-:Y:S01]  /*14a0*/  STL [R1+0x124], R60 ;  /* 0x0001243c01007387 */ /* 0x000fe20000100800 */
[----:B------:R-:W-:Y:S02]  /*14b0*/  IADD3 R45, P5, R35, R40, RZ ;  /* 0x00000028232d7210 */ /* 0x000fe40007fbe0ff */
[----:B------:R-:W-:Y:S01]  /*14c0*/  LEA.HI.X R35, R52, UR11, R71, 0x1, P1 ;  /* 0x0000000b34237c11 */ /* 0x000fe200088f0c47 */
[----:B------:R-:W-:Y:S01]  /*14d0*/  STL [R1+0x230], R69 ;  /* 0x0002304501007387 */ /* 0x000fe20000100800 */
[----:B0-----:R-:W-:Y:S02]  /*14e0*/  HADD2.F32 R71, -RZ, R30.H1_H1 ;  /* 0x3000001eff477230 */ /* 0x001fe40000004100 */
[----:B------:R-:W-:Y:S01]  /*14f0*/  FFMA.FTZ R40, R0, R0, RZ ;  /* 0x0000000000287223 */ /* 0x000fe200000100ff */
[----:B------:R-:W-:Y:S01]  /*1500*/  STL [R1+0x128], R54 ;  /* 0x0001283601007387 */ /* 0x000fe20000100800 */
[----:B------:R-:W-:-:S03]  /*1510*/  FADD.FTZ R41, RZ, R0 ;  /* 0x00000000ff297221 */ /* 0x000fc60000010000 */
[----:B------:R-:W-:Y:S04]  /*1520*/  STL [R1+0x234], R67 ;  /* 0x0002344301007387 */ /* 0x000fe80000100800 */
[----:B------:R-:W2:Y:S01]  /*1530*/  LDG.E.64.CONSTANT R38, desc[UR6][R38.64] ;  /* 0x0000000626267981 */ /* 0x000ea2000c1e9b00 */
[----:B------:R-:W-:-:S03]  /*1540*/  HADD2.F32 R52, -RZ, R31.H0_H0 ;  /* 0x2000001fff347230 */ /* 0x000fc60000004100 */
[----:B------:R-:W-:Y:S01]  /*1550*/  STL [R1+0x12c], R53 ;  /* 0x00012c3501007387 */ /* 0x000fe20000100800 */
[----:B------:R-:W-:-:S03]  /*1560*/  FFMA.FTZ R40, R71, R71, R40 ;  /* 0x0000004747287223 */ /* 0x000fc60000010028 */
[----:B------:R-:W-:Y:S04]  /*1570*/  STL [R1+0x238], R63 ;  /* 0x0002383f01007387 */ /* 0x000fe80000100800 */
[----:B------:R-:W-:Y:S01]  /*1580*/  STL [R1+0x130], R49 ;  /* 0x0001303101007387 */ /* 0x000fe20000100800 */
[----:B------:R-:W-:-:S03]  /*1590*/  FADD.FTZ R41, R41, R71 ;  /* 0x0000004729297221 */ /* 0x000fc60000010000 */
[----:B------:R-:W-:Y:S01]  /*15a0*/  STL [R1+0x23c], R61 ;  /* 0x00023c3d01007387 */ /* 0x000fe20000100800 */
[----:B------:R-:W-:-:S03]  /*15b0*/  HADD2.F32 R65, -RZ, R31.H1_H1 ;  /* 0x3000001fff417230 */ /* 0x000fc60000004100 */
[----:B------:R-:W-:Y:S01]  /*15c0*/  STL [R1+0x134], R48 ;  /* 0x0001343001007387 */ /* 0x000fe20000100800 */
[----:B------:R-:W-:-:S03]  /*15d0*/  FFMA.FTZ R40, R52, R52, R40 ;  /* 0x0000003434287223 */ /* 0x000fc60000010028 */
[----:B------:R-:W-:Y:S04]  /*15e0*/  STL [R1+0x240], R59 ;  /* 0x0002403b01007387 */ /* 0x000fe80000100800 */
[----:B------:R-:W-:Y:S01]  /*15f0*/  STL [R1+0x244], R58 ;  /* 0x0002443a01007387 */ /* 0x000fe20000100800 */
[----:B------:R-:W-:-:S03]  /*1600*/  LEA R30, P1, R68, UR10, 0x1 ;  /* 0x0000000a441e7c11 */ /* 0x000fc6000f8208ff */
[----:B------:R-:W-:Y:S01]  /*1610*/  STL [R1+0x138], R45 ;  /* 0x0001382d01007387 */ /* 0x000fe20000100800 */
[----:B------:R-:W-:-:S03]  /*1620*/  FADD.FTZ R41, R41, R52 ;  /* 0x0000003429297221 */ /* 0x000fc60000010000 */
[----:B------:R-:W-:Y:S01]  /*1630*/  STL [R1+0x13c], R44 ;  /* 0x00013c2c01007387 */ /* 0x000fe20000100800 */
[----:B------:R-:W-:-:S03]  /*1640*/  FFMA.FTZ R40, R65, R65, R40 ;  /* 0x0000004141287223 */ /* 0x000fc60000010028 */
[----:B------:R-:W-:Y:S04]  /*1650*/  STL [R1+0x8], R71 ;  /* 0x0000084701007387 */ /* 0x000fe80000100800 */
[----:B------:R0:W-:Y:S01]  /*1660*/  STL [R1+0x4], R52 ;  /* 0x0000043401007387 */ /* 0x0001e20000100800 */
[----:B------:R-:W-:Y:S01]  /*1670*/  LEA.HI.X R31, R68, UR11, R69, 0x1, P1 ;  /* 0x0000000b441f7c11 */ /* 0x000fe200088f0c45 */
[----:B------:R-:W-:Y:S01]  /*1680*/  FADD.FTZ R41, R41, R65 ;  /* 0x0000004129297221 */ /* 0x000fe20000010000 */
[--C-:B---3--:R-:W-:Y:S01]  /*1690*/  HADD2.F32 R68, -RZ, R26.reuse.H1_H1 ;  /* 0x3000001aff447230 */ /* 0x108fe20000004100 */
[----:B------:R-:W3:Y:S01]  /*16a0*/  LDG.E.64.CONSTANT R34, desc[UR6][R34.64] ;  /* 0x0000000622227981 */ /* 0x000ee2000c1e9b00 */
[----:B0-----:R-:W-:-:S03]  /*16b0*/  HADD2.F32 R52, -RZ, R26.H0_H0 ;  /* 0x2000001aff347230 */ /* 0x001fc60000004100 */
[----:B------:R0:W-:Y:S02]  /*16c0*/  STL [R1], R65 ;  /* 0x0000004101007387 */ /* 0x0001e40000100800 */
[----:B------:R-:W-:Y:S02]  /*16d0*/  FFMA.FTZ R40, R52, R52, R40 ;  /* 0x0000003434287223 */ /* 0x000fe40000010028 */
[----:B------:R1:W-:Y:S01]  /*16e0*/  STL [R1+0x18], R52 ;  /* 0x0000183401007387 */ /* 0x0003e20000100800 */
[----:B------:R-:W-:Y:S01]  /*16f0*/  FADD.FTZ R41, R41, R52 ;  /* 0x0000003429297221 */ /* 0x000fe20000010000 */
[----:B------:R-:W-:Y:S02]  /*1700*/  FFMA.FTZ R40, R68, R68, R40 ;  /* 0x0000004444287223 */ /* 0x000fe40000010028 */
[----:B------:R-:W3:Y:S01]  /*1710*/  LDG.E.64.CONSTANT R30, desc[UR6][R30.64] ;  /* 0x000000061e1e7981 */ /* 0x000ee2000c1e9b00 */
[----:B------:R-:W-:Y:S01]  /*1720*/  FADD.FTZ R41, R41, R68 ;  /* 0x0000004429297221 */ /* 0x000fe20000010000 */
[----:B0-----:R-:W-:-:S02]  /*1730*/  HADD2.F32 R65, -RZ, R27.H1_H1 ;  /* 0x3000001bff417230 */ /* 0x001fc40000004100 */
[----:B-1----:R-:W-:Y:S01]  /*1740*/  HADD2.F32 R52, -RZ, R27.H0_H0 ;  /* 0x2000001bff347230 */ /* 0x002fe20000004100 */
[----:B------:R-:W-:Y:S04]  /*1750*/  STL [R1+0x14], R68 ;  /* 0x0000144401007387 */ /* 0x000fe80000100800 */
[----:B------:R-:W-:Y:S01]  /*1760*/  FFMA.FTZ R40, R52, R52, R40 ;  /* 0x0000003434287223 */ /* 0x000fe20000010028 */
[----:B------:R4:W-:Y:S01]  /*1770*/  STL [R1+0x1c], R52 ;  /* 0x00001c3401007387 */ /* 0x0009e20000100800 */
[----:B------:R-:W-:Y:S02]  /*1780*/  FADD.FTZ R41, R41, R52 ;  /* 0x0000003429297221 */ /* 0x000fe40000010000 */
[----:B------:R-:W-:Y:S01]  /*1790*/  FFMA.FTZ R40, R65, R65, R40 ;  /* 0x0000004141287223 */ /* 0x000fe20000010028 */
[----:B------:R0:W-:Y:S01]  /*17a0*/  STL [R1+0x4c], R65 ;  /* 0x00004c4101007387 */ /* 0x0001e20000100800 */
[----:B------:R-:W-:Y:S01]  /*17b0*/  FADD.FTZ R41, R41, R65 ;  /* 0x0000004129297221 */ /* 0x000fe20000010000 */
[----:B----4-:R-:W-:-:S02]  /*17c0*/  HADD2.F32 R52, -RZ, R22.H0_H0 ;  /* 0x20000016ff347230 */ /* 0x010fc40000004100 */
[----:B0-----:R-:W-:-:S03]  /*17d0*/  HADD2.F32 R65, -RZ, R22.H1_H1 ;  /* 0x30000016ff417230 */ /* 0x001fc60000004100 */
[----:B------:R-:W-:Y:S01]  /*17e0*/  FFMA.FTZ R40, R52, R52, R40 ;  /* 0x0000003434287223 */ /* 0x000fe20000010028 */
[----:B------:R-:W-:Y:S01]  /*17f0*/  FADD.FTZ R41, R41, R52 ;  /* 0x0000003429297221 */ /* 0x000fe20000010000 */
[--C-:B------:R-:W-:Y:S01]  /*1800*/  HADD2.F32 R125, -RZ, R23.reuse.H0_H0 ;  /* 0x20000017ff7d7230 */ /* 0x100fe20000004100 */
[C---:B------:R-:W-:Y:S01]  /*1810*/  LEA R26, P1, R66.reuse, UR10, 0x1 ;  /* 0x0000000a421a7c11 */ /* 0x040fe2000f8208ff */
[----:B------:R-:W-:Y:S01]  /*1820*/  FFMA.FTZ R40, R65, R65, R40 ;  /* 0x0000004141287223 */ /* 0x000fe20000010028 */
[----:B------:R0:W-:Y:S01]  /*1830*/  STL [R1+0x10], R52 ;  /* 0x0000103401007387 */ /* 0x0001e20000100800 */
[----:B------:R-:W-:Y:S01]  /*1840*/  FADD.FTZ R41, R41, R65 ;  /* 0x0000004129297221 */ /* 0x000fe20000010000 */
[----:B------:R-:W-:Y:S01]  /*1850*/  LEA.HI.X R27, R66, UR11, R67, 0x1, P1 ;  /* 0x0000000b421b7c11 */ /* 0x000fe200088f0c43 */
[----:B------:R-:W-:Y:S01]  /*1860*/  FFMA.FTZ R40, R125, R125, R40 ;  /* 0x0000007d7d287223 */ /* 0x000fe20000010028 */
[--C-:B------:R-:W-:Y:S02]  /*1870*/  HADD2.F32 R124, -RZ, R18.reuse.H0_H0 ;  /* 0x20000012ff7c7230 */ /* 0x100fe40000004100 */
[----:B------:R-:W-:Y:S01]  /*1880*/  FADD.FTZ R41, R41, R125 ;  /* 0x0000007d29297221 */ /* 0x000fe20000010000 */
[----:B------:R-:W-:Y:S01]  /*1890*/  HADD2.F32 R123, -RZ, R18.H1_H1 ;  /* 0x30000012ff7b7230 */ /* 0x000fe20000004100 */
[----:B------:R-:W4:Y:S01]  /*18a0*/  LDG.E.64.CONSTANT R26, desc[UR6][R26.64] ;  /* 0x000000061a1a7981 */ /* 0x000f22000c1e9b00 */
[----:B0-----:R-:W-:-:S05]  /*18b0*/  HADD2.F32 R52, -RZ, R23.H1_H1 ;  /* 0x30000017ff347230 */ /* 0x001fca0000004100 */
[----:B------:R-:W-:Y:S01]  /*18c0*/  FFMA.FTZ R40, R52, R52, R40 ;  /* 0x0000003434287223 */ /* 0x000fe20000010028 */
[----:B------:R-:W-:-:S03]  /*18d0*/  FADD.FTZ R41, R41, R52 ;  /* 0x0000003429297221 */ /* 0x000fc60000010000 */
[----:B------:R-:W-:Y:S01]  /*18e0*/  FFMA.FTZ R40, R124, R124, R40 ;  /* 0x0000007c7c287223 */ /* 0x000fe20000010028 */
[----:B------:R-:W-:Y:S01]  /*18f0*/  FADD.FTZ R41, R41, R124 ;  /* 0x0000007c29297221 */ /* 0x000fe20000010000 */
[----:B------:R-:W-:Y:S01]  /*1900*/  HADD2.F32 R122, -RZ, R19.H0_H0 ;  /* 0x20000013ff7a7230 */ /* 0x000fe20000004100 */
[----:B------:R-:W-:Y:S01]  /*1910*/  LEA R22, P1, R64, UR10, 0x1 ;  /* 0x0000000a40167c11 */ /* 0x000fe2000f8208ff */
[----:B------:R-:W-:Y:S01]  /*1920*/  FFMA.FTZ R40, R123, R123, R40 ;  /* 0x0000007b7b287223 */ /* 0x000fe20000010028 */
[----:B------:R-:W-:Y:S01]  /*1930*/  STL [R1+0xc], R65 ;  /* 0x00000c4101007387 */ /* 0x000fe20000100800 */
[----:B------:R-:W-:-:S03]  /*1940*/  FADD.FTZ R41, R41, R123 ;  /* 0x0000007b29297221 */ /* 0x000fc60000010000 */
[----:B------:R0:W-:Y:S01]  /*1950*/  STL [R1+0x48], R52 ;  /* 0x0000483401007387 */ /* 0x0001e20000100800 */
[----:B------:R-:W-:Y:S01]  /*1960*/  FFMA.FTZ R40, R122, R122, R40 ;  /* 0x0000007a7a287223 */ /* 0x000fe20000010028 */
[----:B------:R-:W-:Y:S01]  /*1970*/  LEA.HI.X R23, R64, UR11, R63, 0x1, P1 ;  /* 0x0000000b40177c11 */ /* 0x000fe200088f0c3f */
[----:B------:R-:W-:Y:S01]  /*1980*/  FADD.FTZ R41, R41, R122 ;  /* 0x0000007a29297221 */ /* 0x000fe20000010000 */
[--C-:B------:R-:W-:Y:S02]  /*1990*/  HADD2.F32 R121, -RZ, R14.reuse.H0_H0 ;  /* 0x2000000eff797230 */ /* 0x100fe40000004100 */
[----:B------:R-:W-:Y:S02]  /*19a0*/  HADD2.F32 R120, -RZ, R14.H1_H1 ;  /* 0x3000000eff787230 */ /* 0x000fe40000004100 */
[----:B------:R-:W3:Y:S01]  /*19b0*/  LDG.E.64.CONSTANT R22, desc[UR6][R22.64] ;  /* 0x0000000616167981 */ /* 0x000ee2000c1e9b00 */
[----:B0-----:R-:W-:-:S05]  /*19c0*/  HADD2.F32 R52, -RZ, R19.H1_H1 ;  /* 0x30000013ff347230 */ /* 0x001fca0000004100 */
[----:B------:R-:W-:Y:S01]  /*19d0*/  FFMA.FTZ R40, R52, R52, R40 ;  /* 0x0000003434287223 */ /* 0x000fe20000010028 */
[----:B------:R-:W-:-:S03]  /*19e0*/  FADD.FTZ R41, R41, R52 ;  /* 0x0000003429297221 */ /* 0x000fc60000010000 */
[----:B------:R-:W-:Y:S01]  /*19f0*/  FFMA.FTZ R40, R121, R121, R40 ;  /* 0x0000007979287223 */ /* 0x000fe20000010028 */
[----:B------:R-:W-:Y:S01]  /*1a00*/  FADD.FTZ R41, R41, R121 ;  /* 0x0000007929297221 */ /* 0x000fe20000010000 */
[--C-:B------:R-:W-:Y:S01]  /*1a10*/  HADD2.F32 R119, -RZ, R15.reuse.H0_H0 ;  /* 0x2000000fff777230 */ /* 0x100fe20000004100 */
[----:B------:R-:W-:Y:S01]  /*1a20*/  LEA R18, P1, R62, UR10, 0x1 ;  /* 0x0000000a3e127c11 */ /* 0x000fe2000f8208ff */
        /* <DEDUP_REMOVED lines=8> */
[----:B------:R-:W3:Y:S01]  /*1ab0*/  LDG.E.64.CONSTANT R18, desc[UR6][R18.64] ;  /* 0x0000000612127981 */ /* 0x000ee2000c1e9b00 */
[----:B0-----:R-:W-:-:S05]  /*1ac0*/  HADD2.F32 R52, -RZ, R15.H1_H1 ;  /* 0x3000000fff347230 */ /* 0x001fca0000004100 */
[----:B------:R-:W-:Y:S01]  /*1ad0*/  FFMA.FTZ R40, R52, R52, R40 ;  /* 0x0000003434287223 */ /* 0x000fe20000010028 */
[----:B------:R-:W-:Y:S01]  /*1ae0*/  FADD.FTZ R41, R41, R52 ;  /* 0x0000003429297221 */ /* 0x000fe20000010000 */
[----:B------:R0:W-:Y:S02]  /*1af0*/  STL [R1+0x40], R52 ;  /* 0x0000403401007387 */ /* 0x0001e40000100800 */
[----:B------:R-:W-:Y:S01]  /*1b00*/  FFMA.FTZ R10, R118, R118, R40 ;  /* 0x00000076760a7223 */ /* 0x000fe20000010028 */
[----:B------:R-:W-:Y:S01]  /*1b10*/  FADD.FTZ R40, R41, R118 ;  /* 0x0000007629287221 */ /* 0x000fe20000010000 */
[--C-:B------:R-:W-:Y:S01]  /*1b20*/  HADD2.F32 R116, -RZ, R11.reuse.H0_H0 ;  /* 0x2000000bff747230 */ /* 0x100fe20000004100 */
[----:B------:R-:W-:Y:S02]  /*1b30*/  LEA R14, P1, R60, UR10, 0x1 ;  /* 0x0000000a3c0e7c11 */ /* 0x000fe4000f8208ff */
[----:B------:R-:W-:Y:S01]  /*1b40*/  FADD.FTZ R40, R40, R117 ;  /* 0x0000007528287221 */ /* 0x000fe20000010000 */
[----:B0-----:R-:W-:-:S02]  /*1b50*/  HADD2.F32 R52, -RZ, R11.H1_H1 ;  /* 0x3000000bff347230 */ /* 0x001fc40000004100 */
[----:B------:R-:W-:Y:S01]  /*1b60*/  FFMA.FTZ R11, R117, R117, R10 ;  /* 0x00000075750b7223 */ /* 0x000fe2000001000a */
[----:B------:R-:W-:Y:S01]  /*1b70*/  LEA.HI.X R15, R60, UR11, R59, 0x1, P1 ;  /* 0x0000000b3c0f7c11 */ /* 0x000fe200088f0c3b */
[----:B------:R-:W-:Y:S02]  /*1b80*/  FADD.FTZ R40, R40, R116 ;  /* 0x0000007428287221 */ /* 0x000fe40000010000 */
[----:B------:R-:W-:Y:S01]  /*1b90*/  FFMA.FTZ R11, R116, R116, R11 ;  /* 0x00000074740b7223 */ /* 0x000fe2000001000b */
[--C-:B------:R-:W-:Y:S02]  /*1ba0*/  HADD2.F32 R115, -RZ, R6.reuse.H0_H0 ;  /* 0x20000006ff737230 */ /* 0x100fe40000004100 */
[----:B------:R-:W-:Y:S01]  /*1bb0*/  FADD.FTZ R40, R40, R52 ;  /* 0x0000003428287221 */ /* 0x000fe20000010000 */
[----:B------:R-:W3:Y:S01]  /*1bc0*/  LDG.E.64.CONSTANT R14, desc[UR6][R14.64] ;  /* 0x000000060e0e7981 */ /* 0x000ee2000c1e9b00 */
[----:B------:R-:W-:Y:S01]  /*1bd0*/  FFMA.FTZ R11, R52, R52, R11 ;  /* 0x00000034340b7223 */ /* 0x000fe2000001000b */
[----:B------:R-:W-:-:S02]  /*1be0*/  HADD2.F32 R114, -RZ, R6.H1_H1 ;  /* 0x30000006ff727230 */ /* 0x000fc40000004100 */
[----:B------:R-:W-:Y:S01]  /*1bf0*/  FADD.FTZ R40, R40, R115 ;  /* 0x0000007328287221 */ /* 0x000fe20000010000 */
[----:B------:R-:W-:Y:S01]  /*1c00*/  FFMA.FTZ R6, R115, R115, R11 ;  /* 0x0000007373067223 */ /* 0x000fe2000001000b */
[----:B------:R-:W-:Y:S01]  /*1c10*/  HADD2.F32 R113, -RZ, R7.H0_H0 ;  /* 0x20000007ff717230 */ /* 0x000fe20000004100 */
[----:B------:R-:W-:Y:S02]  /*1c20*/  LEA R10, P1, R54, UR10, 0x1 ;  /* 0x0000000a360a7c11 */ /* 0x000fe4000f8208ff */
[----:B------:R-:W-:Y:S01]  /*1c30*/  FFMA.FTZ R6, R114, R114, R6 ;  /* 0x0000007272067223 */ /* 0x000fe20000010006 */
[----:B------:R0:W-:Y:S01]  /*1c40*/  STL [R1+0x3c], R52 ;  /* 0x00003c3401007387 */ /* 0x0001e20000100800 */
[----:B------:R-:W-:Y:S01]  /*1c50*/  FADD.FTZ R40, R40, R114 ;  /* 0x0000007228287221 */ /* 0x000fe20000010000 */
[--C-:B------:R-:W-:Y:S02]  /*1c60*/  HADD2.F32 R112, -RZ, R2.reuse.H0_H0 ;  /* 0x20000002ff707230 */ /* 0x100fe40000004100 */
[----:B------:R-:W-:-:S02]  /*1c70*/  HADD2.F32 R111, -RZ, R2.H1_H1 ;  /* 0x30000002ff6f7230 */ /* 0x000fc40000004100 */
[----:B------:R-:W-:Y:S01]  /*1c80*/  FFMA.FTZ R2, R113, R113, R6 ;  /* 0x0000007171027223 */ /* 0x000fe20000010006 */
[----:B------:R-:W-:Y:S01]  /*1c90*/  LEA.HI.X R11, R54, UR11, R58, 0x1, P1 ;  /* 0x0000000b360b7c11 */ /* 0x000fe200088f0c3a */
[----:B------:R-:W-:Y:S01]  /*1ca0*/  FADD.FTZ R40, R40, R113 ;  /* 0x0000007128287221 */ /* 0x000fe20000010000 */
[----:B0-----:R-:W-:Y:S02]  /*1cb0*/  HADD2.F32 R52, -RZ, R7.H1_H1 ;  /* 0x30000007ff347230 */ /* 0x001fe40000004100 */
[--C-:B------:R-:W-:Y:S02]  /*1cc0*/  HADD2.F32 R110, -RZ, R3.reuse.H0_H0 ;  /* 0x20000003ff6e7230 */ /* 0x100fe40000004100 */
[----:B------:R-:W3:Y:S01]  /*1cd0*/  LDG.E.64.CONSTANT R10, desc[UR6][R10.64] ;  /* 0x000000060a0a7981 */ /* 0x000ee2000c1e9b00 */
[----:B------:R-:W-:Y:S02]  /*1ce0*/  HADD2.F32 R41, -RZ, R3.H1_H1 ;  /* 0x30000003ff297230 */ /* 0x000fe40000004100 */
[----:B------:R-:W-:Y:S01]  /*1cf0*/  FFMA.FTZ R3, R52, R52, R2 ;  /* 0x0000003434037223 */ /* 0x000fe20000010002 */
[----:B------:R-:W-:-:S03]  /*1d00*/  FADD.FTZ R40, R40, R52 ;  /* 0x0000003428287221 */ /* 0x000fc60000010000 */
[----:B------:R-:W-:Y:S01]  /*1d10*/  FFMA.FTZ R3, R112, R112, R3 ;  /* 0x0000007070037223 */ /* 0x000fe20000010003 */
[----:B------:R-:W-:Y:S01]  /*1d20*/  FADD.FTZ R40, R40, R112 ;  /* 0x0000007028287221 */ /* 0x000fe20000010000 */
[----:B------:R-:W-:Y:S02]  /*1d30*/  IADD3.X R2, RZ, R13, RZ, P2, !PT ;  /* 0x0000000dff027210 */ /* 0x000fe400017fe4ff */
[----:B------:R-:W-:Y:S01]  /*1d40*/  FFMA.FTZ R3, R111, R111, R3 ;  /* 0x0000006f6f037223 */ /* 0x000fe20000010003 */
[C---:B------:R-:W-:Y:S01]  /*1d50*/  LEA R6, P1, R53.reuse, UR10, 0x1 ;  /* 0x0000000a35067c11 */ /* 0x040fe2000f8208ff */
[----:B------:R-:W-:Y:S02]  /*1d60*/  FADD.FTZ R40, R40, R111 ;  /* 0x0000006f28287221 */ /* 0x000fe40000010000 */
[----:B------:R-:W-:Y:S01]  /*1d70*/  FFMA.FTZ R3, R110, R110, R3 ;  /* 0x0000006e6e037223 */ /* 0x000fe20000010003 */
[----:B------:R-:W-:Y:S01]  /*1d80*/  LEA.HI.X R7, R53, UR11, R2, 0x1, P1 ;  /* 0x0000000b35077c11 */ /* 0x000fe200088f0c02 */
[----:B------:R-:W-:Y:S01]  /*1d90*/  FADD.FTZ R40, R40, R110 ;  /* 0x0000006e28287221 */ /* 0x000fe20000010000 */
[----:B------:R-:W-:-:S02]  /*1da0*/  HADD2.F32 R109, -RZ, R36.H0_H0 ;  /* 0x20000024ff6d7230 */ /* 0x000fc40000004100 */
[----:B------:R-:W-:Y:S01]  /*1db0*/  FFMA.FTZ R3, R41, R41, R3 ;  /* 0x0000002929037223 */ /* 0x000fe20000010003 */
[----:B------:R-:W-:Y:S02]  /*1dc0*/  HADD2.F32 R108, -RZ, R36.H1_H1 ;  /* 0x30000024ff6c7230 */ /* 0x000fe40000004100 */
[----:B------:R-:W-:Y:S01]  /*1dd0*/  FADD.FTZ R40, R40, R41 ;  /* 0x0000002928287221 */ /* 0x000fe20000010000 */
[----:B------:R-:W3:Y:S01]  /*1de0*/  LDG.E.64.CONSTANT R6, desc[UR6][R6.64] ;  /* 0x0000000606067981 */ /* 0x000ee2000c1e9b00 */
[----:B------:R-:W-:Y:S01]  /*1df0*/  FFMA.FTZ R3, R109, R109, R3 ;  /* 0x0000006d6d037223 */ /* 0x000fe20000010003 */
[----:B------:R-:W-:Y:S02]  /*1e00*/  HADD2.F32 R107, -RZ, R37.H0_H0 ;  /* 0x20000025ff6b7230 */ /* 0x000fe40000004100 */
[----:B------:R-:W-:Y:S01]  /*1e10*/  FADD.FTZ R40, R40, R109 ;  /* 0x0000006d28287221 */ /* 0x000fe20000010000 */
[----:B------:R0:W-:Y:S01]  /*1e20*/  STL [R1+0x38], R52 ;  /* 0x0000383401007387 */ /* 0x0001e20000100800 */
[----:B------:R-:W-:-:S03]  /*1e30*/  FFMA.FTZ R36, R108, R108, R3 ;  /* 0x0000006c6c247223 */ /* 0x000fc60000010003 */
[----:B------:R1:W-:Y:S01]  /*1e40*/  STL [R1+0x34], R41 ;  /* 0x0000342901007387 */ /* 0x0003e20000100800 */
[----:B------:R-:W-:-:S03]  /*1e50*/  FADD.FTZ R40, R40, R108 ;  /* 0x0000006c28287221 */ /* 0x000fc60000010000 */
[----:B------:R1:W-:Y:S01]  /*1e60*/  STL [R1+0x204], R2 ;  /* 0x0002040201007387 */ /* 0x0003e20000100800 */
[----:B0-----:R-:W-:Y:S01]  /*1e70*/  IADD3.X R52, RZ, R13, RZ, P3, !PT ;  /* 0x0000000dff347210 */ /* 0x001fe20001ffe4ff */
[----:B-1----:R-:W-:Y:S02]  /*1e80*/  HADD2.F32 R41, -RZ, R37.H1_H1 ;  /* 0x30000025ff297230 */ /* 0x002fe40000004100 */
[----:B------:R-:W-:Y:S01]  /*1e90*/  FFMA.FTZ R37, R107, R107, R36 ;  /* 0x0000006b6b257223 */ /* 0x000fe20000010024 */
[C---:B------:R-:W-:Y:S01]  /*1ea0*/  LEA R2, P1, R49.reuse, UR10, 0x1 ;  /* 0x0000000a31027c11 */ /* 0x040fe2000f8208ff */
[----:B------:R-:W-:Y:S01]  /*1eb0*/  FADD.FTZ R36, R40, R107 ;  /* 0x0000006b28247221 */ /* 0x000fe20000010000 */
[--C-:B------:R-:W-:Y:S02]  /*1ec0*/  HADD2.F32 R106, -RZ, R32.reuse.H0_H0 ;  /* 0x20000020ff6a7230 */ /* 0x100fe40000004100 */
[----:B------:R-:W-:Y:S01]  /*1ed0*/  LEA.HI.X R3, R49, UR11, R52, 0x1, P1 ;  /* 0x0000000b31037c11 */ /* 0x000fe200088f0c34 */
[----:B------:R-:W-:-:S02]  /*1ee0*/  HADD2.F32 R105, -RZ, R32.H1_H1 ;  /* 0x30000020ff697230 */ /* 0x000fc40000004100 */
[----:B------:R-:W-:Y:S01]  /*1ef0*/  FFMA.FTZ R32, R41, R41, R37 ;  /* 0x0000002929207223 */ /* 0x000fe20000010025 */
[----:B------:R-:W-:Y:S01]  /*1f00*/  FADD.FTZ R36, R36, R41 ;  /* 0x0000002924247221 */ /* 0x000fe20000010000 */
[--C-:B------:R-:W-:Y:S02]  /*1f10*/  HADD2.F32 R104, -RZ, R33.reuse.H0_H0 ;  /* 0x20000021ff687230 */ /* 0x100fe40000004100 */
[----:B------:R-:W-:Y:S01]  /*1f20*/  HADD2.F32 R40, -RZ, R33.H1_H1 ;  /* 0x30000021ff287230 */ /* 0x000fe20000004100 */
[----:B------:R-:W3:Y:S01]  /*1f30*/  LDG.E.64.CONSTANT R2, desc[UR6][R2.64] ;  /* 0x0000000602027981 */ /* 0x000ee2000c1e9b00 */
[----:B------:R-:W-:Y:S01]  /*1f40*/  FFMA.FTZ R33, R106, R106, R32 ;  /* 0x0000006a6a217223 */ /* 0x000fe20000010020 */
[----:B------:R-:W-:-:S03]  /*1f50*/  FADD.FTZ R32, R36, R106 ;  /* 0x0000006a24207221 */ /* 0x000fc60000010000 */
[----:B------:R-:W-:Y:S01]  /*1f60*/  FFMA.FTZ R33, R105, R105, R33 ;  /* 0x0000006969217223 */ /* 0x000fe20000010021 */
[----:B------:R-:W-:Y:S01]  /*1f70*/  FADD.FTZ R32, R32, R105 ;  /* 0x0000006920207221 */ /* 0x000fe20000010000 */
[----:B------:R-:W-:Y:S02]  /*1f80*/  IADD3.X R37, RZ, R13, RZ, P6, !PT ;  /* 0x0000000dff257210 */ /* 0x000fe400037fe4ff */
[----:B------:R-:W-:Y:S01]  /*1f90*/  LEA R62, P1, R48, UR10, 0x1 ;  /* 0x0000000a303e7c11 */ /* 0x000fe2000f8208ff */
[----:B------:R-:W-:Y:S01]  /*1fa0*/  FFMA.FTZ R33, R104, R104, R33 ;  /* 0x0000006868217223 */ /* 0x000fe20000010021 */
[----:B------:R-:W-:Y:S01]  /*1fb0*/  FADD.FTZ R32, R32, R104 ;  /* 0x0000006820207221 */ /* 0x000fe20000010000 */
[--C-:B------:R-:W-:Y:S01]  /*1fc0*/  HADD2.F32 R103, -RZ, R28.reuse.H0_H0 ;  /* 0x2000001cff677230 */ /* 0x100fe20000004100 */
[----:B------:R-:W-:Y:S01]  /*1fd0*/  LEA.HI.X R63, R48, UR11, R37, 0x1, P1 ;  /* 0x0000000b303f7c11 */ /* 0x000fe200088f0c25 */
[----:B------:R-:W-:Y:S02]  /*1fe0*/  HADD2.F32 R102, -RZ, R28.H1_H1 ;  /* 0x3000001cff667230 */ /* 0x000fe40000004100 */
[----:B------:R-:W-:Y:S01]  /*1ff0*/  FFMA.FTZ R28, R40, R40, R33 ;  /* 0x00000028281c7223 */ /* 0x000fe20000010021 */
[----:B------:R-:W-:Y:S01]  /*2000*/  FADD.FTZ R32, R32, R40 ;  /* 0x0000002820207221 */ /* 0x000fe20000010000 */
[----:B------:R-:W-:-:S02]  /*2010*/  HADD2.F32 R101, -RZ, R29.H0_H0 ;  /* 0x2000001dff657230 */ /* 0x000fc40000004100 */
[----:B------:R-:W-:Y:S01]  /*2020*/  FFMA.FTZ R28, R103, R103, R28 ;  /* 0x00000067671c7223 */ /* 0x000fe2000001001c */
[----:B------:R-:W-:Y:S01]  /*2030*/  HADD2.F32 R36, -RZ, R29.H1_H1 ;  /* 0x3000001dff247230 */ /* 0x000fe20000004100 */
[----:B------:R-:W3:Y:S01]  /*2040*/  LDG.E.64.CONSTANT R62, desc[UR6][R62.64] ;  /* 0x000000063e3e7981 */ /* 0x000ee2000c1e9b00 */
[----:B------:R-:W-:Y:S01]  /*2050*/  FADD.FTZ R29, R32, R103 ;  /* 0x00000067201d7221 */ /* 0x000fe20000010000 */
[----:B------:R-:W-:-:S03]  /*2060*/  FFMA.FTZ R28, R102, R102, R28 ;  /* 0x00000066661c7223 */ /* 0x000fc6000001001c */
        /* <DEDUP_REMOVED lines=9> */
[----:B------:R-:W-:Y:S02]  /*2100*/  HADD2.F32 R32, -RZ, R25.H1_H1 ;  /* 0x30000019ff207230 */ /* 0x000fe40000004100 */
[----:B------:R-:W-:Y:S01]  /*2110*/  FADD.FTZ R25, R24, R100 ;  /* 0x0000006418197221 */ /* 0x000fe20000010000 */
[----:B------:R-:W-:Y:S01]  /*2120*/  FFMA.FTZ R24, R99, R99, R28 ;  /* 0x0000006363187223 */ /* 0x000fe2000001001c */
[-C--:B------:R-:W-:Y:S02]  /*2130*/  IADD3.X R33, RZ, R13.reuse, RZ, P5, !PT ;  /* 0x0000000dff217210 */ /* 0x080fe40002ffe4ff */
[----:B------:R-:W-:Y:S01]  /*2140*/  FADD.FTZ R25, R25, R99 ;  /* 0x0000006319197221 */ /* 0x000fe20000010000 */
[----:B------:R-:W-:Y:S01]  /*2150*/  IADD3.X R29, RZ, R13, RZ, P4, !PT ;  /* 0x0000000dff1d7210 */ /* 0x000fe200027fe4ff */
        /* <DEDUP_REMOVED lines=15> */
[----:B------:R-:W-:Y:S02]  /*2250*/  HADD2.F32 R92, -RZ, R16.H1_H1 ;  /* 0x30000010ff5c7230 */ /* 0x000fe40000004100 */
[----:B------:R-:W-:Y:S01]  /*2260*/  FFMA.FTZ R16, R94, R94, R20 ;  /* 0x0000005e5e107223 */ /* 0x000fe20000010014 */
[----:B------:R-:W-:-:S03]  /*2270*/  FADD.FTZ R13, R13, R94 ;  /* 0x0000005e0d0d7221 */ /* 0x000fc60000010000 */
        /* <DEDUP_REMOVED lines=37> */
[----:B------:R0:W-:Y:S02]  /*24d0*/  STL [R1+0x200], R52 ;  /* 0x0002003401007387 */ /* 0x0001e40000100800 */
[----:B------:R-:W-:Y:S01]  /*24e0*/  FADD.FTZ R5, R5, R54 ;  /* 0x0000003605057221 */ /* 0x000fe20000010000 */
[----:B------:R-:W-:-:S03]  /*24f0*/  FFMA.FTZ R4, R53, R53, R4 ;  /* 0x0000003535047223 */ /* 0x000fc60000010004 */
[----:B------:R-:W-:Y:S01]  /*2500*/  FADD.FTZ R5, R5, R53 ;  /* 0x0000003505057221 */ /* 0x000fe20000010000 */
[--C-:B0-----:R-:W-:Y:S02]  /*2510*/  HADD2.F32 R52, -RZ, R51.reuse.H0_H0 ;  /* 0x20000033ff347230 */ /* 0x101fe40000004100 */
[----:B------:R-:W-:-:S03]  /*2520*/  HADD2.F32 R51, -RZ, R51.H1_H1 ;  /* 0x30000033ff337230 */ /* 0x000fc60000004100 */
        /* <DEDUP_REMOVED lines=12> */
[----:B------:R-:W-:Y:S01]  /*25f0*/  LEA R64, P1, R45, UR10, 0x1 ;  /* 0x0000000a2d407c11 */ /* 0x000fe2000f8208ff */
[----:B------:R-:W-:Y:S01]  /*2600*/  FFMA.FTZ R4, R48, R48, R4 ;  /* 0x0000003030047223 */ /* 0x000fe20000010004 */
[----:B------:R-:W-:Y:S01]  /*2610*/  FADD.FTZ R5, R5, R48 ;  /* 0x0000003005057221 */ /* 0x000fe20000010000 */
[--C-:B------:R-:W-:Y:S01]  /*2620*/  HADD2.F32 R46, -RZ, R42.reuse.H0_H0 ;  /* 0x2000002aff2e7230 */ /* 0x100fe20000004100 */
[----:B------:R-:W-:Y:S01]  /*2630*/  LEA.HI.X R65, R45, UR11, R33, 0x1, P1 ;  /* 0x0000000b2d417c11 */ /* 0x000fe200088f0c21 */
[----:B------:R-:W-:Y:S01]  /*2640*/  FFMA.FTZ R4, R47, R47, R4 ;  /* 0x0000002f2f047223 */ /* 0x000fe20000010004 */
[----:B------:R-:W-:Y:S01]  /*2650*/  LEA R66, P1, R44, UR10, 0x1 ;  /* 0x0000000a2c427c11 */ /* 0x000fe2000f8208ff */
[----:B------:R-:W-:Y:S01]  /*2660*/  FADD.FTZ R5, R5, R47 ;  /* 0x0000002f05057221 */ /* 0x000fe20000010000 */
[----:B------:R-:W-:-:S02]  /*2670*/  HADD2.F32 R45, -RZ, R42.H1_H1 ;  /* 0x3000002aff2d7230 */ /* 0x000fc40000004100 */
[----:B------:R-:W-:Y:S01]  /*2680*/  FFMA.FTZ R4, R46, R46, R4 ;  /* 0x0000002e2e047223 */ /* 0x000fe20000010004 */
[----:B------:R-:W-:Y:S01]  /*2690*/  LEA.HI.X R67, R44, UR11, R29, 0x1, P1 ;  /* 0x0000000b2c437c11 */ /* 0x000fe200088f0c1d */
[----:B------:R-:W-:Y:S01]  /*26a0*/  FADD.FTZ R5, R5, R46 ;  /* 0x0000002e05057221 */ /* 0x000fe20000010000 */
[--C-:B------:R-:W-:Y:S02]  /*26b0*/  HADD2.F32 R44, -RZ, R43.reuse.H0_H0 ;  /* 0x2000002bff2c7230 */ /* 0x100fe40000004100 */
[----:B------:R-:W-:Y:S01]  /*26c0*/  FFMA.FTZ R4, R45, R45, R4 ;  /* 0x0000002d2d047223 */ /* 0x000fe20000010004 */
[----:B------:R-:W-:Y:S02]  /*26d0*/  HADD2.F32 R43, -RZ, R43.H1_H1 ;  /* 0x3000002bff2b7230 */ /* 0x000fe40000004100 */
[----:B------:R-:W-:Y:S01]  /*26e0*/  FADD.FTZ R5, R5, R45 ;  /* 0x0000002d05057221 */ /* 0x000fe20000010000 */
[----:B--2---:R-:W-:Y:S02]  /*26f0*/  HADD2.F32 R42, -RZ, R38.H0_H0 ;  /* 0x20000026ff2a7230 */ /* 0x004fe40000004100 */
[----:B------:R-:W-:Y:S01]  /*2700*/  FFMA.FTZ R4, R44, R44, R4 ;  /* 0x0000002c2c047223 */ /* 0x000fe20000010004 */
[----:B------:R0:W-:Y:S01]  /*2710*/  STL [R1+0x30], R41 ;  /* 0x0000302901007387 */ /* 0x0001e20000100800 */
[----:B------:R-:W-:Y:S01]  /*2720*/  FADD.FTZ R5, R5, R44 ;  /* 0x0000002c05057221 */ /* 0x000fe20000010000 */
[----:B----4-:R-:W-:-:S02]  /*2730*/  HADD2.F32 R28, -RZ, R27.H0_H0 ;  /* 0x2000001bff1c7230 */ /* 0x010fc40000004100 */
[----:B------:R-:W-:Y:S01]  /*2740*/  FFMA.FTZ R4, R43, R43, R4 ;  /* 0x0000002b2b047223 */ /* 0x000fe20000010004 */
[----:B------:R-:W-:Y:S01]  /*2750*/  SHF.L.U32 R60, R12, 0x1, RZ ;  /* 0x000000010c3c7819 */ /* 0x000fe200000006ff */
[----:B------:R-:W-:Y:S01]  /*2760*/  FADD.FTZ R5, R5, R43 ;  /* 0x0000002b05057221 */ /* 0x000fe20000010000 */
[----:B---3--:R-:W-:Y:S02]  /*2770*/  HADD2.F32 R25, -RZ, R22.H1_H1 ;  /* 0x30000016ff197230 */ /* 0x008fe40000004100 */
[----:B------:R-:W-:Y:S01]  /*2780*/  FFMA.FTZ R4, R42, R42, R4 ;  /* 0x0000002a2a047223 */ /* 0x000fe20000010004 */
[----:B------:R-:W-:Y:S01]  /*2790*/  HADD2.F32 R24, -RZ, R23.H0_H0 ;  /* 0x20000017ff187230 */ /* 0x000fe20000004100 */
[----:B------:R-:W-:Y:S01]  /*27a0*/  ULDC.64 UR10, c[0x0][0x220] ;  /* 0x00008800000a7ab9 */ /* 0x000fe20000000a00 */
[----:B0-----:R-:W-:Y:S01]  /*27b0*/  HADD2.F32 R41, -RZ, R38.H1_H1 ;  /* 0x30000026ff297230 */ /* 0x001fe20000004100 */
[----:B------:R0:W-:Y:S01]  /*27c0*/  STL [R1+0x2c], R40 ;  /* 0x00002c2801007387 */ /* 0x0001e20000100800 */
[----:B------:R-:W-:-:S03]  /*27d0*/  FADD.FTZ R5, R5, R42 ;  /* 0x0000002a05057221 */ /* 0x000fc60000010000 */
[----:B------:R-:W-:Y:S01]  /*27e0*/  FFMA.FTZ R4, R41, R41, R4 ;  /* 0x0000002929047223 */ /* 0x000fe20000010004 */
[----:B------:R-:W-:Y:S01]  /*27f0*/  FADD.FTZ R5, R5, R41 ;  /* 0x0000002905057221 */ /* 0x000fe20000010000 */
[----:B------:R-:W2:Y:S01]  /*2800*/  LDG.E.64.CONSTANT R66, desc[UR6][R66.64] ;  /* 0x0000000642427981 */ /* 0x000ea2000c1e9b00 */
[----:B0-----:R-:W-:-:S03]  /*2810*/  HADD2.F32 R40, -RZ, R39.H0_H0 ;  /* 0x20000027ff287230 */ /* 0x001fc60000004100 */
[----:B------:R-:W3:Y:S01]  /*2820*/  LDG.E.64.CONSTANT R64, desc[UR6][R64.64] ;  /* 0x0000000640407981 */ /* 0x000ee2000c1e9b00 */
[----:B------:R-:W-:Y:S02]  /*2830*/  HADD2.F32 R39, -RZ, R39.H1_H1 ;  /* 0x30000027ff277230 */ /* 0x000fe40000004100 */
        /* <DEDUP_REMOVED lines=9> */
[----:B0-----:R-:W-:-:S02]  /*28d0*/  HADD2.F32 R37, -RZ, R34.H1_H1 ;  /* 0x30000022ff257230 */ /* 0x001fc40000004100 */
[----:B-1----:R-:W-:-:S03]  /*28e0*/  HADD2.F32 R36, -RZ, R35.H0_H0 ;  /* 0x20000023ff247230 */ /* 0x002fc60000004100 */
[----:B------:R-:W-:Y:S01]  /*28f0*/  FFMA.FTZ R4, R37, R37, R4 ;  /* 0x0000002525047223 */ /* 0x000fe20000010004 */
[----:B------:R-:W-:Y:S01]  /*2900*/  FADD.FTZ R5, R5, R37 ;  /* 0x0000002505057221 */ /* 0x000fe20000010000 */
[----:B------:R-:W-:Y:S02]  /*2910*/  HADD2.F32 R35, -RZ, R35.H1_H1 ;  /* 0x30000023ff237230 */ /* 0x000fe40000004100 */
[----:B------:R-:W-:Y:S01]  /*2920*/  FFMA.FTZ R4, R36, R36, R4 ;  /* 0x0000002424047223 */ /* 0x000fe20000010004 */
[----:B------:R-:W-:Y:S01]  /*2930*/  FADD.FTZ R5, R5, R36 ;  /* 0x0000002405057221 */ /* 0x000fe20000010000 */
[----:B------:R-:W-:Y:S02]  /*2940*/  HADD2.F32 R34, -RZ, R30.H0_H0 ;  /* 0x2000001eff227230 */ /* 0x000fe40000004100 */
[----:B------:R-:W-:Y:S01]  /*2950*/  FFMA.FTZ R4, R35, R35, R4 ;  /* 0x0000002323047223 */ /* 0x000fe20000010004 */
[----:B------:R0:W-:Y:S01]  /*2960*/  STL [R1+0x1dc], R33 ;  /* 0x0001dc2101007387 */ /* 0x0001e20000100800 */
[----:B------:R-:W-:-:S02]  /*2970*/  FADD.FTZ R5, R5, R35 ;  /* 0x0000002305057221 */ /* 0x000fc40000010000 */
[----:B------:R-:W-:Y:S01]  /*2980*/  FFMA.FTZ R4, R34, R34, R4 ;  /* 0x0000002222047223 */ /* 0x000fe20000010004 */
[----:B------:R1:W-:Y:S01]  /*2990*/  STL [R1+0x20], R32 ;  /* 0x0000202001007387 */ /* 0x0003e20000100800 */
[----:B------:R-:W-:Y:S01]  /*29a0*/  FADD.FTZ R5, R5, R34 ;  /* 0x0000002205057221 */ /* 0x000fe20000010000 */
[----:B0-----:R-:W-:Y:S02]  /*29b0*/  HADD2.F32 R33, -RZ, R30.H1_H1 ;  /* 0x3000001eff217230 */ /* 0x001fe40000004100 */
        /* <DEDUP_REMOVED lines=10> */
[----:B------:R-:W-:Y:S02]  /*2a60*/  FFMA.FTZ R4, R30, R30, R4 ;  /* 0x0000001e1e047223 */ /* 0x000fe40000010004 */
[----:B------:R-:W-:Y:S01]  /*2a70*/  FADD.FTZ R5, R5, R30 ;  /* 0x0000001e05057221 */ /* 0x000fe20000010000 */
[----:B0-----:R-:W-:Y:S02]  /*2a80*/  HADD2.F32 R29, -RZ, R26.H1_H1 ;  /* 0x3000001aff1d7230 */ /* 0x001fe40000004100 */
[----:B------:R-:W-:-:S03]  /*2a90*/  HADD2.F32 R27, -RZ, R27.H1_H1 ;  /* 0x3000001bff1b7230 */ /* 0x000fc60000004100 */
[----:B------:R-:W-:Y:S01]  /*2aa0*/  FFMA.FTZ R4, R29, R29, R4 ;  /* 0x0000001d1d047223 */ /* 0x000fe20000010004 */
[----:B------:R-:W-:-:S03]  /*2ab0*/  FADD.FTZ R5, R5, R29 ;  /* 0x0000001d05057221 */ /* 0x000fc60000010000 */
[----:B------:R-:W-:Y:S01]  /*2ac0*/  FFMA.FTZ R4, R28, R28, R4 ;  /* 0x0000001c1c047223 */ /* 0x000fe20000010004 */
[----:B------:R-:W-:Y:S01]  /*2ad0*/  FADD.FTZ R5, R5, R28 ;  /* 0x0000001c05057221 */ /* 0x000fe20000010000 */
[----:B------:R-:W-:Y:S02]  /*2ae0*/  HADD2.F32 R26, -RZ, R22.H0_H0 ;  /* 0x20000016ff1a7230 */ /* 0x000fe40000004100 */
[----:B------:R-:W-:Y:S01]  /*2af0*/  FFMA.FTZ R4, R27, R27, R4 ;  /* 0x0000001b1b047223 */ /* 0x000fe20000010004 */
[----:B------:R-:W-:-:S03]  /*2b00*/  FADD.FTZ R5, R5, R27 ;  /* 0x0000001b05057221 */ /* 0x000fc60000010000 */
[----:B------:R-:W-:Y:S01]  /*2b10*/  FFMA.FTZ R4, R26, R26, R4 ;  /* 0x0000001a1a047223 */ /* 0x000fe20000010004 */
[----:B------:R-:W-:-:S03]  /*2b20*/  FADD.FTZ R5, R5, R26 ;  /* 0x0000001a05057221 */ /* 0x000fc60000010000 */
        /* <DEDUP_REMOVED lines=26> */
[----:B------:R-:W-:Y:S01]  /*2cd0*/  SHF.R.U32.HI R12, RZ, 0x1f, R12 ;  /* 0x0000001fff0c7819 */ /* 0x000fe2000001160c */
[----:B------:R-:W-:Y:S01]  /*2ce0*/  HADD2.F32 R15, -RZ, R15.H1_H1 ;  /* 0x3000000fff0f7230 */ /* 0x000fe20000004100 */
[----:B------:R-:W-:Y:S01]  /*2cf0*/  IADD3 R58, P1, R60, UR10, RZ ;  /* 0x0000000a3c3a7c10 */ /* 0x000fe2000ff3e0ff */
[----:B------:R-:W-:Y:S01]  /*2d00*/  FFMA.FTZ R4, R16, R16, R4 ;  /* 0x0000001010047223 */ /* 0x000fe20000010004 */
[----:B------:R-:W-:Y:S01]  /*2d10*/  FADD.FTZ R5, R5, R16 ;  /* 0x0000001005057221 */ /* 0x000fe20000010000 */
[--C-:B------:R-:W-:Y:S01]  /*2d20*/  HADD2.F32 R14, -RZ, R10.reuse.H0_H0 ;  /* 0x2000000aff0e7230 */ /* 0x100fe20000004100 */
[----:B------:R-:W-:Y:S01]  /*2d30*/  IADD3.X R59, R12, UR11, RZ, P1, !PT ;  /* 0x0000000b0c3b7c10 */ /* 0x000fe20008ffe4ff */
[----:B------:R-:W-:Y:S01]  /*2d40*/  ULDC.64 UR10, c[0x0][0x228] ;  /* 0x00008a00000a7ab9 */ /* 0x000fe20000000a00 */
[----:B------:R-:W-:Y:S01]  /*2d50*/  FFMA.FTZ R4, R15, R15, R4 ;  /* 0x0000000f0f047223 */ /* 0x000fe20000010004 */
[----:B------:R-:W-:Y:S01]  /*2d60*/  IADD3 R60, P1, R60, UR10, RZ ;  /* 0x0000000a3c3c7c10 */ /* 0x000fe2000ff3e0ff */
[----:B------:R-:W-:Y:S01]  /*2d70*/  FADD.FTZ R5, R5, R15 ;  /* 0x0000000f05057221 */ /* 0x000fe20000010000 */
[----:B------:R-:W-:-:S02]  /*2d80*/  HADD2.F32 R13, -RZ, R10.H1_H1 ;  /* 0x3000000aff0d7230 */ /* 0x000fc40000004100 */
[----:B------:R-:W-:Y:S01]  /*2d90*/  FFMA.FTZ R4, R14, R14, R4 ;  /* 0x0000000e0e047223 */ /* 0x000fe20000010004 */
[----:B------:R-:W-:Y:S01]  /*2da0*/  IADD3.X R61, R12, UR11, RZ, P1, !PT ;  /* 0x0000000b0c3d7c10 */ /* 0x000fe20008ffe4ff */
[----:B------:R-:W-:Y:S01]  /*2db0*/  FADD.FTZ R5, R5, R14 ;  /* 0x0000000e05057221 */ /* 0x000fe20000010000 */
[--C-:B------:R-:W-:Y:S02]  /*2dc0*/  HADD2.F32 R12, -RZ, R11.reuse.H0_H0 ;  /* 0x2000000bff0c7230 */ /* 0x100fe40000004100 */
[----:B------:R-:W-:Y:S01]  /*2dd0*/  FFMA.FTZ R4, R13, R13, R4 ;  /* 0x0000000d0d047223 */ /* 0x000fe20000010004 */
[----:B------:R-:W-:Y:S02]  /*2de0*/  HADD2.F32 R11, -RZ, R11.H1_H1 ;  /* 0x3000000bff0b7230 */ /* 0x000fe40000004100 */
[----:B------:R-:W-:Y:S01]  /*2df0*/  FADD.FTZ R5, R5, R13 ;  /* 0x0000000d05057221 */ /* 0x000fe20000010000 */
[--C-:B------:R-:W-:Y:S02]  /*2e00*/  HADD2.F32 R10, -RZ, R6.reuse.H0_H0 ;  /* 0x20000006ff0a7230 */ /* 0x100fe40000004100 */
[----:B------:R-:W-:Y:S01]  /*2e10*/  FFMA.FTZ R4, R12, R12, R4 ;  /* 0x0000000c0c047223 */ /* 0x000fe20000010004 */
[----:B------:R-:W-:-:S02]  /*2e20*/  HADD2.F32 R9, -RZ, R6.H1_H1 ;  /* 0x30000006ff097230 */ /* 0x000fc40000004100 */
[----:B------:R-:W-:Y:S01]  /*2e30*/  FADD.FTZ R5, R5, R12 ;  /* 0x0000000c05057221 */ /* 0x000fe20000010000 */
[--C-:B------:R-:W-:Y:S02]  /*2e40*/  HADD2.F32 R8, -RZ, R7.reuse.H0_H0 ;  /* 0x20000007ff087230 */ /* 0x100fe40000004100 */
[----:B------:R-:W-:Y:S01]  /*2e50*/  FFMA.FTZ R4, R11, R11, R4 ;  /* 0x0000000b0b047223 */ /* 0x000fe20000010004 */
[----:B------:R-:W-:Y:S02]  /*2e60*/  HADD2.F32 R72, -RZ, R62.H1_H1 ;  /* 0x3000003eff487230 */ /* 0x000fe40000004100 */
[----:B------:R-:W-:Y:S01]  /*2e70*/  FADD.FTZ R5, R5, R11 ;  /* 0x0000000b05057221 */ /* 0x000fe20000010000 */
[----:B-----5:R-:W5:Y:S01]  /*2e80*/  LDG.E.64.CONSTANT R58, desc[UR6][R58.64] ;  /* 0x000000063a3a7981 */ /* 0x020f62000c1e9b00 */
[----:B------:R-:W-:Y:S02]  /*2e90*/  FFMA.FTZ R4, R10, R10, R4 ;  /* 0x0000000a0a047223 */ /* 0x000fe40000010004 */
[----:B------:R-:W-:Y:S01]  /*2ea0*/  FADD.FTZ R5, R5, R10 ;  /* 0x0000000a05057221 */ /* 0x000fe20000010000 */
[----:B------:R-:W5:Y:S01]  /*2eb0*/  LDG.E.64.CONSTANT R60, desc[UR6][R60.64] ;  /* 0x000000063c3c7981 */ /* 0x000f62000c1e9b00 */
        /* <DEDUP_REMOVED lines=18> */
[----:B------:R-:W-:Y:S02]  /*2fe0*/  HADD2.F32 R2, -RZ, R62.H0_H0 ;  /* 0x2000003eff027230 */ /* 0x000fe40000004100 */
[----:B------:R-:W-:-:S03]  /*2ff0*/  FADD.FTZ R69, R69, R3 ;  /* 0x0000000345457221 */ /* 0x000fc60000010000 */
[----:B------:R-:W-:Y:S01]  /*3000*/  FFMA.FTZ R62, R2, R2, R68 ;  /* 0x00000002023e7223 */ /* 0x000fe20000010044 */
[----:B------:R-:W-:Y:S02]  /*3010*/  FADD.FTZ R68, R69, R2 ;  /* 0x0000000245447221 */ /* 0x000fe40000010000 */
[----:B------:R-:W4:Y:S01]  /*3020*/  LDL R69, [R1+0x28c] ;  /* 0x00028c0001457983 */ /* 0x000f220000100800 */
[--C-:B------:R-:W-:Y:S02]  /*3030*/  HADD2.F32 R71, -RZ, R63.reuse.H0_H0 ;  /* 0x2000003fff477230 */ /* 0x100fe40000004100 */
[----:B------:R-:W-:Y:S01]  /*3040*/  FFMA.FTZ R62, R72, R72, R62 ;  /* 0x00000048483e7223 */ /* 0x000fe2000001003e */
[----:B------:R-:W-:Y:S02]  /*3050*/  HADD2.F32 R74, -RZ, R63.H1_H1 ;  /* 0x3000003fff4a7230 */ /* 0x000fe40000004100 */
[----:B------:R-:W-:Y:S01]  /*3060*/  FADD.FTZ R63, R68, R72 ;  /* 0x00000048443f7221 */ /* 0x000fe20000010000 */
[----:B------:R-:W-:-:S03]  /*3070*/  FFMA.FTZ R62, R71, R71, R62 ;  /* 0x00000047473e7223 */ /* 0x000fc6000001003e */
[----:B------:R-:W-:Y:S01]  /*3080*/  FADD.FTZ R63, R63, R71 ;  /* 0x000000473f3f7221 */ /* 0x000fe20000010000 */
[----:B------:R-:W-:-:S03]  /*3090*/  FFMA.FTZ R62, R74, R74, R62 ;  /* 0x0000004a4a3e7223 */ /* 0x000fc6000001003e */
[----:B------:R-:W-:Y:S01]  /*30a0*/  FADD.FTZ R63, R63, R74 ;  /* 0x0000004a3f3f7221 */ /* 0x000fe20000010000 */
[----:B------:R-:W-:Y:S01]  /*30b0*/  BSSY B0, `(.L_x_2975) ;  /* 0x000005c000007945 */ /* 0x000fe20003800000 */
[--C-:B--2---:R-:W-:Y:S02]  /*30c0*/  HADD2.F32 R79, -RZ, R67.reuse.H0_H0 ;  /* 0x20000043ff4f7230 */ /* 0x104fe40000004100 */
[----:B------:R-:W-:Y:S02]  /*30d0*/  HADD2.F32 R81, -RZ, R67.H1_H1 ;  /* 0x30000043ff517230 */ /* 0x000fe40000004100 */
[----:B------:R-:W0:Y:S01]  /*30e0*/  S2R R67, SR_TID.X ;  /* 0x0000000000437919 */ /* 0x000e220000002100 */
[--C-:B---3--:R-:W-:Y:S02]  /*30f0*/  HADD2.F32 R73, -RZ, R64.reuse.H0_H0 ;  /* 0x20000040ff497230 */ /* 0x108fe40000004100 */
        /* <DEDUP_REMOVED lines=18> */
[----:B0-----:R-:W-:Y:S01]  /*3220*/  ISETP.GT.U32.AND P2, PT, R67, 0x1f, PT ;  /* 0x0000001f4300780c */ /* 0x001fe20003f44070 */
[----:B------:R-:W-:Y:S02]  /*3230*/  FADD.FTZ R62, R62, R79 ;  /* 0x0000004f3e3e7221 */ /* 0x000fe40000010000 */
[----:B------:R-:W-:Y:S02]  /*3240*/  FFMA.FTZ R63, R81, R81, R63 ;  /* 0x00000051513f7223 */ /* 0x000fe4000001003f */
[----:B------:R-:W-:Y:S01]  /*3250*/  FADD.FTZ R62, R62, R81 ;  /* 0x000000513e3e7221 */ /* 0x000fe20000010000 */
[----:B------:R-:W-:-:S04]  /*3260*/  LOP3.LUT P1, RZ, R67, 0xffffffe1, RZ, 0xc0, !PT ;  /* 0xffffffe143ff7812 */ /* 0x000fc8000782c0ff */
[----:B----4-:R0:W-:Y:S02]  /*3270*/  STS.64 [R69], R62 ;  /* 0x0000003e45007388 */ /* 0x0101e40000000a00 */
[----:B0-----:R-:W-:Y:S01]  /*3280*/  CS2R R62, SRZ ;  /* 0x00000000003e7805 */ /* 0x001fe2000001ff00 */
[----:B------:R-:W-:Y:S06]  /*3290*/  BAR.SYNC.DEFER_BLOCKING 0x0 ;  /* 0x0000000000007b1d */ /* 0x000fec0000010000 */
[----:B------:R-:W-:Y:S05]  /*32a0*/  @P2 BRA `(.L_x_2976) ;  /* 0x0000000000f02947 */ /* 0x000fea0003800000 */
[----:B------:R-:W2:Y:S04]  /*32b0*/  LDL R68, [R1+0x280] ;  /* 0x0002800001447983 */ /* 0x000ea80000100800 */
[----:B------:R-:W3:Y:S04]  /*32c0*/  LDL R69, [R1+0x27c] ;  /* 0x00027c0001457983 */ /* 0x000ee80000100800 */
[----:B------:R-:W4:Y:S04]  /*32d0*/  LDL R66, [R1+0x274] ;  /* 0x0002740001427983 */ /* 0x000f280000100800 */
[----:B--2---:R0:W1:Y:S04]  /*32e0*/  LDS.64 R62, [R68] ;  /* 0x00000000443e7984 */ /* 0x0040680000000a00 */
[----:B---3--:R2:W3:Y:S04]  /*32f0*/  LDS.64 R64, [R69] ;  /* 0x0000000045407984 */ /* 0x0084e80000000a00 */
[----:B0-----:R-:W4:Y:S04]  /*3300*/  LDL R68, [R1+0x264] ;  /* 0x0002640001447983 */ /* 0x001f280000100800 */
[----:B--2---:R-:W2:Y:S01]  /*3310*/  LDL R69, [R1+0x268] ;  /* 0x0002680001457983 */ /* 0x004ea20000100800 */
[----:B-1----:R-:W-:-:S04]  /*3320*/  FADD.FTZ R62, RZ, R62 ;  /* 0x0000003eff3e7221 */ /* 0x002fc80000010000 */
[----:B---3--:R-:W-:Y:S02]  /*3330*/  FADD.FTZ R64, R62, R64 ;  /* 0x000000403e407221 */ /* 0x008fe40000010000 */
[----:B------:R-:W3:Y:S01]  /*3340*/  LDL R62, [R1+0x278] ;  /* 0x00027800013e7983 */ /* 0x000ee20000100800 */
[----:B------:R-:W-:-:S04]  /*3350*/  FADD.FTZ R63, RZ, R63 ;  /* 0x0000003fff3f7221 */ /* 0x000fc80000010000 */
[----:B------:R-:W-:Y:S02]  /*3360*/  FADD.FTZ R65, R63, R65 ;  /* 0x000000413f417221 */ /* 0x000fe40000010000 */
[----:B---3--:R-:W0:Y:S02]  /*3370*/  LDS.64 R62, [R62] ;  /* 0x000000003e3e7984 */ /* 0x008e240000000a00 */
[----:B0-----:R-:W-:Y:S01]  /*3380*/  FADD.FTZ R64, R64, R62 ;  /* 0x0000003e40407221 */ /* 0x001fe20000010000 */
[----:B------:R-:W-:Y:S02]  /*3390*/  FADD.FTZ R65, R65, R63 ;  /* 0x0000003f41417221 */ /* 0x000fe40000010000 */
[----:B----4-:R0:W1:Y:S04]  /*33a0*/  LDS.64 R62, [R66] ;  /* 0x00000000423e7984 */ /* 0x0100680000000a00 */
[----:B0-----:R-:W3:Y:S01]  /*33b0*/  LDL R66, [R1+0x260] ;  /* 0x0002600001427983 */ /* 0x001ee20000100800 */
        /* <DEDUP_REMOVED lines=10> */
[----:B--2---:R0:W1:Y:S04]  /*3460*/  LDS.64 R62, [R69] ;  /* 0x00000000453e7984 */ /* 0x0040680000000a00 */
[----:B0-----:R-:W2:Y:S01]  /*3470*/  LDL R69, [R1+0x250] ;  /* 0x0002500001457983 */ /* 0x001ea20000100800 */
        /* <DEDUP_REMOVED lines=8> */
[----:B-1----:R-:W-:-:S03]  /*3500*/  FADD.FTZ R64, R64, R62 ;  /* 0x0000003e40407221 */ /* 0x002fc60000010000 */
[----:B------:R-:W2:Y:S01]  /*3510*/  LDL R62, [R1+0x25c] ;  /* 0x00025c00013e7983 */ /* 0x000ea20000100800 */
[----:B------:R-:W-:-:S03]  /*3520*/  FADD.FTZ R65, R65, R63 ;  /* 0x0000003f41417221 */ /* 0x000fc60000010000 */
[----:B--2---:R-:W0:Y:S02]  /*3530*/  LDS.64 R62, [R62] ;  /* 0x000000003e3e7984 */ /* 0x004e240000000a00 */
[----:B0-----:R-:W-:Y:S02]  /*3540*/  FADD.FTZ R64, R64, R62 ;  /* 0x0000003e40407221 */ /* 0x001fe40000010000 */
[----:B------:R-:W2:Y:S01]  /*3550*/  LDL R62, [R1+0x258] ;  /* 0x00025800013e7983 */ /* 0x000ea20000100800 */
[----:B------:R-:W-:-:S03]  /*3560*/  FADD.FTZ R65, R65, R63 ;  /* 0x0000003f41417221 */ /* 0x000fc60000010000 */
[----:B--2---:R-:W0:Y:S02]  /*3570*/  LDS.64 R62, [R62] ;  /* 0x000000003e3e7984 */ /* 0x004e240000000a00 */
[----:B0-----:R-:W-:Y:S02]  /*3580*/  FADD.FTZ R64, R64, R62 ;  /* 0x0000003e40407221 */ /* 0x001fe40000010000 */
[----:B------:R-:W2:Y:S01]  /*3590*/  LDL R62, [R1+0x254] ;  /* 0x00025400013e7983 */ /* 0x000ea20000100800 */
[----:B------:R-:W-:-:S03]  /*35a0*/  FADD.FTZ R65, R65, R63 ;  /* 0x0000003f41417221 */ /* 0x000fc60000010000 */
[----:B--2---:R-:W0:Y:S02]  /*35b0*/  LDS.64 R62, [R62] ;  /* 0x000000003e3e7984 */ /* 0x004e240000000a00 */
[----:B0-----:R-:W-:Y:S01]  /*35c0*/  FADD.FTZ R64, R64, R62 ;  /* 0x0000003e40407221 */ /* 0x001fe20000010000 */
[----:B------:R-:W-:Y:S02]  /*35d0*/  FADD.FTZ R65, R65, R63 ;  /* 0x0000003f41417221 */ /* 0x000fe40000010000 */
[----:B------:R-:W0:Y:S02]  /*35e0*/  LDS.64 R62, [R69] ;  /* 0x00000000453e7984 */ /* 0x000e240000000a00 */
[----:B0-----:R-:W-:Y:S01]  /*35f0*/  FADD.FTZ R64, R64, R62 ;  /* 0x0000003e40407221 */ /* 0x001fe20000010000 */
[----:B------:R-:W-:Y:S02]  /*3600*/  FADD.FTZ R65, R65, R63 ;  /* 0x0000003f41417221 */ /* 0x000fe40000010000 */
[----:B----4-:R-:W0:Y:S02]  /*3610*/  LDS.64 R62, [R68] ;  /* 0x00000000443e7984 */ /* 0x010e240000000a00 */
[----:B0-----:R-:W-:Y:S01]  /*3620*/  FADD.FTZ R64, R64, R62 ;  /* 0x0000003e40407221 */ /* 0x001fe20000010000 */
[----:B------:R-:W-:-:S02]  /*3630*/  FADD.FTZ R65, R65, R63 ;  /* 0x0000003f41417221 */ /* 0x000fc40000010000 */
[----:B---3--:R-:W0:Y:S02]  /*3640*/  LDS.64 R62, [R66] ;  /* 0x00000000423e7984 */ /* 0x008e240000000a00 */
[----:B0-----:R-:W-:Y:S01]  /*3650*/  FADD.FTZ R62, R64, R62 ;  /* 0x0000003e403e7221 */ /* 0x001fe20000010000 */
[----:B------:R-:W-:-:S07]  /*3660*/  FADD.FTZ R63, R65, R63 ;  /* 0x0000003f413f7221 */ /* 0x000fce0000010000 */
.L_x_2976:
[----:B------:R-:W-:Y:S05]  /*3670*/  BSYNC B0 ;  /* 0x0000000000007941 */ /* 0x000fea0003800000 */
.L_x_2975:
[----:B------:R0:W-:Y:S04]  /*3680*/  STL [R1+0x290], R0 ;  /* 0x0002900001007387 */ /* 0x0001e80000100800 */
[----:B------:R-:W1:Y:S01]  /*3690*/  SHFL.BFLY PT, R65, R62, 0x1, 0x1f ;  /* 0x0c201f003e417f89 */ /* 0x000e6200000e0000 */
[----:B------:R-:W2:Y:S03]  /*36a0*/  @!P1 LDC R64, c[0x0][0x10] ;  /* 0x00000400ff409b82 */ /* 0x000ea60000000800 */
[----:B0-----:R-:W2:Y:S05]  /*36b0*/  LDL R0, [R1+0x1a8] ;  /* 0x0001a80001007983 */ /* 0x001eaa0000100800 */
[----:B------:R-:W0:Y:S01]  /*36c0*/  @!P1 LDC.64 R68, c[0x0][0x248] ;  /* 0x00009200ff449b82 */ /* 0x000e220000000a00 */
[----:B-1----:R-:W-:-:S02]  /*36d0*/  FADD.FTZ R62, R65, R62 ;  /* 0x0000003e413e7221 */ /* 0x002fc40000010000 */
[----:B------:R-:W3:Y:S04]  /*36e0*/  LDL R65, [R1+0x288] ;  /* 0x0002880001417983 */ /* 0x000ee80000100800 */
[----:B------:R-:W1:Y:S01]  /*36f0*/  SHFL.BFLY PT, R66, R63, 0x1, 0x1f ;  /* 0x0c201f003f427f89 */ /* 0x000e6200000e0000 */
[----:B--2---:R-:W-:-:S03]  /*3700*/  @!P1 IMAD R64, R64, R0, UR8 ;  /* 0x0000000840409e24 */ /* 0x004fc6000f8e0200 */
[----:B------:R2:W5:Y:S01]  /*3710*/  LDL.LU R0, [R1+0x290] ;  /* 0x0002900001007983 */ /* 0x0005620000300800 */
[----:B-1----:R-:W-:Y:S01]  /*3720*/  FADD.FTZ R63, R66, R63 ;  /* 0x0000003f423f7221 */ /* 0x002fe20000010000 */
[----:B------:R-:W-:Y:S02]  /*3730*/  ISETP.GT.U32.AND P2, PT, R67, 0xff, PT ;  /* 0x000000ff4300780c */ /* 0x000fe40003f44070 */
[----:B---3--:R-:W-:-:S04]  /*3740*/  @!P1 LEA R64, R64, R65, 0xa ;  /* 0x0000004140409211 */ /* 0x008fc800078e50ff */
[----:B------:R-:W-:-:S05]  /*3750*/  @!P1 SHF.L.U32 R64, R64, 0x1, RZ ;  /* 0x0000000140409819 */ /* 0x000fca00000006ff */
[----:B0-----:R-:W-:-:S05]  /*3760*/  @!P1 IMAD.WIDE.U32 R64, R64, 0x4, R68 ;  /* 0x0000000440409825 */ /* 0x001fca00078e0044 */
[----:B------:R2:W-:Y:S01]  /*3770*/  @!P1 STG.E.64 desc[UR6][R64.64], R62 ;  /* 0x0000003e40009986 */ /* 0x0005e2000c101b06 */
[----:B------:R-:W-:Y:S01]  /*3780*/  BAR.SYNC.DEFER_BLOCKING 0x0 ;  /* 0x0000000000007b1d */ /* 0x000fe20000010000 */
[----:B------:R-:W-:-:S13]  /*3790*/  ISETP.NE.AND P1, PT, R67, RZ, PT ;  /* 0x000000ff4300720c */ /* 0x000fda0003f25270 */
[----:B--2---:R-:W-:Y:S05]  /*37a0*/  @P1 BRA `(.L_x_2977) ;  /* 0x0000000000601947 */ /* 0x004fea0003800000 */
        /* <DEDUP_REMOVED lines=18> */
.L_x_2978:
[----:B------:R-:W2:Y:S04]  /*38d0*/  LD.E.STRONG.GPU R63, desc[UR6][R56.64] ;  /* 0x00000006383f7980 */ /* 0x000ea8000c10f900 */
[----:B--2---:R-:W-:Y:S01]  /*38e0*/  CCTL.IVALL ;  /* 0x00000000ff00798f */ /* 0x004fe20002000000 */
[----:B------:R-:W-:Y:S05]  /*38f0*/  YIELD ;  /* 0x0000000000007946 */ /* 0x000fea0003800000 */
[----:B------:R-:W-:-:S04]  /*3900*/  LOP3.LUT R63, R63, R62, RZ, 0x3c, !PT ;  /* 0x0000003e3f3f7212 */ /* 0x000fc800078e3cff */
[----:B------:R-:W-:-:S13]  /*3910*/  ISETP.GT.AND P1, PT, R63, -0x1, PT ;  /* 0xffffffff3f00780c */ /* 0x000fda0003f24270 */
[----:B------:R-:W-:Y:S05]  /*3920*/  @P1 BRA `(.L_x_2978) ;  /* 0xfffffffc00e81947 */ /* 0x000fea000383ffff */
.L_x_2977:
        /* <DEDUP_REMOVED lines=10> */
[----:B0-----:R-:W-:-:S04]  /*39d0*/  SHF.L.U32 R63, R64, 0x2, RZ ;  /* 0x00000002403f7819 */ /* 0x001fc800000006ff */
[----:B------:R-:W-:Y:S01]  /*39e0*/  LOP3.LUT R63, R63, 0x7fffffc0, RZ, 0xc0, !PT ;  /* 0x7fffffc03f3f7812 */ /* 0x000fe200078ec0ff */
[----:B--2---:R-:W-:-:S05]  /*39f0*/  IMAD R62, R62, R65, UR8 ;  /* 0x000000083e3e7e24 */ /* 0x004fca000f8e0241 */
        /* <DEDUP_REMOVED lines=24> */
.L_x_2980:
[----:B------:R-:W-:Y:S05]  /*3b80*/  BSYNC B0 ;  /* 0x0000000000007941 */ /* 0x000fea0003800000 */
.L_x_2979:
        /* <DEDUP_REMOVED lines=26> */
[----:B------:R-:W-:Y:S06]  /*3d30*/  BAR.SYNC.DEFER_BLOCKING 0x0 ;  /* 0x0000000000007b1d */ /* 0x000fec0000010000 */
[----:B------:R-:W-:Y:S05]  /*3d40*/  @P0 BRA `(.L_x_2982) ;  /* 0x00000000002c0947 */ /* 0x000fea0003800000 */
[----:B------:R-:W2:Y:S01]  /*3d50*/  LDL R67, [R1+0x140] ;  /* 0x0001400001437983 */ /* 0x000ea20000100800 */
[----:B------:R-:W1:Y:S01]  /*3d60*/  S2R R66, SR_TID.X ;  /* 0x0000000000427919 */ /* 0x000e620000002100 */
[----:B0-----:R-:W-:Y:S01]  /*3d70*/  LEA R63, P1, R70, R65, 0x4 ;  /* 0x00000041463f7211 */ /* 0x001fe200078220ff */
[----:B------:R-:W-:Y:S01]  /*3d80*/  ULDC.64 UR10, c[0x0][0x240] ;  /* 0x00009000000a7ab9 */ /* 0x000fe20000000a00 */
[----:B-1----:R-:W-:-:S04]  /*3d90*/  SHF.R.S32.HI R66, RZ, 0x1f, R66 ;  /* 0x0000001fff427819 */ /* 0x002fc80000011442 */
[----:B--2---:R-:W-:Y:S02]  /*3da0*/  LEA.HI.X R64, R70, R66, R67, 0x4, P1 ;  /* 0x0000004246407211 */ /* 0x004fe400008f2443 */
[----:B------:R-:W-:-:S04]  /*3db0*/  LEA R62, P1, R63, UR10, 0x3 ;  /* 0x0000000a3f3e7c11 */ /* 0x000fc8000f8218ff */
[----:B------:R-:W-:Y:S02]  /*3dc0*/  LEA.HI.X R63, R63, UR11, R64, 0x3, P1 ;  /* 0x0000000b3f3f7c11 */ /* 0x000fe400088f1c40 */
[----:B------:R-:W-:-:S06]  /*3dd0*/  LEA R64, R65, UR4, 0x3 ;  /* 0x0000000441407c11 */ /* 0x000fcc000f8e18ff */
[----:B------:R-:W0:Y:S04]  /*3de0*/  LDS.64 R64, [R64] ;  /* 0x0000000040407984 */ /* 0x000e280000000a00 */
[----:B0-----:R1:W-:Y:S02]  /*3df0*/  STG.E.64 desc[UR6][R62.64], R64 ;  /* 0x000000403e007986 */ /* 0x0013e4000c101b06 */
.L_x_2982:
[----:B------:R-:W-:Y:S05]  /*3e00*/  BSYNC B0 ;  /* 0x0000000000007941 */ /* 0x000fea0003800000 */
.L_x_2981:
[----:B01----:R-:W2:Y:S01]  /*3e10*/  LDL R62, [R1+0x284] ;  /* 0x00028400013e7983 */ /* 0x003ea20000100800 */
[----:B------:R-:W-:Y:S01]  /*3e20*/  ULDC UR5, c[0x0][0x230] ;  /* 0x00008c0000057ab9 */ /* 0x000fe20000000800 */
[----:B------:R-:W-:Y:S02]  /*3e30*/  ULDC.64 UR10, c[0x0][0x210] ;  /* 0x00008400000a7ab9 */ /* 0x000fe40000000a00 */
[----:B------:R-:W3:Y:S04]  /*3e40*/  LDL.LU R66, [R1+0x24] ;  /* 0x0000240001427983 */ /* 0x000ee80000300800 */
[----:B------:R-:W4:Y:S04]  /*3e50*/  LDL.LU R67, [R1+0x8] ;  /* 0x0000080001437983 */ /* 0x000f280000300800 */
[----:B------:R-:W-:Y:S04]  /*3e60*/  STL [R1+0x298], R70 ;  /* 0x0002984601007387 */ /* 0x000fe80000100800 */
[----:B------:R0:W-:Y:S04]  /*3e70*/  STL [R1+0x294], R57 ;  /* 0x0002943901007387 */ /* 0x0001e80000100800 */
[----:B------:R1:W-:Y:S04]  /*3e80*/  STL [R1+0x290], R56 ;  /* 0x0002903801007387 */ /* 0x0003e80000100800 */
[----:B0-----:R-:W4:Y:S04]  /*3e90*/  LDL.LU R57, [R1+0x4] ;  /* 0x0000040001397983 */ /* 0x001f280000300800 */
[----:B-1----:R-:W4:Y:S01]  /*3ea0*/  LDL.LU R56, [R1] ;  /* 0x0000000001387983 */ /* 0x002f220000300800 */
[----:B------:R-:W-:-:S03]  /*3eb0*/  LEA R64, P1, R55, UR10, 0x1 ;  /* 0x0000000a37407c11 */ /* 0x000fc6000f8208ff */
[----:B--2---:R-:W0:Y:S01]  /*3ec0*/  LDS.64 R62, [R62+UR4] ;  /* 0x000000043e3e7984 */ /* 0x004e220008000a00 */
[----:B---3--:R-:W-:Y:S01]  /*3ed0*/  LEA.HI.X R65, R55, UR11, R66, 0x1, P1 ;  /* 0x0000000b37417c11 */ /* 0x008fe200088f0c42 */
[----:B-----5:R-:W-:Y:S02]  /*3ee0*/  HADD2.F32 R55, -RZ, R58.H0_H0 ;  /* 0x2000003aff377230 */ /* 0x020fe40000004100 */
[----:B0-----:R-:W-:-:S06]  /*3ef0*/  FADD.FTZ R63, R63, UR5 ;  /* 0x000000053f3f7e21 */ /* 0x001fcc0008010000 */
[----:B------:R-:W0:Y:S01]  /*3f00*/  MUFU.RSQ R63, R63 ;  /* 0x0000003f003f7308 */ /* 0x000e220000001400 */
[----:B------:R-:W-:-:S04]  /*3f10*/  FADD.FTZ R0, R0, -R62 ;  /* 0x8000003e00007221 */ /* 0x000fc80000010000 */
[----:B0-----:R-:W-:Y:S01]  /*3f20*/  FMUL.FTZ R66, R0, R63 ;  /* 0x0000003f00427220 */ /* 0x001fe20000410000 */
[----:B------:R-:W-:-:S05]  /*3f30*/  HADD2.F32 R0, -RZ, R60.H0_H0 ;  /* 0x2000003cff007230 */ /* 0x000fca0000004100 */
[----:B------:R-:W-:-:S04]  /*3f40*/  FFMA.FTZ R66, R66, R55, R0 ;  /* 0x0000003742427223 */ /* 0x000fc80000010000 */
[----:B------:R-:W-:-:S06]  /*3f50*/  FMUL.FTZ R68, R66, -1.4426950216293334961 ;  /* 0xbfb8aa3b42447820 */ /* 0x000fcc0000410000 */
[----:B------:R-:W0:Y:S01]  /*3f60*/  MUFU.EX2 R68, R68 ;  /* 0x0000004400447308 */ /* 0x000e220000000800 */
[----:B----4-:R-:W-:Y:S01]  /*3f70*/  FADD.FTZ R67, R67, -R62 ;  /* 0x8000003e43437221 */ /* 0x010fe20000010000 */
[----:B------:R-:W-:Y:S02]  /*3f80*/  HADD2.F32 R58, -RZ, R58.H1_H1 ;  /* 0x3000003aff3a7230 */ /* 0x000fe40000004100 */
[----:B0-----:R-:W-:-:S06]  /*3f90*/  FADD.FTZ R68, R68, 1 ;  /* 0x3f80000044447421 */ /* 0x001fcc0000010000 */
[----:B------:R-:W0:Y:S01]  /*3fa0*/  MUFU.RCP R68, R68 ;  /* 0x0000004400447308 */ /* 0x000e220000001000 */
[----:B------:R-:W-:Y:S02]  /*3fb0*/  HADD2.F32 R60, -RZ, R60.H1_H1 ;  /* 0x3000003cff3c7230 */ /* 0x000fe40000004100 */
        /* <DEDUP_REMOVED lines=8> */
[----:B------:R-:W-:-:S04]  /*4040*/  F2FP.F16.F32.PACK_AB R66, R68, R66 ;  /* 0x000000424442723e */ /* 0x000fc800000000ff */
[C---:B------:R-:W-:Y:S02]  /*4050*/  PRMT R68, R66.reuse, 0x7610, R68 ;  /* 0x0000761042447816 */ /* 0x040fe40000000044 */
[----:B------:R-:W-:Y:S01]  /*4060*/  PRMT R67, R66, 0x7632, R67 ;  /* 0x0000763242437816 */ /* 0x000fe20000000043 */
[----:B------:R-:W-:Y:S02]  /*4070*/  FADD.FTZ R66, R57, -R62 ;  /* 0x8000003e39427221 */ /* 0x000fe40000010000 */
[----:B------:R0:W-:Y:S04]  /*4080*/  STG.E.U16 desc[UR6][R64.64], R68 ;  /* 0x0000004440007986 */ /* 0x0001e8000c101506 */
[----:B------:R1:W-:Y:S04]  /*4090*/  STG.E.U16 desc[UR6][R64.64+0x2], R67 ;  /* 0x0000024340007986 */ /* 0x0003e8000c101506 */
[----:B------:R-:W2:Y:S01]  /*40a0*/  LDL.LU R57, [R1+0x18] ;  /* 0x0000180001397983 */ /* 0x000ea20000300800 */
[----:B0-----:R-:W-:Y:S01]  /*40b0*/  FMUL.FTZ R68, R63, R66 ;  /* 0x000000423f447220 */ /* 0x001fe20000410000 */
[----:B------:R-:W-:-:S02]  /*40c0*/  HADD2.F32 R66, -RZ, R61.H0_H0 ;  /* 0x2000003dff427230 */ /* 0x000fc40000004100 */
[----:B-1----:R-:W-:-:S05]  /*40d0*/  HADD2.F32 R67, -RZ, R59.H0_H0 ;  /* 0x2000003bff437230 */ /* 0x002fca0000004100 */
[----:B------:R-:W-:-:S04]  /*40e0*/  FFMA.FTZ R68, R68, R67, R66 ;  /* 0x0000004344447223 */ /* 0x000fc80000010042 */
[----:B------:R-:W-:-:S06]  /*40f0*/  FMUL.FTZ R69, R68, -1.4426950216293334961 ;  /* 0xbfb8aa3b44457820 */ /* 0x000fcc0000410000 */
[----:B------:R-:W0:Y:S02]  /*4100*/  MUFU.EX2 R69, R69 ;  /* 0x0000004500457308 */ /* 0x000e240000000800 */
[----:B0-----:R-:W-:-:S06]  /*4110*/  FADD.FTZ R69, R69, 1 ;  /* 0x3f80000045457421 */ /* 0x001fcc0000010000 */
[----:B------:R0:W1:Y:S02]  /*4120*/  MUFU.RCP R70, R69 ;  /* 0x0000004500467308 */ /* 0x0000640000001000 */
[----:B0-----:R-:W-:Y:S02]  /*4130*/  FADD.FTZ R69, R56, -R62 ;  /* 0x8000003e38457221 */ /* 0x001fe40000010000 */
[----:B------:R-:W3:Y:S01]  /*4140*/  LDL.LU R56, [R1+0x10] ;  /* 0x0000100001387983 */ /* 0x000ee20000300800 */
[----:B------:R-:W-:Y:S02]  /*4150*/  HADD2.F32 R59, -RZ, R59.H1_H1 ;  /* 0x3000003bff3b7230 */ /* 0x000fe40000004100 */
[----:B------:R-:W-:Y:S01]  /*4160*/  FMUL.FTZ R69, R63, R69 ;  /* 0x000000453f457220 */ /* 0x000fe20000410000 */
[----:B------:R-:W-:-:S05]  /*4170*/  HADD2.F32 R61, -RZ, R61.H1_H1 ;  /* 0x3000003dff3d7230 */ /* 0x000fca0000004100 */
[----:B------:R-:W-:Y:S01]  /*4180*/  FFMA.FTZ R69, R69, R59, R61 ;  /* 0x0000003b45457223 */ /* 0x000fe2000001003d */
[----:B-1----:R-:W-:-:S03]  /*4190*/  FMUL.FTZ R68, R68, R70 ;  /* 0x0000004644447220 */ /* 0x002fc60000410000 */
        /* <DEDUP_REMOVED lines=8> */
[--C-:B------:R-:W-:Y:S02]  /*4220*/  FADD.FTZ R124, R124, -R62.reuse ;  /* 0x8000003e7c7c7221 */ /* 0x100fe40000010000 */
[----:B------:R0:W-:Y:S04]  /*4230*/  STG.E.U16 desc[UR6][R64.64+0x4], R69 ;  /* 0x0000044540007986 */ /* 0x0001e8000c101506 */
[----:B------:R1:W-:Y:S01]  /*4240*/  STG.E.U16 desc[UR6][R64.64+0x6], R68 ;  /* 0x0000064440007986 */ /* 0x0003e2000c101506 */
[--C-:B------:R-:W-:Y:S01]  /*4250*/  FADD.FTZ R22, R22, -R62.reuse ;  /* 0x8000003e16167221 */ /* 0x100fe20000010000 */
[--C-:B------:R-:W-:Y:S01]  /*4260*/  FADD.FTZ R14, R14, -R62.reuse ;  /* 0x8000003e0e0e7221 */ /* 0x100fe20000010000 */
[----:B------:R-:W-:Y:S01]  /*4270*/  FMUL.FTZ R124, R63, R124 ;  /* 0x0000007c3f7c7220 */ /* 0x000fe20000410000 */
[--C-:B------:R-:W-:Y:S01]  /*4280*/  FADD.FTZ R115, R115, -R62.reuse ;  /* 0x8000003e73737221 */ /* 0x100fe20000010000 */
[--C-:B------:R-:W-:Y:S01]  /*4290*/  FADD.FTZ R109, R109, -R62.reuse ;  /* 0x8000003e6d6d7221 */ /* 0x100fe20000010000 */
[----:B------:R-:W-:Y:S01]  /*42a0*/  FADD.FTZ R30, R30, -R62 ;  /* 0x8000003e1e1e7221 */ /* 0x000fe20000010000 */
[----:B0-----:R-:W-:Y:S01]  /*42b0*/  FMUL.FTZ R69, R63, R14 ;  /* 0x0000000e3f457220 */ /* 0x001fe20000410000 */
[----:B------:R-:W-:Y:S01]  /*42c0*/  FFMA.FTZ R14, R55, R124, R0 ;  /* 0x0000007c370e7223 */ /* 0x000fe20000010000 */
[C---:B-1----:R-:W-:Y:S01]  /*42d0*/  FMUL.FTZ R68, R63.reuse, R22 ;  /* 0x000000163f447220 */ /* 0x042fe20000410000 */
[C---:B------:R-:W-:Y:S01]  /*42e0*/  FMUL.FTZ R115, R63.reuse, R115 ;  /* 0x000000733f737220 */ /* 0x040fe20000410000 */
[----:B------:R-:W-:Y:S01]  /*42f0*/  FMUL.FTZ R109, R63, R109 ;  /* 0x0000006d3f6d7220 */ /* 0x000fe20000410000 */
[----:B--2---:R-:W-:-:S04]  /*4300*/  FADD.FTZ R64, R57, -R62 ;  /* 0x8000003e39407221 */ /* 0x004fc80000010000 */
[C---:B------:R-:W-:Y:S01]  /*4310*/  FMUL.FTZ R57, R63.reuse, R64 ;  /* 0x000000403f397220 */ /* 0x040fe20000410000 */
[----:B------:R-:W-:-:S03]  /*4320*/  FMUL.FTZ R64, R63, R30 ;  /* 0x0000001e3f407220 */ /* 0x000fc60000410000 */
[C-C-:B------:R-:W-:Y:S01]  /*4330*/  FFMA.FTZ R30, R55.reuse, R57, R0.reuse ;  /* 0x00000039371e7223 */ /* 0x140fe20000010000 */
[----:B------:R-:W-:Y:S01]  /*4340*/  FFMA.FTZ R57, R55, R109, R0 ;  /* 0x0000006d37397223 */ /* 0x000fe20000010000 */
[----:B---3--:R-:W-:-:S04]  /*4350*/  FADD.FTZ R65, R56, -R62 ;  /* 0x8000003e38417221 */ /* 0x008fc80000010000 */
[----:B------:R-:W-:-:S04]  /*4360*/  FMUL.FTZ R56, R63, R65 ;  /* 0x000000413f387220 */ /* 0x000fc80000410000 */
[----:B------:R-:W-:-:S05]  /*4370*/  FFMA.FTZ R22, R55, R56, R0 ;  /* 0x0000003837167223 */ /* 0x000fca0000010000 */
[----:B------:R-:W-:Y:S04]  /*4380*/  STL [R1+0x4], R22 ;  /* 0x0000041601007387 */ /* 0x000fe80000100800 */
[----:B------:R0:W-:Y:S02]  /*4390*/  STL [R1], R14 ;  /* 0x0000000e01007387 */ /* 0x0001e40000100800 */
[----:B0-----:R-:W-:Y:S02]  /*43a0*/  FFMA.FTZ R14, R55, R115, R0 ;  /* 0x00000073370e7223 */ /* 0x001fe40000010000 */
[----:B------:R-:W2:Y:S04]  /*43b0*/  LDL.LU R115, [R1+0x14] ;  /* 0x0000140001737983 */ /* 0x000ea80000300800 */
[----:B------:R0:W-:Y:S04]  /*43c0*/  STL [R1+0x8], R57 ;  /* 0x0000083901007387 */ /* 0x0001e80000100800 */
[----:B------:R-:W3:Y:S01]  /*43d0*/  LDL.LU R109, [R1+0xc] ;  /* 0x00000c00016d7983 */ /* 0x000ee20000300800 */
[--C-:B------:R-:W-:Y:S01]  /*43e0*/  FADD.FTZ R106, R106, -R62.reuse ;  /* 0x8000003e6a6a7221 */ /* 0x100fe20000010000 */
[--C-:B------:R-:W-:Y:S01]  /*43f0*/  FADD.FTZ R54, R54, -R62.reuse ;  /* 0x8000003e36367221 */ /* 0x100fe20000010000 */
[----:B------:R-:W-:-:S02]  /*4400*/  FADD.FTZ R50, R50, -R62 ;  /* 0x8000003e32327221 */ /* 0x000fc40000010000 */
[----:B------:R-:W-:Y:S01]  /*4410*/  FMUL.FTZ R106, R63, R106 ;  /* 0x0000006a3f6a7220 */ /* 0x000fe20000410000 */
[--C-:B------:R-:W-:Y:S01]  /*4420*/  FADD.FTZ R46, R46, -R62.reuse ;  /* 0x8000003e2e2e7221 */ /* 0x100fe20000010000 */
[--C-:B------:R-:W-:Y:S01]  /*4430*/  FADD.FTZ R42, R42, -R62.reuse ;  /* 0x8000003e2a2a7221 */ /* 0x100fe20000010000 */
[----:B------:R-:W-:Y:S01]  /*4440*/  FADD.FTZ R38, R38, -R62 ;  /* 0x8000003e26267221 */ /* 0x000fe20000010000 */
[----:B------:R-:W-:Y:S01]  /*4450*/  FFMA.FTZ R56, R55, R106, R0 ;  /* 0x0000006a37387223 */ /* 0x000fe20000010000 */
[--C-:B------:R-:W-:Y:S01]  /*4460*/  FADD.FTZ R34, R34, -R62.reuse ;  /* 0x8000003e22227221 */ /* 0x100fe20000010000 */
[C---:B------:R-:W-:Y:S01]  /*4470*/  FMUL.FTZ R54, R63.reuse, R54 ;  /* 0x000000363f367220 */ /* 0x040fe20000410000 */
[C---:B------:R-:W-:Y:S01]  /*4480*/  FMUL.FTZ R50, R63.reuse, R50 ;  /* 0x000000323f327220 */ /* 0x040fe20000410000 */
[C---:B------:R-:W-:Y:S01]  /*4490*/  FMUL.FTZ R46, R63.reuse, R46 ;  /* 0x0000002e3f2e7220 */ /* 0x040fe20000410000 */
[----:B------:R-:W-:Y:S01]  /*44a0*/  FADD.FTZ R26, R26, -R62 ;  /* 0x8000003e1a1a7221 */ /* 0x000fe20000010000 */
[C---:B------:R-:W-:Y:S01]  /*44b0*/  FMUL.FTZ R42, R63.reuse, R42 ;  /* 0x0000002a3f2a7220 */ /* 0x040fe20000410000 */
[C---:B------:R-:W-:Y:S01]  /*44c0*/  FMUL.FTZ R38, R63.reuse, R38 ;  /* 0x000000263f267220 */ /* 0x040fe20000410000 */
[----:B------:R-:W-:Y:S01]  /*44d0*/  FMUL.FTZ R34, R63, R34 ;  /* 0x000000223f227220 */ /* 0x000fe20000410000 */
[----:B------:R1:W-:Y:S01]  /*44e0*/  STL [R1+0x10], R56 ;  /* 0x0000103801007387 */ /* 0x0003e20000100800 */
[C-C-:B0-----:R-:W-:Y:S01]  /*44f0*/  FFMA.FTZ R57, R55.reuse, R54, R0.reuse ;  /* 0x0000003637397223 */ /* 0x141fe20000010000 */
[----:B------:R-:W-:Y:S01]  /*4500*/  FFMA.FTZ R54, R55, R46, R0 ;  /* 0x0000002e37367223 */ /* 0x000fe20000010000 */
[----:B------:R-:W-:Y:S01]  /*4510*/  FMUL.FTZ R65, R63, R26 ;  /* 0x0000001a3f417220 */ /* 0x000fe20000410000 */
[----:B------:R-:W-:Y:S01]  /*4520*/  FADD.FTZ R18, R18, -R62 ;  /* 0x8000003e12127221 */ /* 0x000fe20000010000 */
[C---:B------:R-:W-:Y:S01]  /*4530*/  FFMA.FTZ R46, R55.reuse, R38, R0 ;  /* 0x00000026372e7223 */ /* 0x040fe20000010000 */
[----:B------:R-:W-:Y:S01]  /*4540*/  FADD.FTZ R10, R10, -R62 ;  /* 0x8000003e0a0a7221 */ /* 0x000fe20000010000 */
[C-C-:B-1----:R-:W-:Y:S01]  /*4550*/  FFMA.FTZ R56, R55.reuse, R50, R0.reuse ;  /* 0x0000003237387223 */ /* 0x142fe20000010000 */
[C-C-:B------:R-:W-:Y:S01]  /*4560*/  FFMA.FTZ R50, R55.reuse, R42, R0.reuse ;  /* 0x0000002a37327223 */ /* 0x140fe20000010000 */
[C-C-:B------:R-:W-:Y:S01]  /*4570*/  FFMA.FTZ R42, R55.reuse, R34, R0.reuse ;  /* 0x00000022372a7223 */ /* 0x140fe20000010000 */
[C---:B------:R-:W-:Y:S01]  /*4580*/  FFMA.FTZ R38, R55.reuse, R64, R0 ;  /* 0x0000004037267223 */ /* 0x040fe20000010000 */
[----:B------:R-:W-:Y:S01]  /*4590*/  FADD.FTZ R6, R6, -R62 ;  /* 0x8000003e06067221 */ /* 0x000fe20000010000 */
[----:B------:R-:W-:Y:S01]  /*45a0*/  STL [R1+0x100], R54 ;  /* 0x0001003601007387 */ /* 0x000fe20000100800 */
[----:B------:R-:W-:Y:S01]  /*45b0*/  FFMA.FTZ R34, R55, R65, R0 ;  /* 0x0000004137227223 */ /* 0x000fe20000010000 */
[----:B------:R-:W-:-:S02]  /*45c0*/  FMUL.FTZ R18, R63, R18 ;  /* 0x000000123f127220 */ /* 0x000fc40000410000 */
[----:B------:R-:W-:Y:S01]  /*45d0*/  STL [R1+0x144], R50 ;  /* 0x0001443201007387 */ /* 0x000fe20000100800 */
[C---:B------:R-:W-:Y:S01]  /*45e0*/  FMUL.FTZ R10, R63.reuse, R10 ;  /* 0x0000000a3f0a7220 */ /* 0x040fe20000410000 */
[--C-:B------:R-:W-:Y:S02]  /*45f0*/  FADD.FTZ R2, R2, -R62.reuse ;  /* 0x8000003e02027221 */ /* 0x100fe40000010000 */
[----:B------:R-:W-:Y:S01]  /*4600*/  STL [R1+0x150], R46 ;  /* 0x0001502e01007387 */ /* 0x000fe20000100800 */
[----:B------:R-:W-:Y:S01]  /*4610*/  FMUL.FTZ R6, R63, R6 ;  /* 0x000000063f067220 */ /* 0x000fe20000410000 */
[--C-:B------:R-:W-:Y:S02]  /*4620*/  FADD.FTZ R73, R73, -R62.reuse ;  /* 0x8000003e49497221 */ /* 0x100fe40000010000 */
[----:B------:R0:W-:Y:S01]  /*4630*/  STL [R1+0x164], R42 ;  /* 0x0001642a01007387 */ /* 0x0001e20000100800 */
[----:B------:R-:W-:-:S03]  /*4640*/  FADD.FTZ R77, R77, -R62 ;  /* 0x8000003e4d4d7221 */ /* 0x000fc60000010000 */
[----:B------:R1:W-:Y:S01]  /*4650*/  STL [R1+0x184], R38 ;  /* 0x0001842601007387 */ /* 0x0003e20000100800 */
[----:B------:R-:W-:-:S03]  /*4660*/  FMUL.FTZ R2, R63, R2 ;  /* 0x000000023f027220 */ /* 0x000fc60000410000 */
[----:B------:R4:W-:Y:S01]  /*4670*/  STL [R1+0x194], R34 ;  /* 0x0001942201007387 */ /* 0x0009e20000100800 */
[C-C-:B0-----:R-:W-:Y:S01]  /*4680*/  FFMA.FTZ R42, R55.reuse, R68, R0.reuse ;  /* 0x00000044372a7223 */ /* 0x141fe20000010000 */
[C-C-:B------:R-:W-:Y:S01]  /*4690*/  FFMA.FTZ R6, R55.reuse, R6, R0.reuse ;  /* 0x0000000637067223 */ /* 0x140fe20000010000 */
[C-C-:B-1----:R-:W-:Y:S01]  /*46a0*/  FFMA.FTZ R38, R55.reuse, R18, R0.reuse ;  /* 0x0000001237267223 */ /* 0x142fe20000010000 */
[C-C-:B------:R-:W-:Y:S01]  /*46b0*/  FFMA.FTZ R18, R55.reuse, R10, R0.reuse ;  /* 0x0000000a37127223 */ /* 0x140fe20000010000 */
[--C-:B----4-:R-:W-:Y:S01]  /*46c0*/  FFMA.FTZ R34, R55, R69, R0.reuse ;  /* 0x0000004537227223 */ /* 0x110fe20000010000 */
[C---:B------:R-:W-:Y:S01]  /*46d0*/  FMUL.FTZ R73, R63.reuse, R73 ;  /* 0x000000493f497220 */ /* 0x040fe20000410000 */
[----:B------:R-:W-:Y:S01]  /*46e0*/  STL [R1+0x19c], R42 ;  /* 0x00019c2a01007387 */ /* 0x000fe20000100800 */
[----:B------:R-:W-:Y:S01]  /*46f0*/  FMUL.FTZ R77, R63, R77 ;  /* 0x0000004d3f4d7220 */ /* 0x000fe20000410000 */
[C-C-:B------:R-:W-:Y:S02]  /*4700*/  FFMA.FTZ R10, R55.reuse, R2, R0.reuse ;  /* 0x00000002370a7223 */ /* 0x140fe40000010000 */
[----:B------:R-:W-:Y:S01]  /*4710*/  STL [R1+0x1a4], R38 ;  /* 0x0001a42601007387 */ /* 0x000fe20000100800 */
[----:B------:R-:W-:-:S03]  /*4720*/  FFMA.FTZ R2, R55, R73, R0 ;  /* 0x0000004937027223 */ /* 0x000fc60000010000 */
[----:B------:R-:W-:Y:S04]  /*4730*/  STL [R1+0x1ac], R34 ;  /* 0x0001ac2201007387 */ /* 0x000fe80000100800 */
[----:B------:R-:W-:Y:S04]  /*4740*/  STL [R1+0x1b8], R18 ;  /* 0x0001b81201007387 */ /* 0x000fe80000100800 */
[----:B------:R0:W-:Y:S04]  /*4750*/  STL [R1+0x1bc], R6 ;  /* 0x0001bc0601007387 */ /* 0x0001e80000100800 */
[----:B------:R1:W-:Y:S01]  /*4760*/  STL [R1+0x1c0], R10 ;  /* 0x0001c00a01007387 */ /* 0x0003e20000100800 */
[----:B0-----:R-:W-:-:S03]  /*4770*/  FFMA.FTZ R6, R55, R77, R0 ;  /* 0x0000004d37067223 */ /* 0x001fc60000010000 */
[----:B------:R-:W-:Y:S04]  /*4780*/  STL [R1+0x1c4], R2 ;  /* 0x0001c40201007387 */ /* 0x000fe80000100800 */
[----:B------:R-:W-:Y:S04]  /*4790*/  STL [R1+0x1c8], R6 ;  /* 0x0001c80601007387 */ /* 0x000fe80000100800 */
        /* <DEDUP_REMOVED lines=37> */
[C---:B-1----:R-:W-:Y:S01]  /*49f0*/  FMUL.FTZ R10, R63.reuse, R49 ;  /* 0x000000313f0a7220 */ /* 0x042fe20000410000 */
[C---:B------:R-:W-:Y:S01]  /*4a00*/  FMUL.FTZ R17, R63.reuse, R17 ;  /* 0x000000113f117220 */ /* 0x040fe20000410000 */
[C---:B------:R-:W-:Y:S01]  /*4a10*/  FMUL.FTZ R13, R63.reuse, R13 ;  /* 0x0000000d3f0d7220 */ /* 0x040fe20000410000 */
[--C-:B------:R-:W-:Y:S01]  /*4a20*/  FADD.FTZ R72, R72, -R62.reuse ;  /* 0x8000003e48487221 */ /* 0x100fe20000010000 */
[C---:B------:R-:W-:Y:S01]  /*4a30*/  FMUL.FTZ R65, R63.reuse, R5 ;  /* 0x000000053f417220 */ /* 0x040fe20000410000 */
[----:B------:R-:W-:Y:S01]  /*4a40*/  FADD.FTZ R76, R76, -R62 ;  /* 0x8000003e4c4c7221 */ /* 0x000fe20000010000 */
[C-C-:B------:R-:W-:Y:S01]  /*4a50*/  FFMA.FTZ R5, R58.reuse, R10, R60.reuse ;  /* 0x0000000a3a057223 */ /* 0x140fe2000001003c */
[----:B------:R-:W-:Y:S01]  /*4a60*/  FFMA.FTZ R10, R58, R13, R60 ;  /* 0x0000000d3a0a7223 */ /* 0x000fe2000001003c */
[----:B------:R-:W-:Y:S01]  /*4a70*/  FADD.FTZ R80, R80, -R62 ;  /* 0x8000003e50507221 */ /* 0x000fe20000010000 */
[C---:B------:R-:W-:Y:S01]  /*4a80*/  FMUL.FTZ R72, R63.reuse, R72 ;  /* 0x000000483f487220 */ /* 0x040fe20000410000 */
[----:B------:R-:W-:Y:S01]  /*4a90*/  FMUL.FTZ R76, R63, R76 ;  /* 0x0000004c3f4c7220 */ /* 0x000fe20000410000 */
[----:B------:R-:W-:Y:S01]  /*4aa0*/  FFMA.FTZ R13, R58, R65, R60 ;  /* 0x000000413a0d7223 */ /* 0x000fe2000001003c */
[--C-:B------:R-:W-:Y:S01]  /*4ab0*/  FADD.FTZ R99, R99, -R62.reuse ;  /* 0x8000003e63637221 */ /* 0x100fe20000010000 */
[----:B------:R-:W-:Y:S01]  /*4ac0*/  FMUL.FTZ R80, R63, R80 ;  /* 0x000000503f507220 */ /* 0x000fe20000410000 */
[----:B------:R0:W-:Y:S01]  /*4ad0*/  STL [R1+0x16c], R10 ;  /* 0x00016c0a01007387 */ /* 0x0001e20000100800 */
[--C-:B------:R-:W-:Y:S01]  /*4ae0*/  FADD.FTZ R37, R37, -R62.reuse ;  /* 0x8000003e25257221 */ /* 0x100fe20000010000 */
[----:B------:R-:W-:Y:S01]  /*4af0*/  FMUL.FTZ R99, R63, R99 ;  /* 0x000000633f637220 */ /* 0x000fe20000410000 */
[----:B------:R-:W-:Y:S01]  /*4b00*/  FADD.FTZ R96, R96, -R62 ;  /* 0x8000003e60607221 */ /* 0x000fe20000010000 */
[----:B0-----:R-:W-:-:S03]  /*4b10*/  FFMA.FTZ R10, R58, R72, R60 ;  /* 0x000000483a0a7223 */ /* 0x001fc6000001003c */
[----:B------:R-:W-:Y:S01]  /*4b20*/  FMUL.FTZ R34, R63, R96 ;  /* 0x000000603f227220 */ /* 0x000fe20000410000 */
[----:B--2---:R-:W-:-:S04]  /*4b30*/  FADD.FTZ R0, R115, -R62 ;  /* 0x8000003e73007221 */ /* 0x004fc80000010000 */
[C---:B------:R-:W-:Y:S01]  /*4b40*/  FMUL.FTZ R55, R63.reuse, R0 ;  /* 0x000000003f377220 */ /* 0x040fe20000410000 */
[C---:B------:R-:W-:Y:S01]  /*4b50*/  FMUL.FTZ R0, R63.reuse, R25 ;  /* 0x000000193f007220 */ /* 0x040fe20000410000 */
[----:B------:R-:W-:Y:S01]  /*4b60*/  FMUL.FTZ R25, R63, R9 ;  /* 0x000000093f197220 */ /* 0x000fe20000410000 */
[----:B---3--:R-:W-:Y:S01]  /*4b70*/  FADD.FTZ R2, R109, -R62 ;  /* 0x8000003e6d027221 */ /* 0x008fe20000010000 */
[----:B------:R-:W-:Y:S01]  /*4b80*/  FMUL.FTZ R109, R63, R33 ;  /* 0x000000213f6d7220 */ /* 0x000fe20000410000 */
[C-C-:B------:R-:W-:Y:S01]  /*4b90*/  FFMA.FTZ R33, R58.reuse, R92, R60.reuse ;  /* 0x0000005c3a217223 */ /* 0x140fe2000001003c */
[C-C-:B------:R-:W-:Y:S01]  /*4ba0*/  FFMA.FTZ R92, R58.reuse, R17, R60.reuse ;  /* 0x000000113a5c7223 */ /* 0x140fe2000001003c */
[----:B------:R-:W-:-:S05]  /*4bb0*/  FFMA.FTZ R17, R58, R25, R60 ;  /* 0x000000193a117223 */ /* 0x000fca000001003c */
[----:B------:R0:W-:Y:S04]  /*4bc0*/  STL [R1+0x188], R17 ;  /* 0x0001881101007387 */ /* 0x0001e80000100800 */
[----:B------:R1:W-:Y:S01]  /*4bd0*/  STL [R1+0x198], R13 ;  /* 0x0001980d01007387 */ /* 0x0003e20000100800 */
[----:B------:R-:W-:Y:S01]  /*4be0*/  FMUL.FTZ R64, R63, R2 ;  /* 0x000000023f407220 */ /* 0x000fe20000410000 */
[C-C-:B0-----:R-:W-:Y:S02]  /*4bf0*/  FFMA.FTZ R17, R58.reuse, R76, R60.reuse ;  /* 0x0000004c3a117223 */ /* 0x141fe4000001003c */
[----:B------:R4:W-:Y:S01]  /*4c00*/  STL [R1+0x1a0], R10 ;  /* 0x0001a00a01007387 */ /* 0x0009e20000100800 */
[----:B-1----:R-:W-:-:S03]  /*4c10*/  FFMA.FTZ R13, R58, R80, R60 ;  /* 0x000000503a0d7223 */ /* 0x002fc6000001003c */
[----:B------:R-:W-:Y:S01]  /*4c20*/  STL [R1+0x1b0], R17 ;  /* 0x0001b01101007387 */ /* 0x000fe20000100800 */
[----:B------:R-:W-:Y:S01]  /*4c30*/  FMUL.FTZ R2, R63, R37 ;  /* 0x000000253f027220 */ /* 0x000fe20000410000 */
[----:B------:R-:W-:Y:S02]  /*4c40*/  FFMA.FTZ R37, R58, R99, R60 ;  /* 0x000000633a257223 */ /* 0x000fe4000001003c */
[----:B------:R-:W2:Y:S04]  /*4c50*/  LDL.LU R103, [R1+0x4c] ;  /* 0x00004c0001677983 */ /* 0x000ea80000300800 */
[----:B------:R0:W-:Y:S04]  /*4c60*/  STL [R1+0x1b4], R13 ;  /* 0x0001b40d01007387 */ /* 0x0001e80000100800 */
[----:B------:R-:W3:Y:S04]  /*4c70*/  LDL.LU R99, [R1+0x48] ;  /* 0x0000480001637983 */ /* 0x000ee80000300800 */
[----:B------:R-:W2:Y:S01]  /*4c80*/  LDL.LU R96, [R1+0x44] ;  /* 0x0000440001607983 */ /* 0x000ea20000300800 */
[----:B------:R-:W-:-:S04]  /*4c90*/  FADD.FTZ R84, R84, -R62 ;  /* 0x8000003e54547221 */ /* 0x000fc80000010000 */
[----:B------:R-:W-:-:S04]  /*4ca0*/  FMUL.FTZ R84, R63, R84 ;  /* 0x000000543f547220 */ /* 0x000fc80000410000 */
[----:B------:R-:W-:Y:S02]  /*4cb0*/  FFMA.FTZ R9, R58, R84, R60 ;  /* 0x000000543a097223 */ /* 0x000fe4000001003c */
[----:B------:R-:W3:Y:S04]  /*4cc0*/  LDL.LU R84, [R1+0x40] ;  /* 0x0000400001547983 */ /* 0x000ee80000300800 */
[----:B------:R-:W3:Y:S01]  /*4cd0*/  LDL.LU R80, [R1+0x3c] ;  /* 0x00003c0001507983 */ /* 0x000ee20000300800 */
[----:B----4-:R-:W-:-:S03]  /*4ce0*/  FADD.FTZ R10, R68, -R62 ;  /* 0x8000003e440a7221 */ /* 0x010fc60000010000 */
[----:B------:R-:W4:Y:S04]  /*4cf0*/  LDL.LU R68, [R1+0x38] ;  /* 0x0000380001447983 */ /* 0x000f280000300800 */
[----:B------:R-:W3:Y:S04]  /*4d00*/  LDL.LU R69, [R1+0x34] ;  /* 0x0000340001457983 */ /* 0x000ee80000300800 */
[----:B------:R-:W3:Y:S04]  /*4d10*/  LDL.LU R77, [R1+0x30] ;  /* 0x00003000014d7983 */ /* 0x000ee80000300800 */
[----:B------:R-:W3:Y:S04]  /*4d20*/  LDL.LU R72, [R1+0x2c] ;  /* 0x00002c0001487983 */ /* 0x000ee80000300800 */
[----:B------:R-:W3:Y:S04]  /*4d30*/  LDL.LU R73, [R1+0x28] ;  /* 0x0000280001497983 */ /* 0x000ee80000300800 */
[----:B------:R-:W3:Y:S01]  /*4d40*/  LDL.LU R76, [R1+0x20] ;  /* 0x00002000014c7983 */ /* 0x000ee20000300800 */
        /* <DEDUP_REMOVED lines=8> */
[----:B------:R-:W-:Y:S01]  /*4dd0*/  FFMA.FTZ R88, R58, R21, R60 ;  /* 0x000000153a587223 */ /* 0x000fe2000001003c */
[----:B------:R-:W-:Y:S01]  /*4de0*/  FMUL.FTZ R21, R63, R12 ;  /* 0x0000000c3f157220 */ /* 0x000fe20000410000 */
[----:B------:R-:W-:Y:S01]  /*4df0*/  FFMA.FTZ R12, R67, R10, R66 ;  /* 0x0000000a430c7223 */ /* 0x000fe20000010042 */
[----:B------:R-:W-:-:S04]  /*4e00*/  FADD.FTZ R108, R108, -R62 ;  /* 0x8000003e6c6c7221 */ /* 0x000fc80000010000 */
[----:B------:R-:W-:Y:S01]  /*4e10*/  FMUL.FTZ R42, R63, R108 ;  /* 0x0000006c3f2a7220 */ /* 0x000fe20000410000 */
[--C-:B--2---:R-:W-:Y:S02]  /*4e20*/  FADD.FTZ R10, R96, -R62.reuse ;  /* 0x8000003e600a7221 */ /* 0x104fe40000010000 */
[----:B------:R-:W2:Y:S04]  /*4e30*/  LDL.LU R96, [R1+0x4] ;  /* 0x0000040001607983 */ /* 0x000ea80000300800 */
[----:B------:R-:W2:Y:S01]  /*4e40*/  LDL.LU R108, [R1] ;  /* 0x00000000016c7983 */ /* 0x000ea20000300800 */
        /* <DEDUP_REMOVED lines=50> */
[C---:B0-----:R-:W-:Y:S01]  /*5170*/  FMUL.FTZ R13, R63.reuse, R98 ;  /* 0x000000623f0d7220 */ /* 0x041fe20000410000 */
[C-C-:B------:R-:W-:Y:S01]  /*5180*/  FFMA.FTZ R41, R58.reuse, R105, R60.reuse ;  /* 0x000000693a297223 */ /* 0x140fe2000001003c */
        /* <DEDUP_REMOVED lines=46> */
[----:B------:R-:W-:Y:S01]  /*5470*/  FFMA.FTZ R13, R67, R4, R66 ;  /* 0x00000004430d7223 */ /* 0x000fe20000010042 */
[--C-:B------:R-:W-:Y:S01]  /*5480*/  FADD.FTZ R4, R103, -R62.reuse ;  /* 0x8000003e67047221 */ /* 0x100fe20000010000 */
[----:B----4-:R-:W-:Y:S01]  /*5490*/  FADD.FTZ R68, R68, -R62 ;  /* 0x8000003e44447221 */ /* 0x010fe20000010000 */
[C-C-:B------:R-:W-:Y:S01]  /*54a0*/  FFMA.FTZ R48, R67.reuse, R17, R66.reuse ;  /* 0x0000001143307223 */ /* 0x140fe20000010042 */
[C-C-:B------:R-:W-:Y:S01]  /*54b0*/  FFMA.FTZ R28, R67.reuse, R95, R66.reuse ;  /* 0x0000005f431c7223 */ /* 0x140fe20000010042 */
[C-C-:B------:R-:W-:Y:S01]  /*54c0*/  FFMA.FTZ R24, R67.reuse, R91, R66.reuse ;  /* 0x0000005b43187223 */ /* 0x140fe20000010042 */
[----:B------:R-:W-:Y:S01]  /*54d0*/  FFMA.FTZ R20, R67, R87, R66 ;  /* 0x0000005743147223 */ /* 0x000fe20000010042 */
[----:B------:R-:W-:Y:S01]  /*54e0*/  FADD.FTZ R3, R3, -R62 ;  /* 0x8000003e03037221 */ /* 0x000fe20000010000 */
        /* <DEDUP_REMOVED lines=24> */
[--C-:B---3--:R-:W-:Y:S01]  /*5670*/  FADD.FTZ R67, R80, -R62.reuse ;  /* 0x8000003e50437221 */ /* 0x108fe20000010000 */
[C---:B------:R-:W-:Y:S01]  /*5680*/  FMUL.FTZ R4, R63.reuse, R4 ;  /* 0x000000043f047220 */ /* 0x040fe20000410000 */
[C---:B------:R-:W-:Y:S01]  /*5690*/  FMUL.FTZ R83, R63.reuse, R68 ;  /* 0x000000443f537220 */ /* 0x040fe20000410000 */
[C---:B------:R-:W-:Y:S01]  /*56a0*/  FMUL.FTZ R68, R63.reuse, R3 ;  /* 0x000000033f447220 */ /* 0x040fe20000410000 */
[--C-:B------:R-:W-:Y:S01]  /*56b0*/  FADD.FTZ R75, R76, -R62.reuse ;  /* 0x8000003e4c4b7221 */ /* 0x100fe20000010000 */
[----:B------:R-:W-:Y:S01]  /*56c0*/  FMUL.FTZ R76, R63, R67 ;  /* 0x000000433f4c7220 */ /* 0x000fe20000410000 */
[C-C-:B------:R-:W-:Y:S01]  /*56d0*/  FFMA.FTZ R67, R59.reuse, R4, R61.reuse ;  /* 0x000000043b437223 */ /* 0x140fe2000001003d */
[--C-:B------:R-:W-:Y:S01]  /*56e0*/  FFMA.FTZ R4, R59, R68, R61.reuse ;  /* 0x000000443b047223 */ /* 0x100fe2000001003d */
[----:B------:R-:W-:Y:S01]  /*56f0*/  FMUL.FTZ R68, R30, -1.4426950216293334961 ;  /* 0xbfb8aa3b1e447820 */ /* 0x000fe20000410000 */
[--C-:B------:R-:W-:Y:S01]  /*5700*/  FADD.FTZ R8, R99, -R62.reuse ;  /* 0x8000003e63087221 */ /* 0x100fe20000010000 */
[--C-:B------:R-:W-:Y:S01]  /*5710*/  FADD.FTZ R69, R69, -R62.reuse ;  /* 0x8000003e45457221 */ /* 0x100fe20000010000 */
[--C-:B------:R-:W-:Y:S01]  /*5720*/  FADD.FTZ R71, R77, -R62.reuse ;  /* 0x8000003e4d477221 */ /* 0x100fe20000010000 */
[--C-:B------:R-:W-:Y:S01]  /*5730*/  FADD.FTZ R72, R72, -R62.reuse ;  /* 0x8000003e48487221 */ /* 0x100fe20000010000 */
[--C-:B------:R-:W-:Y:S01]  /*5740*/  FADD.FTZ R73, R73, -R62.reuse ;  /* 0x8000003e49497221 */ /* 0x100fe20000010000 */
[----:B------:R-:W0:Y:S01]  /*5750*/  MUFU.EX2 R68, R68 ;  /* 0x0000004400447308 */ /* 0x000e220000000800 */
        /* <DEDUP_REMOVED lines=77> */
[----:B------:R-:W-:Y:S01]  /*5c30*/  FMUL.FTZ R69, R55, -1.4426950216293334961 ;  /* 0xbfb8aa3b37457820 */ /* 0x000fe20000410000 */
[----:B0-----:R-:W-:-:S04]  /*5c40*/  FADD.FTZ R68, R68, 1 ;  /* 0x3f80000044447421 */ /* 0x001fc80000010000 */
[----:B------:R-:W0:Y:S08]  /*5c50*/  MUFU.EX2 R61, R61 ;  /* 0x0000003d003d7308 */ /* 0x000e300000000800 */
[----:B------:R-:W1:Y:S08]  /*5c60*/  MUFU.EX2 R69, R69 ;  /* 0x0000004500457308 */ /* 0x000e700000000800 */
[----:B------:R-:W3:Y:S01]  /*5c70*/  MUFU.RCP R68, R68 ;  /* 0x0000004400447308 */ /* 0x000ee20000001000 */
[----:B0-----:R-:W-:Y:S01]  /*5c80*/  FADD.FTZ R61, R61, 1 ;  /* 0x3f8000003d3d7421 */ /* 0x001fe20000010000 */
[----:B-1----:R-:W-:-:S06]  /*5c90*/  FADD.FTZ R69, R69, 1 ;  /* 0x3f80000045457421 */ /* 0x002fcc0000010000 */
[----:B------:R-:W0:Y:S01]  /*5ca0*/  MUFU.RCP R61, R61 ;  /* 0x0000003d003d7308 */ /* 0x000e220000001000 */
[----:B---3--:R-:W-:-:S07]  /*5cb0*/  FMUL.FTZ R68, R30, R68 ;  /* 0x000000441e447220 */ /* 0x008fce0000410000 */
[----:B------:R-:W1:Y:S01]  /*5cc0*/  MUFU.RCP R125, R69 ;  /* 0x00000045007d7308 */ /* 0x000e620000001000 */
[----:B------:R-:W-:-:S07]  /*5cd0*/  FMUL.FTZ R30, R67, -1.4426950216293334961 ;  /* 0xbfb8aa3b431e7820 */ /* 0x000fce0000410000 */
[----:B------:R-:W3:Y:S01]  /*5ce0*/  MUFU.EX2 R30, R30 ;  /* 0x0000001e001e7308 */ /* 0x000ee20000000800 */
[----:B0-----:R-:W-:Y:S01]  /*5cf0*/  FMUL.FTZ R124, R124, R61 ;  /* 0x0000003d7c7c7220 */ /* 0x001fe20000410000 */
[----:B------:R-:W-:Y:S01]  /*5d00*/  FMUL.FTZ R61, R49, -1.4426950216293334961 ;  /* 0xbfb8aa3b313d7820 */ /* 0x000fe20000410000 */
[----:B-1----:R-:W-:-:S05]  /*5d10*/  FMUL.FTZ R125, R55, R125 ;  /* 0x0000007d377d7220 */ /* 0x002fca0000410000 */
[----:B------:R-:W0:Y:S01]  /*5d20*/  MUFU.EX2 R61, R61 ;  /* 0x0000003d003d7308 */ /* 0x000e220000000800 */
[----:B---3--:R-:W-:Y:S01]  /*5d30*/  FADD.FTZ R30, R30, 1 ;  /* 0x3f8000001e1e7421 */ /* 0x008fe20000010000 */
[----:B--2---:R-:W-:-:S06]  /*5d40*/  FMUL.FTZ R55, R96, -1.4426950216293334961 ;  /* 0xbfb8aa3b60377820 */ /* 0x004fcc0000410000 */
[----:B------:R-:W1:Y:S08]  /*5d50*/  MUFU.EX2 R55, R55 ;  /* 0x0000003700377308 */ /* 0x000e700000000800 */
[----:B------:R-:W2:Y:S01]  /*5d60*/  MUFU.RCP R30, R30 ;  /* 0x0000001e001e7308 */ /* 0x000ea20000001000 */
[----:B0-----:R-:W-:Y:S01]  /*5d70*/  FADD.FTZ R61, R61, 1 ;  /* 0x3f8000003d3d7421 */ /* 0x001fe20000010000 */
[----:B-1----:R-:W-:-:S06]  /*5d80*/  FADD.FTZ R55, R55, 1 ;  /* 0x3f80000037377421 */ /* 0x002fcc0000010000 */
[----:B------:R-:W0:Y:S01]  /*5d90*/  MUFU.RCP R61, R61 ;  /* 0x0000003d003d7308 */ /* 0x000e220000001000 */
[----:B--2---:R-:W-:-:S07]  /*5da0*/  FMUL.FTZ R30, R67, R30 ;  /* 0x0000001e431e7220 */ /* 0x004fce0000410000 */
[----:B------:R-:W1:Y:S01]  /*5db0*/  MUFU.RCP R55, R55 ;  /* 0x0000003700377308 */ /* 0x000e620000001000 */
[----:B------:R-:W-:-:S07]  /*5dc0*/  FMUL.FTZ R67, R58, -1.4426950216293334961 ;  /* 0xbfb8aa3b3a437820 */ /* 0x000fce0000410000 */
[----:B------:R-:W2:Y:S01]  /*5dd0*/  MUFU.EX2 R67, R67 ;  /* 0x0000004300437308 */ /* 0x000ea20000000800 */
[----:B0-----:R-:W-:Y:S01]  /*5de0*/  FMUL.FTZ R61, R49, R61 ;  /* 0x0000003d313d7220 */ /* 0x001fe20000410000 */
[----:B-1----:R-:W-:Y:S01]  /*5df0*/  FMUL.FTZ R69, R96, R55 ;  /* 0x0000003760457220 */ /* 0x002fe20000410000 */
[----:B------:R-:W-:-:S04]  /*5e00*/  FMUL.FTZ R55, R63, -1.4426950216293334961 ;  /* 0xbfb8aa3b3f377820 */ /* 0x000fc80000410000 */
[----:B------:R-:W-:Y:S04]  /*5e10*/  STL [R1+0x190], R69 ;  /* 0x0001904501007387 */ /* 0x000fe80000100800 */
[----:B------:R2:W-:Y:S01]  /*5e20*/  STL [R1+0x18c], R61 ;  /* 0x00018c3d01007387 */ /* 0x0005e20000100800 */
[----:B------:R-:W0:Y:S01]  /*5e30*/  MUFU.EX2 R55, R55 ;  /* 0x0000003700377308 */ /* 0x000e220000000800 */
[----:B------:R-:W-:Y:S01]  /*5e40*/  FMUL.FTZ R49, R108, -1.4426950216293334961 ;  /* 0xbfb8aa3b6c317820 */ /* 0x000fe20000410000 */
[----:B--2---:R-:W-:-:S06]  /*5e50*/  FADD.FTZ R61, R67, 1 ;  /* 0x3f800000433d7421 */ /* 0x004fcc0000010000 */
[----:B------:R-:W1:Y:S08]  /*5e60*/  MUFU.RCP R61, R61 ;  /* 0x0000003d003d7308 */ /* 0x000e700000001000 */
[----:B------:R-:W2:Y:S01]  /*5e70*/  MUFU.EX2 R49, R49 ;  /* 0x0000003100317308 */ /* 0x000ea20000000800 */
[----:B0-----:R-:W-:Y:S01]  /*5e80*/  FADD.FTZ R55, R55, 1 ;  /* 0x3f80000037377421 */ /* 0x001fe20000010000 */
[----:B-1----:R-:W-:Y:S01]  /*5e90*/  FMUL.FTZ R61, R58, R61 ;  /* 0x0000003d3a3d7220 */ /* 0x002fe20000410000 */
[----:B------:R-:W-:-:S05]  /*5ea0*/  FMUL.FTZ R58, R50, -1.4426950216293334961 ;  /* 0xbfb8aa3b323a7820 */ /* 0x000fca0000410000 */
[----:B------:R-:W-:Y:S01]  /*5eb0*/  MUFU.RCP R55, R55 ;  /* 0x0000003700377308 */ /* 0x000fe20000001000 */
[----:B--2---:R-:W-:-:S07]  /*5ec0*/  FADD.FTZ R49, R49, 1 ;  /* 0x3f80000031317421 */ /* 0x004fce0000010000 */
[----:B------:R-:W0:Y:S08]  /*5ed0*/  MUFU.EX2 R58, R58 ;  /* 0x0000003a003a7308 */ /* 0x000e300000000800 */
[----:B------:R-:W1:Y:S01]  /*5ee0*/  MUFU.RCP R49, R49 ;  /* 0x0000003100317308 */ /* 0x000e620000001000 */
[----:B------:R2:W-:Y:S01]  /*5ef0*/  STL [R1+0x180], R61 ;  /* 0x0001803d01007387 */ /* 0x0005e20000100800 */
[----:B0-----:R-:W-:Y:S01]  /*5f00*/  FADD.FTZ R58, R58, 1 ;  /* 0x3f8000003a3a7421 */ /* 0x001fe20000010000 */
[----:B--2---:R-:W-:Y:S01]  /*5f10*/  FMUL.FTZ R61, R63, R55 ;  /* 0x000000373f3d7220 */ /* 0x004fe20000410000 */
[----:B------:R-:W-:-:S04]  /*5f20*/  FMUL.FTZ R55, R60, -1.4426950216293334961 ;  /* 0xbfb8aa3b3c377820 */ /* 0x000fc80000410000 */
[----:B------:R-:W0:Y:S01]  /*5f30*/  MUFU.RCP R58, R58 ;  /* 0x0000003a003a7308 */ /* 0x000e220000001000 */
[----:B------:R1:W-:Y:S07]  /*5f40*/  STL [R1+0x178], R61 ;  /* 0x0001783d01007387 */ /* 0x0003ee0000100800 */
[----:B------:R-:W2:Y:S01]  /*5f50*/  MUFU.EX2 R55, R55 ;  /* 0x0000003700377308 */ /* 0x000ea20000000800 */
[----:B-1----:R-:W-:Y:S01]  /*5f60*/  FMUL.FTZ R61, R108, R49 ;  /* 0x000000316c3d7220 */ /* 0x002fe20000410000 */
[----:B------:R-:W-:-:S06]  /*5f70*/  FMUL.FTZ R49, R78, -1.4426950216293334961 ;  /* 0xbfb8aa3b4e317820 */ /* 0x000fcc0000410000 */
[----:B------:R-:W1:Y:S01]  /*5f80*/  MUFU.EX2 R49, R49 ;  /* 0x0000003100317308 */ /* 0x000e620000000800 */
[----:B0-----:R-:W-:Y:S01]  /*5f90*/  FMUL.FTZ R58, R50, R58 ;  /* 0x0000003a323a7220 */ /* 0x001fe20000410000 */
[----:B------:R-:W-:Y:S01]  /*5fa0*/  FMUL.FTZ R50, R26, -1.4426950216293334961 ;  /* 0xbfb8aa3b1a327820 */ /* 0x000fe20000410000 */
[----:B--2---:R-:W-:-:S05]  /*5fb0*/  FADD.FTZ R55, R55, 1 ;  /* 0x3f80000037377421 */ /* 0x004fca0000010000 */
[----:B------:R-:W0:Y:S08]  /*5fc0*/  MUFU.EX2 R50, R50 ;  /* 0x0000003200327308 */ /* 0x000e300000000800 */
[----:B------:R-:W2:Y:S01]  /*5fd0*/  MUFU.RCP R55, R55 ;  /* 0x0000003700377308 */ /* 0x000ea20000001000 */
[----:B-1----:R-:W-:-:S07]  /*5fe0*/  FADD.FTZ R49, R49, 1 ;  /* 0x3f80000031317421 */ /* 0x002fce0000010000 */
[----:B------:R-:W1:Y:S01]  /*5ff0*/  MUFU.RCP R49, R49 ;  /* 0x0000003100317308 */ /* 0x000e620000001000 */
[----:B------:R-:W-:Y:S01]  /*6000*/  STL [R1+0x17c], R61 ;  /* 0x00017c3d01007387 */ /* 0x000fe20000100800 */
[----:B0-----:R-:W-:-:S03]  /*6010*/  FADD.FTZ R50, R50, 1 ;  /* 0x3f80000032327421 */ /* 0x001fc60000010000 */
[----:B------:R2:W-:Y:S03]  /*6020*/  STL [R1+0x174], R58 ;  /* 0x0001743a01007387 */ /* 0x0005e60000100800 */
[----:B------:R-:W0:Y:S01]  /*6030*/  MUFU.RCP R50, R50 ;  /* 0x0000003200327308 */ /* 0x000e220000001000 */
[----:B--2---:R-:W-:Y:S01]  /*6040*/  FMUL.FTZ R58, R60, R55 ;  /* 0x000000373c3a7220 */ /* 0x004fe20000410000 */
[----:B------:R-:W-:-:S04]  /*6050*/  FMUL.FTZ R55, R53, -1.4426950216293334961 ;  /* 0xbfb8aa3b35377820 */ /* 0x000fc80000410000 */
[----:B------:R1:W-:Y:S02]  /*6060*/  STL [R1+0x170], R58 ;  /* 0x0001703a01007387 */ /* 0x0003e40000100800 */
[----:B------:R-:W2:Y:S01]  /*6070*/  MUFU.EX2 R55, R55 ;  /* 0x0000003700377308 */ /* 0x000ea20000000800 */
[----:B-1----:R-:W-:Y:S01]  /*6080*/  FMUL.FTZ R58, R78, R49 ;  /* 0x000000314e3a7220 */ /* 0x002fe20000410000 */
[----:B------:R-:W-:-:S06]  /*6090*/  FMUL.FTZ R49, R64, -1.4426950216293334961 ;  /* 0xbfb8aa3b40317820 */ /* 0x000fcc0000410000 */
[----:B------:R-:W1:Y:S01]  /*60a0*/  MUFU.EX2 R49, R49 ;  /* 0x0000003100317308 */ /* 0x000e620000000800 */
[----:B0-----:R-:W-:Y:S01]  /*60b0*/  FMUL.FTZ R50, R26, R50 ;  /* 0x000000321a327220 */ /* 0x001fe20000410000 */
[----:B--2---:R-:W-:Y:S01]  /*60c0*/  FADD.FTZ R55, R55, 1 ;  /* 0x3f80000037377421 */ /* 0x004fe20000010000 */
[----:B------:R-:W-:Y:S01]  /*60d0*/  FMUL.FTZ R26, R66, -1.4426950216293334961 ;  /* 0xbfb8aa3b421a7820 */ /* 0x000fe20000410000 */
[----:B------:R-:W-:Y:S04]  /*60e0*/  STL [R1+0x168], R58 ;  /* 0x0001683a01007387 */ /* 0x000fe80000100800 */
[----:B------:R-:W0:Y:S01]  /*60f0*/  MUFU.RCP R55, R55 ;  /* 0x0000003700377308 */ /* 0x000e220000001000 */
[----:B------:R2:W-:Y:S07]  /*6100*/  STL [R1+0x160], R50 ;  /* 0x0001603201007387 */ /* 0x0005ee0000100800 */
[----:B------:R-:W3:Y:S01]  /*6110*/  MUFU.EX2 R26, R26 ;  /* 0x0000001a001a7308 */ /* 0x000ee20000000800 */
[----:B-1----:R-:W-:Y:S01]  /*6120*/  FADD.FTZ R49, R49, 1 ;  /* 0x3f80000031317421 */ /* 0x002fe20000010000 */
[----:B--2---:R-:W-:-:S06]  /*6130*/  FMUL.FTZ R50, R22, -1.4426950216293334961 ;  /* 0xbfb8aa3b16327820 */ /* 0x004fcc0000410000 */
[----:B------:R-:W1:Y:S08]  /*6140*/  MUFU.RCP R49, R49 ;  /* 0x0000003100317308 */ /* 0x000e700000001000 */
[----:B------:R-:W2:Y:S01]  /*6150*/  MUFU.EX2 R50, R50 ;  /* 0x0000003200327308 */ /* 0x000ea20000000800 */
[----:B0-----:R-:W-:Y:S01]  /*6160*/  FMUL.FTZ R53, R53, R55 ;  /* 0x0000003735357220 */ /* 0x001fe20000410000 */
[----:B---3--:R-:W-:-:S04]  /*6170*/  FADD.FTZ R26, R26, 1 ;  /* 0x3f8000001a1a7421 */ /* 0x008fc80000010000 */
[----:B------:R1:W-:Y:S02]  /*6180*/  STL [R1+0x15c], R53 ;  /* 0x00015c3501007387 */ /* 0x0003e40000100800 */
[----:B------:R-:W0:Y:S01]  /*6190*/  MUFU.RCP R26, R26 ;  /* 0x0000001a001a7308 */ /* 0x000e220000001000 */
[----:B-1----:R-:W-:Y:S01]  /*61a0*/  FMUL.FTZ R53, R64, R49 ;  /* 0x0000003140357220 */ /* 0x002fe20000410000 */
[----:B------:R-:W-:Y:S01]  /*61b0*/  FMUL.FTZ R49, R54, -1.4426950216293334961 ;  /* 0xbfb8aa3b36317820 */ /* 0x000fe20000410000 */
[----:B--2---:R-:W-:-:S05]  /*61c0*/  FADD.FTZ R50, R50, 1 ;  /* 0x3f80000032327421 */ /* 0x004fca0000010000 */
[----:B------:R-:W1:Y:S08]  /*61d0*/  MUFU.EX2 R49, R49 ;  /* 0x0000003100317308 */ /* 0x000e700000000800 */
[----:B------:R-:W2:Y:S01]  /*61e0*/  MUFU.RCP R50, R50 ;  /* 0x0000003200327308 */ /* 0x000ea20000001000 */
[----:B------:R0:W-:Y:S02]  /*61f0*/  STL [R1+0x158], R53 ;  /* 0x0001583501007387 */ /* 0x0001e40000100800 */
[----:B0-----:R-:W-:Y:S01]  /*6200*/  FMUL.FTZ R53, R66, R26 ;  /* 0x0000001a42357220 */ /* 0x001fe20000410000 */
[----:B------:R-:W-:Y:S01]  /*6210*/  FMUL.FTZ R26, R65, -1.4426950216293334961 ;  /* 0xbfb8aa3b411a7820 */ /* 0x000fe20000410000 */
[----:B-1----:R-:W-:Y:S01]  /*6220*/  FADD.FTZ R49, R49, 1 ;  /* 0x3f80000031317421 */ /* 0x002fe20000010000 */
[----:B--2---:R-:W-:-:S04]  /*6230*/  FMUL.FTZ R50, R22, R50 ;  /* 0x0000003216327220 */ /* 0x004fc80000410000 */
[----:B------:R-:W0:Y:S01]  /*6240*/  MUFU.EX2 R26, R26 ;  /* 0x0000001a001a7308 */ /* 0x000e220000000800 */
[----:B------:R-:W-:Y:S01]  /*6250*/  FMUL.FTZ R22, R76, -1.4426950216293334961 ;  /* 0xbfb8aa3b4c167820 */ /* 0x000fe20000410000 */
[----:B------:R-:W-:Y:S06]  /*6260*/  STL [R1+0x14c], R53 ;  /* 0x00014c3501007387 */ /* 0x000fec0000100800 */
[----:B------:R-:W1:Y:S01]  /*6270*/  MUFU.RCP R49, R49 ;  /* 0x0000003100317308 */ /* 0x000e620000001000 */
[----:B------:R2:W-:Y:S07]  /*6280*/  STL [R1+0x154], R50 ;  /* 0x0001543201007387 */ /* 0x0005ee0000100800 */
[----:B------:R-:W3:Y:S01]  /*6290*/  MUFU.EX2 R22, R22 ;  /* 0x0000001600167308 */ /* 0x000ee20000000800 */
[----:B--2---:R-:W-:Y:S01]  /*62a0*/  FMUL.FTZ R50, R14, -1.4426950216293334961 ;  /* 0xbfb8aa3b0e327820 */ /* 0x004fe20000410000 */
[----:B0-----:R-:W-:-:S06]  /*62b0*/  FADD.FTZ R26, R26, 1 ;  /* 0x3f8000001a1a7421 */ /* 0x001fcc0000010000 */
[----:B------:R-:W0:Y:S01]  /*62c0*/  MUFU.EX2 R50, R50 ;  /* 0x0000003200327308 */ /* 0x000e220000000800 */
[----:B-1----:R-:W-:-:S07]  /*62d0*/  FMUL.FTZ R49, R54, R49 ;  /* 0x0000003136317220 */ /* 0x002fce0000410000 */
[----:B------:R-:W1:Y:S01]  /*62e0*/  MUFU.RCP R26, R26 ;  /* 0x0000001a001a7308 */ /* 0x000e620000001000 */
[----:B---3--:R-:W-:Y:S01]  /*62f0*/  FADD.FTZ R22, R22, 1 ;  /* 0x3f80000016167421 */ /* 0x008fe20000010000 */
[----:B------:R2:W-:Y:S06]  /*6300*/  STL [R1+0x148], R49 ;  /* 0x0001483101007387 */ /* 0x0005ec0000100800 */
[----:B--2---:R0:W2:Y:S02]  /*6310*/  MUFU.RCP R49, R22 ;  /* 0x0000001600317308 */ /* 0x0040a40000001000 */
[----:B0-----:R-:W-:Y:S01]  /*6320*/  FADD.FTZ R22, R50, 1 ;  /* 0x3f80000032167421 */ /* 0x001fe20000010000 */
[----:B-1----:R-:W-:Y:S01]  /*6330*/  FMUL.FTZ R50, R65, R26 ;  /* 0x0000001a41327220 */ /* 0x002fe20000410000 */
[----:B------:R-:W-:-:S04]  /*6340*/  FMUL.FTZ R26, R46, -1.4426950216293334961 ;  /* 0xbfb8aa3b2e1a7820 */ /* 0x000fc80000410000 */
[----:B------:R-:W0:Y:S01]  /*6350*/  MUFU.RCP R22, R22 ;  /* 0x0000001600167308 */ /* 0x000e220000001000 */
[----:B------:R2:W-:Y:S04]  /*6360*/  STL [R1+0x1c], R50 ;  /* 0x00001c3201007387 */ /* 0x0005e80000100800 */
[----:B------:R-:W3:Y:S03]  /*6370*/  LDL.LU R96, [R1+0x8] ;  /* 0x0000080001607983 */ /* 0x000ee60000300800 */
[----:B------:R-:W1:Y:S01]  /*6380*/  MUFU.EX2 R26, R26 ;  /* 0x0000001a001a7308 */ /* 0x000e620000000800 */
[----:B--2---:R-:W-:Y:S01]  /*6390*/  FMUL.FTZ R50, R76, R49 ;  /* 0x000000314c327220 */ /* 0x004fe20000410000 */
[----:B------:R-:W-:-:S06]  /*63a0*/  FMUL.FTZ R49, R52, -1.4426950216293334961 ;  /* 0xbfb8aa3b34317820 */ /* 0x000fcc0000410000 */
[----:B------:R-:W2:Y:S01]  /*63b0*/  MUFU.EX2 R49, R49 ;  /* 0x0000003100317308 */ /* 0x000ea20000000800 */
[----:B0-----:R-:W-:Y:S01]  /*63c0*/  FMUL.FTZ R22, R14, R22 ;  /* 0x000000160e167220 */ /* 0x001fe20000410000 */
[----:B------:R-:W-:Y:S04]  /*63d0*/  STL [R1+0x18], R50 ;  /* 0x0000183201007387 */ /* 0x000fe80000100800 */
[----:B------:R1:W-:Y:S02]  /*63e0*/  STL [R1+0x2c], R22 ;  /* 0x00002c1601007387 */ /* 0x0003e40000100800 */
[----:B-1----:R-:W-:Y:S01]  /*63f0*/  FADD.FTZ R22, R26, 1 ;  /* 0x3f8000001a167421 */ /* 0x002fe20000010000 */
[----:B--2---:R-:W-:-:S05]  /*6400*/  FADD.FTZ R26, R49, 1 ;  /* 0x3f800000311a7421 */ /* 0x004fca0000010000 */
[----:B------:R-:W0:Y:S08]  /*6410*/  MUFU.RCP R22, R22 ;  /* 0x0000001600167308 */ /* 0x000e300000001000 */
[----:B------:R-:W1:Y:S01]  /*6420*/  MUFU.RCP R26, R26 ;  /* 0x0000001a001a7308 */ /* 0x000e620000001000 */
[----:B0-----:R-:W-:-:S05]  /*6430*/  FMUL.FTZ R46, R46, R22 ;  /* 0x000000162e2e7220 */ /* 0x001fca0000410000 */
[----:B------:R1:W-:Y:S02]  /*6440*/  STL [R1+0x28], R46 ;  /* 0x0000282e01007387 */ /* 0x0003e40000100800 */
[----:B-1----:R-:W-:-:S05]  /*6450*/  FMUL.FTZ R46, R52, R26 ;  /* 0x0000001a342e7220 */ /* 0x002fca0000410000 */
[----:B------:R0:W-:Y:S04]  /*6460*/  STL [R1+0x34], R46 ;  /* 0x0000342e01007387 */ /* 0x0001e80000100800 */
[----:B------:R-:W2:Y:S01]  /*6470*/  LDL.LU R108, [R1+0x10] ;  /* 0x00001000016c7983 */ /* 0x000ea20000300800 */
[----:B------:R-:W-:-:S06]  /*6480*/  FMUL.FTZ R14, R62, -1.4426950216293334961 ;  /* 0xbfb8aa3b3e0e7820 */ /* 0x000fcc0000410000 */
[----:B------:R-:W1:Y:S01]  /*6490*/  MUFU.EX2 R14, R14 ;  /* 0x0000000e000e7308 */ /* 0x000e620000000800 */
[----:B------:R-:W-:Y:S01]  /*64a0*/  FMUL.FTZ R22, R112, -1.4426950216293334961 ;  /* 0xbfb8aa3b70167820 */ /* 0x000fe20000410000 */
[----:B-1----:R-:W-:-:S06]  /*64b0*/  FADD.FTZ R14, R14, 1 ;  /* 0x3f8000000e0e7421 */ /* 0x002fcc0000010000 */
[----:B------:R-:W0:Y:S01]  /*64c0*/  MUFU.RCP R14, R14 ;  /* 0x0000000e000e7308 */ /* 0x000e220000001000 */
[----:B------:R-:W-:-:S07]  /*64d0*/  FMUL.FTZ R26, R45, -1.4426950216293334961 ;  /* 0xbfb8aa3b2d1a7820 */ /* 0x000fce0000410000 */
[----:B------:R-:W1:Y:S08]  /*64e0*/  MUFU.EX2 R22, R22 ;  /* 0x0000001600167308 */ /* 0x000e700000000800 */
[----:B------:R-:W4:Y:S01]  /*64f0*/  MUFU.EX2 R26, R26 ;  /* 0x0000001a001a7308 */ /* 0x000f220000000800 */
[----:B0-----:R-:W-:Y:S01]  /*6500*/  FMUL.FTZ R46, R62, R14 ;  /* 0x0000000e3e2e7220 */ /* 0x001fe20000410000 */
[----:B------:R-:W-:-:S06]  /*6510*/  FMUL.FTZ R14, R48, -1.4426950216293334961 ;  /* 0xbfb8aa3b300e7820 */ /* 0x000fcc0000410000 */
[----:B------:R-:W0:Y:S01]  /*6520*/  MUFU.EX2 R14, R14 ;  /* 0x0000000e000e7308 */ /* 0x000e220000000800 */
[----:B-1----:R-:W-:-:S07]  /*6530*/  FADD.FTZ R22, R22, 1 ;  /* 0x3f80000016167421 */ /* 0x002fce0000010000 */
[----:B------:R-:W1:Y:S01]  /*6540*/  MUFU.RCP R22, R22 ;  /* 0x0000001600167308 */ /* 0x000e620000001000 */
[----:B----4-:R-:W-:Y:S01]  /*6550*/  FADD.FTZ R26, R26, 1 ;  /* 0x3f8000001a1a7421 */ /* 0x010fe20000010000 */
[----:B------:R1:W-:Y:S06]  /*6560*/  STL [R1+0x30], R46 ;  /* 0x0000302e01007387 */ /* 0x0003ec0000100800 */
[----:B------:R-:W4:Y:S01]  /*6570*/  MUFU.RCP R26, R26 ;  /* 0x0000001a001a7308 */ /* 0x000f220000001000 */
[----:B0-----:R-:W-:-:S07]  /*6580*/  FADD.FTZ R14, R14, 1 ;  /* 0x3f8000000e0e7421 */ /* 0x001fce0000010000 */
[----:B------:R-:W0:Y:S01]  /*6590*/  MUFU.RCP R14, R14 ;  /* 0x0000000e000e7308 */ /* 0x000e220000001000 */
[----:B-1----:R-:W-:Y:S01]  /*65a0*/  FMUL.FTZ R46, R112, R22 ;  /* 0x00000016702e7220 */ /* 0x002fe20000410000 */
[----:B------:R-:W-:-:S06]  /*65b0*/  FMUL.FTZ R22, R51, -1.4426950216293334961 ;  /* 0xbfb8aa3b33167820 */ /* 0x000fcc0000410000 */
[----:B------:R-:W1:Y:S01]  /*65c0*/  MUFU.EX2 R22, R22 ;  /* 0x0000001600167308 */ /* 0x000e620000000800 */
[----:B----4-:R-:W-:Y:S01]  /*65d0*/  FMUL.FTZ R45, R45, R26 ;  /* 0x0000001a2d2d7220 */ /* 0x010fe20000410000 */
[----:B------:R-:W-:Y:S04]  /*65e0*/  STL [R1+0x44], R46 ;  /* 0x0000442e01007387 */ /* 0x000fe80000100800 */
[----:B------:R0:W-:Y:S02]  /*65f0*/  STL [R1+0x40], R45 ;  /* 0x0000402d01007387 */ /* 0x0001e40000100800 */
[----:B0-----:R-:W-:Y:S01]  /*6600*/  FMUL.FTZ R45, R48, R14 ;  /* 0x0000000e302d7220 */ /* 0x001fe20000410000 */
[----:B------:R-:W-:Y:S01]  /*6610*/  FMUL.FTZ R14, R42, -1.4426950216293334961 ;  /* 0xbfb8aa3b2a0e7820 */ /* 0x000fe20000410000 */
[----:B-1----:R-:W-:-:S05]  /*6620*/  FADD.FTZ R22, R22, 1 ;  /* 0x3f80000016167421 */ /* 0x002fca0000010000 */
[----:B------:R-:W0:Y:S08]  /*6630*/  MUFU.EX2 R14, R14 ;  /* 0x0000000e000e7308 */ /* 0x000e300000000800 */
[----:B------:R-:W1:Y:S01]  /*6640*/  MUFU.RCP R22, R22 ;  /* 0x0000001600167308 */ /* 0x000e620000001000 */
[----:B------:R1:W-:Y:S01]  /*6650*/  STL [R1+0x4c], R45 ;  /* 0x00004c2d01007387 */ /* 0x0003e20000100800 */
[----:B0-----:R-:W-:-:S06]  /*6660*/  FADD.FTZ R14, R14, 1 ;  /* 0x3f8000000e0e7421 */ /* 0x001fcc0000010000 */
[----:B------:R-:W0:Y:S01]  /*6670*/  MUFU.RCP R14, R14 ;  /* 0x0000000e000e7308 */ /* 0x000e220000001000 */
[----:B-1----:R-:W-:Y:S01]  /*6680*/  FMUL.FTZ R45, R51, R22 ;  /* 0x00000016332d7220 */ /* 0x002fe20000410000 */
[----:B------:R-:W-:-:S06]  /*6690*/  FMUL.FTZ R22, R44, -1.4426950216293334961 ;  /* 0xbfb8aa3b2c167820 */ /* 0x000fcc0000410000 */
[----:B------:R-:W1:Y:S01]  /*66a0*/  MUFU.EX2 R22, R22 ;  /* 0x0000001600167308 */ /* 0x000e620000000800 */
[----:B------:R4:W-:Y:S01]  /*66b0*/  STL [R1+0x48], R45 ;  /* 0x0000482d01007387 */ /* 0x0009e20000100800 */
[----:B0-----:R-:W-:Y:S01]  /*66c0*/  FMUL.FTZ R42, R42, R14 ;  /* 0x0000000e2a2a7220 */ /* 0x001fe20000410000 */
[----:B-1----:R-:W-:Y:S01]  /*66d0*/  FADD.FTZ R22, R22, 1 ;  /* 0x3f80000016167421 */ /* 0x002fe20000010000 */
[----:B---3--:R-:W-:-:S06]  /*66e0*/  FMUL.FTZ R26, R96, -1.4426950216293334961 ;  /* 0xbfb8aa3b601a7820 */ /* 0x008fcc0000410000 */
[----:B------:R-:W0:Y:S02]  /*66f0*/  MUFU.EX2 R26, R26 ;  /* 0x0000001a001a7308 */ /* 0x000e240000000800 */
[----:B0-----:R-:W-:-:S06]  /*6700*/  FADD.FTZ R26, R26, 1 ;  /* 0x3f8000001a1a7421 */ /* 0x001fcc0000010000 */
[----:B------:R-:W4:Y:S02]  /*6710*/  MUFU.RCP R26, R26 ;  /* 0x0000001a001a7308 */ /* 0x000f240000001000 */
[----:B----4-:R-:W-:Y:S01]  /*6720*/  FMUL.FTZ R45, R96, R26 ;  /* 0x0000001a602d7220 */ /* 0x010fe20000410000 */
[----:B------:R-:W-:-:S06]  /*6730*/  FMUL.FTZ R26, R47, -1.4426950216293334961 ;  /* 0xbfb8aa3b2f1a7820 */ /* 0x000fcc0000410000 */
[----:B------:R-:W0:Y:S08]  /*6740*/  MUFU.EX2 R26, R26 ;  /* 0x0000001a001a7308 */ /* 0x000e300000000800 */
[----:B------:R-:W-:Y:S01]  /*6750*/  MUFU.RCP R22, R22 ;  /* 0x0000001600167308 */ /* 0x000fe20000001000 */
[----:B--2---:R-:W-:-:S07]  /*6760*/  FMUL.FTZ R14, R108, -1.4426950216293334961 ;  /* 0xbfb8aa3b6c0e7820 */ /* 0x004fce0000410000 */
[----:B------:R-:W1:Y:S01]  /*6770*/  MUFU.EX2 R14, R14 ;  /* 0x0000000e000e7308 */ /* 0x000e620000000800 */
[----:B0-----:R-:W-:Y:S01]  /*6780*/  FADD.FTZ R26, R26, 1 ;  /* 0x3f8000001a1a7421 */ /* 0x001fe20000010000 */
[----:B------:R-:W-:Y:S06]  /*6790*/  STL [R1+0x5c], R45 ;  /* 0x00005c2d01007387 */ /* 0x000fec0000100800 */
[----:B------:R-:W0:Y:S01]  /*67a0*/  MUFU.RCP R26, R26 ;  /* 0x0000001a001a7308 */ /* 0x000e220000001000 */
[----:B------:R2:W-:Y:S01]  /*67b0*/  STL [R1+0x58], R42 ;  /* 0x0000582a01007387 */ /* 0x0005e20000100800 */
[----:B-1----:R-:W-:Y:S01]  /*67c0*/  FADD.FTZ R14, R14, 1 ;  /* 0x3f8000000e0e7421 */ /* 0x002fe20000010000 */
[----:B--2---:R-:W-:Y:S01]  /*67d0*/  FMUL.FTZ R42, R44, R22 ;  /* 0x000000162c2a7220 */ /* 0x004fe20000410000 */
[----:B------:R-:W-:-:S04]  /*67e0*/  FMUL.FTZ R22, R41, -1.4426950216293334961 ;  /* 0xbfb8aa3b29167820 */ /* 0x000fc80000410000 */
[----:B------:R-:W1:Y:S01]  /*67f0*/  MUFU.RCP R14, R14 ;  /* 0x0000000e000e7308 */ /* 0x000e620000001000 */
[----:B------:R0:W-:Y:S07]  /*6800*/  STL [R1+0x64], R42 ;  /* 0x0000642a01007387 */ /* 0x0001ee0000100800 */
[----:B------:R-:W2:Y:S01]  /*6810*/  MUFU.EX2 R22, R22 ;  /* 0x0000001600167308 */ /* 0x000ea20000000800 */
[----:B0-----:R-:W-:Y:S01]  /*6820*/  FMUL.FTZ R42, R47, R26 ;  /* 0x0000001a2f2a7220 */ /* 0x001fe20000410000 */
[----:B------:R-:W-:-:S04]  /*6830*/  FMUL.FTZ R26, R40, -1.4426950216293334961 ;  /* 0xbfb8aa3b281a7820 */ /* 0x000fc80000410000 */
[----:B------:R1:W-:Y:S02]  /*6840*/  STL [R1+0x60], R42 ;  /* 0x0000602a01007387 */ /* 0x0003e40000100800 */
[----:B------:R-:W0:Y:S01]  /*6850*/  MUFU.EX2 R26, R26 ;  /* 0x0000001a001a7308 */ /* 0x000e220000000800 */
[----:B-1----:R-:W-:Y:S01]  /*6860*/  FMUL.FTZ R42, R108, R14 ;  /* 0x0000000e6c2a7220 */ /* 0x002fe20000410000 */
[----:B------:R-:W-:Y:S01]  /*6870*/  FMUL.FTZ R14, R43, -1.4426950216293334961 ;  /* 0xbfb8aa3b2b0e7820 */ /* 0x000fe20000410000 */
[----:B--2---:R-:W-:-:S05]  /*6880*/  FADD.FTZ R22, R22, 1 ;  /* 0x3f80000016167421 */ /* 0x004fca0000010000 */
[----:B------:R-:W1:Y:S01]  /*6890*/  MUFU.EX2 R14, R14 ;  /* 0x0000000e000e7308 */ /* 0x000e620000000800 */
[----:B0-----:R-:W-:-:S07]  /*68a0*/  FADD.FTZ R26, R26, 1 ;  /* 0x3f8000001a1a7421 */ /* 0x001fce0000010000 */
[----:B------:R-:W0:Y:S08]  /*68b0*/  MUFU.RCP R22, R22 ;  /* 0x0000001600167308 */ /* 0x000e300000001000 */
[----:B------:R-:W2:Y:S01]  /*68c0*/  MUFU.RCP R26, R26 ;  /* 0x0000001a001a7308 */ /* 0x000ea20000001000 */
[----:B-1----:R-:W-:-:S07]  /*68d0*/  FADD.FTZ R14, R14, 1 ;  /* 0x3f8000000e0e7421 */ /* 0x002fce0000010000 */
[----:B------:R-:W1:Y:S01]  /*68e0*/  MUFU.RCP R14, R14 ;  /* 0x0000000e000e7308 */ /* 0x000e620000001000 */
[----:B0-----:R-:W-:Y:S01]  /*68f0*/  FMUL.FTZ R41, R41, R22 ;  /* 0x0000001629297220 */ /* 0x001fe20000410000 */
[----:B------:R-:W-:-:S06]  /*6900*/  FMUL.FTZ R22, R70, -1.4426950216293334961 ;  /* 0xbfb8aa3b46167820 */ /* 0x000fcc0000410000 */
[----:B------:R-:W0:Y:S01]  /*6910*/  MUFU.EX2 R22, R22 ;  /* 0x0000001600167308 */ /* 0x000e220000000800 */
[----:B--2---:R-:W-:Y:S01]  /*6920*/  FMUL.FTZ R40, R40, R26 ;  /* 0x0000001a28287220 */ /* 0x004fe20000410000 */
[----:B------:R-:W-:Y:S01]  /*6930*/  FMUL.FTZ R26, R38, -1.4426950216293334961 ;  /* 0xbfb8aa3b261a7820 */ /* 0x000fe20000410000 */
[----:B------:R-:W-:Y:S04]  /*6940*/  STL [R1+0x74], R42 ;  /* 0x0000742a01007387 */ /* 0x000fe80000100800 */
[----:B------:R-:W-:Y:S01]  /*6950*/  STL [R1+0x70], R41 ;  /* 0x0000702901007387 */ /* 0x000fe20000100800 */
[----:B------:R-:W2:Y:S03]  /*6960*/  MUFU.EX2 R26, R26 ;  /* 0x0000001a001a7308 */ /* 0x000ea60000000800 */
[----:B------:R1:W-:Y:S02]  /*6970*/  STL [R1+0x7c], R40 ;  /* 0x00007c2801007387 */ /* 0x0003e40000100800 */
[----:B-1----:R-:W-:Y:S01]  /*6980*/  FMUL.FTZ R40, R43, R14 ;  /* 0x0000000e2b287220 */ /* 0x002fe20000410000 */
[----:B------:R-:W-:Y:S01]  /*6990*/  FMUL.FTZ R14, R36, -1.4426950216293334961 ;  /* 0xbfb8aa3b240e7820 */ /* 0x000fe20000410000 */
[----:B0-----:R-:W-:-:S05]  /*69a0*/  FADD.FTZ R22, R22, 1 ;  /* 0x3f80000016167421 */ /* 0x001fca0000010000 */
[----:B------:R-:W0:Y:S01]  /*69b0*/  MUFU.EX2 R14, R14 ;  /* 0x0000000e000e7308 */ /* 0x000e220000000800 */
[----:B--2---:R-:W-:-:S07]  /*69c0*/  FADD.FTZ R26, R26, 1 ;  /* 0x3f8000001a1a7421 */ /* 0x004fce0000010000 */
[----:B------:R-:W1:Y:S01]  /*69d0*/  MUFU.RCP R22, R22 ;  /* 0x0000001600167308 */ /* 0x000e620000001000 */
[----:B------:R1:W-:Y:S07]  /*69e0*/  STL [R1+0x78], R40 ;  /* 0x0000782801007387 */ /* 0x0003ee0000100800 */
[----:B------:R-:W2:Y:S01]  /*69f0*/  MUFU.RCP R26, R26 ;  /* 0x0000001a001a7308 */ /* 0x000ea20000001000 */
[----:B0-----:R-:W-:-:S07]  /*6a00*/  FADD.FTZ R14, R14, 1 ;  /* 0x3f8000000e0e7421 */ /* 0x001fce0000010000 */
[----:B------:R-:W0:Y:S01]  /*6a10*/  MUFU.RCP R14, R14 ;  /* 0x0000000e000e7308 */ /* 0x000e220000001000 */
[----:B-1----:R-:W-:Y:S01]  /*6a20*/  FMUL.FTZ R40, R70, R22 ;  /* 0x0000001646287220 */ /* 0x002fe20000410000 */
[----:B------:R-:W-:-:S06]  /*6a30*/  FMUL.FTZ R22, R39, -1.4426950216293334961 ;  /* 0xbfb8aa3b27167820 */ /* 0x000fcc0000410000 */
[----:B------:R-:W1:Y:S01]  /*6a40*/  MUFU.EX2 R22, R22 ;  /* 0x0000001600167308 */ /* 0x000e620000000800 */
[----:B--2---:R-:W-:Y:S01]  /*6a50*/  FMUL.FTZ R38, R38, R26 ;  /* 0x0000001a26267220 */ /* 0x004fe20000410000 */
[----:B------:R-:W-:-:S06]  /*6a60*/  FMUL.FTZ R26, R100, -1.4426950216293334961 ;  /* 0xbfb8aa3b641a7820 */ /* 0x000fcc0000410000 */
[----:B------:R-:W2:Y:S01]  /*6a70*/  MUFU.EX2 R26, R26 ;  /* 0x0000001a001a7308 */ /* 0x000ea20000000800 */
[----:B0-----:R-:W-:Y:S01]  /*6a80*/  FMUL.FTZ R36, R36, R14 ;  /* 0x0000000e24247220 */ /* 0x001fe20000410000 */
[----:B------:R-:W-:-:S06]  /*6a90*/  FMUL.FTZ R14, R37, -1.4426950216293334961 ;  /* 0xbfb8aa3b250e7820 */ /* 0x000fcc0000410000 */
[----:B------:R-:W0:Y:S01]  /*6aa0*/  MUFU.EX2 R14, R14 ;  /* 0x0000000e000e7308 */ /* 0x000e220000000800 */
[----:B-1----:R-:W-:-:S07]  /*6ab0*/  FADD.FTZ R22, R22, 1 ;  /* 0x3f80000016167421 */ /* 0x002fce0000010000 */
[----:B------:R-:W1:Y:S01]  /*6ac0*/  MUFU.RCP R22, R22 ;  /* 0x0000001600167308 */ /* 0x000e620000001000 */
[----:B--2---:R-:W-:Y:S01]  /*6ad0*/  FADD.FTZ R26, R26, 1 ;  /* 0x3f8000001a1a7421 */ /* 0x004fe20000010000 */
[----:B------:R-:W-:Y:S06]  /*6ae0*/  STL [R1+0x8c], R40 ;  /* 0x00008c2801007387 */ /* 0x000fec0000100800 */
[----:B------:R-:W2:Y:S01]  /*6af0*/  MUFU.RCP R26, R26 ;  /* 0x0000001a001a7308 */ /* 0x000ea20000001000 */
[----:B0-----:R-:W-:Y:S01]  /*6b00*/  FADD.FTZ R14, R14, 1 ;  /* 0x3f8000000e0e7421 */ /* 0x001fe20000010000 */
[----:B------:R-:W-:Y:S04]  /*6b10*/  STL [R1+0x88], R38 ;  /* 0x0000882601007387 */ /* 0x000fe80000100800 */
[----:B------:R1:W-:Y:S02]  /*6b20*/  STL [R1+0x94], R36 ;  /* 0x0000942401007387 */ /* 0x0003e40000100800 */
[----:B------:R-:W-:Y:S01]  /*6b30*/  MUFU.RCP R14, R14 ;  /* 0x0000000e000e7308 */ /* 0x000fe20000001000 */
[----:B-1----:R-:W-:Y:S01]  /*6b40*/  FMUL.FTZ R36, R39, R22 ;  /* 0x0000001627247220 */ /* 0x002fe20000410000 */
[----:B------:R-:W-:-:S06]  /*6b50*/  FMUL.FTZ R22, R32, -1.4426950216293334961 ;  /* 0xbfb8aa3b20167820 */ /* 0x000fcc0000410000 */
[----:B------:R-:W0:Y:S01]  /*6b60*/  MUFU.EX2 R22, R22 ;  /* 0x0000001600167308 */ /* 0x000e220000000800 */
[----:B------:R2:W-:Y:S02]  /*6b70*/  STL [R1+0x90], R36 ;  /* 0x0000902401007387 */ /* 0x0005e40000100800 */
[----:B--2---:R-:W-:Y:S01]  /*6b80*/  FMUL.FTZ R36, R100, R26 ;  /* 0x0000001a64247220 */ /* 0x004fe20000410000 */
[----:B------:R-:W-:-:S04]  /*6b90*/  FMUL.FTZ R26, R35, -1.4426950216293334961 ;  /* 0xbfb8aa3b231a7820 */ /* 0x000fc80000410000 */
[----:B------:R1:W-:Y:S02]  /*6ba0*/  STL [R1+0xa4], R36 ;  /* 0x0000a42401007387 */ /* 0x0003e40000100800 */
[----:B------:R-:W2:Y:S01]  /*6bb0*/  MUFU.EX2 R26, R26 ;  /* 0x0000001a001a7308 */ /* 0x000ea20000000800 */
[----:B0-----:R-:W-:Y:S01]  /*6bc0*/  FADD.FTZ R22, R22, 1 ;  /* 0x3f80000016167421 */ /* 0x001fe20000010000 */
[----:B-1----:R-:W-:Y:S01]  /*6bd0*/  FMUL.FTZ R36, R37, R14 ;  /* 0x0000000e25247220 */ /* 0x002fe20000410000 */
[----:B------:R-:W-:-:S05]  /*6be0*/  FMUL.FTZ R14, R97, -1.4426950216293334961 ;  /* 0xbfb8aa3b610e7820 */ /* 0x000fca0000410000 */
[----:B------:R-:W0:Y:S08]  /*6bf0*/  MUFU.RCP R22, R22 ;  /* 0x0000001600167308 */ /* 0x000e300000001000 */
[----:B------:R-:W1:Y:S01]  /*6c00*/  MUFU.EX2 R14, R14 ;  /* 0x0000000e000e7308 */ /* 0x000e620000000800 */
[----:B--2---:R-:W-:-:S07]  /*6c10*/  FADD.FTZ R26, R26, 1 ;  /* 0x3f8000001a1a7421 */ /* 0x004fce0000010000 */
[----:B------:R-:W2:Y:S01]  /*6c20*/  MUFU.RCP R26, R26 ;  /* 0x0000001a001a7308 */ /* 0x000ea20000001000 */
[----:B0-----:R-:W-:Y:S01]  /*6c30*/  FMUL.FTZ R32, R32, R22 ;  /* 0x0000001620207220 */ /* 0x001fe20000410000 */
[----:B------:R-:W-:Y:S01]  /*6c40*/  FMUL.FTZ R22, R34, -1.4426950216293334961 ;  /* 0xbfb8aa3b22167820 */ /* 0x000fe20000410000 */
[----:B-1----:R-:W-:-:S06]  /*6c50*/  FADD.FTZ R14, R14, 1 ;  /* 0x3f8000000e0e7421 */ /* 0x002fcc0000010000 */
[----:B------:R-:W-:Y:S01]  /*6c60*/  MUFU.RCP R14, R14 ;  /* 0x0000000e000e7308 */ /* 0x000fe20000001000 */
[----:B------:R-:W-:Y:S07]  /*6c70*/  STL [R1+0xa0], R36 ;  /* 0x0000a02401007387 */ /* 0x000fee0000100800 */
        /* <DEDUP_REMOVED lines=11> */
[----:B--2---:R-:W-:Y:S01]  /*6d30*/  FADD.FTZ R26, R26, 1 ;  /* 0x3f8000001a1a7421 */ /* 0x004fe20000010000 */
[----:B------:R0:W-:Y:S06]  /*6d40*/  STL [R1+0xbc], R32 ;  /* 0x0000bc2001007387 */ /* 0x0001ec0000100800 */
[----:B------:R-:W2:Y:S01]  /*6d50*/  MUFU.RCP R26, R26 ;  /* 0x0000001a001a7308 */ /* 0x000ea20000001000 */
[----:B0-----:R-:W-:Y:S01]  /*6d60*/  FMUL.FTZ R32, R34, R22 ;  /* 0x0000001622207220 */ /* 0x001fe20000410000 */
[----:B-1----:R-:W-:Y:S01]  /*6d70*/  FADD.FTZ R14, R14, 1 ;  /* 0x3f8000000e0e7421 */ /* 0x002fe20000010000 */
[----:B------:R-:W-:-:S05]  /*6d80*/  FMUL.FTZ R22, R93, -1.4426950216293334961 ;  /* 0xbfb8aa3b5d167820 */ /* 0x000fca0000410000 */
[----:B------:R-:W0:Y:S01]  /*6d90*/  MUFU.RCP R14, R14 ;  /* 0x0000000e000e7308 */ /* 0x000e220000001000 */
[----:B--2---:R-:W-:-:S07]  /*6da0*/  FMUL.FTZ R28, R28, R26 ;  /* 0x0000001a1c1c7220 */ /* 0x004fce0000410000 */
[----:B------:R-:W1:Y:S01]  /*6db0*/  MUFU.EX2 R22, R22 ;  /* 0x0000001600167308 */ /* 0x000e620000000800 */
[----:B------:R-:W-:Y:S01]  /*6dc0*/  STL [R1+0xb8], R32 ;  /* 0x0000b82001007387 */ /* 0x000fe20000100800 */
[----:B------:R-:W-:-:S03]  /*6dd0*/  FMUL.FTZ R26, R33, -1.4426950216293334961 ;  /* 0xbfb8aa3b211a7820 */ /* 0x000fc60000410000 */
[----:B------:R0:W-:Y:S03]  /*6de0*/  STL [R1+0xb4], R28 ;  /* 0x0000b41c01007387 */ /* 0x0001e60000100800 */
[----:B------:R-:W2:Y:S01]  /*6df0*/  MUFU.EX2 R26, R26 ;  /* 0x0000001a001a7308 */ /* 0x000ea20000000800 */
[----:B0-----:R-:W-:Y:S01]  /*6e00*/  FMUL.FTZ R28, R31, R14 ;  /* 0x0000000e1f1c7220 */ /* 0x001fe20000410000 */
[----:B------:R-:W-:Y:S01]  /*6e10*/  FMUL.FTZ R14, R24, -1.4426950216293334961 ;  /* 0xbfb8aa3b180e7820 */ /* 0x000fe20000410000 */
[----:B-1----:R-:W-:-:S05]  /*6e20*/  FADD.FTZ R22, R22, 1 ;  /* 0x3f80000016167421 */ /* 0x002fca0000010000 */
[----:B------:R-:W0:Y:S08]  /*6e30*/  MUFU.EX2 R14, R14 ;  /* 0x0000000e000e7308 */ /* 0x000e300000000800 */
[----:B------:R-:W1:Y:S01]  /*6e40*/  MUFU.RCP R22, R22 ;  /* 0x0000001600167308 */ /* 0x000e620000001000 */
[----:B--2---:R-:W-:Y:S01]  /*6e50*/  FADD.FTZ R26, R26, 1 ;  /* 0x3f8000001a1a7421 */ /* 0x004fe20000010000 */
[----:B------:R1:W-:Y:S01]  /*6e60*/  STL [R1+0xb0], R28 ;  /* 0x0000b01c01007387 */ /* 0x0003e20000100800 */
[----:B0-----:R-:W-:-:S05]  /*6e70*/  FADD.FTZ R14, R14, 1 ;  /* 0x3f8000000e0e7421 */ /* 0x001fca0000010000 */
[----:B------:R-:W-:Y:S01]  /*6e80*/  MUFU.RCP R26, R26 ;  /* 0x0000001a001a7308 */ /* 0x000fe20000001000 */
[----:B-1----:R-:W-:-:S07]  /*6e90*/  FMUL.FTZ R28, R93, R22 ;  /* 0x000000165d1c7220 */ /* 0x002fce0000410000 */
[----:B------:R-:W0:Y:S01]  /*6ea0*/  MUFU.RCP R14, R14 ;  /* 0x0000000e000e7308 */ /* 0x000e220000001000 */
[----:B------:R-:W-:-:S07]  /*6eb0*/  FMUL.FTZ R22, R27, -1.4426950216293334961 ;  /* 0xbfb8aa3b1b167820 */ /* 0x000fce0000410000 */
[----:B------:R-:W1:Y:S01]  /*6ec0*/  MUFU.EX2 R22, R22 ;  /* 0x0000001600167308 */ /* 0x000e620000000800 */
[----:B------:R2:W-:Y:S01]  /*6ed0*/  STL [R1+0x9c], R28 ;  /* 0x00009c1c01007387 */ /* 0x0005e20000100800 */
[----:B0-----:R-:W-:Y:S01]  /*6ee0*/  FMUL.FTZ R24, R24, R14 ;  /* 0x0000000e18187220 */ /* 0x001fe20000410000 */
[----:B--2---:R-:W-:Y:S01]  /*6ef0*/  FMUL.FTZ R28, R33, R26 ;  /* 0x0000001a211c7220 */ /* 0x004fe20000410000 */
[----:B------:R-:W-:Y:S01]  /*6f00*/  FMUL.FTZ R26, R89, -1.4426950216293334961 ;  /* 0xbfb8aa3b591a7820 */ /* 0x000fe20000410000 */
[----:B------:R-:W-:Y:S01]  /*6f10*/  FMUL.FTZ R14, R18, -1.4426950216293334961 ;  /* 0xbfb8aa3b120e7820 */ /* 0x000fe20000410000 */
[----:B-1----:R-:W-:-:S04]  /*6f20*/  FADD.FTZ R22, R22, 1 ;  /* 0x3f80000016167421 */ /* 0x002fc80000010000 */
[----:B------:R-:W-:Y:S08]  /*6f30*/  MUFU.EX2 R26, R26 ;  /* 0x0000001a001a7308 */ /* 0x000ff00000000800 */
[----:B------:R-:W0:Y:S08]  /*6f40*/  MUFU.EX2 R14, R14 ;  /* 0x0000000e000e7308 */ /* 0x000e300000000800 */
[----:B------:R-:W1:Y:S01]  /*6f50*/  MUFU.RCP R22, R22 ;  /* 0x0000001600167308 */ /* 0x000e620000001000 */
[----:B------:R-:W-:Y:S04]  /*6f60*/  STL [R1+0x98], R28 ;  /* 0x0000981c01007387 */ /* 0x000fe80000100800 */
[----:B------:R2:W-:Y:S01]  /*6f70*/  STL [R1+0x84], R24 ;  /* 0x0000841801007387 */ /* 0x0005e20000100800 */
[----:B0-----:R-:W-:Y:S01]  /*6f80*/  FADD.FTZ R14, R14, 1 ;  /* 0x3f8000000e0e7421 */ /* 0x001fe20000010000 */
[----:B--2---:R-:W-:-:S05]  /*6f90*/  FADD.FTZ R24, R26, 1 ;  /* 0x3f8000001a187421 */ /* 0x004fca0000010000 */
[----:B------:R-:W0:Y:S01]  /*6fa0*/  MUFU.RCP R14, R14 ;  /* 0x0000000e000e7308 */ /* 0x000e220000001000 */
[----:B-1----:R-:W-:Y:S01]  /*6fb0*/  FMUL.FTZ R26, R27, R22 ;  /* 0x000000161b1a7220 */ /* 0x002fe20000410000 */
[----:B------:R-:W-:-:S06]  /*6fc0*/  FMUL.FTZ R22, R20, -1.4426950216293334961 ;  /* 0xbfb8aa3b14167820 */ /* 0x000fcc0000410000 */
[----:B------:R-:W1:Y:S08]  /*6fd0*/  MUFU.RCP R24, R24 ;  /* 0x0000001800187308 */ /* 0x000e700000001000 */
[----:B------:R-:W2:Y:S01]  /*6fe0*/  MUFU.EX2 R22, R22 ;  /* 0x0000001600167308 */ /* 0x000ea20000000800 */
[----:B------:R1:W-:Y:S01]  /*6ff0*/  STL [R1+0x80], R26 ;  /* 0x0000801a01007387 */ /* 0x0003e20000100800 */
[----:B0-----:R-:W-:Y:S01]  /*7000*/  FMUL.FTZ R18, R18, R14 ;  /* 0x0000000e12127220 */ /* 0x001fe20000410000 */
[----:B------:R-:W-:Y:S01]  /*7010*/  FMUL.FTZ R14, R85, -1.4426950216293334961 ;  /* 0xbfb8aa3b550e7820 */ /* 0x000fe20000410000 */
[----:B-1----:R-:W-:Y:S01]  /*7020*/  FMUL.FTZ R26, R89, R24 ;  /* 0x00000018591a7220 */ /* 0x002fe20000410000 */
[----:B------:R-:W-:-:S04]  /*7030*/  FMUL.FTZ R24, R23, -1.4426950216293334961 ;  /* 0xbfb8aa3b17187820 */ /* 0x000fc80000410000 */
[----:B------:R-:W-:Y:S02]  /*7040*/  STL [R1+0x6c], R26 ;  /* 0x00006c1a01007387 */ /* 0x000fe40000100800 */
[----:B------:R-:W0:Y:S02]  /*7050*/  MUFU.EX2 R24, R24 ;  /* 0x0000001800187308 */ /* 0x000e240000000800 */
[----:B------:R2:W-:Y:S02]  /*7060*/  STL [R1+0x68], R18 ;  /* 0x0000681201007387 */ /* 0x0005e40000100800 */
[----:B--2---:R-:W-:-:S04]  /*7070*/  FADD.FTZ R18, R22, 1 ;  /* 0x3f80000016127421 */ /* 0x004fc80000010000 */
[----:B------:R-:W1:Y:S08]  /*7080*/  MUFU.EX2 R14, R14 ;  /* 0x0000000e000e7308 */ /* 0x000e700000000800 */
[----:B------:R-:W2:Y:S01]  /*7090*/  MUFU.RCP R18, R18 ;  /* 0x0000001200127308 */ /* 0x000ea20000001000 */
[----:B0-----:R-:W-:-:S07]  /*70a0*/  FADD.FTZ R22, R24, 1 ;  /* 0x3f80000018167421 */ /* 0x001fce0000010000 */
[----:B------:R-:W0:Y:S01]  /*70b0*/  MUFU.RCP R22, R22 ;  /* 0x0000001600167308 */ /* 0x000e220000001000 */
[----:B-1----:R-:W-:Y:S01]  /*70c0*/  FADD.FTZ R14, R14, 1 ;  /* 0x3f8000000e0e7421 */ /* 0x002fe20000010000 */
[----:B--2---:R-:W-:Y:S01]  /*70d0*/  FMUL.FTZ R20, R20, R18 ;  /* 0x0000001214147220 */ /* 0x004fe20000410000 */
[----:B------:R-:W-:-:S05]  /*70e0*/  FMUL.FTZ R18, R9, -1.4426950216293334961 ;  /* 0xbfb8aa3b09127820 */ /* 0x000fca0000410000 */
[----:B------:R-:W-:Y:S01]  /*70f0*/  MUFU.RCP R14, R14 ;  /* 0x0000000e000e7308 */ /* 0x000fe20000001000 */
[----:B------:R1:W-:Y:S07]  /*7100*/  STL [R1+0x54], R20 ;  /* 0x0000541401007387 */ /* 0x0003ee0000100800 */
[----:B------:R-:W2:Y:S01]  /*7110*/  MUFU.EX2 R18, R18 ;  /* 0x0000001200127308 */ /* 0x000ea20000000800 */
[----:B-1----:R-:W-:Y:S01]  /*7120*/  FMUL.FTZ R20, R16, -1.4426950216293334961 ;  /* 0xbfb8aa3b10147820 */ /* 0x002fe20000410000 */
[----:B0-----:R-:W-:-:S06]  /*7130*/  FMUL.FTZ R22, R23, R22 ;  /* 0x0000001617167220 */ /* 0x001fcc0000410000 */
[----:B------:R-:W0:Y:S01]  /*7140*/  MUFU.EX2 R20, R20 ;  /* 0x0000001400147308 */ /* 0x000e220000000800 */
[----:B------:R1:W-:Y:S01]  /*7150*/  STL [R1+0x50], R22 ;  /* 0x0000501601007387 */ /* 0x0003e20000100800 */
[----:B--2---:R-:W-:Y:S01]  /*7160*/  FADD.FTZ R18, R18, 1 ;  /* 0x3f80000012127421 */ /* 0x004fe20000010000 */
[----:B-1----:R-:W-:-:S05]  /*7170*/  FMUL.FTZ R22, R85, R14 ;  /* 0x0000000e55167220 */ /* 0x002fca0000410000 */
[----:B------:R1:W-:Y:S02]  /*7180*/  STL [R1+0x3c], R22 ;  /* 0x00003c1601007387 */ /* 0x0003e40000100800 */
[----:B-1----:R0:W1:Y:S02]  /*7190*/  MUFU.RCP R22, R18 ;  /* 0x0000001200167308 */ /* 0x0020640000001000 */
[----:B0-----:R-:W-:-:S06]  /*71a0*/  FADD.FTZ R18, R20, 1 ;  /* 0x3f80000014127421 */ /* 0x001fcc0000010000 */
[----:B------:R-:W0:Y:S01]  /*71b0*/  MUFU.RCP R18, R18 ;  /* 0x0000001200127308 */ /* 0x000e220000001000 */
[----:B-1----:R-:W-:-:S05]  /*71c0*/  FMUL.FTZ R20, R9, R22 ;  /* 0x0000001609147220 */ /* 0x002fca0000410000 */
[----:B------:R-:W-:Y:S01]  /*71d0*/  STL [R1+0x38], R20 ;  /* 0x0000381401007387 */ /* 0x000fe20000100800 */
[----:B0-----:R-:W-:-:S05]  /*71e0*/  FMUL.FTZ R18, R16, R18 ;  /* 0x0000001210127220 */ /* 0x001fca0000410000 */
[----:B------:R0:W-:Y:S04]  /*71f0*/  STL [R1+0x24], R18 ;  /* 0x0000241201007387 */ /* 0x0001e80000100800 */
[----:B------:R-:W2:Y:S01]  /*7200*/  LDL.LU R108, [R1+0x100] ;  /* 0x00010000016c7983 */ /* 0x000ea20000300800 */
[----:B------:R-:W-:-:S06]  /*7210*/  FMUL.FTZ R14, R19, -1.4426950216293334961 ;  /* 0xbfb8aa3b130e7820 */ /* 0x000fcc0000410000 */
[----:B------:R-:W1:Y:S02]  /*7220*/  MUFU.EX2 R14, R14 ;  /* 0x0000000e000e7308 */ /* 0x000e640000000800 */
[----:B-1----:R-:W-:-:S06]  /*7230*/  FADD.FTZ R14, R14, 1 ;  /* 0x3f8000000e0e7421 */ /* 0x002fcc0000010000 */
[----:B------:R-:W0:Y:S01]  /*7240*/  MUFU.RCP R14, R14 ;  /* 0x0000000e000e7308 */ /* 0x000e220000001000 */
[----:B------:R-:W-:-:S07]  /*7250*/  FMUL.FTZ R9, R57, -1.4426950216293334961 ;  /* 0xbfb8aa3b39097820 */ /* 0x000fce0000410000 */
[----:B------:R-:W1:Y:S01]  /*7260*/  MUFU.EX2 R9, R9 ;  /* 0x0000000900097308 */ /* 0x000e620000000800 */
[----:B0-----:R-:W-:Y:S01]  /*7270*/  FMUL.FTZ R18, R19, R14 ;  /* 0x0000000e13127220 */ /* 0x001fe20000410000 */
[----:B------:R-:W-:-:S06]  /*7280*/  FMUL.FTZ R14, R12, -1.4426950216293334961 ;  /* 0xbfb8aa3b0c0e7820 */ /* 0x000fcc0000410000 */
[----:B------:R-:W0:Y:S01]  /*7290*/  MUFU.EX2 R14, R14 ;  /* 0x0000000e000e7308 */ /* 0x000e220000000800 */
[----:B-1----:R-:W-:Y:S01]  /*72a0*/  FADD.FTZ R9, R9, 1 ;  /* 0x3f80000009097421 */ /* 0x002fe20000010000 */
[----:B------:R1:W-:Y:S01]  /*72b0*/  STL [R1+0x20], R18 ;  /* 0x0000201201007387 */ /* 0x0003e20000100800 */
[----:B------:R-:W-:-:S05]  /*72c0*/  FMUL.FTZ R16, R6, -1.4426950216293334961 ;  /* 0xbfb8aa3b06107820 */ /* 0x000fca0000410000 */
[----:B-1----:R0:W-:Y:S02]  /*72d0*/  MUFU.RCP R18, R9 ;  /* 0x0000000900127308 */ /* 0x0021e40000001000 */
[----:B0-----:R-:W-:Y:S01]  /*72e0*/  FADD.FTZ R9, R14, 1 ;  /* 0x3f8000000e097421 */ /* 0x001fe20000010000 */
[----:B------:R-:W-:-:S05]  /*72f0*/  FMUL.FTZ R14, R15, -1.4426950216293334961 ;  /* 0xbfb8aa3b0f0e7820 */ /* 0x000fca0000410000 */
[----:B------:R-:W0:Y:S08]  /*7300*/  MUFU.EX2 R16, R16 ;  /* 0x0000001000107308 */ /* 0x000e300000000800 */
[----:B------:R-:W1:Y:S01]  /*7310*/  MUFU.EX2 R14, R14 ;  /* 0x0000000e000e7308 */ /* 0x000e620000000800 */
[----:B0-----:R-:W-:-:S07]  /*7320*/  FADD.FTZ R16, R16, 1 ;  /* 0x3f80000010107421 */ /* 0x001fce0000010000 */
[----:B------:R-:W0:Y:S01]  /*7330*/  MUFU.RCP R9, R9 ;  /* 0x0000000900097308 */ /* 0x000e220000001000 */
[----:B-1----:R-:W-:-:S07]  /*7340*/  FADD.FTZ R14, R14, 1 ;  /* 0x3f8000000e0e7421 */ /* 0x002fce0000010000 */
[----:B------:R-:W1:Y:S08]  /*7350*/  MUFU.RCP R16, R16 ;  /* 0x0000001000107308 */ /* 0x000e700000001000 */
[----:B------:R-:W3:Y:S01]  /*7360*/  MUFU.RCP R14, R14 ;  /* 0x0000000e000e7308 */ /* 0x000ee20000001000 */
[----:B------:R-:W-:Y:S01]  /*7370*/  FMUL.FTZ R18, R57, R18 ;  /* 0x0000001239127220 */ /* 0x000fe20000410000 */
[----:B0-----:R-:W-:Y:S01]  /*7380*/  FMUL.FTZ R70, R12, R9 ;  /* 0x000000090c467220 */ /* 0x001fe20000410000 */
[----:B-1----:R-:W-:-:S03]  /*7390*/  FMUL.FTZ R16, R6, R16 ;  /* 0x0000001006107220 */ /* 0x002fc60000410000 */
[----:B------:R-:W-:Y:S04]  /*73a0*/  STL [R1+0x14], R18 ;  /* 0x0000141201007387 */ /* 0x000fe80000100800 */
[----:B------:R-:W-:Y:S01]  /*73b0*/  STL [R1+0x10], R16 ;  /* 0x0000101001007387 */ /* 0x000fe20000100800 */
[----:B---3--:R-:W-:-:S03]  /*73c0*/  FMUL.FTZ R14, R15, R14 ;  /* 0x0000000e0f0e7220 */ /* 0x008fc60000410000 */
[----:B------:R-:W-:Y:S04]  /*73d0*/  STL [R1+0x29c], R70 ;  /* 0x00029c4601007387 */ /* 0x000fe80000100800 */
[----:B------:R0:W-:Y:S04]  /*73e0*/  STL [R1+0x8], R14 ;  /* 0x0000080e01007387 */ /* 0x0001e80000100800 */
[----:B------:R-:W3:Y:S01]  /*73f0*/  LDL.LU R96, [R1+0x144] ;  /* 0x0001440001607983 */ /* 0x000ee20000300800 */
[----:B------:R-:W-:Y:S01]  /*7400*/  FMUL.FTZ R6, R56, -1.4426950216293334961 ;  /* 0xbfb8aa3b38067820 */ /* 0x000fe20000410000 */
[----:B------:R-:W-:-:S05]  /*7410*/  FMUL.FTZ R9, R5, -1.4426950216293334961 ;  /* 0xbfb8aa3b05097820 */ /* 0x000fca0000410000 */
[----:B------:R-:W1:Y:S08]  /*7420*/  MUFU.EX2 R6, R6 ;  /* 0x0000000600067308 */ /* 0x000e700000000800 */
[----:B------:R-:W4:Y:S01]  /*7430*/  MUFU.EX2 R9, R9 ;  /* 0x0000000900097308 */ /* 0x000f220000000800 */
[----:B-1----:R-:W-:-:S07]  /*7440*/  FADD.FTZ R6, R6, 1 ;  /* 0x3f80000006067421 */ /* 0x002fce0000010000 */
[----:B------:R4:W1:Y:S02]  /*7450*/  MUFU.RCP R12, R6 ;  /* 0x00000006000c7308 */ /* 0x0008640000001000 */
[----:B----4-:R-:W-:-:S06]  /*7460*/  FADD.FTZ R6, R9, 1 ;  /* 0x3f80000009067421 */ /* 0x010fcc0000010000 */
[----:B------:R-:W4:Y:S01]  /*7470*/  MUFU.RCP R6, R6 ;  /* 0x0000000600067308 */ /* 0x000f220000001000 */
[----:B------:R-:W-:Y:S01]  /*7480*/  FMUL.FTZ R9, R122, -1.4426950216293334961 ;  /* 0xbfb8aa3b7a097820 */ /* 0x000fe20000410000 */
[----:B-1----:R-:W-:Y:S01]  /*7490*/  FMUL.FTZ R56, R56, R12 ;  /* 0x0000000c38387220 */ /* 0x002fe20000410000 */
[----:B------:R-:W-:-:S05]  /*74a0*/  FMUL.FTZ R12, R123, -1.4426950216293334961 ;  /* 0xbfb8aa3b7b0c7820 */ /* 0x000fca0000410000 */
[----:B------:R-:W1:Y:S08]  /*74b0*/  MUFU.EX2 R9, R9 ;  /* 0x0000000900097308 */ /* 0x000e700000000800 */
[----:B------:R-:W0:Y:S01]  /*74c0*/  MUFU.EX2 R12, R12 ;  /* 0x0000000c000c7308 */ /* 0x000e220000000800 */
[----:B----4-:R-:W-:Y:S01]  /*74d0*/  FMUL.FTZ R57, R5, R6 ;  /* 0x0000000605397220 */ /* 0x010fe20000410000 */
[----:B-1----:R-:W-:Y:S01]  /*74e0*/  FADD.FTZ R9, R9, 1 ;  /* 0x3f80000009097421 */ /* 0x002fe20000010000 */
[----:B0-----:R-:W-:-:S05]  /*74f0*/  FADD.FTZ R6, R12, 1 ;  /* 0x3f8000000c067421 */ /* 0x001fca0000010000 */
[----:B------:R-:W0:Y:S08]  /*7500*/  MUFU.RCP R9, R9 ;  /* 0x0000000900097308 */ /* 0x000e300000001000 */
[----:B------:R-:W1:Y:S01]  /*7510*/  MUFU.RCP R6, R6 ;  /* 0x0000000600067308 */ /* 0x000e620000001000 */
[----:B------:R-:W-:Y:S04]  /*7520*/  STL [R1+0x2a0], R56 ;  /* 0x0002a03801007387 */ /* 0x000fe80000100800 */
[----:B------:R4:W-:Y:S01]  /*7530*/  STL [R1+0x2a4], R57 ;  /* 0x0002a43901007387 */ /* 0x0009e20000100800 */
[----:B0-----:R-:W-:Y:S01]  /*7540*/  FMUL.FTZ R122, R122, R9 ;  /* 0x000000097a7a7220 */ /* 0x001fe20000410000 */
[----:B-1----:R-:W-:-:S04]  /*7550*/  FMUL.FTZ R123, R123, R6 ;  /* 0x000000067b7b7220 */ /* 0x002fc80000410000 */
[----:B------:R-:W-:Y:S04]  /*7560*/  STL [R1+0x2a8], R122 ;  /* 0x0002a87a01007387 */ /* 0x000fe80000100800 */
[----:B------:R-:W-:Y:S01]  /*7570*/  STL [R1+0x2ac], R123 ;  /* 0x0002ac7b01007387 */ /* 0x000fe20000100800 */
[----:B--2---:R-:W-:-:S06]  /*7580*/  FMUL.FTZ R5, R108, -1.4426950216293334961 ;  /* 0xbfb8aa3b6c057820 */ /* 0x004fcc0000410000 */
[----:B------:R-:W0:Y:S02]  /*7590*/  MUFU.EX2 R5, R5 ;  /* 0x0000000500057308 */ /* 0x000e240000000800 */
[----:B0-----:R-:W-:-:S06]  /*75a0*/  FADD.FTZ R5, R5, 1 ;  /* 0x3f80000005057421 */ /* 0x001fcc0000010000 */
[----:B------:R-:W0:Y:S02]  /*75b0*/  MUFU.RCP R120, R5 ;  /* 0x0000000500787308 */ /* 0x000e240000001000 */
[----:B0-----:R-:W-:Y:S02]  /*75c0*/  FMUL.FTZ R120, R108, R120 ;  /* 0x000000786c787220 */ /* 0x001fe40000410000 */
[----:B------:R-:W2:Y:S04]  /*75d0*/  LDL.LU R108, [R1+0x150] ;  /* 0x00015000016c7983 */ /* 0x000ea80000300800 */
[----:B------:R-:W4:Y:S01]  /*75e0*/  LDL.LU R104, [R1+0x164] ;  /* 0x0001640001687983 */ /* 0x000f220000300800 */
[----:B------:R-:W-:Y:S01]  /*75f0*/  FMUL.FTZ R5, R121, -1.4426950216293334961 ;  /* 0xbfb8aa3b79057820 */ /* 0x000fe20000410000 */
[----:B------:R-:W-:Y:S01]  /*7600*/  FMUL.FTZ R6, R118, -1.4426950216293334961 ;  /* 0xbfb8aa3b76067820 */ /* 0x000fe20000410000 */
[----:B------:R-:W-:-:S04]  /*7610*/  FMUL.FTZ R12, R119, -1.4426950216293334961 ;  /* 0xbfb8aa3b770c7820 */ /* 0x000fc80000410000 */
[----:B------:R-:W0:Y:S08]  /*7620*/  MUFU.EX2 R5, R5 ;  /* 0x0000000500057308 */ /* 0x000e300000000800 */
[----:B------:R-:W1:Y:S08]  /*7630*/  MUFU.EX2 R6, R6 ;  /* 0x0000000600067308 */ /* 0x000e700000000800 */
[----:B------:R-:W1:Y:S01]  /*7640*/  MUFU.EX2 R12, R12 ;  /* 0x0000000c000c7308 */ /* 0x000e620000000800 */
[----:B0-----:R-:W-:-:S07]  /*7650*/  FADD.FTZ R5, R5, 1 ;  /* 0x3f80000005057421 */ /* 0x001fce0000010000 */
[----:B------:R0:W-:Y:S01]  /*7660*/  MUFU.RCP R14, R5 ;  /* 0x00000005000e7308 */ /* 0x0001e20000001000 */
[----:B-1----:R-:W-:Y:S01]  /*7670*/  FADD.FTZ R6, R6, 1 ;  /* 0x3f80000006067421 */ /* 0x002fe20000010000 */
[----:B0-----:R-:W-:-:S06]  /*7680*/  FADD.FTZ R5, R12, 1 ;  /* 0x3f8000000c057421 */ /* 0x001fcc0000010000 */
[----:B------:R-:W0:Y:S08]  /*7690*/  MUFU.RCP R9, R6 ;  /* 0x0000000600097308 */ /* 0x000e300000001000 */
[----:B------:R-:W1:Y:S01]  /*76a0*/  MUFU.RCP R5, R5 ;  /* 0x0000000500057308 */ /* 0x000e620000001000 */
[----:B0-----:R-:W-:Y:S01]  /*76b0*/  FMUL.FTZ R118, R118, R9 ;  /* 0x0000000976767220 */ /* 0x001fe20000410000 */
[----:B------:R-:W-:Y:S01]  /*76c0*/  FMUL.FTZ R9, R117, -1.4426950216293334961 ;  /* 0xbfb8aa3b75097820 */ /* 0x000fe20000410000 */
[----:B-1----:R-:W-:Y:S01]  /*76d0*/  FMUL.FTZ R119, R119, R5 ;  /* 0x0000000577777220 */ /* 0x002fe20000410000 */
[----:B------:R-:W-:-:S04]  /*76e0*/  FMUL.FTZ R5, R114, -1.4426950216293334961 ;  /* 0xbfb8aa3b72057820 */ /* 0x000fc80000410000 */
[----:B------:R-:W-:Y:S01]  /*76f0*/  MUFU.EX2 R9, R9 ;  /* 0x0000000900097308 */ /* 0x000fe20000000800 */
[----:B---3--:R-:W-:-:S07]  /*7700*/  FMUL.FTZ R6, R96, -1.4426950216293334961 ;  /* 0xbfb8aa3b60067820 */ /* 0x008fce0000410000 */
[----:B------:R-:W0:Y:S08]  /*7710*/  MUFU.EX2 R6, R6 ;  /* 0x0000000600067308 */ /* 0x000e300000000800 */
[----:B------:R-:W1:Y:S01]  /*7720*/  MUFU.EX2 R5, R5 ;  /* 0x0000000500057308 */ /* 0x000e620000000800 */
[----:B------:R-:W-:Y:S01]  /*7730*/  FMUL.FTZ R121, R121, R14 ;  /* 0x0000000e79797220 */ /* 0x000fe20000410000 */
[----:B------:R3:W-:Y:S01]  /*7740*/  STL [R1+0x2b0], R120 ;  /* 0x0002b07801007387 */ /* 0x0007e20000100800 */
[----:B0-----:R-:W-:-:S03]  /*7750*/  FADD.FTZ R6, R6, 1 ;  /* 0x3f80000006067421 */ /* 0x001fc60000010000 */
[----:B------:R-:W-:Y:S02]  /*7760*/  STL [R1+0x2b4], R121 ;  /* 0x0002b47901007387 */ /* 0x000fe40000100800 */
[----:B------:R0:W3:Y:S02]  /*7770*/  MUFU.RCP R116, R6 ;  /* 0x0000000600747308 */ /* 0x0000e40000001000 */
[----:B------:R-:W-:Y:S04]  /*7780*/  STL [R1+0x2b8], R118 ;  /* 0x0002b87601007387 */ /* 0x000fe80000100800 */
[----:B------:R4:W-:Y:S01]  /*7790*/  STL [R1+0x2bc], R119 ;  /* 0x0002bc7701007387 */ /* 0x0009e20000100800 */
[----:B-1----:R-:W-:Y:S01]  /*77a0*/  FADD.FTZ R5, R5, 1 ;  /* 0x3f80000005057421 */ /* 0x002fe20000010000 */
[----:B0-----:R-:W-:-:S02]  /*77b0*/  FADD.FTZ R6, R9, 1 ;  /* 0x3f80000009067421 */ /* 0x001fc40000010000 */
[----:B------:R-:W4:Y:S01]  /*77c0*/  LDL.LU R101, [R1+0x184] ;  /* 0x0001840001657983 */ /* 0x000f220000300800 */
[----:B------:R-:W0:Y:S08]  /*77d0*/  MUFU.RCP R9, R5 ;  /* 0x0000000500097308 */ /* 0x000e300000001000 */
[----:B------:R-:W1:Y:S01]  /*77e0*/  MUFU.RCP R6, R6 ;  /* 0x0000000600067308 */ /* 0x000e620000001000 */
[----:B---3--:R-:W-:-:S05]  /*77f0*/  FMUL.FTZ R116, R96, R116 ;  /* 0x0000007460747220 */ /* 0x008fca0000410000 */
[----:B------:R3:W-:Y:S01]  /*7800*/  STL [R1+0x2c0], R116 ;  /* 0x0002c07401007387 */ /* 0x0007e20000100800 */
[----:B0-----:R-:W-:Y:S01]  /*7810*/  FMUL.FTZ R114, R114, R9 ;  /* 0x0000000972727220 */ /* 0x001fe20000410000 */
[----:B-1----:R-:W-:-:S05]  /*7820*/  FMUL.FTZ R117, R117, R6 ;  /* 0x0000000675757220 */ /* 0x002fca0000410000 */
[----:B------:R0:W-:Y:S04]  /*7830*/  STL [R1+0x2c4], R117 ;  /* 0x0002c47501007387 */ /* 0x0001e80000100800 */
[----:B------:R1:W-:Y:S04]  /*7840*/  STL [R1+0x2c8], R114 ;  /* 0x0002c87201007387 */ /* 0x0003e80000100800 */
[----:B------:R-:W3:Y:S04]  /*7850*/  LDL.LU R96, [R1+0x194] ;  /* 0x0001940001607983 */ /* 0x000ee80000300800 */
[----:B------:R-:W3:Y:S01]  /*7860*/  LDL.LU R83, [R1+0x19c] ;  /* 0x00019c0001537983 */ /* 0x000ee20000300800 */
[----:B------:R-:W-:Y:S01]  /*7870*/  FMUL.FTZ R5, R115, -1.4426950216293334961 ;  /* 0xbfb8aa3b73057820 */ /* 0x000fe20000410000 */
[----:B------:R-:W-:-:S02]  /*7880*/  FMUL.FTZ R9, R2, -1.4426950216293334961 ;  /* 0xbfb8aa3b02097820 */ /* 0x000fc40000410000 */
[----:B------:R-:W3:Y:S03]  /*7890*/  LDL.LU R80, [R1+0x1a4] ;  /* 0x0001a40001507983 */ /* 0x000ee60000300800 */
[----:B------:R-:W0:Y:S01]  /*78a0*/  MUFU.EX2 R5, R5 ;  /* 0x0000000500057308 */ /* 0x000e220000000800 */
[----:B------:R-:W3:Y:S07]  /*78b0*/  LDL.LU R81, [R1+0x1ac] ;  /* 0x0001ac0001517983 */ /* 0x000eee0000300800 */
[----:B------:R-:W1:Y:S01]  /*78c0*/  MUFU.EX2 R9, R9 ;  /* 0x0000000900097308 */ /* 0x000e620000000800 */
[----:B0-----:R-:W-:-:S07]  /*78d0*/  FADD.FTZ R5, R5, 1 ;  /* 0x3f80000005057421 */ /* 0x001fce0000010000 */
[----:B------:R-:W0:Y:S01]  /*78e0*/  MUFU.RCP R5, R5 ;  /* 0x0000000500057308 */ /* 0x000e220000001000 */
[----:B-1----:R-:W-:-:S07]  /*78f0*/  FADD.FTZ R9, R9, 1 ;  /* 0x3f80000009097421 */ /* 0x002fce0000010000 */
[----:B------:R1:W1:Y:S01]  /*7900*/  MUFU.RCP R113, R9 ;  /* 0x0000000900717308 */ /* 0x0002620000001000 */
[----:B0-----:R-:W-:Y:S01]  /*7910*/  FMUL.FTZ R115, R115, R5 ;  /* 0x0000000573737220 */ /* 0x001fe20000410000 */
[----:B------:R-:W-:Y:S01]  /*7920*/  FMUL.FTZ R5, R111, -1.4426950216293334961 ;  /* 0xbfb8aa3b6f057820 */ /* 0x000fe20000410000 */
[----:B-1----:R-:W-:-:S05]  /*7930*/  FMUL.FTZ R9, R110, -1.4426950216293334961 ;  /* 0xbfb8aa3b6e097820 */ /* 0x002fca0000410000 */
[----:B------:R-:W0:Y:S08]  /*7940*/  MUFU.EX2 R5, R5 ;  /* 0x0000000500057308 */ /* 0x000e300000000800 */
[----:B------:R-:W-:Y:S01]  /*7950*/  MUFU.EX2 R9, R9 ;  /* 0x0000000900097308 */ /* 0x000fe20000000800 */
[----:B------:R-:W-:Y:S01]  /*7960*/  FMUL.FTZ R113, R2, R113 ;  /* 0x0000007102717220 */ /* 0x000fe20000410000 */
[----:B0-----:R-:W-:Y:S01]  /*7970*/  FADD.FTZ R5, R5, 1 ;  /* 0x3f80000005057421 */ /* 0x001fe20000010000 */
[----:B--2---:R-:W-:-:S06]  /*7980*/  FMUL.FTZ R6, R108, -1.4426950216293334961 ;  /* 0xbfb8aa3b6c067820 */ /* 0x004fcc0000410000 */
[----:B------:R-:W0:Y:S02]  /*7990*/  MUFU.EX2 R6, R6 ;  /* 0x0000000600067308 */ /* 0x000e240000000800 */
[----:B0-----:R-:W-:-:S06]  /*79a0*/  FADD.FTZ R6, R6, 1 ;  /* 0x3f80000006067421 */ /* 0x001fcc0000010000 */
[----:B------:R4:W0:Y:S02]  /*79b0*/  MUFU.RCP R112, R6 ;  /* 0x0000000600707308 */ /* 0x0008240000001000 */
[----:B----4-:R-:W-:-:S06]  /*79c0*/  FMUL.FTZ R6, R104, -1.4426950216293334961 ;  /* 0xbfb8aa3b68067820 */ /* 0x010fcc0000410000 */
[----:B------:R-:W1:Y:S01]  /*79d0*/  MUFU.EX2 R6, R6 ;  /* 0x0000000600067308 */ /* 0x000e620000000800 */
[----:B0-----:R-:W-:Y:S01]  /*79e0*/  FMUL.FTZ R112, R108, R112 ;  /* 0x000000706c707220 */ /* 0x001fe20000410000 */
[----:B------:R-:W-:Y:S01]  /*79f0*/  FADD.FTZ R2, R9, 1 ;  /* 0x3f80000009027421 */ /* 0x000fe20000010000 */
[----:B-1----:R-:W-:-:S05]  /*7a00*/  FADD.FTZ R6, R6, 1 ;  /* 0x3f80000006067421 */ /* 0x002fca0000010000 */
[----:B------:R0:W-:Y:S02]  /*7a10*/  MUFU.RCP R108, R6 ;  /* 0x00000006006c7308 */ /* 0x0001e40000001000 */
[----:B0-----:R-:W-:-:S06]  /*7a20*/  FMUL.FTZ R6, R106, -1.4426950216293334961 ;  /* 0xbfb8aa3b6a067820 */ /* 0x001fcc0000410000 */
[----:B------:R-:W0:Y:S08]  /*7a30*/  MUFU.RCP R5, R5 ;  /* 0x0000000500057308 */ /* 0x000e300000001000 */
[----:B------:R-:W1:Y:S08]  /*7a40*/  MUFU.EX2 R6, R6 ;  /* 0x0000000600067308 */ /* 0x000e700000000800 */
[----:B------:R-:W2:Y:S01]  /*7a50*/  MUFU.RCP R2, R2 ;  /* 0x0000000200027308 */ /* 0x000ea20000001000 */
[----:B0-----:R-:W-:Y:S01]  /*7a60*/  FMUL.FTZ R111, R111, R5 ;  /* 0x000000056f6f7220 */ /* 0x001fe20000410000 */
[----:B------:R-:W-:Y:S01]  /*7a70*/  FMUL.FTZ R5, R107, -1.4426950216293334961 ;  /* 0xbfb8aa3b6b057820 */ /* 0x000fe20000410000 */
[----:B-1----:R-:W-:-:S05]  /*7a80*/  FADD.FTZ R6, R6, 1 ;  /* 0x3f80000006067421 */ /* 0x002fca0000010000 */
[----:B------:R-:W0:Y:S01]  /*7a90*/  MUFU.EX2 R5, R5 ;  /* 0x0000000500057308 */ /* 0x000e220000000800 */
[----:B--2---:R-:W-:-:S07]  /*7aa0*/  FMUL.FTZ R110, R110, R2 ;  /* 0x000000026e6e7220 */ /* 0x004fce0000410000 */
[----:B------:R-:W1:Y:S01]  /*7ab0*/  MUFU.RCP R6, R6 ;  /* 0x0000000600067308 */ /* 0x000e620000001000 */
[----:B------:R-:W-:-:S07]  /*7ac0*/  FMUL.FTZ R2, R109, -1.4426950216293334961 ;  /* 0xbfb8aa3b6d027820 */ /* 0x000fce0000410000 */
[----:B------:R-:W2:Y:S01]  /*7ad0*/  MUFU.EX2 R2, R2 ;  /* 0x0000000200027308 */ /* 0x000ea20000000800 */
[----:B0-----:R-:W-:Y:S01]  /*7ae0*/  FADD.FTZ R5, R5, 1 ;  /* 0x3f80000005057421 */ /* 0x001fe20000010000 */
[----:B------:R-:W-:Y:S01]  /*7af0*/  FMUL.FTZ R9, R102, -1.4426950216293334961 ;  /* 0xbfb8aa3b66097820 */ /* 0x000fe20000410000 */
[----:B-1----:R-:W-:Y:S01]  /*7b00*/  FMUL.FTZ R106, R106, R6 ;  /* 0x000000066a6a7220 */ /* 0x002fe20000410000 */
[----:B------:R-:W-:-:S04]  /*7b10*/  FMUL.FTZ R6, R105, -1.4426950216293334961 ;  /* 0xbfb8aa3b69067820 */ /* 0x000fc80000410000 */
[----:B------:R-:W0:Y:S01]  /*7b20*/  MUFU.RCP R5, R5 ;  /* 0x0000000500057308 */ /* 0x000e220000001000 */
[----:B--2---:R-:W-:-:S07]  /*7b30*/  FADD.FTZ R2, R2, 1 ;  /* 0x3f80000002027421 */ /* 0x004fce0000010000 */
[----:B------:R-:W1:Y:S08]  /*7b40*/  MUFU.EX2 R6, R6 ;  /* 0x0000000600067308 */ /* 0x000e700000000800 */
[----:B------:R-:W2:Y:S08]  /*7b50*/  MUFU.EX2 R9, R9 ;  /* 0x0000000900097308 */ /* 0x000eb00000000800 */
[----:B------:R-:W4:Y:S01]  /*7b60*/  MUFU.RCP R2, R2 ;  /* 0x0000000200027308 */ /* 0x000f220000001000 */
[----:B0-----:R-:W-:Y:S01]  /*7b70*/  FMUL.FTZ R107, R107, R5 ;  /* 0x000000056b6b7220 */ /* 0x001fe20000410000 */
[----:B-1----:R-:W-:Y:S01]  /*7b80*/  FADD.FTZ R5, R6, 1 ;  /* 0x3f80000006057421 */ /* 0x002fe20000010000 */
[----:B--2---:R-:W-:-:S06]  /*7b90*/  FADD.FTZ R6, R9, 1 ;  /* 0x3f80000009067421 */ /* 0x004fcc0000010000 */
[----:B------:R-:W0:Y:S01]  /*7ba0*/  MUFU.RCP R6, R6 ;  /* 0x0000000600067308 */ /* 0x000e220000001000 */
[----:B----4-:R-:W-:Y:S01]  /*7bb0*/  FMUL.FTZ R109, R109, R2 ;  /* 0x000000026d6d7220 */ /* 0x010fe20000410000 */
[----:B------:R-:W-:-:S06]  /*7bc0*/  FMUL.FTZ R2, R101, -1.4426950216293334961 ;  /* 0xbfb8aa3b65027820 */ /* 0x000fcc0000410000 */
[----:B------:R-:W1:Y:S08]  /*7bd0*/  MUFU.EX2 R2, R2 ;  /* 0x0000000200027308 */ /* 0x000e700000000800 */
[----:B------:R-:W2:Y:S01]  /*7be0*/  MUFU.RCP R5, R5 ;  /* 0x0000000500057308 */ /* 0x000ea20000001000 */
[----:B0-----:R-:W-:Y:S01]  /*7bf0*/  FMUL.FTZ R102, R102, R6 ;  /* 0x0000000666667220 */ /* 0x001fe20000410000 */
[----:B------:R-:W-:Y:S01]  /*7c00*/  FMUL.FTZ R6, R0, -1.4426950216293334961 ;  /* 0xbfb8aa3b00067820 */ /* 0x000fe20000410000 */
[----:B------:R-:W-:-:S05]  /*7c10*/  FMUL.FTZ R108, R104, R108 ;  /* 0x0000006c686c7220 */ /* 0x000fca0000410000 */
[----:B------:R-:W0:Y:S01]  /*7c20*/  MUFU.EX2 R6, R6 ;  /* 0x0000000600067308 */ /* 0x000e220000000800 */
[----:B-1----:R-:W-:-:S07]  /*7c30*/  FADD.FTZ R2, R2, 1 ;  /* 0x3f80000002027421 */ /* 0x002fce0000010000 */
[----:B------:R-:W1:Y:S01]  /*7c40*/  MUFU.RCP R104, R2 ;  /* 0x0000000200687308 */ /* 0x000e620000001000 */
[----:B--2---:R-:W-:Y:S01]  /*7c50*/  FMUL.FTZ R105, R105, R5 ;  /* 0x0000000569697220 */ /* 0x004fe20000410000 */
[----:B---3--:R-:W-:-:S06]  /*7c60*/  FMUL.FTZ R5, R96, -1.4426950216293334961 ;  /* 0xbfb8aa3b60057820 */ /* 0x008fcc0000410000 */
[----:B------:R-:W2:Y:S01]  /*7c70*/  MUFU.EX2 R5, R5 ;  /* 0x0000000500057308 */ /* 0x000ea20000000800 */
[----:B0-----:R-:W-:Y:S01]  /*7c80*/  FADD.FTZ R6, R6, 1 ;  /* 0x3f80000006067421 */ /* 0x001fe20000010000 */
[----:B-1----:R-:W-:-:S06]  /*7c90*/  FMUL.FTZ R104, R101, R104 ;  /* 0x0000006865687220 */ /* 0x002fcc0000410000 */
[----:B------:R0:W-:Y:S02]  /*7ca0*/  MUFU.RCP R101, R6 ;  /* 0x0000000600657308 */ /* 0x0001e40000001000 */
[----:B0-----:R-:W-:Y:S01]  /*7cb0*/  FMUL.FTZ R6, R83, -1.4426950216293334961 ;  /* 0xbfb8aa3b53067820 */ /* 0x001fe20000410000 */
[----:B--2---:R-:W-:-:S05]  /*7cc0*/  FADD.FTZ R5, R5, 1 ;  /* 0x3f80000005057421 */ /* 0x004fca0000010000 */
[----:B------:R-:W0:Y:S08]  /*7cd0*/  MUFU.EX2 R6, R6 ;  /* 0x0000000600067308 */ /* 0x000e300000000800 */
[----:B------:R-:W1:Y:S01]  /*7ce0*/  MUFU.RCP R100, R5 ;  /* 0x0000000500647308 */ /* 0x000e620000001000 */
[----:B0-----:R-:W-:Y:S01]  /*7cf0*/  FADD.FTZ R6, R6, 1 ;  /* 0x3f80000006067421 */ /* 0x001fe20000010000 */
[----:B-1----:R-:W-:-:S06]  /*7d00*/  FMUL.FTZ R100, R96, R100 ;  /* 0x0000006460647220 */ /* 0x002fcc0000410000 */
[----:B------:R-:W0:Y:S02]  /*7d10*/  MUFU.RCP R96, R6 ;  /* 0x0000000600607308 */ /* 0x000e240000001000 */
[----:B0-----:R-:W-:Y:S02]  /*7d20*/  FMUL.FTZ R96, R83, R96 ;  /* 0x0000006053607220 */ /* 0x001fe40000410000 */
[----:B------:R-:W2:Y:S01]  /*7d30*/  LDL.LU R83, [R1+0x16c] ;  /* 0x00016c0001537983 */ /* 0x000ea20000300800 */
[----:B------:R-:W-:Y:S01]  /*7d40*/  FMUL.FTZ R2, R103, -1.4426950216293334961 ;  /* 0xbfb8aa3b67027820 */ /* 0x000fe20000410000 */
[----:B------:R-:W-:Y:S01]  /*7d50*/  FMUL.FTZ R5, R99, -1.4426950216293334961 ;  /* 0xbfb8aa3b63057820 */ /* 0x000fe20000410000 */
[----:B------:R-:W-:Y:S01]  /*7d60*/  FMUL.FTZ R101, R0, R101 ;  /* 0x0000006500657220 */ /* 0x000fe20000410000 */
[----:B------:R-:W3:Y:S03]  /*7d70*/  LDL.LU R79, [R1+0x1b8] ;  /* 0x0001b800014f7983 */ /* 0x000ee60000300800 */
[----:B------:R-:W0:Y:S02]  /*7d80*/  MUFU.EX2 R2, R2 ;  /* 0x0000000200027308 */ /* 0x000e240000000800 */
[----:B0-----:R-:W-:-:S06]  /*7d90*/  FADD.FTZ R2, R2, 1 ;  /* 0x3f80000002027421 */ /* 0x001fcc0000010000 */
[----:B------:R-:W0:Y:S02]  /*7da0*/  MUFU.RCP R2, R2 ;  /* 0x0000000200027308 */ /* 0x000e240000001000 */
[----:B0-----:R-:W-:Y:S01]  /*7db0*/  FMUL.FTZ R103, R103, R2 ;  /* 0x0000000267677220 */ /* 0x001fe20000410000 */
[----:B------:R-:W-:-:S06]  /*7dc0*/  FMUL.FTZ R2, R98, -1.4426950216293334961 ;  /* 0xbfb8aa3b62027820 */ /* 0x000fcc0000410000 */
[----:B------:R-:W0:Y:S08]  /*7dd0*/  MUFU.EX2 R2, R2 ;  /* 0x0000000200027308 */ /* 0x000e300000000800 */
[----:B------:R-:W1:Y:S01]  /*7de0*/  MUFU.EX2 R5, R5 ;  /* 0x0000000500057308 */ /* 0x000e620000000800 */
[----:B0-----:R-:W-:-:S07]  /*7df0*/  FADD.FTZ R2, R2, 1 ;  /* 0x3f80000002027421 */ /* 0x001fce0000010000 */
[----:B------:R-:W0:Y:S01]  /*7e00*/  MUFU.RCP R2, R2 ;  /* 0x0000000200027308 */ /* 0x000e220000001000 */
[----:B-1----:R-:W-:-:S07]  /*7e10*/  FADD.FTZ R0, R5, 1 ;  /* 0x3f80000005007421 */ /* 0x002fce0000010000 */
[----:B------:R-:W1:Y:S01]  /*7e20*/  MUFU.RCP R0, R0 ;  /* 0x0000000000007308 */ /* 0x000e620000001000 */
[----:B------:R-:W-:Y:S01]  /*7e30*/  FMUL.FTZ R5, R29, -1.4426950216293334961 ;  /* 0xbfb8aa3b1d057820 */ /* 0x000fe20000410000 */
[----:B0-----:R-:W-:Y:S01]  /*7e40*/  FMUL.FTZ R98, R98, R2 ;  /* 0x0000000262627220 */ /* 0x001fe20000410000 */
[----:B------:R-:W-:-:S05]  /*7e50*/  FMUL.FTZ R2, R88, -1.4426950216293334961 ;  /* 0xbfb8aa3b58027820 */ /* 0x000fca0000410000 */
[----:B------:R-:W-:Y:S01]  /*7e60*/  MUFU.EX2 R5, R5 ;  /* 0x0000000500057308 */ /* 0x000fe20000000800 */
[----:B-1----:R-:W-:-:S07]  /*7e70*/  FMUL.FTZ R99, R99, R0 ;  /* 0x0000000063637220 */ /* 0x002fce0000410000 */
[----:B------:R-:W0:Y:S01]  /*7e80*/  MUFU.EX2 R2, R2 ;  /* 0x0000000200027308 */ /* 0x000e220000000800 */
[----:B------:R-:W-:-:S07]  /*7e90*/  FMUL.FTZ R0, R71, -1.4426950216293334961 ;  /* 0xbfb8aa3b47007820 */ /* 0x000fce0000410000 */
[----:B------:R-:W1:Y:S01]  /*7ea0*/  MUFU.EX2 R0, R0 ;  /* 0x0000000000007308 */ /* 0x000e620000000800 */
[----:B0-----:R-:W-:-:S07]  /*7eb0*/  FADD.FTZ R2, R2, 1 ;  /* 0x3f80000002027421 */ /* 0x001fce0000010000 */
[----:B------:R0:W-:Y:S01]  /*7ec0*/  MUFU.RCP R97, R2 ;  /* 0x0000000200617308 */ /* 0x0001e20000001000 */
[----:B-1----:R-:W-:Y:S01]  /*7ed0*/  FADD.FTZ R0, R0, 1 ;  /* 0x3f80000000007421 */ /* 0x002fe20000010000 */
[----:B0-----:R-:W-:-:S06]  /*7ee0*/  FADD.FTZ R2, R5, 1 ;  /* 0x3f80000005027421 */ /* 0x001fcc0000010000 */
[----:B------:R0:W1:Y:S08]  /*7ef0*/  MUFU.RCP R5, R0 ;  /* 0x0000000000057308 */ /* 0x0000700000001000 */
[----:B------:R-:W4:Y:S01]  /*7f00*/  MUFU.RCP R2, R2 ;  /* 0x0000000200027308 */ /* 0x000f220000001000 */
[----:B0-----:R-:W-:-:S07]  /*7f10*/  FMUL.FTZ R0, R80, -1.4426950216293334961 ;  /* 0xbfb8aa3b50007820 */ /* 0x001fce0000410000 */
[----:B------:R-:W0:Y:S01]  /*7f20*/  MUFU.EX2 R0, R0 ;  /* 0x0000000000007308 */ /* 0x000e220000000800 */
[----:B-1----:R-:W-:Y:S01]  /*7f30*/  FMUL.FTZ R71, R71, R5 ;  /* 0x0000000547477220 */ /* 0x002fe20000410000 */
[----:B------:R-:W-:Y:S01]  /*7f40*/  FMUL.FTZ R5, R25, -1.4426950216293334961 ;  /* 0xbfb8aa3b19057820 */ /* 0x000fe20000410000 */
[----:B----4-:R-:W-:Y:S01]  /*7f50*/  FMUL.FTZ R29, R29, R2 ;  /* 0x000000021d1d7220 */ /* 0x010fe20000410000 */
[----:B------:R-:W-:-:S04]  /*7f60*/  FMUL.FTZ R2, R92, -1.4426950216293334961 ;  /* 0xbfb8aa3b5c027820 */ /* 0x000fc80000410000 */
[----:B------:R-:W-:Y:S01]  /*7f70*/  MUFU.EX2 R5, R5 ;  /* 0x0000000500057308 */ /* 0x000fe20000000800 */
[----:B0-----:R-:W-:-:S07]  /*7f80*/  FADD.FTZ R0, R0, 1 ;  /* 0x3f80000000007421 */ /* 0x001fce0000010000 */
[----:B------:R-:W0:Y:S08]  /*7f90*/  MUFU.EX2 R2, R2 ;  /* 0x0000000200027308 */ /* 0x000e300000000800 */
[----:B------:R1:W-:Y:S02]  /*7fa0*/  MUFU.RCP R27, R0 ;  /* 0x00000000001b7308 */ /* 0x0003e40000001000 */
[----:B-1----:R-:W-:Y:S01]  /*7fb0*/  FMUL.FTZ R0, R81, -1.4426950216293334961 ;  /* 0xbfb8aa3b51007820 */ /* 0x002fe20000410000 */
[----:B0-----:R-:W-:-:S05]  /*7fc0*/  FADD.FTZ R2, R2, 1 ;  /* 0x3f80000002027421 */ /* 0x001fca0000010000 */
[----:B------:R-:W0:Y:S08]  /*7fd0*/  MUFU.EX2 R0, R0 ;  /* 0x0000000000007308 */ /* 0x000e300000000800 */
[----:B------:R1:W-:Y:S02]  /*7fe0*/  MUFU.RCP R28, R2 ;  /* 0x00000002001c7308 */ /* 0x0003e40000001000 */
[----:B-1----:R-:W-:Y:S01]  /*7ff0*/  FADD.FTZ R2, R5, 1 ;  /* 0x3f80000005027421 */ /* 0x002fe20000010000 */
[----:B0-----:R-:W-:-:S05]  /*8000*/  FADD.FTZ R0, R0, 1 ;  /* 0x3f80000000007421 */ /* 0x001fca0000010000 */
[----:B------:R-:W0:Y:S01]  /*8010*/  MUFU.RCP R2, R2 ;  /* 0x0000000200027308 */ /* 0x000e220000001000 */
[----:B------:R-:W-:Y:S02]  /*8020*/  FMUL.FTZ R27, R80, R27 ;  /* 0x0000001b501b7220 */ /* 0x000fe40000410000 */
[----:B------:R-:W4:Y:S05]  /*8030*/  LDL.LU R80, [R1+0x188] ;  /* 0x0001880001507983 */ /* 0x000f2a0000300800 */
[----:B------:R-:W1:Y:S01]  /*8040*/  MUFU.RCP R23, R0 ;  /* 0x0000000000177308 */ /* 0x000e620000001000 */
[----:B0-----:R-:W-:Y:S01]  /*8050*/  FMUL.FTZ R25, R25, R2 ;  /* 0x0000000219197220 */ /* 0x001fe20000410000 */
[----:B-1----:R-:W-:-:S02]  /*8060*/  FMUL.FTZ R23, R81, R23 ;  /* 0x0000001751177220 */ /* 0x002fc40000410000 */
[----:B------:R-:W4:Y:S01]  /*8070*/  LDL.LU R81, [R1+0x1bc] ;  /* 0x0001bc0001517983 */ /* 0x000f220000300800 */
[----:B--2---:R-:W-:-:S06]  /*8080*/  FMUL.FTZ R2, R83, -1.4426950216293334961 ;  /* 0xbfb8aa3b53027820 */ /* 0x004fcc0000410000 */
[----:B------:R-:W0:Y:S02]  /*8090*/  MUFU.EX2 R2, R2 ;  /* 0x0000000200027308 */ /* 0x000e240000000800 */
[----:B0-----:R-:W-:-:S06]  /*80a0*/  FADD.FTZ R2, R2, 1 ;  /* 0x3f80000002027421 */ /* 0x001fcc0000010000 */
[----:B------:R-:W0:Y:S02]  /*80b0*/  MUFU.RCP R24, R2 ;  /* 0x0000000200187308 */ /* 0x000e240000001000 */
[----:B0-----:R-:W-:Y:S02]  /*80c0*/  FMUL.FTZ R24, R83, R24 ;  /* 0x0000001853187220 */ /* 0x001fe40000410000 */
[----:B------:R-:W2:Y:S01]  /*80d0*/  LDL.LU R83, [R1+0x198] ;  /* 0x0001980001537983 */ /* 0x000ea20000300800 */
[----:B------:R-:W-:Y:S01]  /*80e0*/  FMUL.FTZ R0, R21, -1.4426950216293334961 ;  /* 0xbfb8aa3b15007820 */ /* 0x000fe20000410000 */
[----:B------:R-:W-:Y:S01]  /*80f0*/  FMUL.FTZ R5, R11, -1.4426950216293334961 ;  /* 0xbfb8aa3b0b057820 */ /* 0x000fe20000410000 */
[----:B---3--:R-:W-:Y:S01]  /*8100*/  FMUL.FTZ R2, R79, -1.4426950216293334961 ;  /* 0xbfb8aa3b4f027820 */ /* 0x008fe20000410000 */
[----:B------:R-:W3:Y:S03]  /*8110*/  LDL.LU R75, [R1+0x1c0] ;  /* 0x0001c000014b7983 */ /* 0x000ee60000300800 */
[----:B------:R-:W0:Y:S01]  /*8120*/  MUFU.EX2 R0, R0 ;  /* 0x0000000000007308 */ /* 0x000e220000000800 */
[----:B------:R-:W3:Y:S07]  /*8130*/  LDL.LU R77, [R1+0x1a0] ;  /* 0x0001a000014d7983 */ /* 0x000eee0000300800 */
[----:B------:R-:W1:Y:S01]  /*8140*/  MUFU.EX2 R5, R5 ;  /* 0x0000000500057308 */ /* 0x000e620000000800 */
[----:B0-----:R-:W-:-:S07]  /*8150*/  FADD.FTZ R0, R0, 1 ;  /* 0x3f80000000007421 */ /* 0x001fce0000010000 */
[----:B------:R-:W0:Y:S01]  /*8160*/  MUFU.RCP R0, R0 ;  /* 0x0000000000007308 */ /* 0x000e220000001000 */
[----:B-1----:R-:W-:-:S07]  /*8170*/  FADD.FTZ R5, R5, 1 ;  /* 0x3f80000005057421 */ /* 0x002fce0000010000 */
[----:B------:R1:W-:Y:S08]  /*8180*/  MUFU.RCP R26, R5 ;  /* 0x00000005001a7308 */ /* 0x0003f00000001000 */
[----:B------:R-:W0:Y:S01]  /*8190*/  MUFU.EX2 R2, R2 ;  /* 0x0000000200027308 */ /* 0x000e220000000800 */
[----:B-1----:R-:W-:Y:S01]  /*81a0*/  FMUL.FTZ R5, R8, -1.4426950216293334961 ;  /* 0xbfb8aa3b08057820 */ /* 0x002fe20000410000 */
[----:B0-----:R-:W-:Y:S01]  /*81b0*/  FMUL.FTZ R21, R21, R0 ;  /* 0x0000000015157220 */ /* 0x001fe20000410000 */
[----:B------:R-:W-:-:S05]  /*81c0*/  FMUL.FTZ R0, R7, -1.4426950216293334961 ;  /* 0xbfb8aa3b07007820 */ /* 0x000fca0000410000 */
[----:B------:R-:W0:Y:S08]  /*81d0*/  MUFU.EX2 R5, R5 ;  /* 0x0000000500057308 */ /* 0x000e300000000800 */
[----:B------:R-:W1:Y:S01]  /*81e0*/  MUFU.EX2 R0, R0 ;  /* 0x0000000000007308 */ /* 0x000e620000000800 */
[----:B------:R-:W-:-:S07]  /*81f0*/  FADD.FTZ R2, R2, 1 ;  /* 0x3f80000002027421 */ /* 0x000fce0000010000 */
[----:B------:R-:W1:Y:S01]  /*8200*/  MUFU.RCP R19, R2 ;  /* 0x0000000200137308 */ /* 0x000e620000001000 */
[----:B0-----:R-:W-:-:S07]  /*8210*/  FADD.FTZ R5, R5, 1 ;  /* 0x3f80000005057421 */ /* 0x001fce0000010000 */
[----:B------:R0:W-:Y:S01]  /*8220*/  MUFU.RCP R22, R5 ;  /* 0x0000000500167308 */ /* 0x0001e20000001000 */
[----:B-1----:R-:W-:Y:S01]  /*8230*/  FADD.FTZ R0, R0, 1 ;  /* 0x3f80000000007421 */ /* 0x002fe20000010000 */
[----:B0-----:R-:W-:-:S06]  /*8240*/  FMUL.FTZ R5, R17, -1.4426950216293334961 ;  /* 0xbfb8aa3b11057820 */ /* 0x001fcc0000410000 */
[----:B------:R0:W-:Y:S08]  /*8250*/  MUFU.RCP R18, R0 ;  /* 0x0000000000127308 */ /* 0x0001f00000001000 */
[----:B------:R-:W-:Y:S01]  /*8260*/  MUFU.EX2 R5, R5 ;  /* 0x0000000500057308 */ /* 0x000fe20000000800 */
[----:B------:R-:W-:Y:S02]  /*8270*/  FMUL.FTZ R19, R79, R19 ;  /* 0x000000134f137220 */ /* 0x000fe40000410000 */
[----:B------:R-:W3:Y:S01]  /*8280*/  LDL.LU R79, [R1+0x1c4] ;  /* 0x0001c400014f7983 */ /* 0x000ee20000300800 */
[----:B----4-:R-:W-:-:S06]  /*8290*/  FMUL.FTZ R2, R80, -1.4426950216293334961 ;  /* 0xbfb8aa3b50027820 */ /* 0x010fcc0000410000 */
[----:B------:R-:W1:Y:S01]  /*82a0*/  MUFU.EX2 R2, R2 ;  /* 0x0000000200027308 */ /* 0x000e620000000800 */
[----:B0-----:R-:W-:Y:S01]  /*82b0*/  FMUL.FTZ R0, R81, -1.4426950216293334961 ;  /* 0xbfb8aa3b51007820 */ /* 0x001fe20000410000 */
[----:B-1----:R-:W-:-:S06]  /*82c0*/  FADD.FTZ R2, R2, 1 ;  /* 0x3f80000002027421 */ /* 0x002fcc0000010000 */
[----:B------:R-:W0:Y:S08]  /*82d0*/  MUFU.EX2 R0, R0 ;  /* 0x0000000000007308 */ /* 0x000e300000000800 */
[----:B------:R1:W4:Y:S02]  /*82e0*/  MUFU.RCP R20, R2 ;  /* 0x0000000200147308 */ /* 0x0003240000001000 */
[----:B-1----:R-:W-:Y:S01]  /*82f0*/  FADD.FTZ R2, R5, 1 ;  /* 0x3f80000005027421 */ /* 0x002fe20000010000 */
[----:B0-----:R-:W-:-:S05]  /*8300*/  FADD.FTZ R0, R0, 1 ;  /* 0x3f80000000007421 */ /* 0x001fca0000010000 */
[----:B------:R-:W0:Y:S08]  /*8310*/  MUFU.RCP R2, R2 ;  /* 0x0000000200027308 */ /* 0x000e300000001000 */
[----:B------:R-:W1:Y:S01]  /*8320*/  MUFU.RCP R15, R0 ;  /* 0x00000000000f7308 */ /* 0x000e620000001000 */
[----:B----4-:R-:W-:Y:S02]  /*8330*/  FMUL.FTZ R20, R80, R20 ;  /* 0x0000001450147220 */ /* 0x010fe40000410000 */
[----:B------:R-:W4:Y:S01]  /*8340*/  LDL.LU R80, [R1+0x1b0] ;  /* 0x0001b00001507983 */ /* 0x000f220000300800 */
[----:B0-----:R-:W-:Y:S01]  /*8350*/  FMUL.FTZ R17, R17, R2 ;  /* 0x0000000211117220 */ /* 0x001fe20000410000 */
[----:B-1----:R-:W-:-:S02]  /*8360*/  FMUL.FTZ R15, R81, R15 ;  /* 0x0000000f510f7220 */ /* 0x002fc40000410000 */
[----:B------:R-:W3:Y:S01]  /*8370*/  LDL.LU R81, [R1+0x1c8] ;  /* 0x0001c80001517983 */ /* 0x000ee20000300800 */
[----:B--2---:R-:W-:-:S06]  /*8380*/  FMUL.FTZ R2, R83, -1.4426950216293334961 ;  /* 0xbfb8aa3b53027820 */ /* 0x004fcc0000410000 */
[----:B------:R-:W0:Y:S02]  /*8390*/  MUFU.EX2 R2, R2 ;  /* 0x0000000200027308 */ /* 0x000e240000000800 */
[----:B0-----:R-:W-:-:S06]  /*83a0*/  FADD.FTZ R2, R2, 1 ;  /* 0x3f80000002027421 */ /* 0x001fcc0000010000 */
[----:B------:R-:W0:Y:S02]  /*83b0*/  MUFU.RCP R16, R2 ;  /* 0x0000000200107308 */ /* 0x000e240000001000 */
[----:B0-----:R-:W-:Y:S02]  /*83c0*/  FMUL.FTZ R16, R83, R16 ;  /* 0x0000001053107220 */ /* 0x001fe40000410000 */
[----:B------:R-:W2:Y:S04]  /*83d0*/  LDL.LU R83, [R1+0x1b4] ;  /* 0x0001b40001537983 */ /* 0x000ea80000300800 */
        /* <DEDUP_REMOVED lines=22> */
[----:B------:R-:W-:Y:S01]  /*8540*/  FMUL.FTZ R5, R13, -1.4426950216293334961 ;  /* 0xbfb8aa3b0d057820 */ /* 0x000fe20000410000 */
[----:B------:R-:W-:Y:S01]  /*8550*/  FMUL.FTZ R6, R3, -1.4426950216293334961 ;  /* 0xbfb8aa3b03067820 */ /* 0x000fe20000410000 */
[----:B------:R-:W-:Y:S01]  /*8560*/  FMUL.FTZ R32, R91, -1.4426950216293334961 ;  /* 0xbfb8aa3b5b207820 */ /* 0x000fe20000410000 */
[----:B------:R-:W-:Y:S01]  /*8570*/  FMUL.FTZ R22, R8, R22 ;  /* 0x0000001608167220 */ /* 0x000fe20000410000 */
[----:B------:R-:W-:Y:S01]  /*8580*/  F2FP.F16.F32.PACK_AB R124, R30, R124 ;  /* 0x0000007c1e7c723e */ /* 0x000fe200000000ff */
[----:B------:R-:W2:Y:S01]  /*8590*/  LDL.LU R55, [R1+0x20c] ;  /* 0x00020c0001377983 */ /* 0x000ea20000300800 */
[----:B------:R-:W0:Y:S03]  /*85a0*/  MUFU.EX2 R5, R5 ;  /* 0x0000000500057308 */ /* 0x000e260000000800 */
[----:B------:R-:W2:Y:S04]  /*85b0*/  LDL.LU R54, [R1+0xec] ;  /* 0x0000ec0001367983 */ /* 0x000ea80000300800 */
[----:B------:R-:W2:Y:S01]  /*85c0*/  LDL.LU R63, [R1+0x210] ;  /* 0x00021000013f7983 */ /* 0x000ea20000300800 */
[----:B------:R-:W1:Y:S03]  /*85d0*/  MUFU.EX2 R6, R6 ;  /* 0x0000000600067308 */ /* 0x000e660000000800 */
[----:B------:R-:W2:Y:S04]  /*85e0*/  LDL.LU R62, [R1+0xf0] ;  /* 0x0000f000013e7983 */ /* 0x000ea80000300800 */
[----:B------:R-:W2:Y:S01]  /*85f0*/  LDL.LU R61, [R1+0x214] ;  /* 0x00021400013d7983 */ /* 0x000ea20000300800 */
[----:B0-----:R-:W-:Y:S01]  /*8600*/  FADD.FTZ R2, R5, 1 ;  /* 0x3f80000005027421 */ /* 0x001fe20000010000 */
[----:B------:R-:W-:Y:S01]  /*8610*/  FMUL.FTZ R5, R4, -1.4426950216293334961 ;  /* 0xbfb8aa3b04057820 */ /* 0x000fe20000410000 */
[----:B------:R-:W-:Y:S01]  /*8620*/  MUFU.EX2 R32, R32 ;  /* 0x0000002000207308 */ /* 0x000fe20000000800 */
[----:B------:R-:W2:Y:S04]  /*8630*/  LDL.LU R60, [R1+0xf4] ;  /* 0x0000f400013c7983 */ /* 0x000ea80000300800 */
[----:B------:R-:W2:Y:S03]  /*8640*/  LDL.LU R67, [R1+0x218] ;  /* 0x0002180001437983 */ /* 0x000ea60000300800 */
[----:B------:R-:W0:Y:S01]  /*8650*/  MUFU.EX2 R5, R5 ;  /* 0x0000000500057308 */ /* 0x000e220000000800 */
[----:B-1----:R-:W-:Y:S01]  /*8660*/  FADD.FTZ R6, R6, 1 ;  /* 0x3f80000006067421 */ /* 0x002fe20000010000 */
[----:B------:R-:W2:Y:S01]  /*8670*/  LDL.LU R66, [R1+0xf8] ;  /* 0x0000f80001427983 */ /* 0x000ea20000300800 */
[----:B------:R-:W-:-:S03]  /*8680*/  F2FP.F16.F32.PACK_AB R125, R125, R68 ;  /* 0x000000447d7d723e */ /* 0x000fc600000000ff */
[----:B------:R-:W2:Y:S01]  /*8690*/  LDL.LU R65, [R1+0x21c] ;  /* 0x00021c0001417983 */ /* 0x000ea20000300800 */
[----:B0-----:R-:W-:Y:S01]  /*86a0*/  FADD.FTZ R5, R5, 1 ;  /* 0x3f80000005057421 */ /* 0x001fe20000010000 */
[----:B------:R-:W0:Y:S02]  /*86b0*/  MUFU.RCP R6, R6 ;  /* 0x0000000600067308 */ /* 0x000e240000001000 */
[----:B------:R-:W2:Y:S04]  /*86c0*/  LDL.LU R64, [R1+0xfc] ;  /* 0x0000fc0001407983 */ /* 0x000ea80000300800 */
[----:B------:R-:W2:Y:S02]  /*86d0*/  LDL.LU R69, [R1+0x224] ;  /* 0x0002240001457983 */ /* 0x000ea40000300800 */
[----:B------:R4:W-:Y:S02]  /*86e0*/  MUFU.RCP R14, R5 ;  /* 0x00000005000e7308 */ /* 0x0009e40000001000 */
[----:B------:R-:W2:Y:S01]  /*86f0*/  LDL.LU R68, [R1+0x104] ;  /* 0x0001040001447983 */ /* 0x000ea20000300800 */
[----:B0-----:R-:W-:Y:S01]  /*8700*/  FMUL.FTZ R6, R3, R6 ;  /* 0x0000000603067220 */ /* 0x001fe20000410000 */
[----:B----4-:R-:W-:Y:S01]  /*8710*/  FMUL.FTZ R5, R80, -1.4426950216293334961 ;  /* 0xbfb8aa3b50057820 */ /* 0x010fe20000410000 */
[----:B---3--:R-:W-:-:S06]  /*8720*/  FMUL.FTZ R31, R81, -1.4426950216293334961 ;  /* 0xbfb8aa3b511f7820 */ /* 0x008fcc0000410000 */
[----:B------:R-:W0:Y:S08]  /*8730*/  MUFU.EX2 R31, R31 ;  /* 0x0000001f001f7308 */ /* 0x000e300000000800 */
[----:B------:R-:W1:Y:S01]  /*8740*/  MUFU.EX2 R5, R5 ;  /* 0x0000000500057308 */ /* 0x000e620000000800 */
[----:B0-----:R-:W-:-:S07]  /*8750*/  FADD.FTZ R31, R31, 1 ;  /* 0x3f8000001f1f7421 */ /* 0x001fce0000010000 */
[----:B------:R-:W0:Y:S01]  /*8760*/  MUFU.RCP R31, R31 ;  /* 0x0000001f001f7308 */ /* 0x000e220000001000 */
[----:B-1----:R-:W-:-:S07]  /*8770*/  FADD.FTZ R5, R5, 1 ;  /* 0x3f80000005057421 */ /* 0x002fce0000010000 */
[----:B------:R1:W-:Y:S02]  /*8780*/  MUFU.RCP R8, R5 ;  /* 0x0000000500087308 */ /* 0x0003e40000001000 */
[----:B-1----:R-:W-:Y:S01]  /*8790*/  FADD.FTZ R5, R32, 1 ;  /* 0x3f80000020057421 */ /* 0x002fe20000010000 */
[----:B0-----:R-:W-:Y:S01]  /*87a0*/  FMUL.FTZ R3, R81, R31 ;  /* 0x0000001f51037220 */ /* 0x001fe20000410000 */
[----:B--2---:R-:W-:-:S04]  /*87b0*/  LEA R30, P1, R36, UR10, 0x1 ;  /* 0x0000000a241e7c11 */ /* 0x004fc8000f8208ff */
[----:B------:R-:W-:Y:S02]  /*87c0*/  LEA.HI.X R31, R36, UR11, R37, 0x1, P1 ;  /* 0x0000000b241f7c11 */ /* 0x000fe400088f0c25 */
[----:B------:R-:W-:-:S04]  /*87d0*/  LEA R32, P2, R34, UR10, 0x1 ;  /* 0x0000000a22207c11 */ /* 0x000fc8000f8408ff */
[----:B------:R-:W-:Y:S02]  /*87e0*/  LEA.HI.X R33, R34, UR11, R35, 0x1, P2 ;  /* 0x0000000b22217c11 */ /* 0x000fe400090f0c23 */
[----:B------:R-:W-:Y:S02]  /*87f0*/  LEA R34, P1, R40, UR10, 0x1 ;  /* 0x0000000a28227c11 */ /* 0x000fe4000f8208ff */
[----:B------:R-:W-:Y:S02]  /*8800*/  LEA R36, P2, R38, UR10, 0x1 ;  /* 0x0000000a26247c11 */ /* 0x000fe4000f8408ff */
[----:B------:R-:W-:Y:S02]  /*8810*/  LEA.HI.X R35, R40, UR11, R41, 0x1, P1 ;  /* 0x0000000b28237c11 */ /* 0x000fe400088f0c29 */
[----:B------:R-:W-:Y:S02]  /*8820*/  LEA.HI.X R37, R38, UR11, R39, 0x1, P2 ;  /* 0x0000000b26257c11 */ /* 0x000fe400090f0c27 */
[----:B------:R-:W-:-:S02]  /*8830*/  LEA R38, P1, R44, UR10, 0x1 ;  /* 0x0000000a2c267c11 */ /* 0x000fc4000f8208ff */
[----:B------:R-:W-:Y:S02]  /*8840*/  LEA R40, P2, R42, UR10, 0x1 ;  /* 0x0000000a2a287c11 */ /* 0x000fe4000f8408ff */
[----:B------:R-:W-:Y:S02]  /*8850*/  LEA.HI.X R39, R44, UR11, R45, 0x1, P1 ;  /* 0x0000000b2c277c11 */ /* 0x000fe400088f0c2d */
        /* <DEDUP_REMOVED lines=11> */
[----:B------:R-:W2:Y:S04]  /*8910*/  LDL.LU R57, [R1+0x220] ;  /* 0x0002200001397983 */ /* 0x000ea80000300800 */
[----:B------:R-:W3:Y:S01]  /*8920*/  LDL.LU R56, [R1+0x108] ;  /* 0x0001080001387983 */ /* 0x000ee20000300800 */
[----:B------:R-:W-:-:S06]  /*8930*/  FMUL.FTZ R0, R75, -1.4426950216293334961 ;  /* 0xbfb8aa3b4b007820 */ /* 0x000fcc0000410000 */
[----:B------:R-:W0:Y:S01]  /*8940*/  MUFU.EX2 R0, R0 ;  /* 0x0000000000007308 */ /* 0x000e220000000800 */
[----:B------:R-:W-:Y:S01]  /*8950*/  FMUL.FTZ R26, R11, R26 ;  /* 0x0000001a0b1a7220 */ /* 0x000fe20000410000 */
[----:B0-----:R-:W-:-:S06]  /*8960*/  FADD.FTZ R0, R0, 1 ;  /* 0x3f80000000007421 */ /* 0x001fcc0000010000 */
[----:B------:R0:W-:Y:S02]  /*8970*/  MUFU.RCP R11, R0 ;  /* 0x00000000000b7308 */ /* 0x0001e40000001000 */
[----:B0-----:R-:W-:-:S06]  /*8980*/  FMUL.FTZ R0, R10, -1.4426950216293334961 ;  /* 0xbfb8aa3b0a007820 */ /* 0x001fcc0000410000 */
[----:B------:R-:W0:Y:S08]  /*8990*/  MUFU.RCP R2, R2 ;  /* 0x0000000200027308 */ /* 0x000e300000001000 */
[----:B------:R-:W1:Y:S01]  /*89a0*/  MUFU.EX2 R0, R0 ;  /* 0x0000000000007308 */ /* 0x000e620000000800 */
[----:B------:R-:W-:Y:S01]  /*89b0*/  FMUL.FTZ R14, R4, R14 ;  /* 0x0000000e040e7220 */ /* 0x000fe20000410000 */
[----:B------:R-:W-:Y:S01]  /*89c0*/  FMUL.FTZ R4, R87, -1.4426950216293334961 ;  /* 0xbfb8aa3b57047820 */ /* 0x000fe20000410000 */
[----:B0-----:R-:W-:Y:S01]  /*89d0*/  FMUL.FTZ R13, R13, R2 ;  /* 0x000000020d0d7220 */ /* 0x001fe20000410000 */
[----:B------:R-:W-:Y:S01]  /*89e0*/  FMUL.FTZ R2, R77, -1.4426950216293334961 ;  /* 0xbfb8aa3b4d027820 */ /* 0x000fe20000410000 */
[----:B-1----:R-:W-:-:S05]  /*89f0*/  FADD.FTZ R0, R0, 1 ;  /* 0x3f80000000007421 */ /* 0x002fca0000010000 */
[----:B------:R-:W0:Y:S08]  /*8a00*/  MUFU.EX2 R2, R2 ;  /* 0x0000000200027308 */ /* 0x000e300000000800 */
[----:B------:R-:W1:Y:S08]  /*8a10*/  MUFU.RCP R0, R0 ;  /* 0x0000000000007308 */ /* 0x000e700000001000 */
[----:B------:R-:W4:Y:S01]  /*8a20*/  MUFU.EX2 R4, R4 ;  /* 0x0000000400047308 */ /* 0x000f220000000800 */
[----:B0-----:R-:W-:Y:S01]  /*8a30*/  FADD.FTZ R2, R2, 1 ;  /* 0x3f80000002027421 */ /* 0x001fe20000010000 */
[----:B-1----:R-:W-:Y:S01]  /*8a40*/  FMUL.FTZ R10, R10, R0 ;  /* 0x000000000a0a7220 */ /* 0x002fe20000410000 */
[----:B------:R-:W-:-:S05]  /*8a50*/  FMUL.FTZ R0, R59, -1.4426950216293334961 ;  /* 0xbfb8aa3b3b007820 */ /* 0x000fca0000410000 */
[----:B------:R0:W-:Y:S01]  /*8a60*/  MUFU.RCP R12, R2 ;  /* 0x00000002000c7308 */ /* 0x0001e20000001000 */
[----:B----4-:R-:W-:-:S07]  /*8a70*/  FADD.FTZ R4, R4, 1 ;  /* 0x3f80000004047421 */ /* 0x010fce0000010000 */
[----:B------:R-:W1:Y:S01]  /*8a80*/  MUFU.EX2 R0, R0 ;  /* 0x0000000000007308 */ /* 0x000e620000000800 */
[----:B0-----:R-:W-:-:S07]  /*8a90*/  FMUL.FTZ R2, R79, -1.4426950216293334961 ;  /* 0xbfb8aa3b4f027820 */ /* 0x001fce0000410000 */
[----:B------:R0:W-:Y:S02]  /*8aa0*/  MUFU.RCP R9, R4 ;  /* 0x0000000400097308 */ /* 0x0001e40000001000 */
[----:B0-----:R-:W-:-:S06]  /*8ab0*/  FMUL.FTZ R4, R83, -1.4426950216293334961 ;  /* 0xbfb8aa3b53047820 */ /* 0x001fcc0000410000 */
[----:B------:R-:W0:Y:S01]  /*8ac0*/  MUFU.EX2 R2, R2 ;  /* 0x0000000200027308 */ /* 0x000e220000000800 */
[----:B-1----:R-:W-:-:S07]  /*8ad0*/  FADD.FTZ R0, R0, 1 ;  /* 0x3f80000000007421 */ /* 0x002fce0000010000 */
[----:B------:R-:W1:Y:S01]  /*8ae0*/  MUFU.EX2 R4, R4 ;  /* 0x0000000400047308 */ /* 0x000e620000000800 */
[----:B------:R-:W-:-:S07]  /*8af0*/  FMUL.FTZ R18, R7, R18 ;  /* 0x0000001207127220 */ /* 0x000fce0000410000 */
[----:B------:R-:W4:Y:S01]  /*8b00*/  MUFU.RCP R0, R0 ;  /* 0x0000000000007308 */ /* 0x000f220000001000 */
[----:B0-----:R-:W-:Y:S01]  /*8b10*/  FADD.FTZ R2, R2, 1 ;  /* 0x3f80000002027421 */ /* 0x001fe20000010000 */
[----:B------:R-:W-:-:S06]  /*8b20*/  LEA R52, P2, R54, UR10, 0x1 ;  /* 0x0000000a36347c11 */ /* 0x000fcc000f8408ff */
[----:B------:R-:W0:Y:S01]  /*8b30*/  MUFU.RCP R7, R2 ;  /* 0x0000000200077308 */ /* 0x000e220000001000 */
[----:B-1----:R-:W-:Y:S01]  /*8b40*/  FADD.FTZ R4, R4, 1 ;  /* 0x3f80000004047421 */ /* 0x002fe20000010000 */
[----:B------:R-:W-:Y:S01]  /*8b50*/  LEA.HI.X R53, R54, UR11, R55, 0x1, P2 ;  /* 0x0000000b36357c11 */ /* 0x000fe200090f0c37 */
[----:B------:R-:W-:Y:S01]  /*8b60*/  FMUL.FTZ R12, R77, R12 ;  /* 0x0000000c4d0c7220 */ /* 0x000fe20000410000 */
[----:B------:R-:W-:Y:S01]  /*8b70*/  LEA R54, P1, R62, UR10, 0x1 ;  /* 0x0000000a3e367c11 */ /* 0x000fe2000f8208ff */
[----:B------:R-:W2:Y:S03]  /*8b80*/  LDL.LU R77, [R1+0x228] ;  /* 0x00022800014d7983 */ /* 0x000ea60000300800 */
[----:B------:R-:W1:Y:S01]  /*8b90*/  MUFU.RCP R4, R4 ;  /* 0x0000000400047308 */ /* 0x000e620000001000 */
[----:B------:R-:W-:Y:S01]  /*8ba0*/  LEA R58, P2, R60, UR10, 0x1 ;  /* 0x0000000a3c3a7c11 */ /* 0x000fe2000f8408ff */
[----:B------:R-:W-:Y:S01]  /*8bb0*/  FMUL.FTZ R11, R75, R11 ;  /* 0x0000000b4b0b7220 */ /* 0x000fe20000410000 */
[----:B----4-:R-:W-:Y:S01]  /*8bc0*/  FMUL.FTZ R0, R59, R0 ;  /* 0x000000003b007220 */ /* 0x010fe20000410000 */
[----:B------:R-:W4:Y:S01]  /*8bd0*/  LDL.LU R76, [R1+0x10c] ;  /* 0x00010c00014c7983 */ /* 0x000f220000300800 */
[----:B------:R-:W-:-:S02]  /*8be0*/  LEA.HI.X R55, R62, UR11, R63, 0x1, P1 ;  /* 0x0000000b3e377c11 */ /* 0x000fc400088f0c3f */
[----:B------:R-:W-:Y:S01]  /*8bf0*/  LEA.HI.X R59, R60, UR11, R61, 0x1, P2 ;  /* 0x0000000b3c3b7c11 */ /* 0x000fe200090f0c3d */
[----:B------:R-:W4:Y:S01]  /*8c00*/  LDL.LU R75, [R1+0x22c] ;  /* 0x00022c00014b7983 */ /* 0x000f220000300800 */
[----:B------:R-:W-:Y:S02]  /*8c10*/  LEA R60, P1, R66, UR10, 0x1 ;  /* 0x0000000a423c7c11 */ /* 0x000fe4000f8208ff */
[----:B------:R-:W-:Y:S01]  /*8c20*/  LEA R62, P2, R64, UR10, 0x1 ;  /* 0x0000000a403e7c11 */ /* 0x000fe2000f8408ff */
[----:B------:R-:W4:Y:S01]  /*8c30*/  LDL.LU R74, [R1+0x110] ;  /* 0x00011000014a7983 */ /* 0x000f220000300800 */
[----:B0-----:R-:W-:Y:S01]  /*8c40*/  FMUL.FTZ R7, R79, R7 ;  /* 0x000000074f077220 */ /* 0x001fe20000410000 */
[----:B------:R-:W-:Y:S02]  /*8c50*/  LEA.HI.X R61, R66, UR11, R67, 0x1, P1 ;  /* 0x0000000b423d7c11 */ /* 0x000fe400088f0c43 */
[----:B------:R-:W4:Y:S01]  /*8c60*/  LDL.LU R79, [R1+0x114] ;  /* 0x00011400014f7983 */ /* 0x000f220000300800 */
[----:B------:R-:W-:Y:S01]  /*8c70*/  LEA.HI.X R63, R64, UR11, R65, 0x1, P2 ;  /* 0x0000000b403f7c11 */ /* 0x000fe200090f0c41 */
[----:B------:R-:W-:-:S02]  /*8c80*/  FMUL.FTZ R8, R80, R8 ;  /* 0x0000000850087220 */ /* 0x000fc40000410000 */
[----:B------:R-:W4:Y:S01]  /*8c90*/  LDL.LU R70, [R1+0x118] ;  /* 0x0001180001467983 */ /* 0x000f220000300800 */
[----:B-1----:R-:W-:-:S03]  /*8ca0*/  FMUL.FTZ R4, R83, R4 ;  /* 0x0000000453047220 */ /* 0x002fc60000410000 */
[----:B------:R-:W4:Y:S04]  /*8cb0*/  LDL.LU R80, [R1+0x230] ;  /* 0x0002300001507983 */ /* 0x000f280000300800 */
[----:B------:R-:W4:Y:S04]  /*8cc0*/  LDL.LU R78, [R1+0x234] ;  /* 0x00023400014e7983 */ /* 0x000f280000300800 */
[----:B------:R-:W4:Y:S01]  /*8cd0*/  LDL.LU R83, [R1+0x238] ;  /* 0x0002380001537983 */ /* 0x000f220000300800 */
[----:B---3--:R-:W-:-:S04]  /*8ce0*/  LEA R66, P2, R56, UR10, 0x1 ;  /* 0x0000000a38427c11 */ /* 0x008fc8000f8408ff */
[----:B--2---:R-:W-:Y:S02]  /*8cf0*/  LEA.HI.X R67, R56, UR11, R57, 0x1, P2 ;  /* 0x0000000b38437c11 */ /* 0x004fe400090f0c39 */
[----:B------:R-:W2:Y:S04]  /*8d00*/  LDL.LU R56, [R1+0x11c] ;  /* 0x00011c0001387983 */ /* 0x000ea80000300800 */
[----:B------:R-:W3:Y:S04]  /*8d10*/  LDL.LU R57, [R1+0x120] ;  /* 0x0001200001397983 */ /* 0x000ee80000300800 */
[----:B------:R-:W3:Y:S01]  /*8d20*/  LDL.LU R82, [R1+0x23c] ;  /* 0x00023c0001527983 */ /* 0x000ee20000300800 */
[----:B------:R-:W-:Y:S01]  /*8d30*/  LEA R64, P1, R68, UR10, 0x1 ;  /* 0x0000000a44407c11 */ /* 0x000fe2000f8208ff */
[----:B------:R-:W0:Y:S01]  /*8d40*/  MUFU.RCP R5, R5 ;  /* 0x0000000500057308 */ /* 0x000e220000001000 */
[----:B------:R-:W-:Y:S01]  /*8d50*/  FMUL.FTZ R97, R88, R97 ;  /* 0x0000006158617220 */ /* 0x000fe20000410000 */
[----:B------:R-:W3:Y:S01]  /*8d60*/  LDL.LU R89, [R1+0x240] ;  /* 0x0002400001597983 */ /* 0x000ee20000300800 */
[----:B------:R-:W-:Y:S01]  /*8d70*/  LEA.HI.X R65, R68, UR11, R69, 0x1, P1 ;  /* 0x0000000b44417c11 */ /* 0x000fe200088f0c45 */
[----:B------:R-:W-:-:S02]  /*8d80*/  FMUL.FTZ R9, R87, R9 ;  /* 0x0000000957097220 */ /* 0x000fc40000410000 */
[----:B------:R-:W3:Y:S04]  /*8d90*/  LDL.LU R88, [R1+0x124] ;  /* 0x0001240001587983 */ /* 0x000ee80000300800 */
[----:B------:R-:W3:Y:S04]  /*8da0*/  LDL.LU R87, [R1+0x244] ;  /* 0x0002440001577983 */ /* 0x000ee80000300800 */
[----:B------:R-:W3:Y:S04]  /*8db0*/  LDL.LU R86, [R1+0x128] ;  /* 0x0001280001567983 */ /* 0x000ee80000300800 */
[----:B------:R-:W3:Y:S01]  /*8dc0*/  LDL.LU R120, [R1+0x18c] ;  /* 0x00018c0001787983 */ /* 0x000ee20000300800 */
[----:B0-----:R-:W-:Y:S01]  /*8dd0*/  FMUL.FTZ R5, R91, R5 ;  /* 0x000000055b057220 */ /* 0x001fe20000410000 */
[----:B----4-:R-:W-:-:S04]  /*8de0*/  LEA R68, P1, R76, UR10, 0x1 ;  /* 0x0000000a4c447c11 */ /* 0x010fc8000f8208ff */
[----:B------:R-:W-:Y:S02]  /*8df0*/  LEA.HI.X R69, R76, UR11, R77, 0x1, P1 ;  /* 0x0000000b4c457c11 */ /* 0x000fe400088f0c4d */
[----:B------:R-:W-:-:S04]  /*8e00*/  LEA R72, P2, R74, UR10, 0x1 ;  /* 0x0000000a4a487c11 */ /* 0x000fc8000f8408ff */
[----:B------:R-:W-:Y:S02]  /*8e10*/  LEA.HI.X R73, R74, UR11, R75, 0x1, P2 ;  /* 0x0000000b4a497c11 */ /* 0x000fe400090f0c4b */
[C---:B------:R-:W-:Y:S02]  /*8e20*/  LEA R74, P1, R79.reuse, UR10, 0x1 ;  /* 0x0000000a4f4a7c11 */ /* 0x040fe4000f8208ff */
[C---:B------:R-:W-:Y:S02]  /*8e30*/  LEA R76, P2, R70.reuse, UR10, 0x1 ;  /* 0x0000000a464c7c11 */ /* 0x040fe4000f8408ff */
[----:B------:R-:W-:Y:S02]  /*8e40*/  LEA.HI.X R75, R79, UR11, R80, 0x1, P1 ;  /* 0x0000000b4f4b7c11 */ /* 0x000fe400088f0c50 */
[----:B------:R-:W-:Y:S02]  /*8e50*/  LEA.HI.X R77, R70, UR11, R78, 0x1, P2 ;  /* 0x0000000b464d7c11 */ /* 0x000fe400090f0c4e */
[----:B------:R-:W4:Y:S04]  /*8e60*/  LDL.LU R70, [R1+0x190] ;  /* 0x0001900001467983 */ /* 0x000f280000300800 */
[----:B------:R-:W4:Y:S01]  /*8e70*/  LDL.LU R90, [R1+0x12c] ;  /* 0x00012c00015a7983 */ /* 0x000f220000300800 */
[----:B--2---:R-:W-:-:S02]  /*8e80*/  LEA R78, P1, R56, UR10, 0x1 ;  /* 0x0000000a384e7c11 */ /* 0x004fc4000f8208ff */
[C---:B---3--:R-:W-:Y:S02]  /*8e90*/  LEA R80, P2, R57.reuse, UR10, 0x1 ;  /* 0x0000000a39507c11 */ /* 0x048fe4000f8408ff */
[----:B------:R-:W-:Y:S02]  /*8ea0*/  LEA.HI.X R79, R56, UR11, R83, 0x1, P1 ;  /* 0x0000000b384f7c11 */ /* 0x000fe400088f0c53 */
[----:B------:R-:W2:Y:S01]  /*8eb0*/  LDL.LU R56, [R1+0x130] ;  /* 0x0001300001387983 */ /* 0x000ea20000300800 */
[----:B------:R-:W-:-:S03]  /*8ec0*/  LEA.HI.X R81, R57, UR11, R82, 0x1, P2 ;  /* 0x0000000b39517c11 */ /* 0x000fc600090f0c52 */
[----:B------:R-:W3:Y:S04]  /*8ed0*/  LDL.LU R91, [R1+0x204] ;  /* 0x00020400015b7983 */ /* 0x000ee80000300800 */
[----:B------:R-:W4:Y:S01]  /*8ee0*/  LDL.LU R57, [R1+0x200] ;  /* 0x0002000001397983 */ /* 0x000f220000300800 */
[----:B------:R-:W-:-:S06]  /*8ef0*/  FMUL.FTZ R2, R95, -1.4426950216293334961 ;  /* 0xbfb8aa3b5f027820 */ /* 0x000fcc0000410000 */
[----:B------:R-:W0:Y:S02]  /*8f00*/  MUFU.EX2 R2, R2 ;  /* 0x0000000200027308 */ /* 0x000e240000000800 */
[----:B0-----:R-:W-:-:S06]  /*8f10*/  FADD.FTZ R2, R2, 1 ;  /* 0x3f80000002027421 */ /* 0x001fcc0000010000 */
[----:B------:R-:W0:Y:S01]  /*8f20*/  MUFU.RCP R2, R2 ;  /* 0x0000000200027308 */ /* 0x000e220000001000 */
[----:B------:R-:W-:Y:S01]  /*8f30*/  FMUL.FTZ R28, R92, R28 ;  /* 0x0000001c5c1c7220 */ /* 0x000fe20000410000 */
[----:B------:R-:W-:Y:S01]  /*8f40*/  LEA R82, P1, R88, UR10, 0x1 ;  /* 0x0000000a58527c11 */ /* 0x000fe2000f8208ff */
[----:B------:R-:W3:Y:S01]  /*8f50*/  LDL.LU R92, [R1+0x134] ;  /* 0x00013400015c7983 */ /* 0x000ee20000300800 */
[----:B------:R-:W-:Y:S02]  /*8f60*/  LEA R84, P2, R86, UR10, 0x1 ;  /* 0x0000000a56547c11 */ /* 0x000fe4000f8408ff */
[----:B------:R-:W-:Y:S02]  /*8f70*/  LEA.HI.X R83, R88, UR11, R89, 0x1, P1 ;  /* 0x0000000b58537c11 */ /* 0x000fe400088f0c59 */
[----:B------:R-:W-:Y:S01]  /*8f80*/  LEA.HI.X R85, R86, UR11, R87, 0x1, P2 ;  /* 0x0000000b56557c11 */ /* 0x000fe200090f0c57 */
[----:B0-----:R-:W-:Y:S02]  /*8f90*/  FMUL.FTZ R2, R95, R2 ;  /* 0x000000025f027220 */ /* 0x001fe40000410000 */
        /* <DEDUP_REMOVED lines=8> */
[----:B--2---:R-:W-:-:S04]  /*9020*/  LEA R88, P2, R56, UR10, 0x1 ;  /* 0x0000000a38587c11 */ /* 0x004fc8000f8408ff */
[----:B----4-:R-:W-:Y:S02]  /*9030*/  LEA.HI.X R89, R56, UR11, R57, 0x1, P2 ;  /* 0x0000000b38597c11 */ /* 0x010fe400090f0c39 */
[----:B------:R-:W2:Y:S04]  /*9040*/  LDL.LU R57, [R1+0x168] ;  /* 0x0001680001397983 */ /* 0x000ea80000300800 */
[----:B------:R-:W2:Y:S04]  /*9050*/  LDL.LU R56, [R1+0x170] ;  /* 0x0001700001387983 */ /* 0x000ea80000300800 */
[----:B------:R-:W4:Y:S01]  /*9060*/  LDL.LU R93, [R1+0x1ec] ;  /* 0x0001ec00015d7983 */ /* 0x000f220000300800 */
[----:B------:R-:W-:-:S04]  /*9070*/  LEA R86, P1, R90, UR10, 0x1 ;  /* 0x0000000a5a567c11 */ /* 0x000fc8000f8208ff */
[----:B---3--:R-:W-:Y:S02]  /*9080*/  LEA.HI.X R87, R90, UR11, R91, 0x1, P1 ;  /* 0x0000000b5a577c11 */ /* 0x008fe400088f0c5b */
[----:B------:R-:W-:Y:S01]  /*9090*/  PRMT R114, R125, 0x7632, R114 ;  /* 0x000076327d727816 */ /* 0x000fe20000000072 */
[----:B------:R0:W-:Y:S01]  /*90a0*/  STG.E.U16 desc[UR6][R30.64], R125 ;  /* 0x0000007d1e007986 */ /* 0x0001e2000c101506 */
[----:B------:R-:W-:Y:S02]  /*90b0*/  PRMT R118, R124, 0x7632, R118 ;  /* 0x000076327c767816 */ /* 0x000fe40000000076 */
[----:B------:R-:W-:Y:S02]  /*90c0*/  LEA R90, P1, R92, UR10, 0x1 ;  /* 0x0000000a5c5a7c11 */ /* 0x000fe4000f8208ff */
[----:B------:R-:W-:Y:S02]  /*90d0*/  MOV R91, R92 ;  /* 0x0000005c005b7202 */ /* 0x000fe40000000f00 */
[----:B0-----:R-:W-:Y:S01]  /*90e0*/  F2FP.F16.F32.PACK_AB R125, R120, R70 ;  /* 0x00000046787d723e */ /* 0x001fe200000000ff */
[----:B------:R-:W-:Y:S01]  /*90f0*/  STG.E.U16 desc[UR6][R30.64+0x2], R114 ;  /* 0x000002721e007986 */ /* 0x000fe2000c101506 */
[----:B------:R-:W-:-:S03]  /*9100*/  LEA R92, P2, R94, UR10, 0x1 ;  /* 0x0000000a5e5c7c11 */ /* 0x000fc6000f8408ff */
[----:B------:R0:W-:Y:S04]  /*9110*/  STG.E.U16 desc[UR6][R30.64+0x4], R124 ;  /* 0x0000047c1e007986 */ /* 0x0001e8000c101506 */
[----:B------:R1:W-:Y:S01]  /*9120*/  STG.E.U16 desc[UR6][R30.64+0x6], R118 ;  /* 0x000006761e007986 */ /* 0x0003e2000c101506 */
[----:B0-----:R-:W-:Y:S02]  /*9130*/  F2FP.F16.F32.PACK_AB R124, R117, R121 ;  /* 0x00000079757c723e */ /* 0x001fe400000000ff */
[----:B-1----:R-:W-:-:S05]  /*9140*/  PRMT R31, R125, 0x7632, R31 ;  /* 0x000076327d1f7816 */ /* 0x002fca000000001f */
[----:B------:R2:W-:Y:S01]  /*9150*/  STG.E.U16 desc[UR6][R32.64+0x2], R31 ;  /* 0x0000021f20007986 */ /* 0x0005e2000c101506 */
[----:B------:R-:W-:Y:S02]  /*9160*/  F2FP.F16.F32.PACK_AB R30, R123, R122 ;  /* 0x0000007a7b1e723e */ /* 0x000fe400000000ff */
[----:B----4-:R-:W-:Y:S02]  /*9170*/  LEA.HI.X R91, R91, UR11, R93, 0x1, P1 ;  /* 0x0000000b5b5b7c11 */ /* 0x010fe400088f0c5d */
[----:B------:R-:W-:Y:S02]  /*9180*/  LEA.HI.X R93, R94, UR11, R95, 0x1, P2 ;  /* 0x0000000b5e5d7c11 */ /* 0x000fe400090f0c5f */
[----:B------:R-:W-:-:S04]  /*9190*/  LEA R94, P1, R116, UR10, 0x1 ;  /* 0x0000000a745e7c11 */ /* 0x000fc8000f8208ff */
[----:B------:R-:W-:Y:S01]  /*91a0*/  LEA.HI.X R95, R116, UR11, R119, 0x1, P1 ;  /* 0x0000000b745f7c11 */ /* 0x000fe200088f0c77 */
[----:B------:R0:W-:Y:S01]  /*91b0*/  STG.E.U16 desc[UR6][R32.64], R125 ;  /* 0x0000007d20007986 */ /* 0x0001e2000c101506 */
[----:B--2---:R-:W-:Y:S01]  /*91c0*/  F2FP.F16.F32.PACK_AB R31, R57, R56 ;  /* 0x00000038391f723e */ /* 0x004fe200000000ff */
[----:B------:R-:W-:Y:S02]  /*91d0*/  ULDC.64 UR10, c[0x0][0x238] ;  /* 0x00008e00000a7ab9 */ /* 0x000fe40000000a00 */
[----:B------:R-:W2:Y:S04]  /*91e0*/  LDL.LU R116, [R1+0x15c] ;  /* 0x00015c0001747983 */ /* 0x000ea80000300800 */
[----:B------:R-:W2:Y:S04]  /*91f0*/  LDL.LU R119, [R1+0x160] ;  /* 0x0001600001777983 */ /* 0x000ea80000300800 */
[----:B------:R-:W3:Y:S04]  /*9200*/  LDL.LU R120, [R1+0x14c] ;  /* 0x00014c0001787983 */ /* 0x000ee80000300800 */
[----:B------:R-:W3:Y:S04]  /*9210*/  LDL.LU R70, [R1+0x158] ;  /* 0x0001580001467983 */ /* 0x000ee80000300800 */
        /* <DEDUP_REMOVED lines=8> */
[----:B0-----:R-:W-:-:S03]  /*92a0*/  PRMT R125, R124, 0x7632, R125 ;  /* 0x000076327c7d7816 */ /* 0x001fc6000000007d */
[----:B------:R-:W-:Y:S04]  /*92b0*/  STG.E.U16 desc[UR6][R32.64+0x4], R124 ;  /* 0x0000047c20007986 */ /* 0x000fe8000c101506 */
[----:B------:R0:W-:Y:S04]  /*92c0*/  STG.E.U16 desc[UR6][R32.64+0x6], R125 ;  /* 0x0000067d20007986 */ /* 0x0001e8000c101506 */
[----:B------:R2:W-:Y:S04]  /*92d0*/  STG.E.U16 desc[UR6][R34.64], R30 ;  /* 0x0000001e22007986 */ /* 0x0005e8000c101506 */
[----:B------:R3:W-:Y:S01]  /*92e0*/  STG.E.U16 desc[UR6][R34.64+0x4], R31 ;  /* 0x0000041f22007986 */ /* 0x0007e2000c101506 */
[----:B0-----:R-:W-:-:S02]  /*92f0*/  PRMT R32, R30, 0x7632, R32 ;  /* 0x000076321e207816 */ /* 0x001fc40000000020 */
[----:B------:R-:W-:-:S03]  /*9300*/  PRMT R33, R31, 0x7632, R33 ;  /* 0x000076321f217816 */ /* 0x000fc60000000021 */
[----:B------:R0:W-:Y:S04]  /*9310*/  STG.E.U16 desc[UR6][R34.64+0x2], R32 ;  /* 0x0000022022007986 */ /* 0x0001e8000c101506 */
[----:B------:R1:W-:Y:S01]  /*9320*/  STG.E.U16 desc[UR6][R34.64+0x6], R33 ;  /* 0x0000062122007986 */ /* 0x0003e2000c101506 */
[----:B--2---:R-:W-:-:S03]  /*9330*/  F2FP.F16.F32.PACK_AB R30, R116, R119 ;  /* 0x00000077741e723e */ /* 0x004fc600000000ff */
[----:B------:R-:W2:Y:S04]  /*9340*/  LDL.LU R116, [R1+0x30] ;  /* 0x0000300001747983 */ /* 0x000ea80000300800 */
[----:B------:R-:W2:Y:S01]  /*9350*/  LDL.LU R119, [R1+0x34] ;  /* 0x0000340001777983 */ /* 0x000ea20000300800 */
[----:B---3--:R-:W-:-:S03]  /*9360*/  F2FP.F16.F32.PACK_AB R31, R120, R70 ;  /* 0x00000046781f723e */ /* 0x008fc600000000ff */
[----:B------:R-:W3:Y:S01]  /*9370*/  LDL.LU R120, [R1+0x40] ;  /* 0x0000400001787983 */ /* 0x000ee20000300800 */
[----:B0-----:R-:W-:-:S03]  /*9380*/  PRMT R32, R30, 0x7632, R32 ;  /* 0x000076321e207816 */ /* 0x001fc60000000020 */
[----:B------:R-:W3:Y:S01]  /*9390*/  LDL.LU R70, [R1+0x44] ;  /* 0x0000440001467983 */ /* 0x000ee20000300800 */
[----:B-1----:R-:W-:-:S03]  /*93a0*/  PRMT R33, R31, 0x7632, R33 ;  /* 0x000076321f217816 */ /* 0x002fc60000000021 */
[----:B------:R4:W-:Y:S04]  /*93b0*/  STG.E.U16 desc[UR6][R36.64], R30 ;  /* 0x0000001e24007986 */ /* 0x0009e8000c101506 */
[----:B------:R0:W-:Y:S01]  /*93c0*/  STG.E.U16 desc[UR6][R36.64+0x4], R31 ;  /* 0x0000041f24007986 */ /* 0x0001e2000c101506 */
[----:B----4-:R-:W-:-:S03]  /*93d0*/  F2FP.F16.F32.PACK_AB R30, R118, R121 ;  /* 0x00000079761e723e */ /* 0x010fc600000000ff */
[----:B------:R-:W4:Y:S04]  /*93e0*/  LDL.LU R118, [R1+0x48] ;  /* 0x0000480001767983 */ /* 0x000f280000300800 */
[----:B------:R-:W4:Y:S01]  /*93f0*/  LDL.LU R121, [R1+0x4c] ;  /* 0x00004c0001797983 */ /* 0x000f220000300800 */
[----:B0-----:R-:W-:-:S03]  /*9400*/  F2FP.F16.F32.PACK_AB R31, R123, R122 ;  /* 0x0000007a7b1f723e */ /* 0x001fc600000000ff */
[----:B------:R-:W-:Y:S04]  /*9410*/  STG.E.U16 desc[UR6][R36.64+0x2], R32 ;  /* 0x0000022024007986 */ /* 0x000fe8000c101506 */
[----:B------:R0:W-:Y:S04]  /*9420*/  STG.E.U16 desc[UR6][R36.64+0x6], R33 ;  /* 0x0000062124007986 */ /* 0x0001e8000c101506 */
[----:B------:R-:W4:Y:S04]  /*9430*/  LDL.LU R123, [R1+0x58] ;  /* 0x00005800017b7983 */ /* 0x000f280000300800 */
[----:B------:R1:W-:Y:S01]  /*9440*/  STG.E.U16 desc[UR6][R38.64], R30 ;  /* 0x0000001e26007986 */ /* 0x0003e2000c101506 */
[----:B0-----:R-:W-:-:S03]  /*9450*/  PRMT R33, R30, 0x7632, R33 ;  /* 0x000076321e217816 */ /* 0x001fc60000000021 */
[----:B------:R-:W4:Y:S01]  /*9460*/  LDL.LU R122, [R1+0x5c] ;  /* 0x00005c00017a7983 */ /* 0x000f220000300800 */
[----:B-1----:R-:W-:-:S03]  /*9470*/  F2FP.F16.F32.PACK_AB R30, R57, R56 ;  /* 0x00000038391e723e */ /* 0x002fc600000000ff */
[----:B------:R-:W4:Y:S04]  /*9480*/  LDL.LU R57, [R1+0x60] ;  /* 0x0000600001397983 */ /* 0x000f280000300800 */
[----:B------:R-:W4:Y:S01]  /*9490*/  LDL.LU R56, [R1+0x64] ;  /* 0x0000640001387983 */ /* 0x000f220000300800 */
[----:B------:R-:W-:-:S03]  /*94a0*/  PRMT R32, R31, 0x7632, R32 ;  /* 0x000076321f207816 */ /* 0x000fc60000000020 */
[----:B------:R-:W-:Y:S04]  /*94b0*/  STG.E.U16 desc[UR6][R38.64+0x4], R31 ;  /* 0x0000041f26007986 */ /* 0x000fe8000c101506 */
[----:B------:R0:W-:Y:S04]  /*94c0*/  STG.E.U16 desc[UR6][R38.64+0x2], R33 ;  /* 0x0000022126007986 */ /* 0x0001e8000c101506 */
[----:B------:R-:W-:Y:S04]  /*94d0*/  STG.E.U16 desc[UR6][R38.64+0x6], R32 ;  /* 0x0000062026007986 */ /* 0x000fe8000c101506 */
[----:B------:R3:W-:Y:S01]  /*94e0*/  STG.E.U16 desc[UR6][R40.64], R30 ;  /* 0x0000001e28007986 */ /* 0x0007e2000c101506 */
[----:B0-----:R-:W-:-:S05]  /*94f0*/  PRMT R33, R30, 0x7632, R33 ;  /* 0x000076321e217816 */ /* 0x001fca0000000021 */
[----:B------:R0:W-:Y:S01]  /*9500*/  STG.E.U16 desc[UR6][R40.64+0x2], R33 ;  /* 0x0000022128007986 */ /* 0x0001e2000c101506 */
[----:B--2---:R-:W-:-:S03]  /*9510*/  F2FP.F16.F32.PACK_AB R31, R116, R119 ;  /* 0x00000077741f723e */ /* 0x004fc600000000ff */
[----:B------:R-:W2:Y:S04]  /*9520*/  LDL.LU R116, [R1+0x70] ;  /* 0x0000700001747983 */ /* 0x000ea80000300800 */
[----:B------:R-:W2:Y:S01]  /*9530*/  LDL.LU R119, [R1+0x74] ;  /* 0x0000740001777983 */ /* 0x000ea20000300800 */
[----:B---3--:R-:W-:-:S03]  /*9540*/  F2FP.F16.F32.PACK_AB R30, R120, R70 ;  /* 0x00000046781e723e */ /* 0x008fc600000000ff */
[----:B------:R-:W3:Y:S01]  /*9550*/  LDL.LU R120, [R1+0x78] ;  /* 0x0000780001787983 */ /* 0x000ee20000300800 */
[----:B------:R-:W-:-:S03]  /*9560*/  PRMT R32, R31, 0x7632, R32 ;  /* 0x000076321f207816 */ /* 0x000fc60000000020 */
[----:B------:R-:W3:Y:S04]  /*9570*/  LDL.LU R70, [R1+0x7c] ;  /* 0x00007c0001467983 */ /* 0x000ee80000300800 */
[----:B------:R4:W-:Y:S01]  /*9580*/  STG.E.U16 desc[UR6][R40.64+0x4], R31 ;  /* 0x0000041f28007986 */ /* 0x0009e2000c101506 */
[----:B0-----:R-:W-:-:S03]  /*9590*/  PRMT R33, R30, 0x7632, R33 ;  /* 0x000076321e217816 */ /* 0x001fc60000000021 */
[----:B------:R0:W-:Y:S01]  /*95a0*/  STG.E.U16 desc[UR6][R40.64+0x6], R32 ;  /* 0x0000062028007986 */ /* 0x0001e2000c101506 */
[----:B----4-:R-:W-:-:S03]  /*95b0*/  F2FP.F16.F32.PACK_AB R31, R118, R121 ;  /* 0x00000079761f723e */ /* 0x010fc600000000ff */
[----:B------:R-:W4:Y:S04]  /*95c0*/  LDL.LU R118, [R1+0x88] ;  /* 0x0000880001767983 */ /* 0x000f280000300800 */
[----:B------:R-:W4:Y:S04]  /*95d0*/  LDL.LU R121, [R1+0x8c] ;  /* 0x00008c0001797983 */ /* 0x000f280000300800 */
[----:B------:R-:W4:Y:S04]  /*95e0*/  LDL.LU R125, [R1+0x90] ;  /* 0x00009000017d7983 */ /* 0x000f280000300800 */
[----:B------:R-:W4:Y:S01]  /*95f0*/  LDL.LU R124, [R1+0x94] ;  /* 0x00009400017c7983 */ /* 0x000f220000300800 */
[----:B0-----:R-:W-:-:S03]  /*9600*/  PRMT R32, R31, 0x7632, R32 ;  /* 0x000076321f207816 */ /* 0x001fc60000000020 */
[----:B------:R0:W-:Y:S04]  /*9610*/  STG.E.U16 desc[UR6][R42.64], R30 ;  /* 0x0000001e2a007986 */ /* 0x0001e8000c101506 */
[----:B------:R1:W-:Y:S01]  /*9620*/  STG.E.U16 desc[UR6][R42.64+0x4], R31 ;  /* 0x0000041f2a007986 */ /* 0x0003e2000c101506 */
[----:B0-----:R-:W-:-:S03]  /*9630*/  F2FP.F16.F32.PACK_AB R30, R123, R122 ;  /* 0x0000007a7b1e723e */ /* 0x001fc600000000ff */
[----:B------:R-:W4:Y:S01]  /*9640*/  LDL.LU R123, [R1+0xa0] ;  /* 0x0000a000017b7983 */ /* 0x000f220000300800 */
[----:B-1----:R-:W-:-:S03]  /*9650*/  F2FP.F16.F32.PACK_AB R31, R57, R56 ;  /* 0x00000038391f723e */ /* 0x002fc600000000ff */
[----:B------:R-:W4:Y:S04]  /*9660*/  LDL.LU R122, [R1+0xa4] ;  /* 0x0000a400017a7983 */ /* 0x000f280000300800 */
[----:B------:R-:W4:Y:S04]  /*9670*/  LDL.LU R57, [R1+0xa8] ;  /* 0x0000a80001397983 */ /* 0x000f280000300800 */
[----:B------:R-:W4:Y:S04]  /*9680*/  LDL.LU R56, [R1+0xac] ;  /* 0x0000ac0001387983 */ /* 0x000f280000300800 */
[----:B------:R0:W-:Y:S04]  /*9690*/  STG.E.U16 desc[UR6][R42.64+0x2], R33 ;  /* 0x000002212a007986 */ /* 0x0001e8000c101506 */
[----:B------:R1:W-:Y:S04]  /*96a0*/  STG.E.U16 desc[UR6][R42.64+0x6], R32 ;  /* 0x000006202a007986 */ /* 0x0003e8000c101506 */
[----:B------:R2:W-:Y:S01]  /*96b0*/  STG.E.U16 desc[UR6][R44.64], R30 ;  /* 0x0000001e2c007986 */ /* 0x0005e2000c101506 */
[----:B0-----:R-:W-:-:S03]  /*96c0*/  PRMT R33, R30, 0x7632, R33 ;  /* 0x000076321e217816 */ /* 0x001fc60000000021 */
[----:B------:R-:W-:Y:S01]  /*96d0*/  STG.E.U16 desc[UR6][R44.64+0x4], R31 ;  /* 0x0000041f2c007986 */ /* 0x000fe2000c101506 */
[----:B-1----:R-:W-:-:S03]  /*96e0*/  PRMT R32, R31, 0x7632, R32 ;  /* 0x000076321f207816 */ /* 0x002fc60000000020 */
[----:B------:R0:W-:Y:S04]  /*96f0*/  STG.E.U16 desc[UR6][R44.64+0x2], R33 ;  /* 0x000002212c007986 */ /* 0x0001e8000c101506 */
[----:B------:R1:W-:Y:S01]  /*9700*/  STG.E.U16 desc[UR6][R44.64+0x6], R32 ;  /* 0x000006202c007986 */ /* 0x0003e2000c101506 */
[----:B--2---:R-:W-:-:S03]  /*9710*/  F2FP.F16.F32.PACK_AB R30, R116, R119 ;  /* 0x00000077741e723e */ /* 0x004fc600000000ff */
[----:B------:R-:W2:Y:S01]  /*9720*/  LDL.LU R116, [R1+0x2c0] ;  /* 0x0002c00001747983 */ /* 0x000ea20000300800 */
[----:B0-----:R-:W-:Y:S02]  /*9730*/  PRMT R33, R30, 0x7632, R33 ;  /* 0x000076321e217816 */ /* 0x001fe40000000021 */
[----:B---3--:R-:W-:Y:S01]  /*9740*/  F2FP.F16.F32.PACK_AB R31, R120, R70 ;  /* 0x00000046781f723e */ /* 0x008fe200000000ff */
[----:B------:R4:W-:Y:S03]  /*9750*/  STG.E.U16 desc[UR6][R46.64], R30 ;  /* 0x0000001e2e007986 */ /* 0x0009e6000c101506 */
[----:B-1----:R-:W-:Y:S01]  /*9760*/  PRMT R32, R31, 0x7632, R32 ;  /* 0x000076321f207816 */ /* 0x002fe20000000020 */
[----:B------:R-:W3:Y:S04]  /*9770*/  LDL.LU R119, [R1+0x2bc] ;  /* 0x0002bc0001777983 */ /* 0x000ee80000300800 */
[----:B------:R0:W-:Y:S04]  /*9780*/  STG.E.U16 desc[UR6][R46.64+0x4], R31 ;  /* 0x0000041f2e007986 */ /* 0x0001e8000c101506 */
[----:B------:R-:W2:Y:S04]  /*9790*/  LDL.LU R120, [R1+0xb8] ;  /* 0x0000b80001787983 */ /* 0x000ea80000300800 */
[----:B------:R-:W2:Y:S01]  /*97a0*/  LDL.LU R70, [R1+0xbc] ;  /* 0x0000bc0001467983 */ /* 0x000ea20000300800 */
[----:B----4-:R-:W-:-:S03]  /*97b0*/  F2FP.F16.F32.PACK_AB R30, R118, R121 ;  /* 0x00000079761e723e */ /* 0x010fc600000000ff */
[----:B------:R1:W-:Y:S04]  /*97c0*/  STG.E.U16 desc[UR6][R46.64+0x2], R33 ;  /* 0x000002212e007986 */ /* 0x0003e8000c101506 */
[----:B------:R-:W3:Y:S01]  /*97d0*/  LDL.LU R118, [R1+0x2b8] ;  /* 0x0002b80001767983 */ /* 0x000ee20000300800 */
[----:B0-----:R-:W-:-:S03]  /*97e0*/  F2FP.F16.F32.PACK_AB R31, R125, R124 ;  /* 0x0000007c7d1f723e */ /* 0x001fc600000000ff */
[----:B------:R-:W4:Y:S04]  /*97f0*/  LDL.LU R121, [R1+0x2b4] ;  /* 0x0002b40001797983 */ /* 0x000f280000300800 */
[----:B------:R0:W-:Y:S01]  /*9800*/  STG.E.U16 desc[UR6][R46.64+0x6], R32 ;  /* 0x000006202e007986 */ /* 0x0001e2000c101506 */
[----:B-1----:R-:W-:-:S03]  /*9810*/  PRMT R33, R30, 0x7632, R33 ;  /* 0x000076321e217816 */ /* 0x002fc60000000021 */
[----:B------:R-:W3:Y:S04]  /*9820*/  LDL.LU R125, [R1+0x98] ;  /* 0x00009800017d7983 */ /* 0x000ee80000300800 */
[----:B------:R1:W-:Y:S01]  /*9830*/  STG.E.U16 desc[UR6][R48.64], R30 ;  /* 0x0000001e30007986 */ /* 0x0003e2000c101506 */
[----:B0-----:R-:W-:-:S03]  /*9840*/  PRMT R32, R31, 0x7632, R32 ;  /* 0x000076321f207816 */ /* 0x001fc60000000020 */
[----:B------:R-:W3:Y:S04]  /*9850*/  LDL.LU R124, [R1+0x9c] ;  /* 0x00009c00017c7983 */ /* 0x000ee80000300800 */
[----:B------:R0:W-:Y:S01]  /*9860*/  STG.E.U16 desc[UR6][R48.64+0x4], R31 ;  /* 0x0000041f30007986 */ /* 0x0001e2000c101506 */
[----:B-1----:R-:W-:-:S03]  /*9870*/  F2FP.F16.F32.PACK_AB R30, R123, R122 ;  /* 0x0000007a7b1e723e */ /* 0x002fc600000000ff */
[----:B------:R-:W4:Y:S04]  /*9880*/  LDL.LU R123, [R1+0x80] ;  /* 0x00008000017b7983 */ /* 0x000f280000300800 */
[----:B------:R-:W4:Y:S01]  /*9890*/  LDL.LU R122, [R1+0x84] ;  /* 0x00008400017a7983 */ /* 0x000f220000300800 */
[----:B0-----:R-:W-:-:S03]  /*98a0*/  F2FP.F16.F32.PACK_AB R31, R57, R56 ;  /* 0x00000038391f723e */ /* 0x001fc600000000ff */
[----:B------:R-:W-:Y:S04]  /*98b0*/  STG.E.U16 desc[UR6][R48.64+0x2], R33 ;  /* 0x0000022130007986 */ /* 0x000fe8000c101506 */
[----:B------:R-:W4:Y:S04]  /*98c0*/  LDL.LU R57, [R1+0x68] ;  /* 0x0000680001397983 */ /* 0x000f280000300800 */
[----:B------:R-:W4:Y:S04]  /*98d0*/  LDL.LU R56, [R1+0x6c] ;  /* 0x00006c0001387983 */ /* 0x000f280000300800 */
[----:B------:R0:W-:Y:S04]  /*98e0*/  STG.E.U16 desc[UR6][R48.64+0x6], R32 ;  /* 0x0000062030007986 */ /* 0x0001e8000c101506 */
[----:B0-----:R-:W4:Y:S04]  /*98f0*/  LDL.LU R48, [R1+0xb0] ;  /* 0x0000b00001307983 */ /* 0x001f280000300800 */
[----:B------:R-:W4:Y:S01]  /*9900*/  LDL.LU R49, [R1+0xb4] ;  /* 0x0000b40001317983 */ /* 0x000f220000300800 */
[----:B------:R-:W-:-:S02]  /*9910*/  PRMT R32, R31, 0x7610, R32 ;  /* 0x000076101f207816 */ /* 0x000fc40000000020 */
[----:B------:R-:W-:Y:S01]  /*9920*/  PRMT R31, R31, 0x7632, R31 ;  /* 0x000076321f1f7816 */ /* 0x000fe2000000001f */
[----:B------:R2:W-:Y:S01]  /*9930*/  STG.E.U16 desc[UR6][R50.64], R30 ;  /* 0x0000001e32007986 */ /* 0x0005e2000c101506 */
[----:B------:R-:W-:-:S03]  /*9940*/  PRMT R33, R30, 0x7632, R33 ;  /* 0x000076321e217816 */ /* 0x000fc60000000021 */
[----:B------:R-:W-:Y:S04]  /*9950*/  STG.E.U16 desc[UR6][R50.64+0x4], R32 ;  /* 0x0000042032007986 */ /* 0x000fe8000c101506 */
[----:B------:R0:W-:Y:S04]  /*9960*/  STG.E.U16 desc[UR6][R50.64+0x6], R31 ;  /* 0x0000061f32007986 */ /* 0x0001e8000c101506 */
[----:B------:R-:W-:Y:S01]  /*9970*/  STG.E.U16 desc[UR6][R50.64+0x2], R33 ;  /* 0x0000022132007986 */ /* 0x000fe2000c101506 */
[----:B--2---:R-:W-:-:S03]  /*9980*/  F2FP.F16.F32.PACK_AB R30, R120, R70 ;  /* 0x00000046781e723e */ /* 0x004fc600000000ff */
[----:B------:R-:W2:Y:S01]  /*9990*/  LDL.LU R120, [R1+0x2b0] ;  /* 0x0002b00001787983 */ /* 0x000ea20000300800 */
[----:B0-----:R-:W-:-:S03]  /*99a0*/  PRMT R31, R30, 0x7632, R31 ;  /* 0x000076321e1f7816 */ /* 0x001fc6000000001f */
[----:B------:R-:W2:Y:S04]  /*99b0*/  LDL.LU R70, [R1+0x50] ;  /* 0x0000500001467983 */ /* 0x000ea80000300800 */
[----:B------:R3:W-:Y:S04]  /*99c0*/  STG.E.U16 desc[UR6][R52.64], R30 ;  /* 0x0000001e34007986 */ /* 0x0007e8000c101506 */
[----:B------:R4:W-:Y:S01]  /*99d0*/  STG.E.U16 desc[UR6][R52.64+0x2], R31 ;  /* 0x0000021f34007986 */ /* 0x0009e2000c101506 */
[----:B---3--:R-:W-:Y:S02]  /*99e0*/  F2FP.F16.F32.PACK_AB R30, R125, R124 ;  /* 0x0000007c7d1e723e */ /* 0x008fe400000000ff */
[----:B----4-:R-:W-:-:S02]  /*99f0*/  F2FP.F16.F32.PACK_AB R31, R123, R122 ;  /* 0x0000007a7b1f723e */ /* 0x010fc400000000ff */
[----:B------:R-:W-:Y:S02]  /*9a00*/  F2FP.F16.F32.PACK_AB R32, R48, R49 ;  /* 0x000000313020723e */ /* 0x000fe400000000ff */
[----:B------:R-:W3:Y:S02]  /*9a10*/  LDL.LU R48, [R1+0x24] ;  /* 0x0000240001307983 */ /* 0x000ee40000300800 */
[----:B------:R-:W-:Y:S02]  /*9a20*/  PRMT R33, R32, 0x7632, R33 ;  /* 0x0000763220217816 */ /* 0x000fe40000000021 */
[----:B------:R-:W4:Y:S04]  /*9a30*/  LDL.LU R50, [R1+0x3c] ;  /* 0x00003c0001327983 */ /* 0x000f280000300800 */
[----:B------:R-:W3:Y:S04]  /*9a40*/  LDL.LU R51, [R1+0x20] ;  /* 0x0000200001337983 */ /* 0x000ee80000300800 */
[----:B------:R-:W3:Y:S04]  /*9a50*/  LDL.LU R49, [R1+0x10] ;  /* 0x0000100001317983 */ /* 0x000ee80000300800 */
[----:B------:R-:W3:Y:S04]  /*9a60*/  LDL.LU R125, [R1+0x14] ;  /* 0x00001400017d7983 */ /* 0x000ee80000300800 */
[----:B------:R-:W3:Y:S04]  /*9a70*/  LDL.LU R124, [R1+0x8] ;  /* 0x00000800017c7983 */ /* 0x000ee80000300800 */
[----:B------:R-:W3:Y:S04]  /*9a80*/  LDL.LU R123, [R1+0x2ac] ;  /* 0x0002ac00017b7983 */ /* 0x000ee80000300800 */
[----:B------:R-:W-:Y:S04]  /*9a90*/  STG.E.U16 desc[UR6][R52.64+0x4], R32 ;  /* 0x0000042034007986 */ /* 0x000fe8000c101506 */
[----:B------:R-:W3:Y:S04]  /*9aa0*/  LDL.LU R122, [R1+0x2a8] ;  /* 0x0002a800017a7983 */ /* 0x000ee80000300800 */
[----:B------:R0:W-:Y:S04]  /*9ab0*/  STG.E.U16 desc[UR6][R52.64+0x6], R33 ;  /* 0x0000062134007986 */ /* 0x0001e8000c101506 */
[----:B0-----:R-:W2:Y:S01]  /*9ac0*/  LDL.LU R52, [R1+0x54] ;  /* 0x0000540001347983 */ /* 0x001ea20000300800 */
[----:B------:R-:W-:-:S03]  /*9ad0*/  PRMT R32, R30, 0x7632, R32 ;  /* 0x000076321e207816 */ /* 0x000fc60000000020 */
[----:B------:R-:W4:Y:S01]  /*9ae0*/  LDL.LU R53, [R1+0x38] ;  /* 0x0000380001357983 */ /* 0x000f220000300800 */
[----:B------:R-:W-:-:S03]  /*9af0*/  PRMT R33, R31, 0x7632, R33 ;  /* 0x000076321f217816 */ /* 0x000fc60000000021 */
[----:B------:R0:W-:Y:S04]  /*9b00*/  STG.E.U16 desc[UR6][R54.64], R30 ;  /* 0x0000001e36007986 */ /* 0x0001e8000c101506 */
[----:B------:R2:W-:Y:S01]  /*9b10*/  STG.E.U16 desc[UR6][R54.64+0x4], R31 ;  /* 0x0000041f36007986 */ /* 0x0005e2000c101506 */
[----:B0-----:R-:W-:-:S03]  /*9b20*/  F2FP.F16.F32.PACK_AB R30, R57, R56 ;  /* 0x00000038391e723e */ /* 0x001fc600000000ff */
[----:B------:R-:W3:Y:S04]  /*9b30*/  LDL.LU R57, [R1+0x2a4] ;  /* 0x0002a40001397983 */ /* 0x000ee80000300800 */
[----:B------:R-:W3:Y:S01]  /*9b40*/  LDL.LU R56, [R1+0x2a0] ;  /* 0x0002a00001387983 */ /* 0x000ee20000300800 */
[----:B--2---:R-:W-:-:S03]  /*9b50*/  F2FP.F16.F32.PACK_AB R31, R70, R52 ;  /* 0x00000034461f723e */ /* 0x004fc600000000ff */
[----:B------:R-:W2:Y:S04]  /*9b60*/  LDL.LU R70, [R1+0x29c] ;  /* 0x00029c0001467983 */ /* 0x000ea80000300800 */
[----:B------:R0:W-:Y:S04]  /*9b70*/  STG.E.U16 desc[UR6][R54.64+0x2], R32 ;  /* 0x0000022036007986 */ /* 0x0001e8000c101506 */
[----:B------:R1:W-:Y:S04]  /*9b80*/  STG.E.U16 desc[UR6][R54.64+0x6], R33 ;  /* 0x0000062136007986 */ /* 0x0003e8000c101506 */
[----:B------:R4:W-:Y:S01]  /*9b90*/  STG.E.U16 desc[UR6][R58.64], R30 ;  /* 0x0000001e3a007986 */ /* 0x0009e2000c101506 */
[----:B0-----:R-:W-:-:S02]  /*9ba0*/  PRMT R32, R30, 0x7632, R32 ;  /* 0x000076321e207816 */ /* 0x001fc40000000020 */
[----:B-1----:R-:W-:Y:S02]  /*9bb0*/  PRMT R33, R31, 0x7632, R33 ;  /* 0x000076321f217816 */ /* 0x002fe40000000021 */
[----:B----4-:R-:W-:Y:S01]  /*9bc0*/  F2FP.F16.F32.PACK_AB R30, R53, R50 ;  /* 0x00000032351e723e */ /* 0x010fe200000000ff */
[----:B------:R0:W-:Y:S04]  /*9bd0*/  STG.E.U16 desc[UR6][R58.64+0x2], R32 ;  /* 0x000002203a007986 */ /* 0x0001e8000c101506 */
[----:B------:R-:W-:Y:S04]  /*9be0*/  STG.E.U16 desc[UR6][R58.64+0x4], R31 ;  /* 0x0000041f3a007986 */ /* 0x000fe8000c101506 */
[----:B------:R-:W-:Y:S01]  /*9bf0*/  STG.E.U16 desc[UR6][R58.64+0x6], R33 ;  /* 0x000006213a007986 */ /* 0x000fe2000c101506 */
[----:B---3--:R-:W-:-:S02]  /*9c00*/  F2FP.F16.F32.PACK_AB R34, R49, R125 ;  /* 0x0000007d3122723e */ /* 0x008fc400000000ff */
[----:B0-----:R-:W-:Y:S01]  /*9c10*/  PRMT R32, R30, 0x7632, R32 ;  /* 0x000076321e207816 */ /* 0x001fe20000000020 */
[----:B------:R0:W-:Y:S02]  /*9c20*/  STG.E.U16 desc[UR6][R60.64], R30 ;  /* 0x0000001e3c007986 */ /* 0x0001e4000c101506 */
[----:B0-----:R-:W-:Y:S02]  /*9c30*/  F2FP.F16.F32.PACK_AB R30, R57, R56 ;  /* 0x00000038391e723e */ /* 0x001fe400000000ff */
[----:B--2---:R-:W-:Y:S02]  /*9c40*/  F2FP.F16.F32.PACK_AB R36, R124, R70 ;  /* 0x000000467c24723e */ /* 0x004fe400000000ff */
[----:B------:R-:W2:Y:S04]  /*9c50*/  LDL.LU R70, [R1+0x298] ;  /* 0x0002980001467983 */ /* 0x000ea80000300800 */
[----:B------:R0:W5:Y:S04]  /*9c60*/  LDL.LU R57, [R1+0x294] ;  /* 0x0002940001397983 */ /* 0x0001680000300800 */
[----:B------:R0:W5:Y:S04]  /*9c70*/  LDL.LU R56, [R1+0x290] ;  /* 0x0002900001387983 */ /* 0x0001680000300800 */
[----:B------:R-:W3:Y:S04]  /*9c80*/  LDL.LU R125, [R1+0x140] ;  /* 0x00014000017d7983 */ /* 0x000ee80000300800 */
[----:B------:R-:W4:Y:S01]  /*9c90*/  LDL.LU R124, [R1+0x1a8] ;  /* 0x0001a800017c7983 */ /* 0x000f220000300800 */
[----:B------:R-:W-:-:S02]  /*9ca0*/  F2FP.F16.F32.PACK_AB R31, R51, R48 ;  /* 0x00000030331f723e */ /* 0x000fc400000000ff */
[----:B------:R-:W-:Y:S02]  /*9cb0*/  F2FP.F16.F32.PACK_AB R122, R123, R122 ;  /* 0x0000007a7b7a723e */ /* 0x000fe400000000ff */
[----:B------:R-:W-:Y:S01]  /*9cc0*/  PRMT R35, R31, 0x7632, R35 ;  /* 0x000076321f237816 */ /* 0x000fe20000000023 */
[----:B------:R1:W-:Y:S01]  /*9cd0*/  STG.E.U16 desc[UR6][R60.64+0x4], R31 ;  /* 0x0000041f3c007986 */ /* 0x0003e2000c101506 */
[----:B------:R-:W-:Y:S02]  /*9ce0*/  PRMT R33, R34, 0x7632, R33 ;  /* 0x0000763222217816 */ /* 0x000fe40000000021 */
[----:B------:R-:W-:Y:S01]  /*9cf0*/  PRMT R37, R36, 0x7632, R37 ;  /* 0x0000763224257816 */ /* 0x000fe20000000025 */
[----:B------:R0:W-:Y:S01]  /*9d00*/  STG.E.U16 desc[UR6][R60.64+0x2], R32 ;  /* 0x000002203c007986 */ /* 0x0001e2000c101506 */
[----:B------:R-:W-:Y:S02]  /*9d10*/  F2FP.F16.F32.PACK_AB R120, R121, R120 ;  /* 0x000000787978723e */ /* 0x000fe400000000ff */
[----:B------:R-:W-:Y:S01]  /*9d20*/  F2FP.F16.F32.PACK_AB R118, R119, R118 ;  /* 0x000000767776723e */ /* 0x000fe200000000ff */
[----:B------:R-:W-:Y:S01]  /*9d30*/  STG.E.U16 desc[UR6][R60.64+0x6], R35 ;  /* 0x000006233c007986 */ /* 0x000fe2000c101506 */
[----:B------:R-:W-:-:S02]  /*9d40*/  F2FP.F16.F32.PACK_AB R114, R115, R114 ;  /* 0x000000727372723e */ /* 0x000fc400000000ff */
[----:B-1----:R-:W-:Y:S01]  /*9d50*/  PRMT R31, R122, 0x7632, R31 ;  /* 0x000076327a1f7816 */ /* 0x002fe2000000001f */
[----:B------:R-:W-:Y:S01]  /*9d60*/  STG.E.U16 desc[UR6][R62.64], R34 ;  /* 0x000000223e007986 */ /* 0x000fe2000c101506 */
[----:B------:R-:W-:Y:S02]  /*9d70*/  F2FP.F16.F32.PACK_AB R116, R117, R116 ;  /* 0x000000747574723e */ /* 0x000fe400000000ff */
[----:B0-----:R-:W-:Y:S01]  /*9d80*/  PRMT R32, R30, 0x7632, R32 ;  /* 0x000076321e207816 */ /* 0x001fe20000000020 */
[----:B------:R0:W-:Y:S04]  /*9d90*/  STG.E.U16 desc[UR6][R62.64+0x2], R33 ;  /* 0x000002213e007986 */ /* 0x0001e8000c101506 */
[----:B------:R-:W-:Y:S04]  /*9da0*/  STG.E.U16 desc[UR6][R62.64+0x4], R36 ;  /* 0x000004243e007986 */ /* 0x000fe8000c101506 */
[----:B------:R-:W-:Y:S01]  /*9db0*/  STG.E.U16 desc[UR6][R62.64+0x6], R37 ;  /* 0x000006253e007986 */ /* 0x000fe2000c101506 */
[----:B------:R-:W-:-:S03]  /*9dc0*/  F2FP.F16.F32.PACK_AB R112, R113, R112 ;  /* 0x000000707170723e */ /* 0x000fc600000000ff */
[----:B------:R1:W-:Y:S01]  /*9dd0*/  STG.E.U16 desc[UR6][R64.64], R30 ;  /* 0x0000001e40007986 */ /* 0x0003e2000c101506 */
[----:B0-----:R-:W-:-:S03]  /*9de0*/  PRMT R33, R120, 0x7632, R33 ;  /* 0x0000763278217816 */ /* 0x001fc60000000021 */
[----:B------:R0:W-:Y:S01]  /*9df0*/  STG.E.U16 desc[UR6][R64.64+0x6], R31 ;  /* 0x0000061f40007986 */ /* 0x0001e2000c101506 */
[----:B------:R-:W-:Y:S02]  /*9e00*/  F2FP.F16.F32.PACK_AB R110, R111, R110 ;  /* 0x0000006e6f6e723e */ /* 0x000fe400000000ff */
[----:B------:R-:W-:Y:S01]  /*9e10*/  F2FP.F16.F32.PACK_AB R106, R107, R106 ;  /* 0x0000006a6b6a723e */ /* 0x000fe200000000ff */
[----:B------:R-:W-:Y:S01]  /*9e20*/  STG.E.U16 desc[UR6][R64.64+0x2], R32 ;  /* 0x0000022040007986 */ /* 0x000fe2000c101506 */
[----:B-1----:R-:W-:-:S03]  /*9e30*/  PRMT R30, R118, 0x7632, R30 ;  /* 0x00007632761e7816 */ /* 0x002fc6000000001e */
[----:B------:R-:W-:Y:S01]  /*9e40*/  STG.E.U16 desc[UR6][R64.64+0x4], R122 ;  /* 0x0000047a40007986 */ /* 0x000fe2000c101506 */
[----:B0-----:R-:W-:-:S03]  /*9e50*/  PRMT R31, R114, 0x7632, R31 ;  /* 0x00007632721f7816 */ /* 0x001fc6000000001f */
[----:B------:R-:W-:Y:S01]  /*9e60*/  STG.E.U16 desc[UR6][R66.64], R120 ;  /* 0x0000007842007986 */ /* 0x000fe2000c101506 */
[----:B------:R-:W-:Y:S02]  /*9e70*/  PRMT R34, R116, 0x7632, R34 ;  /* 0x0000763274227816 */ /* 0x000fe40000000022 */
[----:B------:R-:W-:Y:S01]  /*9e80*/  PRMT R36, R112, 0x7632, R36 ;  /* 0x0000763270247816 */ /* 0x000fe20000000024 */
[----:B------:R-:W-:Y:S01]  /*9e90*/  STG.E.U16 desc[UR6][R66.64+0x2], R33 ;  /* 0x0000022142007986 */ /* 0x000fe2000c101506 */
[----:B------:R-:W-:-:S03]  /*9ea0*/  F2FP.F16.F32.PACK_AB R108, R109, R108 ;  /* 0x0000006c6d6c723e */ /* 0x000fc600000000ff */
[----:B------:R-:W-:Y:S01]  /*9eb0*/  STG.E.U16 desc[UR6][R66.64+0x4], R118 ;  /* 0x0000047642007986 */ /* 0x000fe2000c101506 */
[----:B------:R-:W-:-:S03]  /*9ec0*/  F2FP.F16.F32.PACK_AB R104, R105, R104 ;  /* 0x000000686968723e */ /* 0x000fc600000000ff */
[----:B------:R0:W-:Y:S01]  /*9ed0*/  STG.E.U16 desc[UR6][R66.64+0x6], R30 ;  /* 0x0000061e42007986 */ /* 0x0001e2000c101506 */
[----:B------:R-:W-:-:S03]  /*9ee0*/  F2FP.F16.F32.PACK_AB R102, R103, R102 ;  /* 0x000000666766723e */ /* 0x000fc600000000ff */
[----:B------:R1:W-:Y:S01]  /*9ef0*/  STG.E.U16 desc[UR6][R68.64+0x6], R31 ;  /* 0x0000061f44007986 */ /* 0x0003e2000c101506 */
[----:B------:R-:W-:Y:S02]  /*9f00*/  F2FP.F16.F32.PACK_AB R100, R101, R100 ;  /* 0x000000646564723e */ /* 0x000fe400000000ff */
[----:B------:R-:W-:Y:S01]  /*9f10*/  F2FP.F16.F32.PACK_AB R98, R99, R98 ;  /* 0x000000626362723e */ /* 0x000fe200000000ff */
[----:B------:R-:W-:Y:S01]  /*9f20*/  STG.E.U16 desc[UR6][R68.64], R116 ;  /* 0x0000007444007986 */ /* 0x000fe2000c101506 */
[----:B0-----:R-:W-:-:S03]  /*9f30*/  PRMT R30, R110, 0x7632, R30 ;  /* 0x000076326e1e7816 */ /* 0x001fc6000000001e */
[----:B------:R-:W-:Y:S01]  /*9f40*/  STG.E.U16 desc[UR6][R68.64+0x2], R34 ;  /* 0x0000022244007986 */ /* 0x000fe2000c101506 */
[----:B-1----:R-:W-:-:S03]  /*9f50*/  PRMT R31, R106, 0x7632, R31 ;  /* 0x000076326a1f7816 */ /* 0x002fc6000000001f */
[----:B------:R-:W-:Y:S01]  /*9f60*/  STG.E.U16 desc[UR6][R68.64+0x4], R114 ;  /* 0x0000047244007986 */ /* 0x000fe2000c101506 */
[----:B------:R-:W-:Y:S02]  /*9f70*/  F2FP.F16.F32.PACK_AB R96, R97, R96 ;  /* 0x000000606160723e */ /* 0x000fe400000000ff */
[----:B------:R-:W-:Y:S01]  /*9f80*/  F2FP.F16.F32.PACK_AB R29, R71, R29 ;  /* 0x0000001d471d723e */ /* 0x000fe200000000ff */
[----:B------:R-:W-:Y:S01]  /*9f90*/  STG.E.U16 desc[UR6][R72.64], R112 ;  /* 0x0000007048007986 */ /* 0x000fe2000c101506 */
[----:B------:R-:W-:Y:S02]  /*9fa0*/  PRMT R37, R108, 0x7632, R37 ;  /* 0x000076326c257816 */ /* 0x000fe40000000025 */
[----:B------:R-:W-:Y:S01]  /*9fb0*/  F2FP.F16.F32.PACK_AB R27, R28, R27 ;  /* 0x0000001b1c1b723e */ /* 0x000fe200000000ff */
[----:B------:R-:W-:Y:S01]  /*9fc0*/  STG.E.U16 desc[UR6][R72.64+0x2], R36 ;  /* 0x0000022448007986 */ /* 0x000fe2000c101506 */
[----:B------:R-:W-:Y:S02]  /*9fd0*/  F2FP.F16.F32.PACK_AB R25, R26, R25 ;  /* 0x000000191a19723e */ /* 0x000fe400000000ff */
[----:B------:R-:W-:Y:S01]  /*9fe0*/  PRMT R38, R104, 0x7632, R38 ;  /* 0x0000763268267816 */ /* 0x000fe20000000026 */
[----:B------:R-:W-:Y:S01]  /*9ff0*/  STG.E.U16 desc[UR6][R72.64+0x4], R110 ;  /* 0x0000046e48007986 */ /* 0x000fe2000c101506 */
[----:B------:R-:W-:-:S02]  /*a000*/  F2FP.F16.F32.PACK_AB R23, R24, R23 ;  /* 0x000000171817723e */ /* 0x000fc400000000ff */
[----:B------:R-:W-:Y:S01]  /*a010*/  F2FP.F16.F32.PACK_AB R21, R22, R21 ;  /* 0x000000151615723e */ /* 0x000fe200000000ff */
[----:B------:R0:W-:Y:S01]  /*a020*/  STG.E.U16 desc[UR6][R72.64+0x6], R30 ;  /* 0x0000061e48007986 */ /* 0x0001e2000c101506 */
[----:B------:R-:W-:Y:S02]  /*a030*/  PRMT R39, R100, 0x7632, R39 ;  /* 0x0000763264277816 */ /* 0x000fe40000000027 */
[----:B------:R-:W-:Y:S01]  /*a040*/  F2FP.F16.F32.PACK_AB R19, R20, R19 ;  /* 0x000000131413723e */ /* 0x000fe200000000ff */
[----:B------:R1:W-:Y:S01]  /*a050*/  STG.E.U16 desc[UR6][R74.64+0x6], R31 ;  /* 0x0000061f4a007986 */ /* 0x0003e2000c101506 */
[----:B------:R-:W-:Y:S02]  /*a060*/  F2FP.F16.F32.PACK_AB R17, R18, R17 ;  /* 0x000000111211723e */ /* 0x000fe400000000ff */
[----:B------:R-:W-:Y:S02]  /*a070*/  PRMT R40, R96, 0x7632, R40 ;  /* 0x0000763260287816 */ /* 0x000fe40000000028 */
[----:B------:R-:W-:-:S02]  /*a080*/  PRMT R28, R29, 0x7632, R28 ;  /* 0x000076321d1c7816 */ /* 0x000fc4000000001c */
[----:B0-----:R-:W-:Y:S02]  /*a090*/  PRMT R30, R102, 0x7632, R30 ;  /* 0x00007632661e7816 */ /* 0x001fe4000000001e */
[----:B------:R-:W-:Y:S02]  /*a0a0*/  F2FP.F16.F32.PACK_AB R15, R16, R15 ;  /* 0x0000000f100f723e */ /* 0x000fe400000000ff */
[----:B-1----:R-:W-:Y:S02]  /*a0b0*/  PRMT R31, R98, 0x7632, R31 ;  /* 0x00007632621f7816 */ /* 0x002fe4000000001f */
[----:B------:R-:W-:Y:S01]  /*a0c0*/  F2FP.F16.F32.PACK_AB R13, R14, R13 ;  /* 0x0000000d0e0d723e */ /* 0x000fe200000000ff */
[----:B------:R0:W-:Y:S01]  /*a0d0*/  STG.E.U16 desc[UR6][R74.64], R108 ;  /* 0x0000006c4a007986 */ /* 0x0001e2000c101506 */
[----:B------:R-:W-:Y:S02]  /*a0e0*/  PRMT R41, R27, 0x7632, R41 ;  /* 0x000076321b297816 */ /* 0x000fe40000000029 */
[----:B------:R-:W-:Y:S01]  /*a0f0*/  PRMT R24, R25, 0x7632, R24 ;  /* 0x0000763219187816 */ /* 0x000fe20000000018 */
[----:B------:R0:W-:Y:S01]  /*a100*/  STG.E.U16 desc[UR6][R74.64+0x2], R37 ;  /* 0x000002254a007986 */ /* 0x0001e2000c101506 */
[----:B------:R-:W-:-:S02]  /*a110*/  F2FP.F16.F32.PACK_AB R11, R12, R11 ;  /* 0x0000000b0c0b723e */ /* 0x000fc400000000ff */
[----:B------:R-:W-:Y:S01]  /*a120*/  F2FP.F16.F32.PACK_AB R9, R10, R9 ;  /* 0x000000090a09723e */ /* 0x000fe200000000ff */
[----:B------:R0:W-:Y:S01]  /*a130*/  STG.E.U16 desc[UR6][R74.64+0x4], R106 ;  /* 0x0000046a4a007986 */ /* 0x0001e2000c101506 */
[----:B------:R-:W-:Y:S02]  /*a140*/  PRMT R42, R23, 0x7632, R42 ;  /* 0x00007632172a7816 */ /* 0x000fe4000000002a */
[----:B------:R-:W-:Y:S01]  /*a150*/  PRMT R20, R21, 0x7632, R20 ;  /* 0x0000763215147816 */ /* 0x000fe20000000014 */
[----:B------:R0:W-:Y:S01]  /*a160*/  STG.E.U16 desc[UR6][R76.64], R104 ;  /* 0x000000684c007986 */ /* 0x0001e2000c101506 */
[----:B------:R-:W-:Y:S02]  /*a170*/  F2FP.F16.F32.PACK_AB R7, R8, R7 ;  /* 0x000000070807723e */ /* 0x000fe400000000ff */
[----:B------:R-:W-:Y:S01]  /*a180*/  F2FP.F16.F32.PACK_AB R5, R6, R5 ;  /* 0x000000050605723e */ /* 0x000fe200000000ff */
[----:B------:R0:W-:Y:S01]  /*a190*/  STG.E.U16 desc[UR6][R76.64+0x2], R38 ;  /* 0x000002264c007986 */ /* 0x0001e2000c101506 */
[----:B------:R-:W-:-:S02]  /*a1a0*/  PRMT R43, R19, 0x7632, R43 ;  /* 0x00007632132b7816 */ /* 0x000fc4000000002b */
[----:B------:R-:W-:Y:S01]  /*a1b0*/  PRMT R16, R17, 0x7632, R16 ;  /* 0x0000763211107816 */ /* 0x000fe20000000010 */
[----:B------:R0:W-:Y:S01]  /*a1c0*/  STG.E.U16 desc[UR6][R76.64+0x4], R102 ;  /* 0x000004664c007986 */ /* 0x0001e2000c101506 */
[----:B------:R-:W-:Y:S02]  /*a1d0*/  F2FP.F16.F32.PACK_AB R3, R4, R3 ;  /* 0x000000030403723e */ /* 0x000fe400000000ff */
[----:B------:R-:W-:Y:S01]  /*a1e0*/  F2FP.F16.F32.PACK_AB R0, R0, R2 ;  /* 0x000000020000723e */ /* 0x000fe200000000ff */
[----:B------:R0:W-:Y:S01]  /*a1f0*/  STG.E.U16 desc[UR6][R76.64+0x6], R30 ;  /* 0x0000061e4c007986 */ /* 0x0001e2000c101506 */
[----:B------:R-:W-:Y:S02]  /*a200*/  PRMT R44, R15, 0x7632, R44 ;  /* 0x000076320f2c7816 */ /* 0x000fe4000000002c */
[----:B------:R-:W-:Y:S01]  /*a210*/  PRMT R12, R13, 0x7632, R12 ;  /* 0x000076320d0c7816 */ /* 0x000fe2000000000c */
[----:B------:R0:W-:Y:S01]  /*a220*/  STG.E.U16 desc[UR6][R78.64], R100 ;  /* 0x000000644e007986 */ /* 0x0001e2000c101506 */
[----:B------:R-:W-:-:S02]  /*a230*/  PRMT R45, R11, 0x7632, R45 ;  /* 0x000076320b2d7816 */ /* 0x000fc4000000002d */
[----:B------:R-:W-:Y:S01]  /*a240*/  PRMT R8, R9, 0x7632, R8 ;  /* 0x0000763209087816 */ /* 0x000fe20000000008 */
[----:B------:R0:W-:Y:S01]  /*a250*/  STG.E.U16 desc[UR6][R78.64+0x2], R39 ;  /* 0x000002274e007986 */ /* 0x0001e2000c101506 */
[----:B------:R-:W-:-:S03]  /*a260*/  PRMT R46, R7, 0x7632, R46 ;  /* 0x00007632072e7816 */ /* 0x000fc6000000002e */
[----:B------:R0:W-:Y:S01]  /*a270*/  STG.E.U16 desc[UR6][R78.64+0x4], R98 ;  /* 0x000004624e007986 */ /* 0x0001e2000c101506 */
[----:B------:R-:W-:-:S03]  /*a280*/  PRMT R6, R5, 0x7632, R6 ;  /* 0x0000763205067816 */ /* 0x000fc60000000006 */
[----:B------:R0:W-:Y:S01]  /*a290*/  STG.E.U16 desc[UR6][R78.64+0x6], R31 ;  /* 0x0000061f4e007986 */ /* 0x0001e2000c101506 */
[----:B------:R-:W-:-:S03]  /*a2a0*/  PRMT R47, R3, 0x7632, R47 ;  /* 0x00007632032f7816 */ /* 0x000fc6000000002f */
[----:B------:R0:W-:Y:S01]  /*a2b0*/  STG.E.U16 desc[UR6][R80.64], R96 ;  /* 0x0000006050007986 */ /* 0x0001e2000c101506 */
[----:B------:R-:W-:-:S03]  /*a2c0*/  PRMT R2, R0, 0x7632, R2 ;  /* 0x0000763200027816 */ /* 0x000fc60000000002 */
        /* <DEDUP_REMOVED lines=28> */
[----:B--2---:R-:W-:-:S03]  /*a490*/  IADD3 R70, P1, R70, 0x2, RZ ;  /* 0x0000000246467810 */ /* 0x004fc60007f3e0ff */
[----:B------:R0:W-:Y:S04]  /*a4a0*/  STG.E.U16 desc[UR6][R94.64+0x2], R47 ;  /* 0x0000022f5e007986 */ /* 0x0001e8000c101506 */
[----:B------:R0:W-:Y:S01]  /*a4b0*/  STG.E.U16 desc[UR6][R94.64+0x4], R0 ;  /* 0x000004005e007986 */ /* 0x0001e2000c101506 */
[----:B---3--:R-:W-:Y:S02]  /*a4c0*/  IADD3.X R125, RZ, R125, RZ, P1, !PT ;  /* 0x0000007dff7d7210 */ /* 0x008fe40000ffe4ff */
        /* <DEDUP_REMOVED lines=8> */
.L_x_2984:
        /* <DEDUP_REMOVED lines=11> */
.L_x_3050:


//--------------------- .text._ZN13group_norm_v214gn_cuda_kernelI6__halfLi480ELi3ELi16ELi60ELi4096ELb1ELi16ELi960ELi960ELi4ELb1ELi1ELb0ELb0ENS_16CompileConditionILi900EEEEEvPT_PKS4_S7_S7_flPfS8_Pj --------------------------
	.section	.text._ZN13group_norm_v214gn_cuda_kernelI6__halfLi480ELi3ELi16ELi60ELi4096ELb1ELi16ELi960ELi960ELi4ELb1ELi1ELb0ELb0ENS_16CompileConditionILi900EEEEEvPT_PKS4_S7_S7_flPfS8_Pj,"ax",@progbits
	.align	128
        .global         _ZN13group_norm_v214gn_cuda_kernelI6__halfLi480ELi3ELi16ELi60ELi4096ELb1ELi16ELi960ELi960ELi4ELb1ELi1ELb0ELb0ENS_16CompileConditionILi900EEEEEvPT_PKS4_S7_S7_flPfS8_Pj
        .type           _ZN13group_norm_v214gn_cuda_kernelI6__halfLi480ELi3ELi16ELi60ELi4096ELb1ELi16ELi960ELi960ELi4ELb1ELi1ELb0ELb0ENS_16CompileConditionILi900EEEEEvPT_PKS4_S7_S7_flPfS8_Pj,@function
        .size           _ZN13group_norm_v214gn_cuda_kernelI6__halfLi480ELi3ELi16ELi60ELi4096ELb1ELi16ELi960ELi960ELi4ELb1ELi1ELb0ELb0ENS_16CompileConditionILi900EEEEEvPT_PKS4_S7_S7_flPfS8_Pj,(.L_x_3051 - _ZN13group_norm_v214gn_cuda_kernelI6__halfLi480ELi3ELi16ELi60ELi4096ELb1ELi16ELi960ELi960ELi4ELb1ELi1ELb0ELb0ENS_16CompileConditionILi900EEEEEvPT_PKS4_S7_S7_flPfS8_Pj)
        .other          _ZN13group_norm_v214gn_cuda_kernelI6__halfLi480ELi3ELi16ELi60ELi4096ELb1ELi16ELi960ELi960ELi4ELb1ELi1ELb0ELb0ENS_16CompileConditionILi900EEEEEvPT_PKS4_S7_S7_flPfS8_Pj,@"STO_CUDA_ENTRY STV_DEFAULT"
_ZN13group_norm_v214gn_cuda_kernelI6__halfLi480ELi3ELi16ELi60ELi4096ELb1ELi16ELi960ELi960ELi4ELb1ELi1ELb0ELb0ENS_16CompileConditionILi900EEEEEvPT_PKS4_S7_S7_flPfS8_Pj:
.text._ZN13group_norm_v214gn_cuda_kernelI6__halfLi480ELi3ELi16ELi60ELi4096ELb1ELi16ELi960ELi960ELi4ELb1ELi1ELb0ELb0ENS_16CompileConditionILi900EEEEEvPT_PKS4_S7_S7_flPfS8_Pj:
        /* <DEDUP_REMOVED lines=20> */
[----:B------:R-:W-:Y:S01]  /*0140*/  IMAD.WIDE.U32 R2, R2, -0x77777777, RZ ;  /* 0x8888888902027825 */ /* 0x000fe200078e00ff */
[----:B------:R-:W-:Y:S02]  /*0150*/  MOV R2, R4 ;  /* 0x0000000400027202 */ /* 0x000fe40000000f00 */
[----:B------:R-:W-:Y:S02]  /*0160*/  LEA R5, R5, R0, 0x3 ;  /* 0x0000000005057211 */ /* 0x000fe400078e18ff */
[----:B------:R-:W-:-:S03]  /*0170*/  LOP3.LUT R0, R3, 0xf8, RZ, 0xc0, !PT ;  /* 0x000000f803007812 */ /* 0x000fc600078ec0ff */
[----:B------:R0:W-:Y:S04]  /*0180*/  STL [R1+0x8c], R5 ;  /* 0x00008c0501007387 */ /* 0x0001e80000100800 */
[----:B------:R0:W-:Y:S04]  /*0190*/  STL [R1+0x88], R0 ;  /* 0x0000880001007387 */ /* 0x0001e80000100800 */
[----:B------:R0:W-:Y:S02]  /*01a0*/  STL [R1+0x38], RZ ;  /* 0x000038ff01007387 */ /* 0x0001e40000100800 */
.L_x_2995:
[----:B------:R-:W2:Y:S01]  /*01b0*/  LDL R3, [R1+0x38] ;  /* 0x0000380001037983 */ /* 0x000ea20000100800 */
[----:B------:R-:W1:Y:S01]  /*01c0*/  S2R R6, SR_TID.X ;  /* 0x0000000000067919 */ /* 0x000e620000002100 */
[----:B0-----:R-:W0:Y:S01]  /*01d0*/  S2R R0, SR_CTAID.X ;  /* 0x0000000000007919 */ /* 0x001e220000002500 */
[----:B------:R-:W-:Y:S01]  /*01e0*/  HFMA2.MMA R15, -RZ, RZ, 0, 0 ;  /* 0x00000000ff0f7435 */ /* 0x000fe200000001ff */
[----:B------:R-:W-:Y:S01]  /*01f0*/  ULDC.64 UR8, c[0x0][0x218] ;  /* 0x0000860000087ab9 */ /* 0x000fe20000000a00 */
[----:B------:R-:W-:Y:S01]  /*0200*/  ULDC.64 UR10, c[0x0][0x228] ;  /* 0x00008a00000a7ab9 */ /* 0x000fe20000000a00 */
[----:B-1----:R-:W-:-:S05]  /*0210*/  IMAD.WIDE.U32 R4, R6, -0x77777777, RZ ;  /* 0x8888888906047825 */ /* 0x002fca00078e00ff */
[----:B------:R-:W-:Y:S02]  /*0220*/  SHF.R.U32.HI R5, RZ, 0x7, R5 ;  /* 0x00000007ff057819 */ /* 0x000fe40000011605 */
[----:B0-----:R-:W-:-:S03]  /*0230*/  SHF.L.U32 R0, R0, 0x4, RZ ;  /* 0x0000000400007819 */ /* 0x001fc600000006ff */
[----:B------:R-:W-:Y:S01]  /*0240*/  IMAD R14, R5, -0xf0, R6 ;  /* 0xffffff10050e7824 */ /* 0x000fe200078e0206 */
[----:B------:R-:W-:-:S04]  /*0250*/  LOP3.LUT R0, R0, 0xff0, RZ, 0xc0, !PT ;  /* 0x00000ff000007812 */ /* 0x000fc800078ec0ff */
[----:B------:R-:W-:Y:S02]  /*0260*/  SHF.L.U32 R14, R14, 0x2, RZ ;  /* 0x000000020e0e7819 */ /* 0x000fe400000006ff */
[----:B------:R-:W-:-:S03]  /*0270*/  IADD3 R0, R0, R5, RZ ;  /* 0x0000000500007210 */ /* 0x000fc60007ffe0ff */
[----:B------:R-:W-:-:S04]  /*0280*/  IMAD.WIDE.U32 R16, R2, 0x3c0000, R14 ;  /* 0x003c000002107825 */ /* 0x000fc800078e000e */
[----:B------:R-:W-:-:S05]  /*0290*/  IMAD R15, R0, 0x3c0, RZ ;  /* 0x000003c0000f7824 */ /* 0x000fca00078e02ff */
[C---:B------:R-:W-:Y:S02]  /*02a0*/  IADD3 R5, R15.reuse, 0x780, RZ ;  /* 0x000007800f057810 */ /* 0x040fe40007ffe0ff */
[C---:B------:R-:W-:Y:S02]  /*02b0*/  IADD3 R7, R15.reuse, 0x1680, RZ ;  /* 0x000016800f077810 */ /* 0x040fe40007ffe0ff */
[----:B------:R-:W-:Y:S01]  /*02c0*/  IADD3 R13, R15, 0x2580, RZ ;  /* 0x000025800f0d7810 */ /* 0x000fe20007ffe0ff */
[----:B--2---:R-:W-:-:S05]  /*02d0*/  IMAD R3, R3, 0x3c0000, RZ ;  /* 0x003c000003037824 */ /* 0x004fca00078e02ff */
[----:B------:R-:W-:Y:S02]  /*02e0*/  IADD3 R0, R17, R3, RZ ;  /* 0x0000000311007210 */ /* 0x000fe40007ffe0ff */
[----:B------:R-:W-:-:S04]  /*02f0*/  IADD3 R3, P0, R15, R16, RZ ;  /* 0x000000100f037210 */ /* 0x000fc80007f1e0ff */
[----:B------:R-:W-:Y:S02]  /*0300*/  IADD3.X R4, RZ, R0, RZ, P0, !PT ;  /* 0x00000000ff047210 */ /* 0x000fe400007fe4ff */
[----:B------:R-:W-:-:S04]  /*0310*/  LEA R30, P0, R3, UR8, 0x1 ;  /* 0x00000008031e7c11 */ /* 0x000fc8000f8008ff */
[----:B------:R-:W-:Y:S01]  /*0320*/  LEA.HI.X R31, R3, UR9, R4, 0x1, P0 ;  /* 0x00000009031f7c11 */ /* 0x000fe200080f0c04 */
[----:B------:R0:W-:Y:S05]  /*0330*/  STL [R1+0x18], R4 ;  /* 0x0000180401007387 */ /* 0x0001ea0000100800 */
[----:B------:R-:W2:Y:S01]  /*0340*/  LDG.E.64.CONSTANT R30, desc[UR6][R30.64] ;  /* 0x000000061e1e7981 */ /* 0x000ea2000c1e9b00 */
[----:B0-----:R-:W-:-:S04]  /*0350*/  IADD3 R4, P0, R5, R16, RZ ;  /* 0x0000001005047210 */ /* 0x001fc80007f1e0ff */
[----:B------:R-:W-:Y:S02]  /*0360*/  IADD3.X R6, RZ, R0, RZ, P0, !PT ;  /* 0x00000000ff067210 */ /* 0x000fe400007fe4ff */
[----:B------:R-:W-:-:S04]  /*0370*/  LEA R22, P0, R4, UR8, 0x1 ;  /* 0x0000000804167c11 */ /* 0x000fc8000f8008ff */
[----:B------:R-:W-:Y:S02]  /*0380*/  LEA.HI.X R23, R4, UR9, R6, 0x1, P0 ;  /* 0x0000000904177c11 */ /* 0x000fe400080f0c06 */
[----:B------:R-:W-:-:S04]  /*0390*/  IADD3 R5, R15, 0xf00, RZ ;  /* 0x00000f000f057810 */ /* 0x000fc80007ffe0ff */
[----:B------:R-:W3:Y:S01]  /*03a0*/  LDG.E.64.CONSTANT R22, desc[UR6][R22.64] ;  /* 0x0000000616167981 */ /* 0x000ee2000c1e9b00 */
[----:B------:R-:W-:-:S03]  /*03b0*/  IADD3 R5, P0, R5, R16, RZ ;  /* 0x0000001005057210 */ /* 0x000fc60007f1e0ff */
[----:B------:R0:W-:Y:S02]  /*03c0*/  STL [R1+0x6c], R6 ;  /* 0x00006c0601007387 */ /* 0x0001e40000100800 */
        /* <DEDUP_REMOVED lines=9> */
[----:B------:R-:W-:-:S04]  /*0460*/  IADD3 R7, R15, 0x1e00, RZ ;  /* 0x00001e000f077810 */ /* 0x000fc80007ffe0ff */
[----:B------:R-:W4:Y:S01]  /*0470*/  LDG.E.64.CONSTANT R8, desc[UR6][R8.64] ;  /* 0x0000000608087981 */ /* 0x000f22000c1e9b00 */
[----:B------:R-:W-:-:S03]  /*0480*/  IADD3 R7, P0, R7, R16, RZ ;  /* 0x0000001007077210 */ /* 0x000fc60007f1e0ff */
[----:B------:R0:W-:Y:S01]  /*0490*/  STL [R1+0x74], R10 ;  /* 0x0000740a01007387 */ /* 0x0001e20000100800 */
[----:B------:R-:W-:Y:S02]  /*04a0*/  IADD3.X R12, RZ, R0, RZ, P0, !PT ;  /* 0x00000000ff0c7210 */ /* 0x000fe400007fe4ff */
[----:B0-----:R-:W-:-:S04]  /*04b0*/  LEA R10, P0, R7, UR8, 0x1 ;  /* 0x00000008070a7c11 */ /* 0x001fc8000f8008ff */
[----:B------:R-:W-:Y:S02]  /*04c0*/  LEA.HI.X R11, R7, UR9, R12, 0x1, P0 ;  /* 0x00000009070b7c11 */ /* 0x000fe400080f0c0c */
[----:B------:R-:W-:-:S04]  /*04d0*/  IADD3 R17, P0, R13, R16, RZ ;  /* 0x000000100d117210 */ /* 0x000fc80007f1e0ff */
[----:B------:R-:W4:Y:S01]  /*04e0*/  LDG.E.64.CONSTANT R10, desc[UR6][R10.64] ;  /* 0x000000060a0a7981 */ /* 0x000f22000c1e9b00 */
[----:B------:R-:W-:-:S03]  /*04f0*/  IADD3.X R18, RZ, R0, RZ, P0, !PT ;  /* 0x00000000ff127210 */ /* 0x000fc600007fe4ff */
[----:B------:R0:W-:Y:S04]  /*0500*/  STL [R1+0x78], R12 ;  /* 0x0000780c01007387 */ /* 0x0001e80000100800 */
[----:B------:R1:W-:Y:S01]  /*0510*/  STL [R1+0x34], R17 ;  /* 0x0000341101007387 */ /* 0x0003e20000100800 */
[----:B0-----:R-:W-:-:S04]  /*0520*/  LEA R12, P0, R17, UR8, 0x1 ;  /* 0x00000008110c7c11 */ /* 0x001fc8000f8008ff */
[----:B------:R-:W-:Y:S02]  /*0530*/  LEA.HI.X R13, R17, UR9, R18, 0x1, P0 ;  /* 0x00000009110d7c11 */ /* 0x000fe400080f0c12 */
[----:B-1----:R-:W-:-:S04]  /*0540*/  IADD3 R17, R15, 0x2d00, RZ ;  /* 0x00002d000f117810 */ /* 0x002fc80007ffe0ff */
[----:B------:R-:W4:Y:S01]  /*0550*/  LDG.E.64.CONSTANT R12, desc[UR6][R12.64] ;  /* 0x000000060c0c7981 */ /* 0x000f22000c1e9b00 */
[----:B------:R-:W-:-:S03]  /*0560*/  IADD3 R20, P0, R17, R16, RZ ;  /* 0x0000001011147210 */ /* 0x000fc60007f1e0ff */
[----:B------:R0:W-:Y:S01]  /*0570*/  STL [R1+0x7c], R18 ;  /* 0x00007c1201007387 */ /* 0x0001e20000100800 */
[----:B------:R-:W-:Y:S02]  /*0580*/  IADD3.X R21, RZ, R0, RZ, P0, !PT ;  /* 0x00000000ff157210 */ /* 0x000fe400007fe4ff */
[----:B0-----:R-:W-:-:S04]  /*0590*/  LEA R18, P0, R20, UR8, 0x1 ;  /* 0x0000000814127c11 */ /* 0x001fc8000f8008ff */
[----:B------:R-:W-:-:S06]  /*05a0*/  LEA.HI.X R19, R20, UR9, R21, 0x1, P0 ;  /* 0x0000000914137c11 */ /* 0x000fcc00080f0c15 */
[----:B------:R-:W4:Y:S01]  /*05b0*/  LDG.E.64.CONSTANT R18, desc[UR6][R18.64] ;  /* 0x0000000612127981 */ /* 0x000f22000c1e9b00 */
[----:B------:R-:W-:-:S04]  /*05c0*/  IADD3 R15, R15, 0x3480, RZ ;  /* 0x000034800f0f7810 */ /* 0x000fc80007ffe0ff */
[----:B------:R-:W-:Y:S01]  /*05d0*/  IADD3 R16, P0, R15, R16, RZ ;  /* 0x000000100f107210 */ /* 0x000fe20007f1e0ff */
[----:B------:R0:W-:Y:S03]  /*05e0*/  STL [R1+0x4c], R20 ;  /* 0x00004c1401007387 */ /* 0x0001e60000100800 */
[----:B------:R-:W-:Y:S01]  /*05f0*/  IADD3.X R0, RZ, R0, RZ, P0, !PT ;  /* 0x00000000ff007210 */ /* 0x000fe200007fe4ff */
[----:B------:R1:W-:Y:S01]  /*0600*/  STL [R1+0x84], R21 ;  /* 0x0000841501007387 */ /* 0x0003e20000100800 */
[----:B0-----:R-:W-:-:S03]  /*0610*/  LEA R20, P0, R16, UR8, 0x1 ;  /* 0x0000000810147c11 */ /* 0x001fc6000f8008ff */
[----:B------:R0:W-:Y:S01]  /*0620*/  STL [R1+0x44], R16 ;  /* 0x0000441001007387 */ /* 0x0001e20000100800 */
[----:B-1----:R-:W-:-:S03]  /*0630*/  LEA.HI.X R21, R16, UR9, R0, 0x1, P0 ;  /* 0x0000000910157c11 */ /* 0x002fc600080f0c00 */
[----:B------:R1:W-:Y:S01]  /*0640*/  STL [R1+0x80], R0 ;  /* 0x0000800001007387 */ /* 0x0003e20000100800 */
[----:B------:R-:W-:-:S03]  /*0650*/  ULDC.64 UR8, c[0x0][0x220] ;  /* 0x0000880000087ab9 */ /* 0x000fc60000000a00 */
[----:B------:R-:W4:Y:S01]  /*0660*/  LDG.E.64.CONSTANT R20, desc[UR6][R20.64] ;  /* 0x0000000614147981 */ /* 0x000f22000c1e9b00 */
[----:B0-----:R-:W-:Y:S02]  /*0670*/  SHF.L.U32 R16, R14, 0x1, RZ ;  /* 0x000000010e107819 */ /* 0x001fe400000006ff */
[----:B-1----:R-:W-:Y:S02]  /*0680*/  SHF.R.U32.HI R0, RZ, 0x1f, R14 ;  /* 0x0000001fff007819 */ /* 0x002fe4000001160e */
        /* <DEDUP_REMOVED lines=9> */
[----:B------:R-:W-:Y:S01]  /*0720*/  FADD.FTZ R27, RZ, R0 ;  /* 0x00000000ff1b7221 */ /* 0x000fe20000010000 */
[--C-:B------:R-:W-:Y:S02]  /*0730*/  HADD2.F32 R33, -RZ, R31.reuse.H0_H0 ;  /* 0x2000001fff217230 */ /* 0x100fe40000004100 */
[----:B------:R-:W-:Y:S01]  /*0740*/  FFMA.FTZ R26, R30, R30, R26 ;  /* 0x0000001e1e1a7223 */ /* 0x000fe2000001001a */
[----:B------:R-:W-:Y:S01]  /*0750*/  FADD.FTZ R27, R27, R30 ;  /* 0x0000001e1b1b7221 */ /* 0x000fe20000010000 */
[----:B------:R-:W-:Y:S02]  /*0760*/  HADD2.F32 R29, -RZ, R31.H1_H1 ;  /* 0x3000001fff1d7230 */ /* 0x000fe40000004100 */
[----:B------:R-:W-:Y:S01]  /*0770*/  FFMA.FTZ R26, R33, R33, R26 ;  /* 0x00000021211a7223 */ /* 0x000fe2000001001a */
[----:B------:R-:W-:-:S03]  /*0780*/  FADD.FTZ R27, R27, R33 ;  /* 0x000000211b1b7221 */ /* 0x000fc60000010000 */
[----:B------:R-:W-:Y:S01]  /*0790*/  FFMA.FTZ R26, R29, R29, R26 ;  /* 0x0000001d1d1a7223 */ /* 0x000fe2000001001a */
[----:B------:R-:W-:Y:S01]  /*07a0*/  FADD.FTZ R27, R27, R29 ;  /* 0x0000001d1b1b7221 */ /* 0x000fe20000010000 */
[--C-:B---3--:R-:W-:Y:S01]  /*07b0*/  HADD2.F32 R28, -RZ, R22.reuse.H0_H0 ;  /* 0x20000016ff1c7230 */ /* 0x108fe20000004100 */
[----:B------:R0:W-:Y:S04]  /*07c0*/  STL [R1], R29 ;  /* 0x0000001d01007387 */ /* 0x0001e80000100800 */
[----:B------:R-:W-:Y:S01]  /*07d0*/  FFMA.FTZ R26, R28, R28, R26 ;  /* 0x0000001c1c1a7223 */ /* 0x000fe2000001001a */
[----:B------:R1:W-:Y:S01]  /*07e0*/  STL [R1+0x10], R28 ;  /* 0x0000101c01007387 */ /* 0x0003e20000100800 */
[----:B0-----:R-:W-:Y:S02]  /*07f0*/  HADD2.F32 R29, -RZ, R22.H1_H1 ;  /* 0x30000016ff1d7230 */ /* 0x001fe40000004100 */
[----:B------:R-:W-:Y:S01]  /*0800*/  FADD.FTZ R22, R27, R28 ;  /* 0x0000001c1b167221 */ /* 0x000fe20000010000 */
[----:B-1----:R-:W-:-:S02]  /*0810*/  HADD2.F32 R28, -RZ, R23.H0_H0 ;  /* 0x20000017ff1c7230 */ /* 0x002fc40000004100 */
[----:B------:R-:W-:Y:S01]  /*0820*/  FFMA.FTZ R26, R29, R29, R26 ;  /* 0x0000001d1d1a7223 */ /* 0x000fe2000001001a */
[----:B------:R-:W-:Y:S01]  /*0830*/  FADD.FTZ R22, R22, R29 ;  /* 0x0000001d16167221 */ /* 0x000fe20000010000 */
[----:B------:R-:W-:Y:S02]  /*0840*/  HADD2.F32 R37, -RZ, R23.H1_H1 ;  /* 0x30000017ff257230 */ /* 0x000fe40000004100 */
[----:B------:R-:W-:Y:S01]  /*0850*/  FFMA.FTZ R23, R28, R28, R26 ;  /* 0x0000001c1c177223 */ /* 0x000fe2000001001a */
[----:B------:R-:W-:-:S03]  /*0860*/  FADD.FTZ R22, R22, R28 ;  /* 0x0000001c16167221 */ /* 0x000fc60000010000 */
[----:B------:R-:W-:Y:S01]  /*0870*/  FFMA.FTZ R23, R37, R37, R23 ;  /* 0x0000002525177223 */ /* 0x000fe20000010017 */
[--C-:B----4-:R-:W-:Y:S02]  /*0880*/  HADD2.F32 R26, -RZ, R24.reuse.H0_H0 ;  /* 0x20000018ff1a7230 */ /* 0x110fe40000004100 */
        /* <DEDUP_REMOVED lines=10> */
[----:B------:R0:W-:Y:S02]  /*0930*/  STL [R1+0xc], R29 ;  /* 0x00000c1d01007387 */ /* 0x0001e40000100800 */
[----:B------:R-:W-:Y:S01]  /*0940*/  FFMA.FTZ R23, R35, R35, R23 ;  /* 0x0000002323177223 */ /* 0x000fe20000010017 */
[----:B------:R-:W-:Y:S01]  /*0950*/  FADD.FTZ R22, R22, R35 ;  /* 0x0000002316167221 */ /* 0x000fe20000010000 */
[--C-:B------:R-:W-:Y:S01]  /*0960*/  HADD2.F32 R34, -RZ, R8.reuse.H0_H0 ;  /* 0x20000008ff227230 */ /* 0x100fe20000004100 */
[----:B------:R1:W-:Y:S01]  /*0970*/  STL [R1+0x4], R28 ;  /* 0x0000041c01007387 */ /* 0x0003e20000100800 */
[----:B0-----:R-:W-:-:S03]  /*0980*/  HADD2.F32 R29, -RZ, R8.H1_H1 ;  /* 0x30000008ff1d7230 */ /* 0x001fc60000004100 */
[----:B------:R-:W-:Y:S01]  /*0990*/  FFMA.FTZ R23, R34, R34, R23 ;  /* 0x0000002222177223 */ /* 0x000fe20000010017 */
[----:B------:R-:W-:Y:S01]  /*09a0*/  FADD.FTZ R22, R22, R34 ;  /* 0x0000002216167221 */ /* 0x000fe20000010000 */
[----:B------:R-:W-:Y:S02]  /*09b0*/  STL [R1+0x8], R26 ;  /* 0x0000081a01007387 */ /* 0x000fe40000100800 */
[----:B------:R-:W-:Y:S02]  /*09c0*/  FFMA.FTZ R23, R29, R29, R23 ;  /* 0x0000001d1d177223 */ /* 0x000fe40000010017 */
[----:B------:R0:W-:Y:S01]  /*09d0*/  STL [R1+0x14], R24 ;  /* 0x0000141801007387 */ /* 0x0001e20000100800 */
[----:B------:R-:W-:Y:S01]  /*09e0*/  FADD.FTZ R22, R22, R29 ;  /* 0x0000001d16167221 */ /* 0x000fe20000010000 */
[--C-:B-1----:R-:W-:Y:S02]  /*09f0*/  HADD2.F32 R28, -RZ, R9.reuse.H1_H1 ;  /* 0x30000009ff1c7230 */ /* 0x102fe40000004100 */
[----:B0-----:R-:W-:-:S05]  /*0a00*/  HADD2.F32 R24, -RZ, R9.H0_H0 ;  /* 0x20000009ff187230 */ /* 0x001fca0000004100 */
        /* <DEDUP_REMOVED lines=8> */
[----:B------:R0:W-:Y:S02]  /*0a90*/  STL [R1+0x30], R24 ;  /* 0x0000301801007387 */ /* 0x0001e40000100800 */
[----:B------:R-:W-:Y:S01]  /*0aa0*/  FFMA.FTZ R23, R9, R9, R23 ;  /* 0x0000000909177223 */ /* 0x000fe20000010017 */
[----:B------:R-:W-:Y:S01]  /*0ab0*/  FADD.FTZ R22, R22, R9 ;  /* 0x0000000916167221 */ /* 0x000fe20000010000 */
[----:B------:R-:W-:-:S02]  /*0ac0*/  HADD2.F32 R10, -RZ, R11.H1_H1 ;  /* 0x3000000bff0a7230 */ /* 0x000fc40000004100 */
        /* <DEDUP_REMOVED lines=9> */
[----:B------:R-:W-:Y:S01]  /*0b60*/  HADD2.F32 R12, -RZ, R13.H0_H0 ;  /* 0x2000000dff0c7230 */ /* 0x000fe20000004100 */
[----:B------:R-:W-:Y:S01]  /*0b70*/  STL [R1+0x2c], R24 ;  /* 0x00002c1801007387 */ /* 0x000fe20000100800 */
[----:B------:R-:W-:Y:S01]  /*0b80*/  FFMA.FTZ R11, R32, R32, R11 ;  /* 0x00000020200b7223 */ /* 0x000fe2000001000b */
[----:B------:R-:W-:-:S02]  /*0b90*/  FADD.FTZ R22, R22, R32 ;  /* 0x0000002016167221 */ /* 0x000fc40000010000 */
[----:B------:R0:W-:Y:S01]  /*0ba0*/  STL [R1+0x24], R23 ;  /* 0x0000241701007387 */ /* 0x0001e20000100800 */
[----:B------:R-:W-:Y:S01]  /*0bb0*/  FFMA.FTZ R11, R12, R12, R11 ;  /* 0x0000000c0c0b7223 */ /* 0x000fe2000001000b */
[----:B------:R-:W-:Y:S02]  /*0bc0*/  FADD.FTZ R22, R22, R12 ;  /* 0x0000000c16167221 */ /* 0x000fe40000010000 */
[----:B------:R1:W-:Y:S01]  /*0bd0*/  STL [R1+0x3c], R12 ;  /* 0x00003c0c01007387 */ /* 0x0003e20000100800 */
[----:B0-----:R-:W-:Y:S02]  /*0be0*/  HADD2.F32 R23, -RZ, R13.H1_H1 ;  /* 0x3000000dff177230 */ /* 0x001fe40000004100 */
[----:B-1----:R-:W-:-:S03]  /*0bf0*/  HADD2.F32 R12, -RZ, R18.H0_H0 ;  /* 0x20000012ff0c7230 */ /* 0x002fc60000004100 */
[----:B------:R-:W-:Y:S01]  /*0c00*/  FFMA.FTZ R11, R23, R23, R11 ;  /* 0x00000017170b7223 */ /* 0x000fe2000001000b */
[----:B------:R-:W-:Y:S01]  /*0c10*/  FADD.FTZ R22, R22, R23 ;  /* 0x0000001716167221 */ /* 0x000fe20000010000 */
[----:B------:R-:W-:Y:S01]  /*0c20*/  STL [R1+0x48], R23 ;  /* 0x0000481701007387 */ /* 0x000fe20000100800 */
[----:B------:R-:W-:Y:S02]  /*0c30*/  HADD2.F32 R13, -RZ, R18.H1_H1 ;  /* 0x30000012ff0d7230 */ /* 0x000fe40000004100 */
[----:B------:R-:W-:Y:S01]  /*0c40*/  FFMA.FTZ R11, R12, R12, R11 ;  /* 0x0000000c0c0b7223 */ /* 0x000fe2000001000b */
[----:B------:R-:W-:Y:S01]  /*0c50*/  FADD.FTZ R22, R22, R12 ;  /* 0x0000000c16167221 */ /* 0x000fe20000010000 */
[----:B------:R0:W-:Y:S04]  /*0c60*/  STL [R1+0x50], R12 ;  /* 0x0000500c01007387 */ /* 0x0001e80000100800 */
[----:B------:R-:W-:Y:S01]  /*0c70*/  STL [R1+0x58], R13 ;  /* 0x0000580d01007387 */ /* 0x000fe20000100800 */
[----:B0-----:R-:W-:-:S05]  /*0c80*/  HADD2.F32 R12, -RZ, R19.H0_H0 ;  /* 0x20000013ff0c7230 */ /* 0x001fca0000004100 */
[----:B------:R0:W-:Y:S04]  /*0c90*/  STL [R1+0x5c], R12 ;  /* 0x00005c0c01007387 */ /* 0x0001e80000100800 */
[----:B------:R-:W2:Y:S01]  /*0ca0*/  LDL R18, [R1+0x8c] ;  /* 0x00008c0001127983 */ /* 0x000ea20000100800 */
[----:B------:R-:W1:Y:S01]  /*0cb0*/  S2R R31, SR_TID.X ;  /* 0x00000000001f7919 */ /* 0x000e620000002100 */
[----:B------:R-:W-:Y:S01]  /*0cc0*/  FFMA.FTZ R11, R13, R13, R11 ;  /* 0x0000000d0d0b7223 */ /* 0x000fe2000001000b */
[----:B------:R-:W-:Y:S01]  /*0cd0*/  FADD.FTZ R22, R22, R13 ;  /* 0x0000000d16167221 */ /* 0x000fe20000010000 */
[----:B------:R-:W-:Y:S02]  /*0ce0*/  HADD2.F32 R23, -RZ, R19.H1_H1 ;  /* 0x30000013ff177230 */ /* 0x000fe40000004100 */
[----:B------:R-:W-:Y:S01]  /*0cf0*/  FFMA.FTZ R11, R12, R12, R11 ;  /* 0x0000000c0c0b7223 */ /* 0x000fe2000001000b */
[----:B------:R-:W-:Y:S01]  /*0d00*/  FADD.FTZ R22, R22, R12 ;  /* 0x0000000c16167221 */ /* 0x000fe20000010000 */
[----:B0-----:R-:W-:-:S02]  /*0d10*/  HADD2.F32 R12, -RZ, R20.H0_H0 ;  /* 0x20000014ff0c7230 */ /* 0x001fc40000004100 */
[----:B------:R-:W-:Y:S01]  /*0d20*/  FFMA.FTZ R11, R23, R23, R11 ;  /* 0x00000017170b7223 */ /* 0x000fe2000001000b */
[----:B------:R-:W-:Y:S01]  /*0d30*/  FADD.FTZ R22, R22, R23 ;  /* 0x0000001716167221 */ /* 0x000fe20000010000 */
[----:B------:R-:W-:Y:S01]  /*0d40*/  STL [R1+0x60], R23 ;  /* 0x0000601701007387 */ /* 0x000fe20000100800 */
[----:B------:R-:W-:Y:S02]  /*0d50*/  HADD2.F32 R13, -RZ, R20.H1_H1 ;  /* 0x30000014ff0d7230 */ /* 0x000fe40000004100 */
[----:B------:R-:W-:Y:S01]  /*0d60*/  FFMA.FTZ R11, R12, R12, R11 ;  /* 0x0000000c0c0b7223 */ /* 0x000fe2000001000b */
[----:B------:R-:W-:Y:S01]  /*0d70*/  FADD.FTZ R22, R22, R12 ;  /* 0x0000000c16167221 */ /* 0x000fe20000010000 */
[----:B------:R0:W-:Y:S01]  /*0d80*/  STL [R1+0x40], R12 ;  /* 0x0000400c01007387 */ /* 0x0001e20000100800 */
[----:B------:R-:W-:-:S03]  /*0d90*/  HADD2.F32 R19, -RZ, R21.H1_H1 ;  /* 0x30000015ff137230 */ /* 0x000fc60000004100 */
[----:B------:R-:W-:Y:S01]  /*0da0*/  STL [R1+0x54], R13 ;  /* 0x0000540d01007387 */ /* 0x000fe20000100800 */
[----:B0-----:R-:W-:Y:S02]  /*0db0*/  HADD2.F32 R12, -RZ, R21.H0_H0 ;  /* 0x20000015ff0c7230 */ /* 0x001fe40000004100 */
[----:B------:R-:W-:-:S03]  /*0dc0*/  FFMA.FTZ R11, R13, R13, R11 ;  /* 0x0000000d0d0b7223 */ /* 0x000fc6000001000b */
[----:B------:R0:W-:Y:S01]  /*0dd0*/  STL [R1+0x64], R12 ;  /* 0x0000640c01007387 */ /* 0x0001e20000100800 */
[----:B------:R-:W-:-:S03]  /*0de0*/  FADD.FTZ R22, R22, R13 ;  /* 0x0000000d16167221 */ /* 0x000fc60000010000 */
[----:B------:R-:W-:Y:S01]  /*0df0*/  STL [R1+0x68], R19 ;  /* 0x0000681301007387 */ /* 0x000fe20000100800 */
[----:B-1----:R-:W-:Y:S01]  /*0e00*/  ISETP.GT.U32.AND P0, PT, R31, 0x1f, PT ;  /* 0x0000001f1f00780c */ /* 0x002fe20003f04070 */
[----:B------:R-:W-:Y:S01]  /*0e10*/  FFMA.FTZ R11, R12, R12, R11 ;  /* 0x0000000c0c0b7223 */ /* 0x000fe2000001000b */
[----:B0-----:R-:W-:-:S03]  /*0e20*/  FADD.FTZ R12, R22, R12 ;  /* 0x0000000c160c7221 */ /* 0x001fc60000010000 */
[----:B------:R-:W-:Y:S01]  /*0e30*/  FFMA.FTZ R13, R19, R19, R11 ;  /* 0x00000013130d7223 */ /* 0x000fe2000001000b */
[----:B------:R-:W-:Y:S01]  /*0e40*/  FADD.FTZ R12, R12, R19 ;  /* 0x000000130c0c7221 */ /* 0x000fe20000010000 */
[----:B------:R-:W-:Y:S04]  /*0e50*/  BSSY B0, `(.L_x_2985) ;  /* 0x0000074000007945 */ /* 0x000fe80003800000 */
[----:B--2---:R0:W-:Y:S02]  /*0e60*/  STS.64 [R18], R12 ;  /* 0x0000000c12007388 */ /* 0x0041e40000000a00 */
        /* <DEDUP_REMOVED lines=114> */
.L_x_2986:
[----:B------:R-:W-:Y:S05]  /*1590*/  BSYNC B0 ;  /* 0x0000000000007941 */ /* 0x000fea0003800000 */
.L_x_2985:
        /* <DEDUP_REMOVED lines=11> */
[----:B---3--:R-:W-:Y:S02]  /*1650*/  LOP3.LUT R18, R21, 0xff, RZ, 0xc0, !PT ;  /* 0x000000ff15127812 */ /* 0x008fe400078ec0ff */
        /* <DEDUP_REMOVED lines=9> */
.L_x_2988:
[----:B------:R-:W-:Y:S05]  /*16f0*/  BSYNC B0 ;  /* 0x0000000000007941 */ /* 0x000fea0003800000 */
.L_x_2987:
        /* <DEDUP_REMOVED lines=11> */
.L_x_2990:
[----:B------:R-:W2:Y:S04]  /*17b0*/  LD.E.STRONG.GPU R18, desc[UR6][R12.64] ;  /* 0x000000060c127980 */ /* 0x000ea8000c10f900 */
[----:B--2---:R-:W-:Y:S01]  /*17c0*/  CCTL.IVALL ;  /* 0x00000000ff00798f */ /* 0x004fe20002000000 */
[----:B------:R-:W-:Y:S05]  /*17d0*/  YIELD ;  /* 0x0000000000007946 */ /* 0x000fea0003800000 */
[----:B-----5:R-:W-:-:S04]  /*17e0*/  LOP3.LUT R18, R18, R11, RZ, 0x3c, !PT ;  /* 0x0000000b12127212 */ /* 0x020fc800078e3cff */
[----:B------:R-:W-:-:S13]  /*17f0*/  ISETP.GT.AND P1, PT, R18, -0x1, PT ;  /* 0xffffffff1200780c */ /* 0x000fda0003f24270 */
[----:B------:R-:W-:Y:S05]  /*1800*/  @P1 BRA `(.L_x_2990) ;  /* 0xfffffffc00e81947 */ /* 0x000fea000383ffff */
.L_x_2989:
        /* <DEDUP_REMOVED lines=84> */
[----:B------:R-:W4:Y:S04]  /*1d50*/  LDG.E.64 R12, desc[UR6][R12.64] ;  /* 0x000000060c0c7981 */ /* 0x000f28000c1e1b00 */
[----:B------:R0:W5:Y:S01]  /*1d60*/  LDL.LU.64 R2, [R1+0x90] ;  /* 0x0000900001027983 */ /* 0x0001620000300a00 */
        /* <DEDUP_REMOVED lines=10> */
[----:B0-----:R-:W-:-:S07]  /*1e10*/  FADD.FTZ R13, R25, R13 ;  /* 0x0000000d190d7221 */ /* 0x001fce0000010000 */
.L_x_2992:
[----:B------:R-:W-:Y:S05]  /*1e20*/  BSYNC B0 ;  /* 0x0000000000007941 */ /* 0x000fea0003800000 */
.L_x_2991:
[----:B------:R-:W0:Y:S01]  /*1e30*/  SHFL.BFLY PT, R18, R12, 0x8, 0x1f ;  /* 0x0d001f000c127f89 */ /* 0x000e2200000e0000 */
[----:B------:R-:W-:Y:S01]  /*1e40*/  ULDC.64 UR8, c[0x0][0x240] ;  /* 0x0000900000087ab9 */ /* 0x000fe20000000a00 */
[----:B------:R-:W-:Y:S01]  /*1e50*/  BSSY B0, `(.L_x_2993) ;  /* 0x0000029000007945 */ /* 0x000fe20003800000 */
[----:B------:R-:W-:Y:S01]  /*1e60*/  ISETP.EQ.U32.AND P1, PT, RZ, UR8, PT ;  /* 0x00000008ff007c0c */ /* 0x000fe2000bf22070 */
[----:B------:R-:W1:Y:S01]  /*1e70*/  SHFL.BFLY PT, R11, R13, 0x8, 0x1f ;  /* 0x0d001f000d0b7f89 */ /* 0x000e6200000e0000 */
[----:B------:R-:W4:Y:S01]  /*1e80*/  S2R R19, SR_TID.X ;  /* 0x0000000000137919 */ /* 0x000f220000002100 */
[----:B--2---:R-:W2:Y:S01]  /*1e90*/  S2R R20, SR_CTAID.X ;  /* 0x0000000000147919 */ /* 0x004ea20000002500 */
        /* <DEDUP_REMOVED lines=23> */
[----:B--2---:R-:W-:-:S04]  /*2010*/  LOP3.LUT P0, RZ, R20, 0xff, RZ, 0xc0, !PT ;  /* 0x000000ff14ff7812 */ /* 0x004fc8000780c0ff */
[----:B------:R-:W-:-:S04]  /*2020*/  ISETP.GT.U32.OR P0, PT, R19, 0xf, P0 ;  /* 0x0000000f1300780c */ /* 0x000fc80000704470 */
[----:B------:R-:W-:-:S13]  /*2030*/  ISETP.EQ.OR.EX P0, PT, RZ, UR9, P0, P1 ;  /* 0x00000009ff007c0c */ /* 0x000fda0008702710 */
[----:B0-----:R-:W-:Y:S05]  /*2040*/  @P0 BRA `(.L_x_2994) ;  /* 0x0000000000240947 */ /* 0x001fea0003800000 */
[----:B------:R-:W2:Y:S01]  /*2050*/  LDL R20, [R1+0x38] ;  /* 0x0000380001147983 */ /* 0x000ea20000100800 */
[----:B------:R-:W-:Y:S02]  /*2060*/  LEA R18, R19, UR5, 0x3 ;  /* 0x0000000513127c11 */ /* 0x000fe4000f8e18ff */
[----:B------:R-:W-:Y:S02]  /*2070*/  SHF.R.S32.HI R13, RZ, 0x1f, R19 ;  /* 0x0000001fff0d7819 */ /* 0x000fe40000011413 */
[C---:B-----5:R-:W-:Y:S02]  /*2080*/  LEA R11, P0, R2.reuse, R19, 0x4 ;  /* 0x00000013020b7211 */ /* 0x060fe400078020ff */
[----:B------:R-:W0:Y:S02]  /*2090*/  LDS.64 R18, [R18] ;  /* 0x0000000012127984 */ /* 0x000e240000000a00 */
[----:B--2---:R-:W-:Y:S02]  /*20a0*/  LEA.HI.X R13, R2, R13, R20, 0x4, P0 ;  /* 0x0000000d020d7211 */ /* 0x004fe400000f2414 */
[----:B------:R-:W-:-:S04]  /*20b0*/  LEA R12, P0, R11, UR8, 0x3 ;  /* 0x000000080b0c7c11 */ /* 0x000fc8000f8018ff */
[----:B------:R-:W-:-:S05]  /*20c0*/  LEA.HI.X R13, R11, UR9, R13, 0x3, P0 ;  /* 0x000000090b0d7c11 */ /* 0x000fca00080f1c0d */
[----:B0-----:R0:W-:Y:S04]  /*20d0*/  STG.E.64 desc[UR6][R12.64], R18 ;  /* 0x000000120c007986 */ /* 0x0011e8000c101b06 */
.L_x_2994:
[----:B------:R-:W-:Y:S05]  /*20e0*/  BSYNC B0 ;  /* 0x0000000000007941 */ /* 0x000fea0003800000 */
.L_x_2993:
[----:B0-----:R-:W2:Y:S01]  /*20f0*/  LDL.LU R18, [R1+0x18] ;  /* 0x0000180001127983 */ /* 0x001ea20000300800 */
[----:B------:R-:W-:Y:S01]  /*2100*/  ULDC.64 UR10, c[0x0][0x210] ;  /* 0x00008400000a7ab9 */ /* 0x000fe20000000a00 */
[----:B------:R-:W-:Y:S02]  /*2110*/  ULDC UR8, c[0x0][0x230] ;  /* 0x00008c0000087ab9 */ /* 0x000fe40000000800 */
[----:B------:R-:W4:Y:S01]  /*2120*/  LDL R11, [R1+0x88] ;  /* 0x00008800010b7983 */ /* 0x000f220000100800 */
[----:B-----5:R-:W-:-:S03]  /*2130*/  LEA R12, P0, R3, UR10, 0x1 ;  /* 0x0000000a030c7c11 */ /* 0x020fc6000f8008ff */
[----:B------:R0:W-:Y:S04]  /*2140*/  STL [R1+0x90], R2 ;  /* 0x0000900201007387 */ /* 0x0001e80000100800 */
[----:B------:R-:W4:Y:S04]  /*2150*/  LDL.LU R25, [R1] ;  /* 0x0000000001197983 */ /* 0x000f280000300800 */
[----:B------:R-:W4:Y:S04]  /*2160*/  LDL.LU R26, [R1+0x10] ;  /* 0x00001000011a7983 */ /* 0x000f280000300800 */
[----:B------:R-:W4:Y:S04]  /*2170*/  LDL.LU R24, [R1+0xc] ;  /* 0x00000c0001187983 */ /* 0x000f280000300800 */
[----:B0-----:R-:W4:Y:S01]  /*2180*/  LDL.LU R2, [R1+0x4] ;  /* 0x0000040001027983 */ /* 0x001f220000300800 */
[----:B---3--:R-:W-:-:S02]  /*2190*/  HADD2.F32 R21, -RZ, R14.H0_H0 ;  /* 0x2000000eff157230 */ /* 0x008fc40000004100 */
[----:B------:R-:W-:Y:S02]  /*21a0*/  HADD2.F32 R22, -RZ, R16.H0_H0 ;  /* 0x20000010ff167230 */ /* 0x000fe40000004100 */
[----:B------:R-:W-:Y:S02]  /*21b0*/  HADD2.F32 R20, -RZ, R14.H1_H1 ;  /* 0x3000000eff147230 */ /* 0x000fe40000004100 */
[----:B------:R-:W-:Y:S01]  /*21c0*/  HADD2.F32 R23, -RZ, R16.H1_H1 ;  /* 0x30000010ff177230 */ /* 0x000fe20000004100 */
[----:B--2---:R-:W-:Y:S02]  /*21d0*/  LEA.HI.X R13, R3, UR11, R18, 0x1, P0 ;  /* 0x0000000b030d7c11 */ /* 0x004fe400080f0c12 */
[----:B----4-:R-:W0:Y:S02]  /*21e0*/  LDS.64 R18, [R11+UR5] ;  /* 0x000000050b127984 */ /* 0x010e240008000a00 */
[----:B0-----:R-:W-:Y:S01]  /*21f0*/  FADD.FTZ R3, R19, UR8 ;  /* 0x0000000813037e21 */ /* 0x001fe20008010000 */
[--C-:B------:R-:W-:Y:S01]  /*2200*/  FADD.FTZ R11, R0, -R18.reuse ;  /* 0x80000012000b7221 */ /* 0x100fe20000010000 */
[--C-:B------:R-:W-:Y:S01]  /*2210*/  FADD.FTZ R30, R30, -R18.reuse ;  /* 0x800000121e1e7221 */ /* 0x100fe20000010000 */
[--C-:B------:R-:W-:Y:S01]  /*2220*/  FADD.FTZ R16, R33, -R18.reuse ;  /* 0x8000001221107221 */ /* 0x100fe20000010000 */
[--C-:B------:R-:W-:Y:S01]  /*2230*/  FADD.FTZ R19, R25, -R18.reuse ;  /* 0x8000001219137221 */ /* 0x100fe20000010000 */
[--C-:B------:R-:W-:Y:S01]  /*2240*/  FADD.FTZ R37, R37, -R18.reuse ;  /* 0x8000001225257221 */ /* 0x100fe20000010000 */
[----:B------:R-:W0:Y:S01]  /*2250*/  MUFU.RSQ R3, R3 ;  /* 0x0000000300037308 */ /* 0x000e220000001400 */
[----:B------:R-:W2:Y:S01]  /*2260*/  LDL.LU R25, [R1+0x8] ;  /* 0x0000080001197983 */ /* 0x000ea20000300800 */
[--C-:B------:R-:W-:Y:S01]  /*2270*/  FADD.FTZ R36, R36, -R18.reuse ;  /* 0x8000001224247221 */ /* 0x100fe20000010000 */
[--C-:B------:R-:W-:Y:S01]  /*2280*/  FADD.FTZ R35, R35, -R18.reuse ;  /* 0x8000001223237221 */ /* 0x100fe20000010000 */
[--C-:B------:R-:W-:Y:S01]  /*2290*/  FADD.FTZ R29, R29, -R18.reuse ;  /* 0x800000121d1d7221 */ /* 0x100fe20000010000 */
[--C-:B------:R-:W-:Y:S01]  /*22a0*/  FADD.FTZ R28, R28, -R18.reuse ;  /* 0x800000121c1c7221 */ /* 0x100fe20000010000 */
[--C-:B------:R-:W-:Y:S01]  /*22b0*/  FADD.FTZ R8, R8, -R18.reuse ;  /* 0x8000001208087221 */ /* 0x100fe20000010000 */
[----:B------:R-:W-:Y:S01]  /*22c0*/  FADD.FTZ R32, R32, -R18 ;  /* 0x8000001220207221 */ /* 0x000fe20000010000 */
[----:B------:R-:W-:Y:S01]  /*22d0*/  ULDC.64 UR8, c[0x0][0x238] ;  /* 0x00008e0000087ab9 */ /* 0x000fe20000000a00 */
[----:B0-----:R-:W-:-:S04]  /*22e0*/  FMUL.FTZ R11, R11, R3 ;  /* 0x000000030b0b7220 */ /* 0x001fc80000410000 */
        /* <DEDUP_REMOVED lines=11> */
[----:B------:R-:W0:Y:S02]  /*23a0*/  MUFU.RCP R11, R11 ;  /* 0x0000000b000b7308 */ /* 0x000e240000001000 */
[----:B0-----:R-:W-:-:S05]  /*23b0*/  FMUL.FTZ R11, R14, R11 ;  /* 0x0000000b0e0b7220 */ /* 0x001fca0000410000 */
[----:B------:R-:W-:-:S05]  /*23c0*/  F2FP.F16.F32.PACK_AB R0, R11, R0 ;  /* 0x000000000b00723e */ /* 0x000fca00000000ff */
[----:B------:R0:W-:Y:S01]  /*23d0*/  STG.E.U16 desc[UR6][R12.64], R0 ;  /* 0x000000000c007986 */ /* 0x0001e2000c101506 */
[----:B------:R-:W-:Y:S02]  /*23e0*/  HADD2.F32 R11, -RZ, R15.H0_H0 ;  /* 0x2000000fff0b7230 */ /* 0x000fe40000004100 */
[----:B------:R-:W-:Y:S01]  /*23f0*/  FMUL.FTZ R16, R3, R16 ;  /* 0x0000001003107220 */ /* 0x000fe20000410000 */
[----:B0-----:R-:W-:-:S05]  /*2400*/  PRMT R0, R0, 0x7632, R0 ;  /* 0x0000763200007816 */ /* 0x001fca0000000000 */
[----:B------:R0:W-:Y:S02]  /*2410*/  STG.E.U16 desc[UR6][R12.64+0x2], R0 ;  /* 0x000002000c007986 */ /* 0x0001e4000c101506 */
[----:B0-----:R-:W-:-:S05]  /*2420*/  HADD2.F32 R0, -RZ, R17.H0_H0 ;  /* 0x20000011ff007230 */ /* 0x001fca0000004100 */
[----:B------:R-:W-:-:S04]  /*2430*/  FFMA.FTZ R16, R16, R11, R0 ;  /* 0x0000000b10107223 */ /* 0x000fc80000010000 */
[----:B------:R-:W-:-:S06]  /*2440*/  FMUL.FTZ R14, R16, -1.4426950216293334961 ;  /* 0xbfb8aa3b100e7820 */ /* 0x000fcc0000410000 */
[----:B------:R-:W0:Y:S01]  /*2450*/  MUFU.EX2 R14, R14 ;  /* 0x0000000e000e7308 */ /* 0x000e220000000800 */
        /* <DEDUP_REMOVED lines=13> */
[----:B------:R0:W-:Y:S02]  /*2530*/  STG.E.U16 desc[UR6][R12.64+0x4], R14 ;  /* 0x0000040e0c007986 */ /* 0x0001e4000c101506 */
[----:B0-----:R-:W-:-:S05]  /*2540*/  PRMT R14, R14, 0x7632, R14 ;  /* 0x000076320e0e7816 */ /* 0x001fca000000000e */
[----:B------:R0:W-:Y:S02]  /*2550*/  STG.E.U16 desc[UR6][R12.64+0x6], R14 ;  /* 0x0000060e0c007986 */ /* 0x0001e4000c101506 */
[----:B0-----:R-:W-:-:S04]  /*2560*/  FADD.FTZ R12, R26, -R18 ;  /* 0x800000121a0c7221 */ /* 0x001fc80000010000 */
[----:B------:R-:W-:-:S04]  /*2570*/  FMUL.FTZ R12, R3, R12 ;  /* 0x0000000c030c7220 */ /* 0x000fc80000410000 */
[----:B------:R-:W-:-:S04]  /*2580*/  FFMA.FTZ R13, R21, R12, R22 ;  /* 0x0000000c150d7223 */ /* 0x000fc80000010016 */
[----:B------:R-:W-:-:S06]  /*2590*/  FMUL.FTZ R16, R13, -1.4426950216293334961 ;  /* 0xbfb8aa3b0d107820 */ /* 0x000fcc0000410000 */
[----:B------:R-:W0:Y:S02]  /*25a0*/  MUFU.EX2 R16, R16 ;  /* 0x0000001000107308 */ /* 0x000e240000000800 */
[----:B0-----:R-:W-:-:S06]  /*25b0*/  FADD.FTZ R16, R16, 1 ;  /* 0x3f80000010107421 */ /* 0x001fcc0000010000 */
[----:B------:R0:W1:Y:S02]  /*25c0*/  MUFU.RCP R19, R16 ;  /* 0x0000001000137308 */ /* 0x0000640000001000 */
[--C-:B0-----:R-:W-:Y:S02]  /*25d0*/  FADD.FTZ R16, R2, -R18.reuse ;  /* 0x8000001202107221 */ /* 0x101fe40000010000 */
[----:B------:R-:W3:Y:S01]  /*25e0*/  LDL.LU R2, [R1+0x14] ;  /* 0x0000140001027983 */ /* 0x000ee20000300800 */
[----:B------:R-:W-:-:S04]  /*25f0*/  FADD.FTZ R12, R24, -R18 ;  /* 0x80000012180c7221 */ /* 0x000fc80000010000 */
[----:B------:R-:W-:-:S04]  /*2600*/  FMUL.FTZ R12, R3, R12 ;  /* 0x0000000c030c7220 */ /* 0x000fc80000410000 */
[----:B------:R-:W-:-:S04]  /*2610*/  FFMA.FTZ R12, R20, R12, R23 ;  /* 0x0000000c140c7223 */ /* 0x000fc80000010017 */
[----:B------:R-:W-:-:S06]  /*2620*/  FMUL.FTZ R14, R12, -1.4426950216293334961 ;  /* 0xbfb8aa3b0c0e7820 */ /* 0x000fcc0000410000 */
[----:B------:R-:W0:Y:S01]  /*2630*/  MUFU.EX2 R14, R14 ;  /* 0x0000000e000e7308 */ /* 0x000e220000000800 */
[----:B------:R-:W-:Y:S01]  /*2640*/  FMUL.FTZ R16, R3, R16 ;  /* 0x0000001003107220 */ /* 0x000fe20000410000 */
[----:B-1----:R-:W-:Y:S01]  /*2650*/  FMUL.FTZ R13, R13, R19 ;  /* 0x000000130d0d7220 */ /* 0x002fe20000410000 */
[----:B0-----:R-:W-:Y:S02]  /*2660*/  FADD.FTZ R24, R14, 1 ;  /* 0x3f8000000e187421 */ /* 0x001fe40000010000 */
[----:B------:R-:W-:-:S03]  /*2670*/  FFMA.FTZ R14, R11, R16, R0 ;  /* 0x000000100b0e7223 */ /* 0x000fc60000010000 */
[----:B------:R-:W0:Y:S01]  /*2680*/  MUFU.RCP R16, R24 ;  /* 0x0000001800107308 */ /* 0x000e220000001000 */
[----:B------:R1:W-:Y:S01]  /*2690*/  STL [R1+0x10], R13 ;  /* 0x0000100d01007387 */ /* 0x0003e20000100800 */
[----:B------:R-:W-:Y:S01]  /*26a0*/  FMUL.FTZ R19, R14, -1.4426950216293334961 ;  /* 0xbfb8aa3b0e137820 */ /* 0x000fe20000410000 */
[----:B-1----:R-:W-:-:S04]  /*26b0*/  FMUL.FTZ R13, R3, R37 ;  /* 0x00000025030d7220 */ /* 0x002fc80000410000 */
[----:B------:R-:W-:Y:S01]  /*26c0*/  FFMA.FTZ R13, R15, R13, R17 ;  /* 0x0000000d0f0d7223 */ /* 0x000fe20000010011 */
[----:B0-----:R-:W-:-:S03]  /*26d0*/  FMUL.FTZ R16, R12, R16 ;  /* 0x000000100c107220 */ /* 0x001fc60000410000 */
[----:B------:R-:W-:Y:S01]  /*26e0*/  FMUL.FTZ R12, R13, -1.4426950216293334961 ;  /* 0xbfb8aa3b0d0c7820 */ /* 0x000fe20000410000 */
[----:B------:R-:W0:Y:S08]  /*26f0*/  MUFU.EX2 R19, R19 ;  /* 0x0000001300137308 */ /* 0x000e300000000800 */
[----:B------:R-:W1:Y:S01]  /*2700*/  MUFU.EX2 R12, R12 ;  /* 0x0000000c000c7308 */ /* 0x000e620000000800 */
[----:B------:R2:W-:Y:S02]  /*2710*/  STL [R1+0x4], R16 ;  /* 0x0000041001007387 */ /* 0x0005e40000100800 */
[----:B--2---:R-:W-:Y:S01]  /*2720*/  FADD.FTZ R16, R25, -R18 ;  /* 0x8000001219107221 */ /* 0x004fe20000010000 */
[----:B0-----:R-:W-:-:S03]  /*2730*/  FADD.FTZ R19, R19, 1 ;  /* 0x3f80000013137421 */ /* 0x001fc60000010000 */
[----:B------:R-:W-:Y:S01]  /*2740*/  FMUL.FTZ R16, R3, R16 ;  /* 0x0000001003107220 */ /* 0x000fe20000410000 */
[----:B-1----:R-:W-:Y:S02]  /*2750*/  FADD.FTZ R24, R12, 1 ;  /* 0x3f8000000c187421 */ /* 0x002fe40000010000 */
[----:B------:R-:W0:Y:S01]  /*2760*/  MUFU.RCP R19, R19 ;  /* 0x0000001300137308 */ /* 0x000e220000001000 */
[----:B------:R-:W-:-:S07]  /*2770*/  FFMA.FTZ R12, R21, R16, R22 ;  /* 0x00000010150c7223 */ /* 0x000fce0000010016 */
[----:B------:R-:W1:Y:S01]  /*2780*/  MUFU.RCP R16, R24 ;  /* 0x0000001800107308 */ /* 0x000e620000001000 */
[----:B0-----:R-:W-:Y:S01]  /*2790*/  FMUL.FTZ R14, R14, R19 ;  /* 0x000000130e0e7220 */ /* 0x001fe20000410000 */
[----:B-1----:R-:W-:-:S04]  /*27a0*/  FMUL.FTZ R16, R13, R16 ;  /* 0x000000100d107220 */ /* 0x002fc80000410000 */
[----:B------:R0:W-:Y:S04]  /*27b0*/  STL [R1+0xc], R14 ;  /* 0x00000c0e01007387 */ /* 0x0001e80000100800 */
[----:B------:R3:W-:Y:S01]  /*27c0*/  STL [R1+0x8], R16 ;  /* 0x0000081001007387 */ /* 0x0007e20000100800 */
[----:B------:R-:W-:Y:S01]  /*27d0*/  FMUL.FTZ R19, R12, -1.4426950216293334961 ;  /* 0xbfb8aa3b0c137820 */ /* 0x000fe20000410000 */
[----:B0-----:R-:W-:-:S05]  /*27e0*/  FMUL.FTZ R14, R3, R36 ;  /* 0x00000024030e7220 */ /* 0x001fca0000410000 */
[----:B------:R-:W0:Y:S01]  /*27f0*/  MUFU.EX2 R19, R19 ;  /* 0x0000001300137308 */ /* 0x000e220000000800 */
[----:B---3--:R-:W-:Y:S02]  /*2800*/  FADD.FTZ R16, R2, -R18 ;  /* 0x8000001202107221 */ /* 0x008fe40000010000 */
[----:B------:R-:W2:Y:S01]  /*2810*/  LDL.LU R2, [R1+0x30] ;  /* 0x0000300001027983 */ /* 0x000ea20000300800 */
[----:B------:R-:W-:-:S04]  /*2820*/  FFMA.FTZ R14, R20, R14, R23 ;  /* 0x0000000e140e7223 */ /* 0x000fc80000010017 */
[----:B------:R-:W-:Y:S01]  /*2830*/  FMUL.FTZ R13, R14, -1.4426950216293334961 ;  /* 0xbfb8aa3b0e0d7820 */ /* 0x000fe20000410000 */
[----:B0-----:R-:W-:-:S05]  /*2840*/  FADD.FTZ R19, R19, 1 ;  /* 0x3f80000013137421 */ /* 0x001fca0000010000 */
[----:B------:R-:W0:Y:S01]  /*2850*/  MUFU.EX2 R13, R13 ;  /* 0x0000000d000d7308 */ /* 0x000e220000000800 */
[----:B------:R-:W-:-:S07]  /*2860*/  FMUL.FTZ R16, R3, R16 ;  /* 0x0000001003107220 */ /* 0x000fce0000410000 */
[----:B------:R-:W1:Y:S01]  /*2870*/  MUFU.RCP R19, R19 ;  /* 0x0000001300137308 */ /* 0x000e620000001000 */
[----:B0-----:R-:W-:Y:S01]  /*2880*/  FADD.FTZ R24, R13, 1 ;  /* 0x3f8000000d187421 */ /* 0x001fe20000010000 */
[----:B------:R-:W-:-:S06]  /*2890*/  FFMA.FTZ R13, R11, R16, R0 ;  /* 0x000000100b0d7223 */ /* 0x000fcc0000010000 */
[----:B------:R-:W0:Y:S01]  /*28a0*/  MUFU.RCP R16, R24 ;  /* 0x0000001800107308 */ /* 0x000e220000001000 */
[----:B-1----:R-:W-:-:S05]  /*28b0*/  FMUL.FTZ R12, R12, R19 ;  /* 0x000000130c0c7220 */ /* 0x002fca0000410000 */
[----:B------:R1:W-:Y:S01]  /*28c0*/  STL [R1+0x28], R12 ;  /* 0x0000280c01007387 */ /* 0x0003e20000100800 */
[----:B------:R-:W-:Y:S01]  /*28d0*/  FMUL.FTZ R19, R13, -1.4426950216293334961 ;  /* 0xbfb8aa3b0d137820 */ /* 0x000fe20000410000 */
[----:B-1----:R-:W-:Y:S01]  /*28e0*/  FMUL.FTZ R12, R3, R35 ;  /* 0x00000023030c7220 */ /* 0x002fe20000410000 */
[----:B0-----:R-:W-:-:S03]  /*28f0*/  FMUL.FTZ R16, R14, R16 ;  /* 0x000000100e107220 */ /* 0x001fc60000410000 */
[----:B------:R-:W-:Y:S01]  /*2900*/  FFMA.FTZ R12, R15, R12, R17 ;  /* 0x0000000c0f0c7223 */ /* 0x000fe20000010011 */
[----:B------:R-:W0:Y:S03]  /*2910*/  MUFU.EX2 R19, R19 ;  /* 0x0000001300137308 */ /* 0x000e260000000800 */
[----:B------:R-:W-:-:S06]  /*2920*/  FMUL.FTZ R14, R12, -1.4426950216293334961 ;  /* 0xbfb8aa3b0c0e7820 */ /* 0x000fcc0000410000 */
[----:B------:R-:W1:Y:S01]  /*2930*/  MUFU.EX2 R14, R14 ;  /* 0x0000000e000e7308 */ /* 0x000e620000000800 */
[----:B------:R3:W-:Y:S01]  /*2940*/  STL [R1+0x1c], R16 ;  /* 0x00001c1001007387 */ /* 0x0007e20000100800 */
[----:B0-----:R-:W-:Y:S01]  /*2950*/  FADD.FTZ R19, R19, 1 ;  /* 0x3f80000013137421 */ /* 0x001fe20000010000 */
[----:B---3--:R-:W-:-:S04]  /*2960*/  FADD.FTZ R16, R34, -R18 ;  /* 0x8000001222107221 */ /* 0x008fc80000010000 */
[----:B------:R-:W-:Y:S01]  /*2970*/  FMUL.FTZ R16, R3, R16 ;  /* 0x0000001003107220 */ /* 0x000fe20000410000 */
[----:B-1----:R-:W-:Y:S01]  /*2980*/  FADD.FTZ R24, R14, 1 ;  /* 0x3f8000000e187421 */ /* 0x002fe20000010000 */
[----:B------:R-:W0:Y:S02]  /*2990*/  MUFU.RCP R19, R19 ;  /* 0x0000001300137308 */ /* 0x000e240000001000 */
[----:B------:R-:W-:-:S06]  /*29a0*/  FFMA.FTZ R14, R21, R16, R22 ;  /* 0x00000010150e7223 */ /* 0x000fcc0000010016 */
[----:B------:R-:W1:Y:S01]  /*29b0*/  MUFU.RCP R16, R24 ;  /* 0x0000001800107308 */ /* 0x000e620000001000 */
[----:B0-----:R-:W-:Y:S01]  /*29c0*/  FMUL.FTZ R13, R13, R19 ;  /* 0x000000130d0d7220 */ /* 0x001fe20000410000 */
[----:B------:R-:W-:Y:S01]  /*29d0*/  FMUL.FTZ R19, R14, -1.4426950216293334961 ;  /* 0xbfb8aa3b0e137820 */ /* 0x000fe20000410000 */
[----:B-1----:R-:W-:-:S03]  /*29e0*/  FMUL.FTZ R16, R12, R16 ;  /* 0x000000100c107220 */ /* 0x002fc60000410000 */
[----:B------:R0:W-:Y:S02]  /*29f0*/  STL [R1+0x20], R13 ;  /* 0x0000200d01007387 */ /* 0x0001e40000100800 */
[----:B------:R-:W1:Y:S02]  /*2a00*/  MUFU.EX2 R19, R19 ;  /* 0x0000001300137308 */ /* 0x000e640000000800 */
[----:B------:R2:W-:Y:S04]  /*2a10*/  STL [R1+0x18], R16 ;  /* 0x0000181001007387 */ /* 0x0005e80000100800 */
[----:B------:R-:W3:Y:S01]  /*2a20*/  LDL.LU R26, [R1+0x2c] ;  /* 0x00002c00011a7983 */ /* 0x000ee20000300800 */
[----:B0-----:R-:W-:-:S04]  /*2a30*/  FMUL.FTZ R13, R3, R29 ;  /* 0x0000001d030d7220 */ /* 0x001fc80000410000 */
[----:B------:R-:W-:-:S04]  /*2a40*/  FFMA.FTZ R13, R20, R13, R23 ;  /* 0x0000000d140d7223 */ /* 0x000fc80000010017 */
[----:B------:R-:W-:Y:S01]  /*2a50*/  FMUL.FTZ R12, R13, -1.4426950216293334961 ;  /* 0xbfb8aa3b0d0c7820 */ /* 0x000fe20000410000 */
[----:B-1----:R-:W-:-:S05]  /*2a60*/  FADD.FTZ R19, R19, 1 ;  /* 0x3f80000013137421 */ /* 0x002fca0000010000 */
[----:B------:R-:W0:Y:S08]  /*2a70*/  MUFU.EX2 R12, R12 ;  /* 0x0000000c000c7308 */ /* 0x000e300000000800 */
[----:B------:R-:W1:Y:S01]  /*2a80*/  MUFU.RCP R19, R19 ;  /* 0x0000001300137308 */ /* 0x000e620000001000 */
[----:B0-----:R-:W-:Y:S01]  /*2a90*/  FADD.FTZ R24, R12, 1 ;  /* 0x3f8000000c187421 */ /* 0x001fe20000010000 */
[----:B------:R-:W-:-:S04]  /*2aa0*/  FMUL.FTZ R28, R3, R28 ;  /* 0x0000001c031c7220 */ /* 0x000fc80000410000 */
[----:B------:R-:W-:Y:S01]  /*2ab0*/  FFMA.FTZ R36, R15, R28, R17 ;  /* 0x0000001c0f247223 */ /* 0x000fe20000010011 */
[----:B--2---:R-:W-:-:S04]  /*2ac0*/  FADD.FTZ R16, R2, -R18 ;  /* 0x8000001202107221 */ /* 0x004fc80000010000 */
[----:B------:R-:W-:Y:S01]  /*2ad0*/  FMUL.FTZ R16, R3, R16 ;  /* 0x0000001003107220 */ /* 0x000fe20000410000 */
[----:B-1----:R-:W-:-:S03]  /*2ae0*/  FMUL.FTZ R2, R14, R19 ;  /* 0x000000130e027220 */ /* 0x002fc60000410000 */
[----:B------:R-:W-:Y:S02]  /*2af0*/  FFMA.FTZ R12, R11, R16, R0 ;  /* 0x000000100b0c7223 */ /* 0x000fe40000010000 */
[----:B------:R-:W0:Y:S01]  /*2b00*/  MUFU.RCP R16, R24 ;  /* 0x0000001800107308 */ /* 0x000e220000001000 */
[----:B------:R0:W-:Y:S04]  /*2b10*/  STL [R1+0x30], R2 ;  /* 0x0000300201007387 */ /* 0x0001e80000100800 */
[----:B------:R-:W2:Y:S01]  /*2b20*/  LDL.LU R25, [R1+0x24] ;  /* 0x0000240001197983 */ /* 0x000ea20000300800 */
[----:B------:R-:W-:Y:S01]  /*2b30*/  FMUL.FTZ R14, R12, -1.4426950216293334961 ;  /* 0xbfb8aa3b0c0e7820 */ /* 0x000fe20000410000 */
[----:B0-----:R-:W-:Y:S01]  /*2b40*/  FMUL.FTZ R2, R13, R16 ;  /* 0x000000100d027220 */ /* 0x001fe20000410000 */
[----:B------:R-:W-:-:S04]  /*2b50*/  FMUL.FTZ R13, R36, -1.4426950216293334961 ;  /* 0xbfb8aa3b240d7820 */ /* 0x000fc80000410000 */
[----:B------:R-:W0:Y:S08]  /*2b60*/  MUFU.EX2 R14, R14 ;  /* 0x0000000e000e7308 */ /* 0x000e300000000800 */
[----:B------:R-:W1:Y:S01]  /*2b70*/  MUFU.EX2 R13, R13 ;  /* 0x0000000d000d7308 */ /* 0x000e620000000800 */
[----:B0-----:R-:W-:Y:S01]  /*2b80*/  FADD.FTZ R14, R14, 1 ;  /* 0x3f8000000e0e7421 */ /* 0x001fe20000010000 */
[----:B-1----:R-:W-:-:S06]  /*2b90*/  FADD.FTZ R13, R13, 1 ;  /* 0x3f8000000d0d7421 */ /* 0x002fcc0000010000 */
[----:B------:R-:W0:Y:S08]  /*2ba0*/  MUFU.RCP R14, R14 ;  /* 0x0000000e000e7308 */ /* 0x000e300000001000 */
[----:B------:R-:W1:Y:S01]  /*2bb0*/  MUFU.RCP R13, R13 ;  /* 0x0000000d000d7308 */ /* 0x000e620000001000 */
[----:B------:R0:W-:Y:S02]  /*2bc0*/  STL [R1+0x14], R2 ;  /* 0x0000140201007387 */ /* 0x0001e40000100800 */
[----:B0-----:R-:W-:Y:S01]  /*2bd0*/  FMUL.FTZ R2, R12, R14 ;  /* 0x0000000e0c027220 */ /* 0x001fe20000410000 */
[----:B-1----:R-:W-:-:S04]  /*2be0*/  FMUL.FTZ R36, R36, R13 ;  /* 0x0000000d24247220 */ /* 0x002fc80000410000 */
[----:B------:R0:W-:Y:S04]  /*2bf0*/  STL [R1+0x94], R2 ;  /* 0x0000940201007387 */ /* 0x0001e80000100800 */
[----:B------:R-:W-:Y:S04]  /*2c00*/  STL [R1+0x98], R36 ;  /* 0x0000982401007387 */ /* 0x000fe80000100800 */
[----:B------:R-:W4:Y:S04]  /*2c10*/  LDL.LU R24, [R1+0x3c] ;  /* 0x00003c0001187983 */ /* 0x000f280000300800 */
[----:B0-----:R-:W4:Y:S01]  /*2c20*/  LDL.LU R2, [R1+0x48] ;  /* 0x0000480001027983 */ /* 0x001f220000300800 */
[----:B------:R-:W-:-:S04]  /*2c30*/  FMUL.FTZ R8, R3, R8 ;  /* 0x0000000803087220 */ /* 0x000fc80000410000 */
[----:B------:R-:W-:Y:S01]  /*2c40*/  FFMA.FTZ R8, R21, R8, R22 ;  /* 0x0000000815087223 */ /* 0x000fe20000010016 */
[----:B------:R-:W-:-:S03]  /*2c50*/  FADD.FTZ R14, R9, -R18 ;  /* 0x80000012090e7221 */ /* 0x000fc60000010000 */
[----:B------:R-:W-:-:S04]  /*2c60*/  FMUL.FTZ R12, R8, -1.4426950216293334961 ;  /* 0xbfb8aa3b080c7820 */ /* 0x000fc80000410000 */
[----:B------:R-:W0:Y:S01]  /*2c70*/  MUFU.EX2 R9, R12 ;  /* 0x0000000c00097308 */ /* 0x000e220000000800 */
[----:B------:R-:W-:-:S04]  /*2c80*/  FMUL.FTZ R14, R3, R14 ;  /* 0x0000000e030e7220 */ /* 0x000fc80000410000 */
[----:B------:R-:W-:-:S04]  /*2c90*/  FFMA.FTZ R27, R20, R14, R23 ;  /* 0x0000000e141b7223 */ /* 0x000fc80000010017 */
[----:B------:R-:W-:-:S06]  /*2ca0*/  FMUL.FTZ R13, R27, -1.4426950216293334961 ;  /* 0xbfb8aa3b1b0d7820 */ /* 0x000fcc0000410000 */
[----:B------:R-:W1:Y:S01]  /*2cb0*/  MUFU.EX2 R13, R13 ;  /* 0x0000000d000d7308 */ /* 0x000e620000000800 */
[----:B0-----:R-:W-:-:S07]  /*2cc0*/  FADD.FTZ R9, R9, 1 ;  /* 0x3f80000009097421 */ /* 0x001fce0000010000 */
[----:B------:R1:W0:Y:S01]  /*2cd0*/  MUFU.RCP R12, R9 ;  /* 0x00000009000c7308 */ /* 0x0002220000001000 */
[----:B---3--:R-:W-:-:S04]  /*2ce0*/  FADD.FTZ R19, R26, -R18 ;  /* 0x800000121a137221 */ /* 0x008fc80000010000 */
[----:B------:R-:W-:-:S04]  /*2cf0*/  FMUL.FTZ R19, R3, R19 ;  /* 0x0000001303137220 */ /* 0x000fc80000410000 */
[----:B------:R-:W-:Y:S01]  /*2d00*/  FFMA.FTZ R19, R11, R19, R0 ;  /* 0x000000130b137223 */ /* 0x000fe20000010000 */
[----:B-1----:R-:W-:Y:S01]  /*2d10*/  FADD.FTZ R9, R13, 1 ;  /* 0x3f8000000d097421 */ /* 0x002fe20000010000 */
[----:B------:R-:W-:Y:S01]  /*2d20*/  FADD.FTZ R13, R10, -R18 ;  /* 0x800000120a0d7221 */ /* 0x000fe20000010000 */
[----:B0-----:R-:W-:Y:S01]  /*2d30*/  FMUL.FTZ R8, R8, R12 ;  /* 0x0000000c08087220 */ /* 0x001fe20000410000 */
[----:B------:R-:W-:-:S03]  /*2d40*/  FMUL.FTZ R12, R19, -1.4426950216293334961 ;  /* 0xbfb8aa3b130c7820 */ /* 0x000fc60000410000 */
[----:B------:R-:W0:Y:S08]  /*2d50*/  MUFU.RCP R9, R9 ;  /* 0x0000000900097308 */ /* 0x000e300000001000 */
[----:B------:R-:W1:Y:S01]  /*2d60*/  MUFU.EX2 R10, R12 ;  /* 0x0000000c000a7308 */ /* 0x000e620000000800 */
[----:B------:R-:W-:Y:S01]  /*2d70*/  FMUL.FTZ R13, R3, R13 ;  /* 0x0000000d030d7220 */ /* 0x000fe20000410000 */
[----:B0-----:R-:W-:Y:S01]  /*2d80*/  FMUL.FTZ R27, R27, R9 ;  /* 0x000000091b1b7220 */ /* 0x001fe20000410000 */
[----:B-1----:R-:W-:-:S02]  /*2d90*/  FADD.FTZ R9, R10, 1 ;  /* 0x3f8000000a097421 */ /* 0x002fc40000010000 */
[----:B------:R-:W-:-:S04]  /*2da0*/  FFMA.FTZ R26, R15, R13, R17 ;  /* 0x0000000d0f1a7223 */ /* 0x000fc80000010011 */
[----:B------:R-:W0:Y:S01]  /*2db0*/  MUFU.RCP R9, R9 ;  /* 0x0000000900097308 */ /* 0x000e220000001000 */
[----:B------:R-:W-:-:S07]  /*2dc0*/  FMUL.FTZ R12, R26, -1.4426950216293334961 ;  /* 0xbfb8aa3b1a0c7820 */ /* 0x000fce0000410000 */
[----:B------:R-:W1:Y:S01]  /*2dd0*/  MUFU.EX2 R12, R12 ;  /* 0x0000000c000c7308 */ /* 0x000e620000000800 */
[----:B0-----:R-:W-:Y:S01]  /*2de0*/  FMUL.FTZ R19, R19, R9 ;  /* 0x0000000913137220 */ /* 0x001fe20000410000 */
[----:B------:R-:W-:Y:S04]  /*2df0*/  STL [R1+0x9c], R8 ;  /* 0x00009c0801007387 */ /* 0x000fe80000100800 */
[----:B------:R0:W-:Y:S01]  /*2e00*/  STL [R1+0xa0], R27 ;  /* 0x0000a01b01007387 */ /* 0x0001e20000100800 */
[----:B-1----:R-:W-:-:S03]  /*2e10*/  FADD.FTZ R12, R12, 1 ;  /* 0x3f8000000c0c7421 */ /* 0x002fc60000010000 */
[----:B0-----:R-:W3:Y:S03]  /*2e20*/  LDL.LU R27, [R1+0x50] ;  /* 0x00005000011b7983 */ /* 0x001ee60000300800 */
[----:B------:R-:W0:Y:S02]  /*2e30*/  MUFU.RCP R12, R12 ;  /* 0x0000000c000c7308 */ /* 0x000e240000001000 */
[----:B0-----:R-:W-:Y:S01]  /*2e40*/  FMUL.FTZ R26, R26, R12 ;  /* 0x0000000c1a1a7220 */ /* 0x001fe20000410000 */
[----:B--2---:R-:W-:Y:S02]  /*2e50*/  FADD.FTZ R14, R25, -R18 ;  /* 0x80000012190e7221 */ /* 0x004fe40000010000 */
[----:B------:R-:W2:Y:S02]  /*2e60*/  LDL.LU R25, [R1+0x40] ;  /* 0x0000400001197983 */ /* 0x000ea40000300800 */
[----:B------:R-:W-:-:S04]  /*2e70*/  FMUL.FTZ R14, R3, R14 ;  /* 0x0000000e030e7220 */ /* 0x000fc80000410000 */
[----:B------:R-:W-:-:S04]  /*2e80*/  FFMA.FTZ R14, R21, R14, R22 ;  /* 0x0000000e150e7223 */ /* 0x000fc80000010016 */
[----:B------:R-:W-:-:S06]  /*2e90*/  FMUL.FTZ R9, R14, -1.4426950216293334961 ;  /* 0xbfb8aa3b0e097820 */ /* 0x000fcc0000410000 */
[----:B------:R-:W0:Y:S01]  /*2ea0*/  MUFU.EX2 R9, R9 ;  /* 0x0000000900097308 */ /* 0x000e220000000800 */
[----:B------:R-:W-:Y:S01]  /*2eb0*/  STL [R1+0xa4], R19 ;  /* 0x0000a41301007387 */ /* 0x000fe20000100800 */
[----:B0-----:R-:W-:-:S06]  /*2ec0*/  FADD.FTZ R9, R9, 1 ;  /* 0x3f80000009097421 */ /* 0x001fcc0000010000 */
[----:B------:R-:W0:Y:S01]  /*2ed0*/  MUFU.RCP R9, R9 ;  /* 0x0000000900097308 */ /* 0x000e220000001000 */
[----:B------:R1:W-:Y:S04]  /*2ee0*/  STL [R1+0xa8], R26 ;  /* 0x0000a81a01007387 */ /* 0x0003e80000100800 */
[----:B------:R-:W2:Y:S01]  /*2ef0*/  LDL.LU R8, [R1+0x58] ;  /* 0x0000580001087983 */ /* 0x000ea20000300800 */
[----:B0-----:R-:W-:-:S05]  /*2f00*/  FMUL.FTZ R14, R14, R9 ;  /* 0x000000090e0e7220 */ /* 0x001fca0000410000 */
[----:B------:R-:W-:Y:S01]  /*2f10*/  STL [R1+0xac], R14 ;  /* 0x0000ac0e01007387 */ /* 0x000fe20000100800 */
[----:B----4-:R-:W-:-:S03]  /*2f20*/  FADD.FTZ R13, R2, -R18 ;  /* 0x80000012020d7221 */ /* 0x010fc60000010000 */
[----:B------:R-:W4:Y:S01]  /*2f30*/  LDL.LU R2, [R1+0x54] ;  /* 0x0000540001027983 */ /* 0x000f220000300800 */
[----:B------:R-:W-:-:S04]  /*2f40*/  FMUL.FTZ R10, R3, R32 ;  /* 0x00000020030a7220 */ /* 0x000fc80000410000 */
[----:B------:R-:W-:Y:S01]  /*2f50*/  FFMA.FTZ R10, R20, R10, R23 ;  /* 0x0000000a140a7223 */ /* 0x000fe20000010017 */
[----:B------:R-:W-:-:S03]  /*2f60*/  FADD.FTZ R12, R24, -R18 ;  /* 0x80000012180c7221 */ /* 0x000fc60000010000 */
[----:B------:R-:W-:Y:S01]  /*2f70*/  FMUL.FTZ R16, R10, -1.4426950216293334961 ;  /* 0xbfb8aa3b0a107820 */ /* 0x000fe20000410000 */
[----:B------:R-:W-:-:S05]  /*2f80*/  FMUL.FTZ R12, R3, R12 ;  /* 0x0000000c030c7220 */ /* 0x000fca0000410000 */
[----:B------:R-:W0:Y:S01]  /*2f90*/  MUFU.EX2 R16, R16 ;  /* 0x0000001000107308 */ /* 0x000e220000000800 */
[----:B------:R-:W-:-:S04]  /*2fa0*/  FFMA.FTZ R12, R11, R12, R0 ;  /* 0x0000000c0b0c7223 */ /* 0x000fc80000010000 */
[----:B------:R-:W-:-:S06]  /*2fb0*/  FMUL.FTZ R9, R12, -1.4426950216293334961 ;  /* 0xbfb8aa3b0c097820 */ /* 0x000fcc0000410000 */
[----:B------:R-:W1:Y:S01]  /*2fc0*/  MUFU.EX2 R9, R9 ;  /* 0x0000000900097308 */ /* 0x000e620000000800 */
[----:B------:R-:W-:Y:S01]  /*2fd0*/  FMUL.FTZ R13, R3, R13 ;  /* 0x0000000d030d7220 */ /* 0x000fe20000410000 */
[----:B0-----:R-:W-:-:S03]  /*2fe0*/  FADD.FTZ R16, R16, 1 ;  /* 0x3f80000010107421 */ /* 0x001fc60000010000 */
[----:B------:R-:W-:-:S03]  /*2ff0*/  FFMA.FTZ R13, R15, R13, R17 ;  /* 0x0000000d0f0d7223 */ /* 0x000fc60000010011 */
[----:B------:R-:W0:Y:S01]  /*3000*/  MUFU.RCP R16, R16 ;  /* 0x0000001000107308 */ /* 0x000e220000001000 */
[----:B------:R-:W-:Y:S01]  /*3010*/  FMUL.FTZ R24, R13, -1.4426950216293334961 ;  /* 0xbfb8aa3b0d187820 */ /* 0x000fe20000410000 */
[----:B-1----:R-:W-:-:S06]  /*3020*/  FADD.FTZ R9, R9, 1 ;  /* 0x3f80000009097421 */ /* 0x002fcc0000010000 */
[----:B------:R-:W-:Y:S08]  /*3030*/  MUFU.EX2 R24, R24 ;  /* 0x0000001800187308 */ /* 0x000ff00000000800 */
[----:B------:R-:W1:Y:S01]  /*3040*/  MUFU.RCP R9, R9 ;  /* 0x0000000900097308 */ /* 0x000e620000001000 */
[----:B0-----:R-:W-:Y:S01]  /*3050*/  FMUL.FTZ R16, R10, R16 ;  /* 0x000000100a107220 */ /* 0x001fe20000410000 */
[----:B-1----:R-:W-:-:S04]  /*3060*/  FMUL.FTZ R12, R12, R9 ;  /* 0x000000090c0c7220 */ /* 0x002fc80000410000 */
[----:B------:R0:W-:Y:S04]  /*3070*/  STL [R1+0xb0], R16 ;  /* 0x0000b01001007387 */ /* 0x0001e80000100800 */
[----:B------:R-:W4:Y:S04]  /*3080*/  LDL.LU R29, [R1+0x6c] ;  /* 0x00006c00011d7983 */ /* 0x000f280000300800 */
[----:B------:R-:W4:Y:S01]  /*3090*/  LDL.LU R28, [R1+0x70] ;  /* 0x00007000011c7983 */ /* 0x000f220000300800 */
[----:B---3--:R-:W-:-:S03]  /*30a0*/  FADD.FTZ R10, R27, -R18 ;  /* 0x800000121b0a7221 */ /* 0x008fc60000010000 */
[----:B------:R-:W3:Y:S01]  /*30b0*/  LDL.LU R27, [R1+0x5c] ;  /* 0x00005c00011b7983 */ /* 0x000ee20000300800 */
[----:B------:R-:W-:-:S03]  /*30c0*/  FMUL.FTZ R10, R3, R10 ;  /* 0x0000000a030a7220 */ /* 0x000fc60000410000 */
[----:B------:R-:W3:Y:S01]  /*30d0*/  LDL.LU R26, [R1+0x74] ;  /* 0x00007400011a7983 */ /* 0x000ee20000300800 */
[----:B------:R-:W-:-:S03]  /*30e0*/  FFMA.FTZ R10, R21, R10, R22 ;  /* 0x0000000a150a7223 */ /* 0x000fc60000010016 */
[----:B------:R-:W3:Y:S01]  /*30f0*/  LDL.LU R19, [R1+0x60] ;  /* 0x0000600001137983 */ /* 0x000ee20000300800 */
[----:B------:R-:W-:-:S06]  /*3100*/  FMUL.FTZ R9, R10, -1.4426950216293334961 ;  /* 0xbfb8aa3b0a097820 */ /* 0x000fcc0000410000 */
[----:B------:R-:W1:Y:S01]  /*3110*/  MUFU.EX2 R9, R9 ;  /* 0x0000000900097308 */ /* 0x000e620000000800 */
[----:B------:R1:W-:Y:S04]  /*3120*/  STL [R1+0xb4], R12 ;  /* 0x0000b40c01007387 */ /* 0x0003e80000100800 */
[----:B0-----:R-:W3:Y:S04]  /*3130*/  LDL.LU R16, [R1+0x78] ;  /* 0x0000780001107983 */ /* 0x001ee80000300800 */
[----:B------:R-:W3:Y:S04]  /*3140*/  LDL.LU R14, [R1+0x64] ;  /* 0x00006400010e7983 */ /* 0x000ee80000300800 */
[----:B-1----:R-:W3:Y:S01]  /*3150*/  LDL.LU R12, [R1+0x7c] ;  /* 0x00007c00010c7983 */ /* 0x002ee20000300800 */
[----:B------:R-:W-:Y:S01]  /*3160*/  FADD.FTZ R9, R9, 1 ;  /* 0x3f80000009097421 */ /* 0x000fe20000010000 */
[----:B--2---:R-:W-:-:S04]  /*3170*/  FADD.FTZ R32, R25, -R18 ;  /* 0x8000001219207221 */ /* 0x004fc80000010000 */
[----:B------:R-:W-:-:S04]  /*3180*/  FMUL.FTZ R32, R3, R32 ;  /* 0x0000002003207220 */ /* 0x000fc80000410000 */
[----:B------:R-:W-:Y:S01]  /*3190*/  FFMA.FTZ R32, R21, R32, R22 ;  /* 0x0000002015207223 */ /* 0x000fe20000010016 */
[----:B------:R-:W-:-:S06]  /*31a0*/  FADD.FTZ R21, R24, 1 ;  /* 0x3f80000018157421 */ /* 0x000fcc0000010000 */
[----:B------:R-:W0:Y:S02]  /*31b0*/  MUFU.RCP R21, R21 ;  /* 0x0000001500157308 */ /* 0x000e240000001000 */
[----:B0-----:R-:W-:Y:S01]  /*31c0*/  FMUL.FTZ R13, R13, R21 ;  /* 0x000000150d0d7220 */ /* 0x001fe20000410000 */
[----:B------:R-:W-:Y:S02]  /*31d0*/  FADD.FTZ R22, R8, -R18 ;  /* 0x8000001208167221 */ /* 0x000fe40000010000 */
[----:B------:R-:W2:Y:S02]  /*31e0*/  LDL.LU R8, [R1+0x34] ;  /* 0x0000340001087983 */ /* 0x000ea40000300800 */
[----:B------:R-:W-:Y:S02]  /*31f0*/  FMUL.FTZ R22, R3, R22 ;  /* 0x0000001603167220 */ /* 0x000fe40000410000 */
[----:B------:R0:W-:Y:S02]  /*3200*/  STL [R1+0xb8], R13 ;  /* 0x0000b80d01007387 */ /* 0x0001e40000100800 */
[----:B------:R-:W-:-:S02]  /*3210*/  FFMA.FTZ R33, R20, R22, R23 ;  /* 0x0000001614217223 */ /* 0x000fc40000010017 */
[----:B------:R4:W1:Y:S02]  /*3220*/  MUFU.RCP R22, R9 ;  /* 0x0000000900167308 */ /* 0x0008640000001000 */
[----:B----4-:R-:W-:Y:S02]  /*3230*/  FADD.FTZ R9, R2, -R18 ;  /* 0x8000001202097221 */ /* 0x010fe40000010000 */
[----:B------:R-:W4:Y:S01]  /*3240*/  LDL.LU R2, [R1+0x68] ;  /* 0x0000680001027983 */ /* 0x000f220000300800 */
[----:B------:R-:W-:Y:S01]  /*3250*/  FMUL.FTZ R21, R33, -1.4426950216293334961 ;  /* 0xbfb8aa3b21157820 */ /* 0x000fe20000410000 */
[----:B------:R-:W-:Y:S01]  /*3260*/  FMUL.FTZ R9, R3, R9 ;  /* 0x0000000903097220 */ /* 0x000fe20000410000 */
[----:B-1----:R-:W-:Y:S01]  /*3270*/  FMUL.FTZ R10, R10, R22 ;  /* 0x000000160a0a7220 */ /* 0x002fe20000410000 */
[----:B0-----:R-:W4:Y:S03]  /*3280*/  LDL.LU R13, [R1+0x84] ;  /* 0x00008400010d7983 */ /* 0x001f260000300800 */
[----:B------:R-:W0:Y:S01]  /*3290*/  MUFU.EX2 R21, R21 ;  /* 0x0000001500157308 */ /* 0x000e220000000800 */
[----:B------:R-:W-:Y:S01]  /*32a0*/  FFMA.FTZ R9, R20, R9, R23 ;  /* 0x0000000914097223 */ /* 0x000fe20000010017 */
[----:B------:R-:W-:Y:S01]  /*32b0*/  LEA R20, P0, R4, UR10, 0x1 ;  /* 0x0000000a04147c11 */ /* 0x000fe2000f8008ff */
[----:B0-----:R-:W-:-:S05]  /*32c0*/  FADD.FTZ R21, R21, 1 ;  /* 0x3f80000015157421 */ /* 0x001fca0000010000 */
[----:B------:R0:W1:Y:S02]  /*32d0*/  MUFU.RCP R25, R21 ;  /* 0x0000001500197308 */ /* 0x0000640000001000 */
[----:B0-----:R-:W-:Y:S02]  /*32e0*/  LEA.HI.X R21, R4, UR11, R29, 0x1, P0 ;  /* 0x0000000b04157c11 */ /* 0x001fe400080f0c1d */
[----:B------:R-:W-:-:S04]  /*32f0*/  LEA R4, P0, R5, UR10, 0x1 ;  /* 0x0000000a05047c11 */ /* 0x000fc8000f8008ff */
[----:B------:R-:W-:Y:S02]  /*3300*/  LEA.HI.X R5, R5, UR11, R28, 0x1, P0 ;  /* 0x0000000b05057c11 */ /* 0x000fe400080f0c1c */
[----:B------:R-:W-:Y:S01]  /*3310*/  LEA R22, P0, R6, UR10, 0x1 ;  /* 0x0000000a06167c11 */ /* 0x000fe2000f8008ff */
[----:B-1----:R-:W-:Y:S01]  /*3320*/  FMUL.FTZ R33, R33, R25 ;  /* 0x0000001921217220 */ /* 0x002fe20000410000 */
[----:B---3--:R-:W-:-:S04]  /*3330*/  FADD.FTZ R28, R27, -R18 ;  /* 0x800000121b1c7221 */ /* 0x008fc80000010000 */
[----:B------:R-:W-:-:S04]  /*3340*/  FMUL.FTZ R28, R3, R28 ;  /* 0x0000001c031c7220 */ /* 0x000fc80000410000 */
[----:B------:R-:W-:Y:S01]  /*3350*/  FFMA.FTZ R28, R11, R28, R0 ;  /* 0x0000001c0b1c7223 */ /* 0x000fe20000010000 */
[----:B------:R-:W-:-:S04]  /*3360*/  FADD.FTZ R24, R19, -R18 ;  /* 0x8000001213187221 */ /* 0x000fc80000010000 */
[----:B------:R-:W-:Y:S01]  /*3370*/  FMUL.FTZ R24, R3, R24 ;  /* 0x0000001803187220 */ /* 0x000fe20000410000 */
[----:B------:R-:W-:-:S04]  /*3380*/  FADD.FTZ R31, R14, -R18 ;  /* 0x800000120e1f7221 */ /* 0x000fc80000010000 */
[----:B------:R-:W-:-:S04]  /*3390*/  FMUL.FTZ R31, R3, R31 ;  /* 0x0000001f031f7220 */ /* 0x000fc80000410000 */
[----:B------:R-:W-:Y:S01]  /*33a0*/  FFMA.FTZ R0, R11, R31, R0 ;  /* 0x0000001f0b007223 */ /* 0x000fe20000010000 */
[----:B------:R-:W-:Y:S02]  /*33b0*/  LEA.HI.X R23, R6, UR11, R26, 0x1, P0 ;  /* 0x0000000b06177c11 */ /* 0x000fe400080f0c1a */
[----:B------:R-:W-:Y:S01]  /*33c0*/  LEA R6, P0, R7, UR10, 0x1 ;  /* 0x0000000a07067c11 */ /* 0x000fe2000f8008ff */
[----:B------:R-:W-:-:S03]  /*33d0*/  FFMA.FTZ R34, R15, R24, R17 ;  /* 0x000000180f227223 */ /* 0x000fc60000010011 */
[----:B------:R-:W-:Y:S02]  /*33e0*/  LEA.HI.X R7, R7, UR11, R16, 0x1, P0 ;  /* 0x0000000b07077c11 */ /* 0x000fe400080f0c10 */
[----:B--2---:R-:W-:-:S04]  /*33f0*/  LEA R24, P0, R8, UR10, 0x1 ;  /* 0x0000000a08187c11 */ /* 0x004fc8000f8008ff */
[----:B------:R-:W-:Y:S02]  /*3400*/  LEA.HI.X R25, R8, UR11, R12, 0x1, P0 ;  /* 0x0000000b08197c11 */ /* 0x000fe400080f0c0c */
[----:B------:R-:W2:Y:S04]  /*3410*/  LDL.LU R12, [R1+0x44] ;  /* 0x00004400010c7983 */ /* 0x000ea80000300800 */
[----:B------:R-:W3:Y:S04]  /*3420*/  LDL.LU R16, [R1+0x4] ;  /* 0x0000040001107983 */ /* 0x000ee80000300800 */
[----:B------:R-:W3:Y:S04]  /*3430*/  LDL.LU R14, [R1+0x10] ;  /* 0x00001000010e7983 */ /* 0x000ee80000300800 */
[----:B------:R-:W3:Y:S04]  /*3440*/  LDL.LU R26, [R1+0x8] ;  /* 0x00000800011a7983 */ /* 0x000ee80000300800 */
[----:B------:R-:W3:Y:S04]  /*3450*/  LDL.LU R19, [R1+0xc] ;  /* 0x00000c0001137983 */ /* 0x000ee80000300800 */
[----:B------:R-:W3:Y:S04]  /*3460*/  LDL.LU R27, [R1+0x1c] ;  /* 0x00001c00011b7983 */ /* 0x000ee80000300800 */
[----:B------:R-:W3:Y:S01]  /*3470*/  LDL.LU R8, [R1+0x28] ;  /* 0x0000280001087983 */ /* 0x000ee20000300800 */
[----:B----4-:R-:W-:-:S03]  /*3480*/  FADD.FTZ R31, R2, -R18 ;  /* 0x80000012021f7221 */ /* 0x010fc60000010000 */
[----:B------:R-:W4:Y:S01]  /*3490*/  LDL.LU R36, [R1+0x18] ;  /* 0x0000180001247983 */ /* 0x000f220000300800 */
[----:B------:R-:W-:Y:S01]  /*34a0*/  FMUL.FTZ R3, R3, R31 ;  /* 0x0000001f03037220 */ /* 0x000fe20000410000 */
[----:B------:R-:W-:Y:S02]  /*34b0*/  FMUL.FTZ R31, R0, -1.4426950216293334961 ;  /* 0xbfb8aa3b001f7820 */ /* 0x000fe40000410000 */
[----:B------:R-:W4:Y:S04]  /*34c0*/  LDL.LU R2, [R1+0x20] ;  /* 0x0000200001027983 */ /* 0x000f280000300800 */
[----:B------:R-:W0:Y:S02]  /*34d0*/  MUFU.EX2 R31, R31 ;  /* 0x0000001f001f7308 */ /* 0x000e240000000800 */
[----:B0-----:R-:W-:-:S06]  /*34e0*/  FADD.FTZ R31, R31, 1 ;  /* 0x3f8000001f1f7421 */ /* 0x001fcc0000010000 */
[----:B------:R0:W-:Y:S02]  /*34f0*/  MUFU.RCP R35, R31 ;  /* 0x0000001f00237308 */ /* 0x0001e40000001000 */
[----:B0-----:R-:W2:Y:S01]  /*3500*/  LDL.LU R31, [R1+0x4c] ;  /* 0x00004c00011f7983 */ /* 0x001ea20000300800 */
[----:B------:R-:W-:-:S06]  /*3510*/  FMUL.FTZ R30, R28, -1.4426950216293334961 ;  /* 0xbfb8aa3b1c1e7820 */ /* 0x000fcc0000410000 */
[----:B------:R-:W0:Y:S01]  /*3520*/  MUFU.EX2 R30, R30 ;  /* 0x0000001e001e7308 */ /* 0x000e220000000800 */
[----:B------:R-:W-:-:S07]  /*3530*/  FMUL.FTZ R29, R34, -1.4426950216293334961 ;  /* 0xbfb8aa3b221d7820 */ /* 0x000fce0000410000 */
[----:B------:R-:W1:Y:S01]  /*3540*/  MUFU.EX2 R29, R29 ;  /* 0x0000001d001d7308 */ /* 0x000e620000000800 */
[----:B0-----:R-:W-:-:S07]  /*3550*/  FADD.FTZ R30, R30, 1 ;  /* 0x3f8000001e1e7421 */ /* 0x001fce0000010000 */
[----:B------:R-:W0:Y:S01]  /*3560*/  MUFU.RCP R30, R30 ;  /* 0x0000001e001e7308 */ /* 0x000e220000001000 */
[----:B------:R-:W-:Y:S01]  /*3570*/  FFMA.FTZ R15, R15, R3, R17 ;  /* 0x000000030f0f7223 */ /* 0x000fe20000010011 */
[----:B-1----:R-:W-:Y:S01]  /*3580*/  FADD.FTZ R3, R29, 1 ;  /* 0x3f8000001d037421 */ /* 0x002fe20000010000 */
[----:B0-----:R-:W-:Y:S01]  /*3590*/  FMUL.FTZ R37, R28, R30 ;  /* 0x0000001e1c257220 */ /* 0x001fe20000410000 */
[----:B--2---:R-:W-:Y:S02]  /*35a0*/  LEA R28, P0, R31, UR10, 0x1 ;  /* 0x0000000a1f1c7c11 */ /* 0x004fe4000f8008ff */
[----:B------:R-:W-:Y:S02]  /*35b0*/  MOV R29, R31 ;  /* 0x0000001f001d7202 */ /* 0x000fe40000000f00 */
[----:B------:R-:W2:Y:S01]  /*35c0*/  LDL.LU R31, [R1+0x80] ;  /* 0x00008000011f7983 */ /* 0x000ea20000300800 */
[----:B------:R-:W-:Y:S01]  /*35d0*/  FMUL.FTZ R11, R32, -1.4426950216293334961 ;  /* 0xbfb8aa3b200b7820 */ /* 0x000fe20000410000 */
[----:B------:R-:W-:Y:S01]  /*35e0*/  FMUL.FTZ R18, R9, -1.4426950216293334961 ;  /* 0xbfb8aa3b09127820 */ /* 0x000fe20000410000 */
[----:B------:R-:W-:-:S04]  /*35f0*/  FMUL.FTZ R17, R15, -1.4426950216293334961 ;  /* 0xbfb8aa3b0f117820 */ /* 0x000fc80000410000 */
[----:B------:R-:W0:Y:S08]  /*3600*/  MUFU.EX2 R11, R11 ;  /* 0x0000000b000b7308 */ /* 0x000e300000000800 */
[----:B------:R-:W1:Y:S08]  /*3610*/  MUFU.EX2 R18, R18 ;  /* 0x0000001200127308 */ /* 0x000e700000000800 */
[----:B------:R-:W3:Y:S01]  /*3620*/  MUFU.EX2 R17, R17 ;  /* 0x0000001100117308 */ /* 0x000ee20000000800 */
[----:B0-----:R-:W-:-:S07]  /*3630*/  FADD.FTZ R11, R11, 1 ;  /* 0x3f8000000b0b7421 */ /* 0x001fce0000010000 */
[----:B------:R-:W0:Y:S01]  /*3640*/  MUFU.RCP R11, R11 ;  /* 0x0000000b000b7308 */ /* 0x000e220000001000 */
[----:B-1----:R-:W-:Y:S01]  /*3650*/  FADD.FTZ R18, R18, 1 ;  /* 0x3f80000012127421 */ /* 0x002fe20000010000 */
[----:B---3--:R-:W-:-:S06]  /*3660*/  FADD.FTZ R17, R17, 1 ;  /* 0x3f80000011117421 */ /* 0x008fcc0000010000 */
[----:B------:R-:W1:Y:S08]  /*3670*/  MUFU.RCP R3, R3 ;  /* 0x0000000300037308 */ /* 0x000e700000001000 */
[----:B------:R-:W3:Y:S08]  /*3680*/  MUFU.RCP R18, R18 ;  /* 0x0000001200127308 */ /* 0x000ef00000001000 */
[----:B------:R-:W4:Y:S01]  /*3690*/  MUFU.RCP R17, R17 ;  /* 0x0000001100117308 */ /* 0x000f220000001000 */
[----:B------:R-:W-:Y:S01]  /*36a0*/  LEA R30, P1, R12, UR10, 0x1 ;  /* 0x0000000a0c1e7c11 */ /* 0x000fe2000f8208ff */
[----:B0-----:R-:W-:Y:S01]  /*36b0*/  FMUL.FTZ R11, R32, R11 ;  /* 0x0000000b200b7220 */ /* 0x001fe20000410000 */
[----:B------:R-:W-:Y:S01]  /*36c0*/  LEA.HI.X R29, R29, UR11, R13, 0x1, P0 ;  /* 0x0000000b1d1d7c11 */ /* 0x000fe200080f0c0d */
[----:B-1----:R-:W-:Y:S01]  /*36d0*/  FMUL.FTZ R3, R34, R3 ;  /* 0x0000000322037220 */ /* 0x002fe20000410000 */
[----:B------:R-:W2:Y:S01]  /*36e0*/  LDL.LU R13, [R1+0xb8] ;  /* 0x0000b800010d7983 */ /* 0x000ea20000300800 */
[----:B------:R-:W-:Y:S01]  /*36f0*/  F2FP.F16.F32.PACK_AB R32, R16, R14 ;  /* 0x0000000e1020723e */ /* 0x000fe200000000ff */
[----:B------:R-:W-:Y:S01]  /*3700*/  FMUL.FTZ R35, R0, R35 ;  /* 0x0000002300237220 */ /* 0x000fe20000410000 */
[----:B------:R-:W-:Y:S01]  /*3710*/  F2FP.F16.F32.PACK_AB R0, R26, R19 ;  /* 0x000000131a00723e */ /* 0x000fe200000000ff */
[----:B---3--:R-:W-:Y:S01]  /*3720*/  FMUL.FTZ R18, R9, R18 ;  /* 0x0000001209127220 */ /* 0x008fe20000410000 */
[----:B------:R-:W-:Y:S01]  /*3730*/  PRMT R9, R32, 0x7632, R9 ;  /* 0x0000763220097816 */ /* 0x000fe20000000009 */
[----:B------:R0:W-:Y:S04]  /*3740*/  STG.E.U16 desc[UR6][R20.64], R32 ;  /* 0x0000002014007986 */ /* 0x0001e8000c101506 */
[----:B------:R1:W-:Y:S01]  /*3750*/  STG.E.U16 desc[UR6][R20.64+0x4], R0 ;  /* 0x0000040014007986 */ /* 0x0003e2000c101506 */
[----:B----4-:R-:W-:Y:S01]  /*3760*/  FMUL.FTZ R17, R15, R17 ;  /* 0x000000110f117220 */ /* 0x010fe20000410000 */
[----:B------:R-:W-:-:S02]  /*3770*/  F2FP.F16.F32.PACK_AB R15, R27, R8 ;  /* 0x000000081b0f723e */ /* 0x000fc400000000ff */
[----:B0-----:R-:W-:Y:S02]  /*3780*/  PRMT R32, R0, 0x7632, R32 ;  /* 0x0000763200207816 */ /* 0x001fe40000000020 */
[----:B-1----:R-:W-:-:S03]  /*3790*/  F2FP.F16.F32.PACK_AB R0, R36, R2 ;  /* 0x000000022400723e */ /* 0x002fc600000000ff */
[----:B------:R0:W-:Y:S01]  /*37a0*/  STG.E.U16 desc[UR6][R20.64+0x6], R32 ;  /* 0x0000062014007986 */ /* 0x0001e2000c101506 */
[----:B--2---:R-:W-:-:S03]  /*37b0*/  LEA.HI.X R31, R12, UR11, R31, 0x1, P1 ;  /* 0x0000000b0c1f7c11 */ /* 0x004fc600088f0c1f */
[----:B------:R-:W2:Y:S04]  /*37c0*/  LDL.LU R12, [R1+0xb4] ;  /* 0x0000b400010c7983 */ /* 0x000ea80000300800 */
[----:B------:R-:W3:Y:S04]  /*37d0*/  LDL.LU R34, [R1+0x30] ;  /* 0x0000300001227983 */ /* 0x000ee80000300800 */
[----:B------:R-:W4:Y:S04]  /*37e0*/  LDL.LU R16, [R1+0xb0] ;  /* 0x0000b00001107983 */ /* 0x000f280000300800 */
[----:B------:R-:W4:Y:S04]  /*37f0*/  LDL.LU R14, [R1+0xac] ;  /* 0x0000ac00010e7983 */ /* 0x000f280000300800 */
[----:B------:R-:W2:Y:S04]  /*3800*/  LDL.LU R26, [R1+0xa8] ;  /* 0x0000a800011a7983 */ /* 0x000ea80000300800 */
[----:B------:R-:W2:Y:S04]  /*3810*/  LDL.LU R19, [R1+0xa4] ;  /* 0x0000a40001137983 */ /* 0x000ea80000300800 */
[----:B------:R-:W4:Y:S04]  /*3820*/  LDL.LU R27, [R1+0xa0] ;  /* 0x0000a000011b7983 */ /* 0x000f280000300800 */
[----:B------:R-:W4:Y:S04]  /*3830*/  LDL.LU R8, [R1+0x9c] ;  /* 0x00009c0001087983 */ /* 0x000f280000300800 */
[----:B------:R-:W3:Y:S04]  /*3840*/  LDL.LU R36, [R1+0x98] ;  /* 0x0000980001247983 */ /* 0x000ee80000300800 */
[----:B------:R-:W3:Y:S04]  /*3850*/  LDL.LU R2, [R1+0x94] ;  /* 0x0000940001027983 */ /* 0x000ee80000300800 */
[----:B0-----:R-:W2:Y:S04]  /*3860*/  LDL.LU R32, [R1+0x14] ;  /* 0x0000140001207983 */ /* 0x001ea80000300800 */
[----:B------:R0:W-:Y:S04]  /*3870*/  STG.E.U16 desc[UR6][R20.64+0x2], R9 ;  /* 0x0000020914007986 */ /* 0x0001e8000c101506 */
[----:B------:R2:W-:Y:S01]  /*3880*/  STG.E.U16 desc[UR6][R4.64], R15 ;  /* 0x0000000f04007986 */ /* 0x0005e2000c101506 */
[----:B0-----:R-:W-:-:S02]  /*3890*/  PRMT R9, R15, 0x7632, R9 ;  /* 0x000076320f097816 */ /* 0x001fc40000000009 */
[----:B---3--:R-:W-:Y:S02]  /*38a0*/  F2FP.F16.F32.PACK_AB R36, R36, R2 ;  /* 0x000000022424723e */ /* 0x008fe400000000ff */
[----:B------:R-:W3:Y:S01]  /*38b0*/  LDL.LU R2, [R1+0x90] ;  /* 0x0000900001027983 */ /* 0x000ee20000300800 */
[----:B--2---:R-:W-:-:S03]  /*38c0*/  F2FP.F16.F32.PACK_AB R15, R32, R34 ;  /* 0x00000022200f723e */ /* 0x004fc600000000ff */
[----:B------:R-:W2:Y:S01]  /*38d0*/  LDL.LU R34, [R1+0x38] ;  /* 0x0000380001227983 */ /* 0x000ea20000300800 */
[----:B------:R-:W-:Y:S02]  /*38e0*/  PRMT R20, R0, 0x7632, R20 ;  /* 0x0000763200147816 */ /* 0x000fe40000000014 */
[----:B----4-:R-:W-:Y:S02]  /*38f0*/  F2FP.F16.F32.PACK_AB R8, R27, R8 ;  /* 0x000000081b08723e */ /* 0x010fe400000000ff */
[----:B------:R-:W-:Y:S01]  /*3900*/  F2FP.F16.F32.PACK_AB R19, R26, R19 ;  /* 0x000000131a13723e */ /* 0x000fe200000000ff */
[----:B------:R-:W-:Y:S01]  /*3910*/  STG.E.U16 desc[UR6][R4.64+0x2], R9 ;  /* 0x0000020904007986 */ /* 0x000fe2000c101506 */
[----:B------:R-:W-:-:S03]  /*3920*/  PRMT R21, R36, 0x7632, R21 ;  /* 0x0000763224157816 */ /* 0x000fc60000000015 */
[----:B------:R0:W-:Y:S01]  /*3930*/  STG.E.U16 desc[UR6][R4.64+0x4], R0 ;  /* 0x0000040004007986 */ /* 0x0001e2000c101506 */
[----:B------:R-:W-:-:S03]  /*3940*/  F2FP.F16.F32.PACK_AB R14, R16, R14 ;  /* 0x0000000e100e723e */ /* 0x000fc600000000ff */
[----:B------:R1:W-:Y:S01]  /*3950*/  STG.E.U16 desc[UR6][R4.64+0x6], R20 ;  /* 0x0000061404007986 */ /* 0x0003e2000c101506 */
[----:B------:R-:W-:Y:S02]  /*3960*/  F2FP.F16.F32.PACK_AB R12, R13, R12 ;  /* 0x0000000c0d0c723e */ /* 0x000fe400000000ff */
[----:B------:R-:W-:Y:S01]  /*3970*/  F2FP.F16.F32.PACK_AB R10, R33, R10 ;  /* 0x0000000a210a723e */ /* 0x000fe200000000ff */
[----:B------:R4:W-:Y:S01]  /*3980*/  STG.E.U16 desc[UR6][R22.64], R15 ;  /* 0x0000000f16007986 */ /* 0x0009e2000c101506 */
[----:B------:R-:W-:Y:S02]  /*3990*/  F2FP.F16.F32.PACK_AB R3, R3, R37 ;  /* 0x000000250303723e */ /* 0x000fe400000000ff */
[----:B0-----:R-:W-:Y:S02]  /*39a0*/  PRMT R0, R8, 0x7632, R0 ;  /* 0x0000763208007816 */ /* 0x001fe40000000000 */
[----:B-1----:R-:W-:Y:S02]  /*39b0*/  PRMT R5, R15, 0x7632, R5 ;  /* 0x000076320f057816 */ /* 0x002fe40000000005 */
[----:B------:R-:W-:Y:S01]  /*39c0*/  PRMT R4, R19, 0x7632, R4 ;  /* 0x0000763213047816 */ /* 0x000fe20000000004 */
[----:B------:R-:W-:Y:S01]  /*39d0*/  STG.E.U16 desc[UR6][R22.64+0x4], R36 ;  /* 0x0000042416007986 */ /* 0x000fe2000c101506 */
[----:B------:R-:W-:-:S02]  /*39e0*/  F2FP.F16.F32.PACK_AB R11, R18, R11 ;  /* 0x0000000b120b723e */ /* 0x000fc400000000ff */
[----:B------:R-:W-:Y:S01]  /*39f0*/  F2FP.F16.F32.PACK_AB R17, R17, R35 ;  /* 0x000000231111723e */ /* 0x000fe200000000ff */
[----:B------:R0:W-:Y:S04]  /*3a00*/  STG.E.U16 desc[UR6][R22.64+0x2], R5 ;  /* 0x0000020516007986 */ /* 0x0001e8000c101506 */
[----:B------:R-:W-:Y:S01]  /*3a10*/  STG.E.U16 desc[UR6][R22.64+0x6], R21 ;  /* 0x0000061516007986 */ /* 0x000fe2000c101506 */
[----:B----4-:R-:W-:-:S03]  /*3a20*/  PRMT R15, R11, 0x7632, R15 ;  /* 0x000076320b0f7816 */ /* 0x010fc6000000000f */
[----:B------:R-:W-:Y:S04]  /*3a30*/  STG.E.U16 desc[UR6][R6.64], R8 ;  /* 0x0000000806007986 */ /* 0x000fe8000c101506 */
[----:B------:R1:W-:Y:S01]  /*3a40*/  STG.E.U16 desc[UR6][R6.64+0x2], R0 ;  /* 0x0000020006007986 */ /* 0x0003e2000c101506 */
[----:B0-----:R-:W-:-:S03]  /*3a50*/  PRMT R5, R14, 0x7632, R5 ;  /* 0x000076320e057816 */ /* 0x001fc60000000005 */
[----:B------:R-:W-:Y:S04]  /*3a60*/  STG.E.U16 desc[UR6][R6.64+0x4], R19 ;  /* 0x0000041306007986 */ /* 0x000fe8000c101506 */
[----:B------:R0:W-:Y:S04]  /*3a70*/  STG.E.U16 desc[UR6][R6.64+0x6], R4 ;  /* 0x0000060406007986 */ /* 0x0001e8000c101506 */
[----:B------:R4:W-:Y:S01]  /*3a80*/  STG.E.U16 desc[UR6][R24.64], R14 ;  /* 0x0000000e18007986 */ /* 0x0009e2000c101506 */
[----:B-1----:R-:W-:Y:S02]  /*3a90*/  PRMT R0, R10, 0x7632, R0 ;  /* 0x000076320a007816 */ /* 0x002fe40000000000 */
[----:B0-----:R-:W-:-:S02]  /*3aa0*/  PRMT R7, R12, 0x7632, R7 ;  /* 0x000076320c077816 */ /* 0x001fc40000000007 */
[----:B------:R-:W-:Y:S02]  /*3ab0*/  PRMT R4, R17, 0x7632, R4 ;  /* 0x0000763211047816 */ /* 0x000fe40000000004 */
[----:B----4-:R-:W-:Y:S01]  /*3ac0*/  PRMT R14, R3, 0x7632, R14 ;  /* 0x00007632030e7816 */ /* 0x010fe2000000000e */
        /* <DEDUP_REMOVED lines=17> */
[----:B-1----:R-:W-:Y:S05]  /*3be0*/  @!P0 BRA `(.L_x_2995) ;  /* 0xffffffc400708947 */ /* 0x002fea000383ffff */
[----:B------:R-:W-:Y:S05]  /*3bf0*/  EXIT ;  /* 0x000000000000794d */ /* 0x000fea0003800000 */
.L_x_2996:
        /* <DEDUP_REMOVED lines=16> */
.L_x_3051:


//--------------------- .text._ZN13group_norm_v214gn_cuda_kernelI6__halfLi480ELi2ELi16ELi60ELi4096ELb1ELi32ELi960ELi960ELi4ELb1ELi2ELb0ELb0ENS_16CompileConditionILi900EEEEEvPT_PKS4_S7_S7_flPfS8_Pj --------------------------
	.section	.text._ZN13group_norm_v214gn_cuda_kernelI6__halfLi480ELi2ELi16ELi60ELi4096ELb1ELi32ELi960ELi960ELi4ELb1ELi2ELb0ELb0ENS_16CompileConditionILi900EEEEEvPT_PKS4_S7_S7_flPfS8_Pj,"ax",@progbits
	.align	128
        .global         _ZN13group_norm_v214gn_cuda_kernelI6__halfLi480ELi2ELi16ELi60ELi4096ELb1ELi32ELi960ELi960ELi4ELb1ELi2ELb0ELb0ENS_16CompileConditionILi900EEEEEvPT_PKS4_S7_S7_flPfS8_Pj
        .type           _ZN13group_norm_v214gn_cuda_kernelI6__halfLi480ELi2ELi16ELi60ELi4096ELb1ELi32ELi960ELi960ELi4ELb1ELi2ELb0ELb0ENS_16CompileConditionILi900EEEEEvPT_PKS4_S7_S7_flPfS8_Pj,@function
        .size           _ZN13group_norm_v214gn_cuda_kernelI6__halfLi480ELi2ELi16ELi60ELi4096ELb1ELi32ELi960ELi960ELi4ELb1ELi2ELb0ELb0ENS_16CompileConditionILi900EEEEEvPT_PKS4_S7_S7_flPfS8_Pj,(.L_x_3052 - _ZN13group_norm_v214gn_cuda_kernelI6__halfLi480ELi2ELi16ELi60ELi4096ELb1ELi32ELi960ELi960ELi4ELb1ELi2ELb0ELb0ENS_16CompileConditionILi900EEEEEvPT_PKS4_S7_S7_flPfS8_Pj)
        .other          _ZN13group_norm_v214gn_cuda_kernelI6__halfLi480ELi2ELi16ELi60ELi4096ELb1ELi32ELi960ELi960ELi4ELb1ELi2ELb0ELb0ENS_16CompileConditionILi900EEEEEvPT_PKS4_S7_S7_flPfS8_Pj,@"STO_CUDA_ENTRY STV_DEFAULT"
_ZN13group_norm_v214gn_cuda_kernelI6__halfLi480ELi2ELi16ELi60ELi4096ELb1ELi32ELi960ELi960ELi4ELb1ELi2ELb0ELb0ENS_16CompileConditionILi900EEEEEvPT_PKS4_S7_S7_flPfS8_Pj:
.text._ZN13group_norm_v214gn_cuda_kernelI6__halfLi480ELi2ELi16ELi60ELi4096ELb1ELi32ELi960ELi960ELi4ELb1ELi2ELb0ELb0ENS_16CompileConditionILi900EEEEEvPT_PKS4_S7_S7_flPfS8_Pj:
        /* <DEDUP_REMOVED lines=27> */
.L_x_3007:
        /* <DEDUP_REMOVED lines=17> */
[C---:B------:R-:W-:Y:S02]  /*02c0*/  IADD3 R9, R25.reuse, 0x2580, RZ ;  /* 0x0000258019097810 */ /* 0x040fe40007ffe0ff */
        /* <DEDUP_REMOVED lines=60> */
[----:B------:R-:W-:Y:S02]  /*0690*/  LEA.HI.X R47, R11, UR9, R12, 0x1, P0 ;  /* 0x000000090b2f7c11 */ /* 0x000fe400080f0c0c */
[----:B------:R-:W-:-:S04]  /*06a0*/  IADD3 R61, P0, R61, R26, RZ ;  /* 0x0000001a3d3d7210 */ /* 0x000fc80007f1e0ff */
[----:B------:R-:W4:Y:S04]  /*06b0*/  LDG.E.64.CONSTANT R46, desc[UR6][R46.64] ;  /* 0x000000062e2e7981 */ /* 0x000f28000c1e9b00 */
[----:B------:R0:W-:Y:S02]  /*06c0*/  STL [R1+0xf0], R12 ;  /* 0x0000f00c01007387 */ /* 0x0001e40000100800 */
[----:B0-----:R-:W-:Y:S02]  /*06d0*/  IADD3.X R12, RZ, R0, RZ, P0, !PT ;  /* 0x00000000ff0c7210 */ /* 0x001fe400007fe4ff */
[----:B------:R-:W-:-:S04]  /*06e0*/  LEA R42, P0, R61, UR8, 0x1 ;  /* 0x000000083d2a7c11 */ /* 0x000fc8000f8008ff */
[----:B------:R-:W-:Y:S02]  /*06f0*/  LEA.HI.X R43, R61, UR9, R12, 0x1, P0 ;  /* 0x000000093d2b7c11 */ /* 0x000fe400080f0c0c */
[----:B------:R-:W-:-:S04]  /*0700*/  IADD3 R16, P0, R13, R26, RZ ;  /* 0x0000001a0d107210 */ /* 0x000fc80007f1e0ff */
[----:B------:R-:W4:Y:S01]  /*0710*/  LDG.E.64.CONSTANT R42, desc[UR6][R42.64] ;  /* 0x000000062a2a7981 */ /* 0x000f22000c1e9b00 */
[----:B------:R-:W-:-:S03]  /*0720*/  IADD3.X R17, RZ, R0, RZ, P0, !PT ;  /* 0x00000000ff117210 */ /* 0x000fc600007fe4ff */
[----:B------:R0:W-:Y:S04]  /*0730*/  STL [R1+0xf4], R12 ;  /* 0x0000f40c01007387 */ /* 0x0001e80000100800 */
[----:B------:R-:W-:Y:S01]  /*0740*/  STL [R1+0x4], R16 ;  /* 0x0000041001007387 */ /* 0x000fe20000100800 */
        /* <DEDUP_REMOVED lines=15> */
[----:B------:R0:W-:Y:S04]  /*0840*/  STL [R1+0x100], R21 ;  /* 0x0001001501007387 */ /* 0x0001e80000100800 */
[----:B------:R1:W-:Y:S01]  /*0850*/  STL [R1+0x34], R22 ;  /* 0x0000341601007387 */ /* 0x0003e20000100800 */
[----:B0-----:R-:W-:Y:S02]  /*0860*/  LEA.HI.X R21, R22, UR9, R23, 0x1, P0 ;  /* 0x0000000916157c11 */ /* 0x001fe400080f0c17 */
[----:B-1----:R-:W-:-:S04]  /*0870*/  IADD3 R22, R25, 0x6180, RZ ;  /* 0x0000618019167810 */ /* 0x002fc80007ffe0ff */
[----:B------:R-:W4:Y:S01]  /*0880*/  LDG.E.64.CONSTANT R20, desc[UR6][R20.64] ;  /* 0x0000000614147981 */ /* 0x000f22000c1e9b00 */
[----:B------:R-:W-:-:S04]  /*0890*/  IADD3 R27, P0, R22, R26, RZ ;  /* 0x0000001a161b7210 */ /* 0x000fc80007f1e0ff */
[----:B------:R-:W-:Y:S02]  /*08a0*/  IADD3.X R28, RZ, R0, RZ, P0, !PT ;  /* 0x00000000ff1c7210 */ /* 0x000fe400007fe4ff */
[C---:B------:R-:W-:Y:S01]  /*08b0*/  LEA R22, P0, R27.reuse, UR8, 0x1 ;  /* 0x000000081b167c11 */ /* 0x040fe2000f8008ff */
[----:B------:R0:W-:Y:S03]  /*08c0*/  STL [R1+0x104], R23 ;  /* 0x0001041701007387 */ /* 0x0001e60000100800 */
[----:B0-----:R-:W-:-:S06]  /*08d0*/  LEA.HI.X R23, R27, UR9, R28, 0x1, P0 ;  /* 0x000000091b177c11 */ /* 0x001fcc00080f0c1c */
[----:B------:R-:W4:Y:S04]  /*08e0*/  LDG.E.64.CONSTANT R22, desc[UR6][R22.64] ;  /* 0x0000000616167981 */ /* 0x000f28000c1e9b00 */
[----:B------:R0:W-:Y:S04]  /*08f0*/  STL [R1+0x7c], R27 ;  /* 0x00007c1b01007387 */ /* 0x0001e80000100800 */
[----:B------:R1:W-:Y:S01]  /*0900*/  STL [R1+0x108], R28 ;  /* 0x0001081c01007387 */ /* 0x0003e20000100800 */
[----:B0-----:R-:W-:-:S04]  /*0910*/  IADD3 R27, R25, 0x6900, RZ ;  /* 0x00006900191b7810 */ /* 0x001fc80007ffe0ff */
[----:B-1----:R-:W-:Y:S02]  /*0920*/  IADD3 R28, P0, R27, R26, RZ ;  /* 0x0000001a1b1c7210 */ /* 0x002fe40007f1e0ff */
[----:B------:R-:W-:Y:S02]  /*0930*/  IADD3 R25, R25, 0x7080, RZ ;  /* 0x0000708019197810 */ /* 0x000fe40007ffe0ff */
[----:B------:R-:W-:Y:S02]  /*0940*/  IADD3.X R29, RZ, R0, RZ, P0, !PT ;  /* 0x00000000ff1d7210 */ /* 0x000fe400007fe4ff */
[----:B------:R-:W-:-:S04]  /*0950*/  LEA R38, P0, R28, UR8, 0x1 ;  /* 0x000000081c267c11 */ /* 0x000fc8000f8008ff */
[----:B------:R-:W-:Y:S02]  /*0960*/  LEA.HI.X R39, R28, UR9, R29, 0x1, P0 ;  /* 0x000000091c277c11 */ /* 0x000fe400080f0c1d */
[----:B------:R-:W-:Y:S01]  /*0970*/  IADD3 R26, P0, R25, R26, RZ ;  /* 0x0000001a191a7210 */ /* 0x000fe20007f1e0ff */
[----:B------:R0:W-:Y:S03]  /*0980*/  STL [R1+0x80], R28 ;  /* 0x0000801c01007387 */ /* 0x0001e60000100800 */
[----:B------:R-:W-:Y:S01]  /*0990*/  IADD3.X R0, RZ, R0, RZ, P0, !PT ;  /* 0x00000000ff007210 */ /* 0x000fe200007fe4ff */
[----:B------:R1:W-:Y:S01]  /*09a0*/  STL [R1+0x10c], R29 ;  /* 0x00010c1d01007387 */ /* 0x0003e20000100800 */
[--C-:B--2---:R-:W-:Y:S02]  /*09b0*/  HADD2.F32 R58, -RZ, R57.reuse.H0_H0 ;  /* 0x20000039ff3a7230 */ /* 0x104fe40000004100 */
[----:B------:R-:W-:Y:S01]  /*09c0*/  HADD2.F32 R40, -RZ, R57.H1_H1 ;  /* 0x30000039ff287230 */ /* 0x000fe20000004100 */
[----:B------:R-:W2:Y:S01]  /*09d0*/  LDG.E.64.CONSTANT R38, desc[UR6][R38.64] ;  /* 0x0000000626267981 */ /* 0x000ea2000c1e9b00 */
[----:B0-----:R-:W-:-:S03]  /*09e0*/  LEA R28, P0, R26, UR8, 0x1 ;  /* 0x000000081a1c7c11 */ /* 0x001fc6000f8008ff */
[----:B------:R0:W-:Y:S01]  /*09f0*/  STL [R1+0x40], R26 ;  /* 0x0000401a01007387 */ /* 0x0001e20000100800 */
[----:B-1----:R-:W-:Y:S01]  /*0a00*/  LEA.HI.X R29, R26, UR9, R0, 0x1, P0 ;  /* 0x000000091a1d7c11 */ /* 0x002fe200080f0c00 */
[----:B------:R-:W-:Y:S02]  /*0a10*/  ULDC.64 UR8, c[0x0][0x220] ;  /* 0x0000880000087ab9 */ /* 0x000fe40000000a00 */
[----:B------:R1:W-:Y:S01]  /*0a20*/  STL [R1+0xf8], R0 ;  /* 0x0000f80001007387 */ /* 0x0003e20000100800 */
[----:B---3--:R-:W-:Y:S02]  /*0a30*/  HADD2.F32 R41, -RZ, R34.H0_H0 ;  /* 0x20000022ff297230 */ /* 0x008fe40000004100 */
[----:B------:R-:W-:Y:S01]  /*0a40*/  HADD2.F32 R60, -RZ, R35.H1_H1 ;  /* 0x30000023ff3c7230 */ /* 0x000fe20000004100 */
[----:B------:R-:W3:Y:S01]  /*0a50*/  LDG.E.64.CONSTANT R28, desc[UR6][R28.64] ;  /* 0x000000061c1c7981 */ /* 0x000ee2000c1e9b00 */
[----:B0-----:R-:W-:Y:S02]  /*0a60*/  SHF.L.U32 R26, R24, 0x1, RZ ;  /* 0x00000001181a7819 */ /* 0x001fe400000006ff */
[----:B-1----:R-:W-:-:S02]  /*0a70*/  SHF.R.U32.HI R0, RZ, 0x1f, R24 ;  /* 0x0000001fff007819 */ /* 0x002fc40000011618 */
[C---:B------:R-:W-:Y:S02]  /*0a80*/  IADD3 R24, P0, R26.reuse, UR8, RZ ;  /* 0x000000081a187c10 */ /* 0x040fe4000ff1e0ff */
[----:B------:R-:W-:Y:S02]  /*0a90*/  IADD3 R26, P1, R26, UR10, RZ ;  /* 0x0000000a1a1a7c10 */ /* 0x000fe4000ff3e0ff */
[C---:B------:R-:W-:Y:S02]  /*0aa0*/  IADD3.X R25, R0.reuse, UR9, RZ, P0, !PT ;  /* 0x0000000900197c10 */ /* 0x040fe400087fe4ff */
[----:B------:R-:W-:Y:S01]  /*0ab0*/  IADD3.X R27, R0, UR11, RZ, P1, !PT ;  /* 0x0000000b001b7c10 */ /* 0x000fe20008ffe4ff */
[--C-:B------:R-:W-:Y:S02]  /*0ac0*/  HADD2.F32 R0, -RZ, R56.reuse.H0_H0 ;  /* 0x20000038ff007230 */ /* 0x100fe40000004100 */
[----:B------:R-:W-:Y:S01]  /*0ad0*/  HADD2.F32 R56, -RZ, R56.H1_H1 ;  /* 0x30000038ff387230 */ /* 0x000fe20000004100 */
[----:B------:R0:W-:Y:S02]  /*0ae0*/  STL [R1], R40 ;  /* 0x0000002801007387 */ /* 0x0001e40000100800 */
[----:B------:R-:W-:Y:S01]  /*0af0*/  FFMA.FTZ R37, R0, R0, RZ ;  /* 0x0000000000257223 */ /* 0x000fe200000100ff */
[----:B------:R-:W-:Y:S01]  /*0b00*/  FADD.FTZ R36, RZ, R0 ;  /* 0x00000000ff247221 */ /* 0x000fe20000010000 */
[--C-:B----4-:R-:W-:Y:S01]  /*0b10*/  HADD2.F32 R59, -RZ, R32.reuse.H0_H0 ;  /* 0x20000020ff3b7230 */ /* 0x110fe20000004100 */
[----:B------:R-:W5:Y:S01]  /*0b20*/  LDG.E.64.CONSTANT R24, desc[UR6][R24.64] ;  /* 0x0000000618187981 */ /* 0x000f62000c1e9b00 */
[----:B------:R-:W-:Y:S01]  /*0b30*/  FFMA.FTZ R37, R56, R56, R37 ;  /* 0x0000003838257223 */ /* 0x000fe20000010025 */
[----:B------:R-:W-:Y:S01]  /*0b40*/  FADD.FTZ R36, R36, R56 ;  /* 0x0000003824247221 */ /* 0x000fe20000010000 */
[----:B------:R-:W-:Y:S01]  /*0b50*/  HADD2.F32 R57, -RZ, R32.H1_H1 ;  /* 0x30000020ff397230 */ /* 0x000fe20000004100 */
[----:B------:R-:W5:Y:S01]  /*0b60*/  LDG.E.64.CONSTANT R26, desc[UR6][R26.64] ;  /* 0x000000061a1a7981 */ /* 0x000f62000c1e9b00 */
[----:B------:R-:W-:Y:S01]  /*0b70*/  FFMA.FTZ R37, R58, R58, R37 ;  /* 0x0000003a3a257223 */ /* 0x000fe20000010025 */
[----:B------:R-:W-:-:S03]  /*0b80*/  FADD.FTZ R36, R36, R58 ;  /* 0x0000003a24247221 */ /* 0x000fc60000010000 */
[----:B------:R-:W-:Y:S01]  /*0b90*/  FFMA.FTZ R37, R40, R40, R37 ;  /* 0x0000002828257223 */ /* 0x000fe20000010025 */
[----:B------:R-:W-:Y:S01]  /*0ba0*/  FADD.FTZ R36, R36, R40 ;  /* 0x0000002824247221 */ /* 0x000fe20000010000 */
[----:B0-----:R-:W-:Y:S02]  /*0bb0*/  HADD2.F32 R40, -RZ, R34.H1_H1 ;  /* 0x30000022ff287230 */ /* 0x001fe40000004100 */
        /* <DEDUP_REMOVED lines=14> */
[----:B------:R-:W-:Y:S01]  /*0ca0*/  HADD2.F32 R54, -RZ, R33.H1_H1 ;  /* 0x30000021ff367230 */ /* 0x000fe20000004100 */
[----:B------:R-:W-:Y:S01]  /*0cb0*/  STL [R1+0x14], R41 ;  /* 0x0000142901007387 */ /* 0x000fe20000100800 */
[----:B------:R-:W-:Y:S01]  /*0cc0*/  FFMA.FTZ R33, R55, R55, R34 ;  /* 0x0000003737217223 */ /* 0x000fe20000010022 */
[----:B------:R-:W-:Y:S02]  /*0cd0*/  FADD.FTZ R32, R32, R55 ;  /* 0x0000003720207221 */ /* 0x000fe40000010000 */
[----:B------:R0:W-:Y:S01]  /*0ce0*/  STL [R1+0xc], R40 ;  /* 0x00000c2801007387 */ /* 0x0001e20000100800 */
[----:B------:R-:W-:Y:S01]  /*0cf0*/  FFMA.FTZ R33, R54, R54, R33 ;  /* 0x0000003636217223 */ /* 0x000fe20000010021 */
[----:B------:R-:W-:-:S02]  /*0d00*/  FADD.FTZ R32, R32, R54 ;  /* 0x0000003620207221 */ /* 0x000fc40000010000 */
[----:B------:R1:W-:Y:S01]  /*0d10*/  STL [R1+0x8], R37 ;  /* 0x0000082501007387 */ /* 0x0003e20000100800 */
[--C-:B0-----:R-:W-:Y:S02]  /*0d20*/  HADD2.F32 R40, -RZ, R14.reuse.H0_H0 ;  /* 0x2000000eff287230 */ /* 0x101fe40000004100 */
[----:B-1----:R-:W-:-:S03]  /*0d30*/  HADD2.F32 R37, -RZ, R14.H1_H1 ;  /* 0x3000000eff257230 */ /* 0x002fc60000004100 */
        /* <DEDUP_REMOVED lines=11> */
[----:B------:R-:W-:Y:S01]  /*0df0*/  STL [R1+0x18], R40 ;  /* 0x0000182801007387 */ /* 0x000fe20000100800 */
[----:B------:R-:W-:Y:S02]  /*0e00*/  HADD2.F32 R18, -RZ, R18.H1_H1 ;  /* 0x30000012ff127230 */ /* 0x000fe40000004100 */
[----:B------:R-:W-:Y:S01]  /*0e10*/  FFMA.FTZ R14, R15, R15, R14 ;  /* 0x0000000f0f0e7223 */ /* 0x000fe2000001000e */
[----:B------:R-:W-:Y:S01]  /*0e20*/  STL [R1+0x20], R37 ;  /* 0x0000202501007387 */ /* 0x000fe20000100800 */
[----:B------:R-:W-:-:S03]  /*0e30*/  FADD.FTZ R32, R32, R15 ;  /* 0x0000000f20207221 */ /* 0x000fc60000010000 */
[----:B------:R-:W-:Y:S01]  /*0e40*/  STL [R1+0x24], R34 ;  /* 0x0000242201007387 */ /* 0x000fe20000100800 */
[----:B------:R-:W-:-:S03]  /*0e50*/  FFMA.FTZ R14, R18, R18, R14 ;  /* 0x00000012120e7223 */ /* 0x000fc6000001000e */
[----:B------:R-:W-:Y:S01]  /*0e60*/  STL [R1+0x28], R33 ;  /* 0x0000282101007387 */ /* 0x000fe20000100800 */
[----:B------:R-:W-:-:S03]  /*0e70*/  FADD.FTZ R32, R32, R18 ;  /* 0x0000001220207221 */ /* 0x000fc60000010000 */
[----:B------:R0:W-:Y:S04]  /*0e80*/  STL [R1+0x2c], R15 ;  /* 0x00002c0f01007387 */ /* 0x0001e80000100800 */
[----:B------:R1:W-:Y:S01]  /*0e90*/  STL [R1+0x30], R18 ;  /* 0x0000301201007387 */ /* 0x0003e20000100800 */
[--C-:B0-----:R-:W-:Y:S02]  /*0ea0*/  HADD2.F32 R15, -RZ, R19.reuse.H0_H0 ;  /* 0x20000013ff0f7230 */ /* 0x101fe40000004100 */
[----:B-1----:R-:W-:-:S03]  /*0eb0*/  HADD2.F32 R18, -RZ, R19.H1_H1 ;  /* 0x30000013ff127230 */ /* 0x002fc60000004100 */
[----:B------:R-:W-:Y:S01]  /*0ec0*/  FFMA.FTZ R14, R15, R15, R14 ;  /* 0x0000000f0f0e7223 */ /* 0x000fe2000001000e */
[----:B------:R-:W-:Y:S01]  /*0ed0*/  FADD.FTZ R32, R32, R15 ;  /* 0x0000000f20207221 */ /* 0x000fe20000010000 */
[----:B------:R0:W-:Y:S02]  /*0ee0*/  STL [R1+0x4c], R15 ;  /* 0x00004c0f01007387 */ /* 0x0001e40000100800 */
[----:B------:R-:W-:Y:S01]  /*0ef0*/  FFMA.FTZ R14, R18, R18, R14 ;  /* 0x00000012120e7223 */ /* 0x000fe2000001000e */
[----:B------:R-:W-:Y:S01]  /*0f00*/  FADD.FTZ R32, R32, R18 ;  /* 0x0000001220207221 */ /* 0x000fe20000010000 */
        /* <DEDUP_REMOVED lines=17> */
[--C-:B------:R-:W-:Y:S02]  /*1020*/  HADD2.F32 R19, -RZ, R52.reuse.H1_H1 ;  /* 0x30000034ff137230 */ /* 0x100fe40000004100 */
[----:B0-----:R-:W-:-:S05]  /*1030*/  HADD2.F32 R15, -RZ, R52.H0_H0 ;  /* 0x20000034ff0f7230 */ /* 0x001fca0000004100 */
[----:B------:R0:W-:Y:S01]  /*1040*/  STL [R1+0x64], R15 ;  /* 0x0000640f01007387 */ /* 0x0001e20000100800 */
[----:B------:R-:W-:Y:S01]  /*1050*/  FFMA.FTZ R14, R15, R15, R14 ;  /* 0x0000000f0f0e7223 */ /* 0x000fe2000001000e */
[----:B-1----:R-:W-:-:S03]  /*1060*/  HADD2.F32 R18, -RZ, R53.H0_H0 ;  /* 0x20000035ff127230 */ /* 0x002fc60000004100 */
[----:B------:R-:W-:Y:S01]  /*1070*/  FFMA.FTZ R14, R19, R19, R14 ;  /* 0x00000013130e7223 */ /* 0x000fe2000001000e */
[----:B0-----:R-:W-:Y:S01]  /*1080*/  FADD.FTZ R15, R32, R15 ;  /* 0x0000000f200f7221 */ /* 0x001fe20000010000 */
[----:B------:R-:W-:-:S03]  /*1090*/  HADD2.F32 R53, -RZ, R53.H1_H1 ;  /* 0x30000035ff357230 */ /* 0x000fc60000004100 */
[----:B------:R-:W-:Y:S01]  /*10a0*/  FADD.FTZ R15, R15, R19 ;  /* 0x000000130f0f7221 */ /* 0x000fe20000010000 */
[----:B------:R-:W-:Y:S01]  /*10b0*/  FFMA.FTZ R14, R18, R18, R14 ;  /* 0x00000012120e7223 */ /* 0x000fe2000001000e */
[----:B------:R0:W-:Y:S02]  /*10c0*/  STL [R1+0x68], R19 ;  /* 0x0000681301007387 */ /* 0x0001e40000100800 */
[----:B------:R-:W-:Y:S01]  /*10d0*/  FADD.FTZ R15, R15, R18 ;  /* 0x000000120f0f7221 */ /* 0x000fe20000010000 */
[----:B------:R-:W-:Y:S01]  /*10e0*/  FFMA.FTZ R14, R53, R53, R14 ;  /* 0x00000035350e7223 */ /* 0x000fe2000001000e */
[----:B------:R1:W-:Y:S02]  /*10f0*/  STL [R1+0x6c], R18 ;  /* 0x00006c1201007387 */ /* 0x0003e40000100800 */
[----:B------:R-:W-:Y:S01]  /*1100*/  FADD.FTZ R15, R15, R53 ;  /* 0x000000350f0f7221 */ /* 0x000fe20000010000 */
        /* <DEDUP_REMOVED lines=69> */
[--C-:B------:R-:W-:Y:S02]  /*1560*/  HADD2.F32 R20, -RZ, R21.reuse.H1_H1 ;  /* 0x30000015ff147230 */ /* 0x100fe40000004100 */
[----:B0-----:R-:W-:Y:S02]  /*1570*/  HADD2.F32 R19, -RZ, R21.H0_H0 ;  /* 0x20000015ff137230 */ /* 0x001fe40000004100 */
[----:B------:R-:W-:-:S03]  /*1580*/  HADD2.F32 R32, -RZ, R22.H0_H0 ;  /* 0x20000016ff207230 */ /* 0x000fc60000004100 */
[----:B------:R-:W-:Y:S01]  /*1590*/  FFMA.FTZ R31, R19, R19, R31 ;  /* 0x00000013131f7223 */ /* 0x000fe2000001001f */
[----:B------:R-:W-:-:S03]  /*15a0*/  FADD.FTZ R30, R30, R19 ;  /* 0x000000131e1e7221 */ /* 0x000fc60000010000 */
        /* <DEDUP_REMOVED lines=8> */
[----:B0-----:R-:W-:-:S05]  /*1630*/  HADD2.F32 R32, -RZ, R23.H0_H0 ;  /* 0x20000017ff207230 */ /* 0x001fca0000004100 */
[----:B------:R0:W-:Y:S01]  /*1640*/  STL [R1+0x38], R32 ;  /* 0x0000382001007387 */ /* 0x0001e20000100800 */
[----:B------:R-:W-:Y:S01]  /*1650*/  FFMA.FTZ R31, R32, R32, R31 ;  /* 0x00000020201f7223 */ /* 0x000fe2000001001f */
[----:B------:R-:W-:Y:S02]  /*1660*/  FADD.FTZ R30, R30, R32 ;  /* 0x000000201e1e7221 */ /* 0x000fe40000010000 */
[----:B0-----:R-:W4:Y:S01]  /*1670*/  LDL R32, [R1+0x114] ;  /* 0x0001140001207983 */ /* 0x001f220000100800 */
[----:B------:R-:W-:Y:S01]  /*1680*/  HADD2.F32 R22, -RZ, R23.H1_H1 ;  /* 0x30000017ff167230 */ /* 0x000fe20000004100 */
[----:B------:R-:W0:Y:S01]  /*1690*/  S2R R37, SR_TID.X ;  /* 0x0000000000257919 */ /* 0x000e220000002100 */
[----:B--2---:R-:W-:-:S03]  /*16a0*/  HADD2.F32 R23, -RZ, R38.H0_H0 ;  /* 0x20000026ff177230 */ /* 0x004fc60000004100 */
        /* <DEDUP_REMOVED lines=11> */
[----:B------:R-:W-:Y:S01]  /*1760*/  STL [R1+0x44], R34 ;  /* 0x0000442201007387 */ /* 0x000fe20000100800 */
[--C-:B---3--:R-:W-:Y:S02]  /*1770*/  HADD2.F32 R39, -RZ, R28.reuse.H0_H0 ;  /* 0x2000001cff277230 */ /* 0x108fe40000004100 */
[----:B------:R-:W-:Y:S01]  /*1780*/  FFMA.FTZ R31, R33, R33, R31 ;  /* 0x00000021211f7223 */ /* 0x000fe2000001001f */
[----:B------:R-:W-:Y:S01]  /*1790*/  HADD2.F32 R40, -RZ, R28.H1_H1 ;  /* 0x3000001cff287230 */ /* 0x000fe20000004100 */
[----:B------:R1:W-:Y:S01]  /*17a0*/  STL [R1+0x84], R33 ;  /* 0x0000842101007387 */ /* 0x0003e20000100800 */
[----:B------:R-:W-:Y:S01]  /*17b0*/  FADD.FTZ R30, R30, R33 ;  /* 0x000000211e1e7221 */ /* 0x000fe20000010000 */
[--C-:B------:R-:W-:Y:S02]  /*17c0*/  HADD2.F32 R28, -RZ, R29.reuse.H0_H0 ;  /* 0x2000001dff1c7230 */ /* 0x100fe40000004100 */
[----:B------:R-:W-:Y:S01]  /*17d0*/  FFMA.FTZ R31, R39, R39, R31 ;  /* 0x00000027271f7223 */ /* 0x000fe2000001001f */
[----:B------:R-:W-:Y:S01]  /*17e0*/  FADD.FTZ R30, R30, R39 ;  /* 0x000000271e1e7221 */ /* 0x000fe20000010000 */
[----:B-1----:R-:W-:Y:S01]  /*17f0*/  HADD2.F32 R33, -RZ, R29.H1_H1 ;  /* 0x3000001dff217230 */ /* 0x002fe20000004100 */
[----:B------:R1:W-:Y:S01]  /*1800*/  STL [R1+0x88], R28 ;  /* 0x0000881c01007387 */ /* 0x0003e20000100800 */
[----:B------:R-:W-:-:S03]  /*1810*/  FFMA.FTZ R31, R40, R40, R31 ;  /* 0x00000028281f7223 */ /* 0x000fc6000001001f */
[----:B------:R-:W-:Y:S01]  /*1820*/  STL [R1+0x8c], R33 ;  /* 0x00008c2101007387 */ /* 0x000fe20000100800 */
[----:B------:R-:W-:Y:S01]  /*1830*/  FADD.FTZ R30, R30, R40 ;  /* 0x000000281e1e7221 */ /* 0x000fe20000010000 */
[----:B0-----:R-:W-:Y:S01]  /*1840*/  ISETP.GT.U32.AND P0, PT, R37, 0x1f, PT ;  /* 0x0000001f2500780c */ /* 0x001fe20003f04070 */
[----:B------:R-:W-:Y:S02]  /*1850*/  FFMA.FTZ R29, R28, R28, R31 ;  /* 0x0000001c1c1d7223 */ /* 0x000fe4000001001f */
[----:B-1----:R-:W-:Y:S02]  /*1860*/  FADD.FTZ R28, R30, R28 ;  /* 0x0000001c1e1c7221 */ /* 0x002fe40000010000 */
[----:B------:R-:W-:Y:S02]  /*1870*/  FFMA.FTZ R29, R33, R33, R29 ;  /* 0x00000021211d7223 */ /* 0x000fe4000001001d */
[----:B------:R-:W-:Y:S01]  /*1880*/  FADD.FTZ R28, R28, R33 ;  /* 0x000000211c1c7221 */ /* 0x000fe20000010000 */
[----:B------:R-:W-:Y:S04]  /*1890*/  BSSY B0, `(.L_x_2997) ;  /* 0x0000074000007945 */ /* 0x000fe80003800000 */
[----:B----4-:R0:W-:Y:S02]  /*18a0*/  STS.64 [R32], R28 ;  /* 0x0000001c20007388 */ /* 0x0101e40000000a00 */
        /* <DEDUP_REMOVED lines=114> */
.L_x_2998:
[----:B------:R-:W-:Y:S05]  /*1fd0*/  BSYNC B0 ;  /* 0x0000000000007941 */ /* 0x000fea0003800000 */
.L_x_2997:
        /* <DEDUP_REMOVED lines=21> */
.L_x_3000:
[----:B------:R-:W-:Y:S05]  /*2130*/  BSYNC B0 ;  /* 0x0000000000007941 */ /* 0x000fea0003800000 */
.L_x_2999:
        /* <DEDUP_REMOVED lines=11> */
.L_x_3002:
[----:B------:R-:W2:Y:S04]  /*21f0*/  LD.E.STRONG.GPU R31, desc[UR6][R28.64] ;  /* 0x000000061c1f7980 */ /* 0x000ea8000c10f900 */
[----:B--2---:R-:W-:Y:S01]  /*2200*/  CCTL.IVALL ;  /* 0x00000000ff00798f */ /* 0x004fe20002000000 */
[----:B------:R-:W-:Y:S05]  /*2210*/  YIELD ;  /* 0x0000000000007946 */ /* 0x000fea0003800000 */
[----:B-----5:R-:W-:-:S04]  /*2220*/  LOP3.LUT R31, R31, R30, RZ, 0x3c, !PT ;  /* 0x0000001e1f1f7212 */ /* 0x020fc800078e3cff */
[----:B------:R-:W-:-:S13]  /*2230*/  ISETP.GT.AND P1, PT, R31, -0x1, PT ;  /* 0xffffffff1f00780c */ /* 0x000fda0003f24270 */
[----:B------:R-:W-:Y:S05]  /*2240*/  @P1 BRA `(.L_x_3002) ;  /* 0xfffffffc00e81947 */ /* 0x000fea000383ffff */
.L_x_3001:
        /* <DEDUP_REMOVED lines=9> */
[----:B------:R4:W-:Y:S04]  /*22e0*/  STL.64 [R1+0x120], R2 ;  /* 0x0001200201007387 */ /* 0x0009e80000100a00 */
[----:B------:R3:W-:Y:S02]  /*22f0*/  STL [R1+0x118], R0 ;  /* 0x0001180001007387 */ /* 0x0007e40000100800 */
[----:B----4-:R-:W4:Y:S01]  /*2300*/  LDC.64 R2, c[0x0][0x248] ;  /* 0x00009200ff027b82 */ /* 0x010f220000000a00 */
[----:B0-----:R-:W-:Y:S01]  /*2310*/  SHF.L.U32 R29, R31, 0x3, RZ ;  /* 0x000000031f1d7819 */ /* 0x001fe200000006ff */
[----:B-1----:R-:W-:-:S03]  /*2320*/  IMAD R28, R28, UR4, R32 ;  /* 0x000000041c1c7c24 */ /* 0x002fc6000f8e0220 */
[----:B------:R-:W-:-:S04]  /*2330*/  LOP3.LUT R29, R29, 0x7fffff80, RZ, 0xc0, !PT ;  /* 0x7fffff801d1d7812 */ /* 0x000fc800078ec0ff */
[----:B------:R-:W-:Y:S02]  /*2340*/  LEA R28, R28, R29, 0xb ;  /* 0x0000001d1c1c7211 */ /* 0x000fe400078e58ff */
[----:B------:R-:W-:-:S04]  /*2350*/  LOP3.LUT R29, R31, 0xf, RZ, 0xc0, !PT ;  /* 0x0000000f1f1d7812 */ /* 0x000fc800078ec0ff */
[----:B------:R-:W-:-:S04]  /*2360*/  IADD3 R28, R28, R29, RZ ;  /* 0x0000001d1c1c7210 */ /* 0x000fc80007ffe0ff */
[----:B------:R-:W-:-:S04]  /*2370*/  SHF.L.U32 R36, R28, 0x1, RZ ;  /* 0x000000011c247819 */ /* 0x000fc800000006ff */
[C---:B--2---:R-:W-:Y:S01]  /*2380*/  IADD3 R34, R36.reuse, 0x20, RZ ;  /* 0x0000002024227810 */ /* 0x044fe20007ffe0ff */
[C---:B----4-:R-:W-:Y:S01]  /*2390*/  IMAD.WIDE.U32 R30, R36.reuse, 0x4, R2 ;  /* 0x00000004241e7825 */ /* 0x050fe200078e0002 */
[----:B------:R-:W-:-:S03]  /*23a0*/  IADD3 R32, R36, 0x40, RZ ;  /* 0x0000004024207810 */ /* 0x000fc60007ffe0ff */
[--C-:B---3--:R-:W-:Y:S01]  /*23b0*/  IMAD.WIDE.U32 R34, R34, 0x4, R2.reuse ;  /* 0x0000000422227825 */ /* 0x108fe200078e0002 */
        /* <DEDUP_REMOVED lines=11> */
[----:B------:R-:W-:Y:S01]  /*2470*/  FADD.FTZ R35, R35, R31 ;  /* 0x0000001f23237221 */ /* 0x000fe20000010000 */
[----:B------:R-:W-:Y:S02]  /*2480*/  IADD3 R30, R36, 0xa0, RZ ;  /* 0x000000a0241e7810 */ /* 0x000fe40007ffe0ff */
[----:B----4-:R-:W-:Y:S01]  /*2490*/  FADD.FTZ R32, R32, R34 ;  /* 0x0000002220207221 */ /* 0x010fe20000010000 */
[----:B------:R-:W-:Y:S02]  /*24a0*/  FADD.FTZ R0, R33, R35 ;  /* 0x0000002321007221 */ /* 0x000fe40000010000 */
[----:B------:R-:W-:-:S04]  /*24b0*/  IMAD.WIDE.U32 R30, R30, 0x4, R2 ;  /* 0x000000041e1e7825 */ /* 0x000fc800078e0002 */
[----:B------:R-:W-:Y:S01]  /*24c0*/  FADD.FTZ R28, R28, R32 ;  /* 0x000000201c1c7221 */ /* 0x000fe20000010000 */
[C---:B------:R-:W-:Y:S02]  /*24d0*/  IADD3 R32, R36.reuse, 0x80, RZ ;  /* 0x0000008024207810 */ /* 0x040fe40007ffe0ff */
[----:B------:R-:W-:Y:S01]  /*24e0*/  IADD3 R34, R36, 0xe0, RZ ;  /* 0x000000e024227810 */ /* 0x000fe20007ffe0ff */
[----:B------:R-:W2:Y:S02]  /*24f0*/  LDG.E.64 R30, desc[UR6][R30.64] ;  /* 0x000000061e1e7981 */ /* 0x000ea4000c1e1b00 */
[----:B------:R-:W-:-:S04]  /*2500*/  IMAD.WIDE.U32 R32, R32, 0x4, R2 ;  /* 0x0000000420207825 */ /* 0x000fc800078e0002 */
[--C-:B------:R-:W-:Y:S02]  /*2510*/  IMAD.WIDE.U32 R36, R37, 0x4, R2.reuse ;  /* 0x0000000425247825 */ /* 0x100fe400078e0002 */
[----:B------:R-:W3:Y:S02]  /*2520*/  LDG.E.64 R32, desc[UR6][R32.64] ;  /* 0x0000000620207981 */ /* 0x000ee4000c1e1b00 */
[----:B------:R-:W-:Y:S02]  /*2530*/  IMAD.WIDE.U32 R34, R34, 0x4, R2 ;  /* 0x0000000422227825 */ /* 0x000fe400078e0002 */
[----:B------:R-:W4:Y:S02]  /*2540*/  LDG.E.64 R36, desc[UR6][R36.64] ;  /* 0x0000000624247981 */ /* 0x000f24000c1e1b00 */
[----:B------:R-:W-:Y:S02]  /*2550*/  FADD.FTZ R29, R29, R0 ;  /* 0x000000001d1d7221 */ /* 0x000fe40000010000 */
[----:B------:R-:W4:Y:S04]  /*2560*/  LDG.E.64 R34, desc[UR6][R34.64] ;  /* 0x0000000622227981 */ /* 0x000f28000c1e1b00 */
[----:B------:R0:W5:Y:S04]  /*2570*/  LDL.LU.64 R2, [R1+0x120] ;  /* 0x0001200001027983 */ /* 0x0001680000300a00 */
[----:B------:R0:W5:Y:S01]  /*2580*/  LDL.LU R0, [R1+0x118] ;  /* 0x0001180001007983 */ /* 0x0001620000300800 */
[----:B---3--:R-:W-:Y:S01]  /*2590*/  FADD.FTZ R32, R32, R28 ;  /* 0x0000001c20207221 */ /* 0x008fe20000010000 */
[----:B------:R-:W-:-:S03]  /*25a0*/  FADD.FTZ R29, R33, R29 ;  /* 0x0000001d211d7221 */ /* 0x000fc60000010000 */
[----:B--2---:R-:W-:Y:S01]  /*25b0*/  FADD.FTZ R30, R30, R32 ;  /* 0x000000201e1e7221 */ /* 0x004fe20000010000 */
[----:B------:R-:W-:-:S03]  /*25c0*/  FADD.FTZ R29, R31, R29 ;  /* 0x0000001d1f1d7221 */ /* 0x000fc60000010000 */
[----:B----4-:R-:W-:Y:S01]  /*25d0*/  FADD.FTZ R30, R36, R30 ;  /* 0x0000001e241e7221 */ /* 0x010fe20000010000 */
[----:B------:R-:W-:-:S03]  /*25e0*/  FADD.FTZ R29, R37, R29 ;  /* 0x0000001d251d7221 */ /* 0x000fc60000010000 */
[----:B------:R-:W-:Y:S01]  /*25f0*/  FADD.FTZ R30, R34, R30 ;  /* 0x0000001e221e7221 */ /* 0x000fe20000010000 */
[----:B0-----:R-:W-:-:S07]  /*2600*/  FADD.FTZ R29, R35, R29 ;  /* 0x0000001d231d7221 */ /* 0x001fce0000010000 */
.L_x_3004:
[----:B------:R-:W-:Y:S05]  /*2610*/  BSYNC B0 ;  /* 0x0000000000007941 */ /* 0x000fea0003800000 */
.L_x_3003:
        /* <DEDUP_REMOVED lines=36> */
[----:B-----5:R-:W-:-:S04]  /*2860*/  LEA R29, P0, R2, R32, 0x4 ;  /* 0x00000020021d7211 */ /* 0x020fc800078020ff */
[----:B--2---:R-:W-:Y:S02]  /*2870*/  LEA.HI.X R30, R2, R30, R33, 0x4, P0 ;  /* 0x0000001e021e7211 */ /* 0x004fe400000f2421 */
[----:B------:R-:W-:-:S04]  /*2880*/  LEA R28, P0, R29, UR8, 0x3 ;  /* 0x000000081d1c7c11 */ /* 0x000fc8000f8018ff */
[----:B------:R-:W-:Y:S02]  /*2890*/  LEA.HI.X R29, R29, UR9, R30, 0x3, P0 ;  /* 0x000000091d1d7c11 */ /* 0x000fe400080f1c1e */
[----:B------:R-:W-:-:S06]  /*28a0*/  LEA R30, R32, UR5, 0x3 ;  /* 0x00000005201e7c11 */ /* 0x000fcc000f8e18ff */
[----:B------:R-:W0:Y:S04]  /*28b0*/  LDS.64 R30, [R30] ;  /* 0x000000001e1e7984 */ /* 0x000e280000000a00 */
[----:B0-----:R0:W-:Y:S02]  /*28c0*/  STG.E.64 desc[UR6][R28.64], R30 ;  /* 0x0000001e1c007986 */ /* 0x0011e4000c101b06 */
.L_x_3006:
[----:B------:R-:W-:Y:S05]  /*28d0*/  BSYNC B0 ;  /* 0x0000000000007941 */ /* 0x000fea0003800000 */
.L_x_3005:
[----:B0-----:R-:W2:Y:S01]  /*28e0*/  LDL.LU R31, [R1+0x70] ;  /* 0x00007000011f7983 */ /* 0x001ea20000300800 */
[----:B------:R-:W-:Y:S01]  /*28f0*/  ULDC.64 UR10, c[0x0][0x210] ;  /* 0x00008400000a7ab9 */ /* 0x000fe20000000a00 */
[----:B------:R-:W-:Y:S02]  /*2900*/  ULDC UR8, c[0x0][0x230] ;  /* 0x00008c0000087ab9 */ /* 0x000fe40000000800 */
[----:B------:R-:W4:Y:S01]  /*2910*/  LDL R30, [R1+0x110] ;  /* 0x00011000011e7983 */ /* 0x000f220000100800 */
[----:B-----5:R-:W-:-:S03]  /*2920*/  LEA R28, P0, R3, UR10, 0x1 ;  /* 0x0000000a031c7c11 */ /* 0x020fc6000f8008ff */
[----:B------:R0:W-:Y:S04]  /*2930*/  STL [R1+0x118], R2 ;  /* 0x0001180201007387 */ /* 0x0001e80000100800 */
[----:B------:R-:W3:Y:S01]  /*2940*/  LDL.LU R36, [R1] ;  /* 0x0000000001247983 */ /* 0x000ee20000300800 */
[----:B------:R-:W-:-:S03]  /*2950*/  HADD2.F32 R33, -RZ, R26.H1_H1 ;  /* 0x3000001aff217230 */ /* 0x000fc60000004100 */
[----:B------:R-:W3:Y:S04]  /*2960*/  LDL.LU R37, [R1+0xc] ;  /* 0x00000c0001257983 */ /* 0x000ee80000300800 */
[----:B0-----:R-:W3:Y:S01]  /*2970*/  LDL.LU R2, [R1+0x8] ;  /* 0x0000080001027983 */ /* 0x001ee20000300800 */
[----:B--2---:R-:W-:-:S03]  /*2980*/  LEA.HI.X R29, R3, UR11, R31, 0x1, P0 ;  /* 0x0000000b031d7c11 */ /* 0x004fc600080f0c1f */
[----:B----4-:R-:W0:Y:S02]  /*2990*/  LDS.64 R30, [R30+UR5] ;  /* 0x000000051e1e7984 */ /* 0x010e240008000a00 */
[----:B0-----:R-:W-:Y:S01]  /*29a0*/  FADD.FTZ R3, R31, UR8 ;  /* 0x000000081f037e21 */ /* 0x001fe20008010000 */
[--C-:B------:R-:W-:Y:S01]  /*29b0*/  FADD.FTZ R56, R56, -R30.reuse ;  /* 0x8000001e38387221 */ /* 0x100fe20000010000 */
[--C-:B------:R-:W-:Y:S01]  /*29c0*/  FADD.FTZ R34, R0, -R30.reuse ;  /* 0x8000001e00227221 */ /* 0x100fe20000010000 */
[----:B------:R-:W-:Y:S02]  /*29d0*/  HADD2.F32 R31, -RZ, R24.H0_H0 ;  /* 0x20000018ff1f7230 */ /* 0x000fe40000004100 */
[--C-:B---3--:R-:W-:Y:S01]  /*29e0*/  FADD.FTZ R35, R58, -R30.reuse ;  /* 0x8000001e3a237221 */ /* 0x108fe20000010000 */
[----:B------:R-:W-:Y:S01]  /*29f0*/  FADD.FTZ R36, R36, -R30 ;  /* 0x8000001e24247221 */ /* 0x000fe20000010000 */
[----:B------:R-:W0:Y:S01]  /*2a00*/  MUFU.RSQ R3, R3 ;  /* 0x0000000300037308 */ /* 0x000e220000001400 */
[----:B------:R-:W-:-:S02]  /*2a10*/  HADD2.F32 R0, -RZ, R26.H0_H0 ;  /* 0x2000001aff007230 */ /* 0x000fc40000004100 */
        /* <DEDUP_REMOVED lines=16> */
[--C-:B------:R-:W-:Y:S01]  /*2b20*/  FADD.FTZ R38, R38, -R30.reuse ;  /* 0x8000001e26267221 */ /* 0x100fe20000010000 */
[----:B------:R-:W2:Y:S01]  /*2b30*/  LDL.LU R56, [R1+0x14] ;  /* 0x0000140001387983 */ /* 0x000ea20000300800 */
[----:B------:R-:W-:Y:S01]  /*2b40*/  FMUL.FTZ R34, R34, R3 ;  /* 0x0000000322227220 */ /* 0x000fe20000410000 */
[--C-:B------:R-:W-:Y:S01]  /*2b50*/  FADD.FTZ R40, R40, -R30.reuse ;  /* 0x8000001e28287221 */ /* 0x100fe20000010000 */
[----:B------:R-:W-:Y:S01]  /*2b60*/  FADD.FTZ R39, R39, -R30 ;  /* 0x8000001e27277221 */ /* 0x000fe20000010000 */
[----:B------:R-:W-:Y:S01]  /*2b70*/  ULDC.64 UR8, c[0x0][0x238] ;  /* 0x00008e0000087ab9 */ /* 0x000fe20000000a00 */
[----:B------:R-:W-:-:S04]  /*2b80*/  FFMA.FTZ R34, R34, R31, R0 ;  /* 0x0000001f22227223 */ /* 0x000fc80000010000 */
[----:B------:R-:W-:-:S06]  /*2b90*/  FMUL.FTZ R32, R34, -1.4426950216293334961 ;  /* 0xbfb8aa3b22207820 */ /* 0x000fcc0000410000 */
[----:B------:R-:W0:Y:S01]  /*2ba0*/  MUFU.EX2 R32, R32 ;  /* 0x0000002000207308 */ /* 0x000e220000000800 */
[----:B------:R-:W-:Y:S02]  /*2bb0*/  HADD2.F32 R24, -RZ, R24.H1_H1 ;  /* 0x30000018ff187230 */ /* 0x000fe40000004100 */
        /* <DEDUP_REMOVED lines=8> */
[----:B------:R-:W-:Y:S01]  /*2c40*/  FMUL.FTZ R35, R3, R35 ;  /* 0x0000002303237220 */ /* 0x000fe20000410000 */
[----:B0-----:R-:W-:-:S05]  /*2c50*/  FMUL.FTZ R34, R26, R34 ;  /* 0x000000221a227220 */ /* 0x001fca0000410000 */
[----:B------:R-:W-:-:S04]  /*2c60*/  F2FP.F16.F32.PACK_AB R32, R34, R32 ;  /* 0x000000202220723e */ /* 0x000fc800000000ff */
[----:B------:R-:W-:Y:S01]  /*2c70*/  PRMT R26, R32, 0x7632, R26 ;  /* 0x00007632201a7816 */ /* 0x000fe2000000001a */
[----:B------:R0:W-:Y:S04]  /*2c80*/  STG.E.U16 desc[UR6][R28.64], R32 ;  /* 0x000000201c007986 */ /* 0x0001e8000c101506 */
[----:B------:R1:W-:Y:S01]  /*2c90*/  STG.E.U16 desc[UR6][R28.64+0x2], R26 ;  /* 0x0000021a1c007986 */ /* 0x0003e2000c101506 */
[----:B0-----:R-:W-:Y:S02]  /*2ca0*/  HADD2.F32 R32, -RZ, R25.H0_H0 ;  /* 0x20000019ff207230 */ /* 0x001fe40000004100 */
[----:B-1----:R-:W-:-:S05]  /*2cb0*/  HADD2.F32 R26, -RZ, R27.H0_H0 ;  /* 0x2000001bff1a7230 */ /* 0x002fca0000004100 */
        /* <DEDUP_REMOVED lines=19> */
[----:B--2---:R-:W-:-:S04]  /*2df0*/  FADD.FTZ R28, R56, -R30 ;  /* 0x8000001e381c7221 */ /* 0x004fc80000010000 */
[----:B------:R-:W-:-:S04]  /*2e00*/  FMUL.FTZ R28, R3, R28 ;  /* 0x0000001c031c7220 */ /* 0x000fc80000410000 */
[----:B------:R-:W-:-:S04]  /*2e10*/  FFMA.FTZ R28, R31, R28, R0 ;  /* 0x0000001c1f1c7223 */ /* 0x000fc80000010000 */
[----:B------:R-:W-:-:S06]  /*2e20*/  FMUL.FTZ R29, R28, -1.4426950216293334961 ;  /* 0xbfb8aa3b1c1d7820 */ /* 0x000fcc0000410000 */
[----:B------:R-:W0:Y:S01]  /*2e30*/  MUFU.EX2 R29, R29 ;  /* 0x0000001d001d7308 */ /* 0x000e220000000800 */
[----:B------:R-:W-:-:S04]  /*2e40*/  FADD.FTZ R34, R37, -R30 ;  /* 0x8000001e25227221 */ /* 0x000fc80000010000 */
[----:B------:R-:W-:-:S04]  /*2e50*/  FMUL.FTZ R34, R3, R34 ;  /* 0x0000002203227220 */ /* 0x000fc80000410000 */
[----:B------:R-:W-:Y:S01]  /*2e60*/  FFMA.FTZ R34, R24, R34, R33 ;  /* 0x0000002218227223 */ /* 0x000fe20000010021 */
[----:B0-----:R-:W-:-:S06]  /*2e70*/  FADD.FTZ R29, R29, 1 ;  /* 0x3f8000001d1d7421 */ /* 0x001fcc0000010000 */
[----:B------:R-:W0:Y:S01]  /*2e80*/  MUFU.RCP R29, R29 ;  /* 0x0000001d001d7308 */ /* 0x000e220000001000 */
[----:B------:R-:W-:Y:S01]  /*2e90*/  FMUL.FTZ R35, R34, -1.4426950216293334961 ;  /* 0xbfb8aa3b22237820 */ /* 0x000fe20000410000 */
[----:B------:R-:W-:-:S04]  /*2ea0*/  FADD.FTZ R36, R2, -R30 ;  /* 0x8000001e02247221 */ /* 0x000fc80000010000 */
[C---:B------:R-:W-:Y:S02]  /*2eb0*/  FMUL.FTZ R36, R3.reuse, R36 ;  /* 0x0000002403247220 */ /* 0x040fe40000410000 */
[----:B------:R-:W1:Y:S02]  /*2ec0*/  MUFU.EX2 R35, R35 ;  /* 0x0000002300237308 */ /* 0x000e640000000800 */
[----:B------:R-:W-:Y:S01]  /*2ed0*/  FFMA.FTZ R36, R32, R36, R26 ;  /* 0x0000002420247223 */ /* 0x000fe2000001001a */
[----:B------:R-:W-:Y:S01]  /*2ee0*/  FMUL.FTZ R60, R3, R60 ;  /* 0x0000003c033c7220 */ /* 0x000fe20000410000 */
[----:B0-----:R-:W-:Y:S02]  /*2ef0*/  FMUL.FTZ R2, R28, R29 ;  /* 0x0000001d1c027220 */ /* 0x001fe40000410000 */
[----:B------:R-:W-:Y:S01]  /*2f00*/  FMUL.FTZ R28, R36, -1.4426950216293334961 ;  /* 0xbfb8aa3b241c7820 */ /* 0x000fe20000410000 */
[----:B------:R-:W-:-:S04]  /*2f10*/  FFMA.FTZ R60, R25, R60, R27 ;  /* 0x0000003c193c7223 */ /* 0x000fc8000001001b */
[----:B------:R-:W-:Y:S01]  /*2f20*/  FMUL.FTZ R29, R60, -1.4426950216293334961 ;  /* 0xbfb8aa3b3c1d7820 */ /* 0x000fe20000410000 */
[----:B------:R-:W0:Y:S01]  /*2f30*/  MUFU.EX2 R28, R28 ;  /* 0x0000001c001c7308 */ /* 0x000e220000000800 */
[----:B-1----:R-:W-:-:S07]  /*2f40*/  FADD.FTZ R35, R35, 1 ;  /* 0x3f80000023237421 */ /* 0x002fce0000010000 */
[----:B------:R-:W1:Y:S08]  /*2f50*/  MUFU.EX2 R29, R29 ;  /* 0x0000001d001d7308 */ /* 0x000e700000000800 */
[----:B------:R-:W2:Y:S01]  /*2f60*/  MUFU.RCP R35, R35 ;  /* 0x0000002300237308 */ /* 0x000ea20000001000 */
[----:B0-----:R-:W-:Y:S01]  /*2f70*/  FADD.FTZ R28, R28, 1 ;  /* 0x3f8000001c1c7421 */ /* 0x001fe20000010000 */
[----:B------:R2:W-:Y:S06]  /*2f80*/  STL [R1+0xd0], R2 ;  /* 0x0000d00201007387 */ /* 0x0005ec0000100800 */
[----:B------:R-:W0:Y:S01]  /*2f90*/  MUFU.RCP R28, R28 ;  /* 0x0000001c001c7308 */ /* 0x000e220000001000 */
[----:B-1----:R-:W-:Y:S01]  /*2fa0*/  FADD.FTZ R29, R29, 1 ;  /* 0x3f8000001d1d7421 */ /* 0x002fe20000010000 */
[----:B--2---:R-:W-:-:S06]  /*2fb0*/  FMUL.FTZ R2, R34, R35 ;  /* 0x0000002322027220 */ /* 0x004fcc0000410000 */
[----:B------:R-:W1:Y:S01]  /*2fc0*/  MUFU.RCP R29, R29 ;  /* 0x0000001d001d7308 */ /* 0x000e620000001000 */
[----:B------:R0:W-:Y:S04]  /*2fd0*/  STL [R1+0xcc], R2 ;  /* 0x0000cc0201007387 */ /* 0x0001e80000100800 */
[----:B------:R-:W2:Y:S01]  /*2fe0*/  LDL.LU R37, [R1+0x18] ;  /* 0x0000180001257983 */ /* 0x000ea20000300800 */
[----:B0-----:R-:W-:-:S05]  /*2ff0*/  FMUL.FTZ R2, R36, R28 ;  /* 0x0000001c24027220 */ /* 0x001fca0000410000 */
[----:B------:R1:W-:Y:S04]  /*3000*/  STL [R1+0xc8], R2 ;  /* 0x0000c80201007387 */ /* 0x0003e80000100800 */
[----:B------:R-:W3:Y:S01]  /*3010*/  LDL.LU R36, [R1+0x20] ;  /* 0x0000200001247983 */ /* 0x000ee20000300800 */
[----:B-1----:R-:W-:-:S05]  /*3020*/  FMUL.FTZ R2, R60, R29 ;  /* 0x0000001d3c027220 */ /* 0x002fca0000410000 */
[----:B------:R0:W-:Y:S04]  /*3030*/  STL [R1+0xc4], R2 ;  /* 0x0000c40201007387 */ /* 0x0001e80000100800 */
[----:B0-----:R-:W4:Y:S01]  /*3040*/  LDL.LU R2, [R1+0x24] ;  /* 0x0000240001027983 */ /* 0x001f220000300800 */
[----:B------:R-:W-:-:S04]  /*3050*/  FADD.FTZ R34, R59, -R30 ;  /* 0x8000001e3b227221 */ /* 0x000fc80000010000 */
[C---:B------:R-:W-:Y:S01]  /*3060*/  FMUL.FTZ R34, R3.reuse, R34 ;  /* 0x0000002203227220 */ /* 0x040fe20000410000 */
[----:B------:R-:W-:-:S03]  /*3070*/  FMUL.FTZ R57, R3, R57 ;  /* 0x0000003903397220 */ /* 0x000fc60000410000 */
[----:B------:R-:W-:Y:S01]  /*3080*/  FFMA.FTZ R34, R31, R34, R0 ;  /* 0x000000221f227223 */ /* 0x000fe20000010000 */
[----:B------:R-:W-:-:S03]  /*3090*/  FFMA.FTZ R57, R24, R57, R33 ;  /* 0x0000003918397223 */ /* 0x000fc60000010021 */
[----:B------:R-:W-:Y:S01]  /*30a0*/  FMUL.FTZ R28, R34, -1.4426950216293334961 ;  /* 0xbfb8aa3b221c7820 */ /* 0x000fe20000410000 */
[----:B------:R-:W-:-:S05]  /*30b0*/  FMUL.FTZ R29, R57, -1.4426950216293334961 ;  /* 0xbfb8aa3b391d7820 */ /* 0x000fca0000410000 */
[----:B------:R-:W0:Y:S08]  /*30c0*/  MUFU.EX2 R28, R28 ;  /* 0x0000001c001c7308 */ /* 0x000e300000000800 */
[----:B------:R-:W1:Y:S01]  /*30d0*/  MUFU.EX2 R29, R29 ;  /* 0x0000001d001d7308 */ /* 0x000e620000000800 */
[----:B0-----:R-:W-:-:S07]  /*30e0*/  FADD.FTZ R28, R28, 1 ;  /* 0x3f8000001c1c7421 */ /* 0x001fce0000010000 */
[----:B------:R-:W0:Y:S01]  /*30f0*/  MUFU.RCP R28, R28 ;  /* 0x0000001c001c7308 */ /* 0x000e220000001000 */
[----:B-1----:R-:W-:Y:S01]  /*3100*/  FADD.FTZ R29, R29, 1 ;  /* 0x3f8000001d1d7421 */ /* 0x002fe20000010000 */
[----:B------:R-:W-:-:S06]  /*3110*/  FADD.FTZ R35, R55, -R30 ;  /* 0x8000001e37237221 */ /* 0x000fcc0000010000 */
[----:B------:R-:W1:Y:S01]  /*3120*/  MUFU.RCP R29, R29 ;  /* 0x0000001d001d7308 */ /* 0x000e620000001000 */
[----:B------:R-:W-:-:S04]  /*3130*/  FMUL.FTZ R35, R3, R35 ;  /* 0x0000002303237220 */ /* 0x000fc80000410000 */
[----:B------:R-:W-:Y:S01]  /*3140*/  FFMA.FTZ R35, R32, R35, R26 ;  /* 0x0000002320237223 */ /* 0x000fe2000001001a */
[----:B0-----:R-:W-:-:S03]  /*3150*/  FMUL.FTZ R34, R34, R28 ;  /* 0x0000001c22227220 */ /* 0x001fc60000410000 */
[----:B------:R-:W-:Y:S02]  /*3160*/  FMUL.FTZ R28, R35, -1.4426950216293334961 ;  /* 0xbfb8aa3b231c7820 */ /* 0x000fe40000410000 */
[----:B------:R1:W-:Y:S04]  /*3170*/  STL [R1+0xc0], R34 ;  /* 0x0000c02201007387 */ /* 0x0003e80000100800 */
[----:B------:R-:W0:Y:S01]  /*3180*/  MUFU.EX2 R28, R28 ;  /* 0x0000001c001c7308 */ /* 0x000e220000000800 */
[----:B-1----:R-:W-:Y:S01]  /*3190*/  FMUL.FTZ R34, R57, R29 ;  /* 0x0000001d39227220 */ /* 0x002fe20000410000 */
[----:B------:R-:W-:-:S04]  /*31a0*/  FMUL.FTZ R54, R3, R54 ;  /* 0x0000003603367220 */ /* 0x000fc80000410000 */
[----:B------:R2:W-:Y:S04]  /*31b0*/  STL [R1+0xbc], R34 ;  /* 0x0000bc2201007387 */ /* 0x0005e80000100800 */
[----:B------:R-:W4:Y:S01]  /*31c0*/  LDL.LU R56, [R1+0x28] ;  /* 0x0000280001387983 */ /* 0x000f220000300800 */
[----:B------:R-:W-:-:S04]  /*31d0*/  FFMA.FTZ R54, R25, R54, R27 ;  /* 0x0000003619367223 */ /* 0x000fc8000001001b */
[----:B------:R-:W-:Y:S01]  /*31e0*/  FMUL.FTZ R29, R54, -1.4426950216293334961 ;  /* 0xbfb8aa3b361d7820 */ /* 0x000fe20000410000 */
[----:B0-----:R-:W-:-:S05]  /*31f0*/  FADD.FTZ R28, R28, 1 ;  /* 0x3f8000001c1c7421 */ /* 0x001fca0000010000 */
[----:B------:R-:W0:Y:S08]  /*3200*/  MUFU.EX2 R29, R29 ;  /* 0x0000001d001d7308 */ /* 0x000e300000000800 */
[----:B------:R-:W1:Y:S01]  /*3210*/  MUFU.RCP R28, R28 ;  /* 0x0000001c001c7308 */ /* 0x000e620000001000 */
[----:B0-----:R-:W-:-:S07]  /*3220*/  FADD.FTZ R29, R29, 1 ;  /* 0x3f8000001d1d7421 */ /* 0x001fce0000010000 */
[----:B------:R-:W0:Y:S01]  /*3230*/  MUFU.RCP R29, R29 ;  /* 0x0000001d001d7308 */ /* 0x000e220000001000 */
[----:B-1----:R-:W-:-:S05]  /*3240*/  FMUL.FTZ R35, R35, R28 ;  /* 0x0000001c23237220 */ /* 0x002fca0000410000 */
[----:B------:R3:W-:Y:S01]  /*3250*/  STL [R1+0xb8], R35 ;  /* 0x0000b82301007387 */ /* 0x0007e20000100800 */
[----:B--2---:R-:W-:-:S03]  /*3260*/  FADD.FTZ R34, R37, -R30 ;  /* 0x8000001e25227221 */ /* 0x004fc60000010000 */
[----:B------:R-:W2:Y:S01]  /*3270*/  LDL.LU R37, [R1+0x2c] ;  /* 0x00002c0001257983 */ /* 0x000ea20000300800 */
[----:B---3--:R-:W-:Y:S01]  /*3280*/  FADD.FTZ R35, R36, -R30 ;  /* 0x8000001e24237221 */ /* 0x008fe20000010000 */
[----:B0-----:R-:W-:-:S05]  /*3290*/  FMUL.FTZ R36, R54, R29 ;  /* 0x0000001d36247220 */ /* 0x001fca0000410000 */
[----:B------:R4:W-:Y:S04]  /*32a0*/  STL [R1+0xb4], R36 ;  /* 0x0000b42401007387 */ /* 0x0009e80000100800 */
[----:B------:R-:W3:Y:S01]  /*32b0*/  LDL.LU R55, [R1+0x30] ;  /* 0x0000300001377983 */ /* 0x000ee20000300800 */
[----:B----4-:R-:W-:-:S03]  /*32c0*/  FADD.FTZ R36, R2, -R30 ;  /* 0x8000001e02247221 */ /* 0x010fc60000010000 */
[----:B------:R-:W4:Y:S01]  /*32d0*/  LDL.LU R2, [R1+0x4c] ;  /* 0x00004c0001027983 */ /* 0x000f220000300800 */
[----:B------:R-:W-:-:S04]  /*32e0*/  FMUL.FTZ R34, R3, R34 ;  /* 0x0000002203227220 */ /* 0x000fc80000410000 */
[----:B------:R-:W-:-:S04]  /*32f0*/  FFMA.FTZ R34, R31, R34, R0 ;  /* 0x000000221f227223 */ /* 0x000fc80000010000 */
        /* <DEDUP_REMOVED lines=10> */
[----:B0-----:R-:W-:-:S05]  /*33a0*/  FMUL.FTZ R34, R34, R28 ;  /* 0x0000001c22227220 */ /* 0x001fca0000410000 */
[----:B------:R0:W-:Y:S04]  /*33b0*/  STL [R1+0xb0], R34 ;  /* 0x0000b02201007387 */ /* 0x0001e80000100800 */
[----:B------:R-:W3:Y:S01]  /*33c0*/  LDL.LU R54, [R1+0x50] ;  /* 0x0000500001367983 */ /* 0x000ee20000300800 */
[----:B------:R-:W-:-:S04]  /*33d0*/  FMUL.FTZ R36, R3, R36 ;  /* 0x0000002403247220 */ /* 0x000fc80000410000 */
[----:B------:R-:W-:Y:S01]  /*33e0*/  FFMA.FTZ R36, R32, R36, R26 ;  /* 0x0000002420247223 */ /* 0x000fe2000001001a */
[----:B-1----:R-:W-:Y:S01]  /*33f0*/  FMUL.FTZ R35, R35, R29 ;  /* 0x0000001d23237220 */ /* 0x002fe20000410000 */
[----:B0-----:R-:W-:-:S04]  /*3400*/  FADD.FTZ R34, R56, -R30 ;  /* 0x8000001e38227221 */ /* 0x001fc80000010000 */
[----:B------:R-:W-:Y:S01]  /*3410*/  FMUL.FTZ R34, R3, R34 ;  /* 0x0000002203227220 */ /* 0x000fe20000410000 */
[----:B------:R-:W-:-:S03]  /*3420*/  FMUL.FTZ R28, R36, -1.4426950216293334961 ;  /* 0xbfb8aa3b241c7820 */ /* 0x000fc60000410000 */
[----:B------:R-:W-:-:S04]  /*3430*/  FFMA.FTZ R34, R25, R34, R27 ;  /* 0x0000002219227223 */ /* 0x000fc8000001001b */
[----:B------:R-:W-:Y:S01]  /*3440*/  FMUL.FTZ R29, R34, -1.4426950216293334961 ;  /* 0xbfb8aa3b221d7820 */ /* 0x000fe20000410000 */
[----:B------:R-:W0:Y:S08]  /*3450*/  MUFU.EX2 R28, R28 ;  /* 0x0000001c001c7308 */ /* 0x000e300000000800 */
[----:B------:R-:W1:Y:S01]  /*3460*/  MUFU.EX2 R29, R29 ;  /* 0x0000001d001d7308 */ /* 0x000e620000000800 */
[----:B0-----:R-:W-:Y:S01]  /*3470*/  FADD.FTZ R28, R28, 1 ;  /* 0x3f8000001c1c7421 */ /* 0x001fe20000010000 */
[----:B-1----:R-:W-:-:S06]  /*3480*/  FADD.FTZ R29, R29, 1 ;  /* 0x3f8000001d1d7421 */ /* 0x002fcc0000010000 */
[----:B------:R-:W0:Y:S01]  /*3490*/  MUFU.RCP R28, R28 ;  /* 0x0000001c001c7308 */ /* 0x000e220000001000 */
[----:B------:R2:W-:Y:S07]  /*34a0*/  STL [R1+0xac], R35 ;  /* 0x0000ac2301007387 */ /* 0x0005ee0000100800 */
[----:B------:R-:W1:Y:S01]  /*34b0*/  MUFU.RCP R29, R29 ;  /* 0x0000001d001d7308 */ /* 0x000e620000001000 */
[----:B0-----:R-:W-:Y:S01]  /*34c0*/  FMUL.FTZ R36, R36, R28 ;  /* 0x0000001c24247220 */ /* 0x001fe20000410000 */
[----:B-1----:R-:W-:Y:S01]  /*34d0*/  FMUL.FTZ R34, R34, R29 ;  /* 0x0000001d22227220 */ /* 0x002fe20000410000 */
[----:B--2---:R-:W-:-:S02]  /*34e0*/  FADD.FTZ R35, R37, -R30 ;  /* 0x8000001e25237221 */ /* 0x004fc40000010000 */
[----:B------:R-:W2:Y:S04]  /*34f0*/  LDL.LU R37, [R1+0x54] ;  /* 0x0000540001257983 */ /* 0x000ea80000300800 */
[----:B------:R-:W-:Y:S04]  /*3500*/  STL [R1+0xa8], R36 ;  /* 0x0000a82401007387 */ /* 0x000fe80000100800 */
[----:B------:R4:W-:Y:S02]  /*3510*/  STL [R1+0xa4], R34 ;  /* 0x0000a42201007387 */ /* 0x0009e40000100800 */
[----:B----4-:R-:W-:-:S02]  /*3520*/  FADD.FTZ R34, R2, -R30 ;  /* 0x8000001e02227221 */ /* 0x010fc40000010000 */
[----:B------:R-:W4:Y:S01]  /*3530*/  LDL.LU R2, [R1+0x58] ;  /* 0x0000580001027983 */ /* 0x000f220000300800 */
[----:B------:R-:W-:-:S04]  /*3540*/  FMUL.FTZ R35, R3, R35 ;  /* 0x0000002303237220 */ /* 0x000fc80000410000 */
[----:B------:R-:W-:-:S04]  /*3550*/  FFMA.FTZ R35, R31, R35, R0 ;  /* 0x000000231f237223 */ /* 0x000fc80000010000 */
[----:B------:R-:W-:-:S06]  /*3560*/  FMUL.FTZ R28, R35, -1.4426950216293334961 ;  /* 0xbfb8aa3b231c7820 */ /* 0x000fcc0000410000 */
[----:B------:R-:W0:Y:S01]  /*3570*/  MUFU.EX2 R28, R28 ;  /* 0x0000001c001c7308 */ /* 0x000e220000000800 */
[----:B---3--:R-:W-:Y:S01]  /*3580*/  FADD.FTZ R36, R55, -R30 ;  /* 0x8000001e37247221 */ /* 0x008fe20000010000 */
[----:B0-----:R-:W-:-:S06]  /*3590*/  FADD.FTZ R28, R28, 1 ;  /* 0x3f8000001c1c7421 */ /* 0x001fcc0000010000 */
[----:B------:R-:W0:Y:S01]  /*35a0*/  MUFU.RCP R28, R28 ;  /* 0x0000001c001c7308 */ /* 0x000e220000001000 */
[----:B------:R-:W-:-:S04]  /*35b0*/  FMUL.FTZ R36, R3, R36 ;  /* 0x0000002403247220 */ /* 0x000fc80000410000 */
[----:B------:R-:W-:-:S04]  /*35c0*/  FFMA.FTZ R36, R24, R36, R33 ;  /* 0x0000002418247223 */ /* 0x000fc80000010021 */
[----:B------:R-:W-:Y:S01]  /*35d0*/  FMUL.FTZ R29, R36, -1.4426950216293334961 ;  /* 0xbfb8aa3b241d7820 */ /* 0x000fe20000410000 */
[----:B0-----:R-:W-:-:S05]  /*35e0*/  FMUL.FTZ R55, R35, R28 ;  /* 0x0000001c23377220 */ /* 0x001fca0000410000 */
[----:B------:R-:W0:Y:S01]  /*35f0*/  MUFU.EX2 R29, R29 ;  /* 0x0000001d001d7308 */ /* 0x000e220000000800 */
[----:B------:R1:W-:Y:S01]  /*3600*/  STL [R1+0xa0], R55 ;  /* 0x0000a03701007387 */ /* 0x0003e20000100800 */
[----:B------:R-:W-:-:S03]  /*3610*/  FADD.FTZ R35, R54, -R30 ;  /* 0x8000001e36237221 */ /* 0x000fc60000010000 */
[----:B------:R-:W3:Y:S01]  /*3620*/  LDL.LU R54, [R1+0x5c] ;  /* 0x00005c0001367983 */ /* 0x000ee20000300800 */
[----:B------:R-:W-:-:S04]  /*3630*/  FMUL.FTZ R34, R3, R34 ;  /* 0x0000002203227220 */ /* 0x000fc80000410000 */
        /* <DEDUP_REMOVED lines=8> */
[----:B------:R2:W-:Y:S04]  /*36c0*/  STL [R1+0x9c], R36 ;  /* 0x00009c2401007387 */ /* 0x0005e80000100800 */
[----:B------:R-:W3:Y:S01]  /*36d0*/  LDL.LU R55, [R1+0x60] ;  /* 0x0000600001377983 */ /* 0x000ee20000300800 */
[----:B0-----:R-:W-:Y:S01]  /*36e0*/  FMUL.FTZ R34, R34, R28 ;  /* 0x0000001c22227220 */ /* 0x001fe20000410000 */
[--C-:B--2---:R-:W-:Y:S02]  /*36f0*/  FADD.FTZ R36, R37, -R30.reuse ;  /* 0x8000001e25247221 */ /* 0x104fe40000010000 */
[----:B------:R-:W2:Y:S04]  /*3700*/  LDL.LU R37, [R1+0x64] ;  /* 0x0000640001257983 */ /* 0x000ea80000300800 */
[----:B------:R4:W-:Y:S02]  /*3710*/  STL [R1+0x98], R34 ;  /* 0x0000982201007387 */ /* 0x0009e40000100800 */
[----:B----4-:R-:W-:-:S02]  /*3720*/  FADD.FTZ R34, R2, -R30 ;  /* 0x8000001e02227221 */ /* 0x010fc40000010000 */
[----:B------:R-:W4:Y:S01]  /*3730*/  LDL.LU R2, [R1+0x68] ;  /* 0x0000680001027983 */ /* 0x000f220000300800 */
[----:B------:R-:W-:-:S04]  /*3740*/  FMUL.FTZ R35, R3, R35 ;  /* 0x0000002303237220 */ /* 0x000fc80000410000 */
[----:B------:R-:W-:-:S04]  /*3750*/  FFMA.FTZ R35, R25, R35, R27 ;  /* 0x0000002319237223 */ /* 0x000fc8000001001b */
[----:B------:R-:W-:-:S06]  /*3760*/  FMUL.FTZ R29, R35, -1.4426950216293334961 ;  /* 0xbfb8aa3b231d7820 */ /* 0x000fcc0000410000 */
[----:B------:R-:W0:Y:S01]  /*3770*/  MUFU.EX2 R29, R29 ;  /* 0x0000001d001d7308 */ /* 0x000e220000000800 */
[----:B------:R-:W-:-:S04]  /*3780*/  FMUL.FTZ R36, R3, R36 ;  /* 0x0000002403247220 */ /* 0x000fc80000410000 */
[----:B------:R-:W-:-:S04]  /*3790*/  FFMA.FTZ R36, R31, R36, R0 ;  /* 0x000000241f247223 */ /* 0x000fc80000010000 */
[----:B------:R-:W-:Y:S01]  /*37a0*/  FMUL.FTZ R28, R36, -1.4426950216293334961 ;  /* 0xbfb8aa3b241c7820 */ /* 0x000fe20000410000 */
[----:B0-----:R-:W-:-:S05]  /*37b0*/  FADD.FTZ R29, R29, 1 ;  /* 0x3f8000001d1d7421 */ /* 0x001fca0000010000 */
[----:B------:R-:W0:Y:S08]  /*37c0*/  MUFU.EX2 R28, R28 ;  /* 0x0000001c001c7308 */ /* 0x000e300000000800 */
[----:B------:R-:W1:Y:S01]  /*37d0*/  MUFU.RCP R29, R29 ;  /* 0x0000001d001d7308 */ /* 0x000e620000001000 */
[----:B------:R-:W-:-:S04]  /*37e0*/  FMUL.FTZ R34, R3, R34 ;  /* 0x0000002203227220 */ /* 0x000fc80000410000 */
[----:B------:R-:W-:Y:S01]  /*37f0*/  FFMA.FTZ R34, R24, R34, R33 ;  /* 0x0000002218227223 */ /* 0x000fe20000010021 */
[----:B0-----:R-:W-:Y:S01]  /*3800*/  FADD.FTZ R28, R28, 1 ;  /* 0x3f8000001c1c7421 */ /* 0x001fe20000010000 */
[----:B-1----:R-:W-:Y:S02]  /*3810*/  FMUL.FTZ R35, R35, R29 ;  /* 0x0000001d23237220 */ /* 0x002fe40000410000 */
[----:B------:R-:W-:-:S03]  /*3820*/  FMUL.FTZ R29, R34, -1.4426950216293334961 ;  /* 0xbfb8aa3b221d7820 */ /* 0x000fc60000410000 */
[----:B------:R-:W0:Y:S01]  /*3830*/  MUFU.RCP R28, R28 ;  /* 0x0000001c001c7308 */ /* 0x000e220000001000 */
[----:B------:R3:W-:Y:S07]  /*3840*/  STL [R1+0x94], R35 ;  /* 0x0000942301007387 */ /* 0x0007ee0000100800 */
[----:B------:R-:W1:Y:S01]  /*3850*/  MUFU.EX2 R29, R29 ;  /* 0x0000001d001d7308 */ /* 0x000e620000000800 */
[----:B---3--:R-:W-:Y:S02]  /*3860*/  FADD.FTZ R35, R54, -R30 ;  /* 0x8000001e36237221 */ /* 0x008fe40000010000 */
[----:B------:R-:W3:Y:S02]  /*3870*/  LDL.LU R54, [R1+0x6c] ;  /* 0x00006c0001367983 */ /* 0x000ee40000300800 */
[----:B------:R-:W-:Y:S01]  /*3880*/  FMUL.FTZ R35, R3, R35 ;  /* 0x0000002303237220 */ /* 0x000fe20000410000 */
[----:B0-----:R-:W-:-:S03]  /*3890*/  FMUL.FTZ R36, R36, R28 ;  /* 0x0000001c24247220 */ /* 0x001fc60000410000 */
[----:B------:R-:W-:-:S04]  /*38a0*/  FFMA.FTZ R35, R32, R35, R26 ;  /* 0x0000002320237223 */ /* 0x000fc8000001001a */
[----:B------:R-:W-:Y:S01]  /*38b0*/  FMUL.FTZ R28, R35, -1.4426950216293334961 ;  /* 0xbfb8aa3b231c7820 */ /* 0x000fe20000410000 */
[----:B-1----:R-:W-:-:S05]  /*38c0*/  FADD.FTZ R29, R29, 1 ;  /* 0x3f8000001d1d7421 */ /* 0x002fca0000010000 */
[----:B------:R-:W0:Y:S08]  /*38d0*/  MUFU.EX2 R28, R28 ;  /* 0x0000001c001c7308 */ /* 0x000e300000000800 */
[----:B------:R-:W1:Y:S01]  /*38e0*/  MUFU.RCP R29, R29 ;  /* 0x0000001d001d7308 */ /* 0x000e620000001000 */
[----:B------:R1:W-:Y:S01]  /*38f0*/  STL [R1+0x70], R36 ;  /* 0x0000702401007387 */ /* 0x0003e20000100800 */
[----:B0-----:R-:W-:Y:S01]  /*3900*/  FADD.FTZ R28, R28, 1 ;  /* 0x3f8000001c1c7421 */ /* 0x001fe20000010000 */
[----:B-1----:R-:W-:-:S05]  /*3910*/  FMUL.FTZ R34, R34, R29 ;  /* 0x0000001d22227220 */ /* 0x002fca0000410000 */
[----:B------:R-:W0:Y:S01]  /*3920*/  MUFU.RCP R28, R28 ;  /* 0x0000001c001c7308 */ /* 0x000e220000001000 */
[----:B------:R2:W-:Y:S01]  /*3930*/  STL [R1+0x60], R34 ;  /* 0x0000602201007387 */ /* 0x0005e20000100800 */
[--C-:B------:R-:W-:Y:S01]  /*3940*/  FADD.FTZ R36, R55, -R30.reuse ;  /* 0x8000001e37247221 */ /* 0x100fe20000010000 */
[----:B0-----:R-:W-:Y:S01]  /*3950*/  FMUL.FTZ R55, R35, R28 ;  /* 0x0000001c23377220 */ /* 0x001fe20000410000 */
[--C-:B--2---:R-:W-:Y:S02]  /*3960*/  FADD.FTZ R34, R37, -R30.reuse ;  /* 0x8000001e25227221 */ /* 0x104fe40000010000 */
[----:B------:R-:W2:Y:S04]  /*3970*/  LDL.LU R37, [R1+0x78] ;  /* 0x0000780001257983 */ /* 0x000ea80000300800 */
[----:B------:R-:W-:Y:S01]  /*3980*/  STL [R1+0x5c], R55 ;  /* 0x00005c3701007387 */ /* 0x000fe20000100800 */
[----:B----4-:R-:W-:-:S03]  /*3990*/  FADD.FTZ R35, R2, -R30 ;  /* 0x8000001e02237221 */ /* 0x010fc60000010000 */
        /* <DEDUP_REMOVED lines=16> */
[----:B------:R-:W-:Y:S08]  /*3aa0*/  MUFU.RCP R28, R28 ;  /* 0x0000001c001c7308 */ /* 0x000ff00000001000 */
[----:B------:R-:W0:Y:S01]  /*3ab0*/  MUFU.EX2 R29, R29 ;  /* 0x0000001d001d7308 */ /* 0x000e220000000800 */
[----:B------:R3:W-:Y:S02]  /*3ac0*/  STL [R1+0x58], R36 ;  /* 0x0000582401007387 */ /* 0x0007e40000100800 */
[----:B---3--:R-:W-:-:S04]  /*3ad0*/  FADD.FTZ R36, R54, -R30 ;  /* 0x8000001e36247221 */ /* 0x008fc80000010000 */
[----:B------:R-:W-:Y:S01]  /*3ae0*/  FMUL.FTZ R36, R3, R36 ;  /* 0x0000002403247220 */ /* 0x000fe20000410000 */
[----:B0-----:R-:W-:-:S03]  /*3af0*/  FADD.FTZ R29, R29, 1 ;  /* 0x3f8000001d1d7421 */ /* 0x001fc60000010000 */
[----:B------:R-:W-:Y:S01]  /*3b00*/  FFMA.FTZ R36, R32, R36, R26 ;  /* 0x0000002420247223 */ /* 0x000fe2000001001a */
[----:B------:R-:W-:-:S03]  /*3b10*/  FMUL.FTZ R34, R34, R28 ;  /* 0x0000001c22227220 */ /* 0x000fc60000410000 */
[----:B------:R-:W-:Y:S01]  /*3b20*/  FMUL.FTZ R28, R36, -1.4426950216293334961 ;  /* 0xbfb8aa3b241c7820 */ /* 0x000fe20000410000 */
[----:B------:R-:W0:Y:S01]  /*3b30*/  MUFU.RCP R29, R29 ;  /* 0x0000001d001d7308 */ /* 0x000e220000001000 */
[----:B------:R1:W-:Y:S07]  /*3b40*/  STL [R1+0x54], R34 ;  /* 0x0000542201007387 */ /* 0x0003ee0000100800 */
[----:B------:R-:W3:Y:S01]  /*3b50*/  MUFU.EX2 R28, R28 ;  /* 0x0000001c001c7308 */ /* 0x000ee20000000800 */
[----:B-1----:R-:W-:-:S04]  /*3b60*/  FMUL.FTZ R34, R3, R53 ;  /* 0x0000003503227220 */ /* 0x002fc80000410000 */
[----:B------:R-:W-:Y:S01]  /*3b70*/  FFMA.FTZ R34, R25, R34, R27 ;  /* 0x0000002219227223 */ /* 0x000fe2000001001b */
[----:B0-----:R-:W-:-:S03]  /*3b80*/  FMUL.FTZ R35, R35, R29 ;  /* 0x0000001d23237220 */ /* 0x001fc60000410000 */
[----:B------:R-:W-:Y:S01]  /*3b90*/  FMUL.FTZ R29, R34, -1.4426950216293334961 ;  /* 0xbfb8aa3b221d7820 */ /* 0x000fe20000410000 */
[----:B---3--:R-:W-:-:S05]  /*3ba0*/  FADD.FTZ R28, R28, 1 ;  /* 0x3f8000001c1c7421 */ /* 0x008fca0000010000 */
[----:B------:R-:W0:Y:S01]  /*3bb0*/  MUFU.EX2 R29, R29 ;  /* 0x0000001d001d7308 */ /* 0x000e220000000800 */
[----:B------:R2:W-:Y:S07]  /*3bc0*/  STL [R1+0x50], R35 ;  /* 0x0000502301007387 */ /* 0x0005ee0000100800 */
[----:B------:R-:W1:Y:S01]  /*3bd0*/  MUFU.RCP R28, R28 ;  /* 0x0000001c001c7308 */ /* 0x000e620000001000 */
[----:B0-----:R-:W-:-:S07]  /*3be0*/  FADD.FTZ R29, R29, 1 ;  /* 0x3f8000001d1d7421 */ /* 0x001fce0000010000 */
[----:B------:R-:W0:Y:S01]  /*3bf0*/  MUFU.RCP R29, R29 ;  /* 0x0000001d001d7308 */ /* 0x000e220000001000 */
[----:B--2---:R-:W-:-:S04]  /*3c00*/  FADD.FTZ R35, R37, -R30 ;  /* 0x8000001e25237221 */ /* 0x004fc80000010000 */
[----:B------:R-:W-:Y:S01]  /*3c10*/  FMUL.FTZ R35, R3, R35 ;  /* 0x0000002303237220 */ /* 0x000fe20000410000 */
[----:B-1----:R-:W-:-:S03]  /*3c20*/  FMUL.FTZ R37, R36, R28 ;  /* 0x0000001c24257220 */ /* 0x002fc60000410000 */
[----:B------:R-:W-:-:S04]  /*3c30*/  FFMA.FTZ R35, R31, R35, R0 ;  /* 0x000000231f237223 */ /* 0x000fc80000010000 */
[----:B------:R-:W-:-:S06]  /*3c40*/  FMUL.FTZ R36, R35, -1.4426950216293334961 ;  /* 0xbfb8aa3b23247820 */ /* 0x000fcc0000410000 */
[----:B------:R-:W1:Y:S01]  /*3c50*/  MUFU.EX2 R36, R36 ;  /* 0x0000002400247308 */ /* 0x000e620000000800 */
[----:B----4-:R-:W-:-:S04]  /*3c60*/  FADD.FTZ R28, R2, -R30 ;  /* 0x8000001e021c7221 */ /* 0x010fc80000010000 */
[----:B------:R-:W-:Y:S01]  /*3c70*/  FMUL.FTZ R28, R3, R28 ;  /* 0x0000001c031c7220 */ /* 0x000fe20000410000 */
[----:B0-----:R-:W-:-:S03]  /*3c80*/  FMUL.FTZ R2, R34, R29 ;  /* 0x0000001d22027220 */ /* 0x001fc60000410000 */
[----:B------:R-:W-:-:S04]  /*3c90*/  FFMA.FTZ R28, R24, R28, R33 ;  /* 0x0000001c181c7223 */ /* 0x000fc80000010021 */
[----:B------:R-:W-:Y:S01]  /*3ca0*/  FMUL.FTZ R29, R28, -1.4426950216293334961 ;  /* 0xbfb8aa3b1c1d7820 */ /* 0x000fe20000410000 */
[----:B-1----:R-:W-:-:S05]  /*3cb0*/  FADD.FTZ R34, R36, 1 ;  /* 0x3f80000024227421 */ /* 0x002fca0000010000 */
[----:B------:R-:W0:Y:S01]  /*3cc0*/  MUFU.EX2 R29, R29 ;  /* 0x0000001d001d7308 */ /* 0x000e220000000800 */
[----:B------:R-:W-:-:S07]  /*3cd0*/  FADD.FTZ R36, R52, -R30 ;  /* 0x8000001e34247221 */ /* 0x000fce0000010000 */
[----:B------:R-:W1:Y:S01]  /*3ce0*/  MUFU.RCP R34, R34 ;  /* 0x0000002200227308 */ /* 0x000e620000001000 */
[----:B------:R-:W-:Y:S01]  /*3cf0*/  FMUL.FTZ R36, R3, R36 ;  /* 0x0000002403247220 */ /* 0x000fe20000410000 */
[----:B------:R0:W-:Y:S04]  /*3d00*/  STL [R1+0x4c], R37 ;  /* 0x00004c2501007387 */ /* 0x0001e80000100800 */
[----:B------:R1:W-:Y:S01]  /*3d10*/  STL [R1+0x2c], R2 ;  /* 0x00002c0201007387 */ /* 0x0003e20000100800 */
[----:B0-----:R-:W-:Y:S01]  /*3d20*/  FADD.FTZ R37, R29, 1 ;  /* 0x3f8000001d257421 */ /* 0x001fe20000010000 */
[----:B------:R-:W-:-:S03]  /*3d30*/  FFMA.FTZ R29, R32, R36, R26 ;  /* 0x00000024201d7223 */ /* 0x000fc6000001001a */
[----:B------:R-:W0:Y:S01]  /*3d40*/  MUFU.RCP R36, R37 ;  /* 0x0000002500247308 */ /* 0x000e220000001000 */
[----:B-1----:R-:W-:Y:S01]  /*3d50*/  FMUL.FTZ R2, R35, R34 ;  /* 0x0000002223027220 */ /* 0x002fe20000410000 */
[----:B------:R-:W-:Y:S01]  /*3d60*/  FMUL.FTZ R35, R29, -1.4426950216293334961 ;  /* 0xbfb8aa3b1d237820 */ /* 0x000fe20000410000 */
[----:B------:R-:W-:-:S05]  /*3d70*/  FMUL.FTZ R34, R3, R51 ;  /* 0x0000003303227220 */ /* 0x000fca0000410000 */
[----:B------:R-:W1:Y:S01]  /*3d80*/  MUFU.EX2 R35, R35 ;  /* 0x0000002300237308 */ /* 0x000e620000000800 */
[----:B------:R-:W-:Y:S01]  /*3d90*/  FFMA.FTZ R34, R25, R34, R27 ;  /* 0x0000002219227223 */ /* 0x000fe2000001001b */
[----:B------:R0:W-:Y:S02]  /*3da0*/  STL [R1+0x30], R2 ;  /* 0x0000300201007387 */ /* 0x0001e40000100800 */
[----:B0-----:R-:W-:Y:S01]  /*3db0*/  FMUL.FTZ R2, R28, R36 ;  /* 0x000000241c027220 */ /* 0x001fe20000410000 */
[----:B------:R-:W-:Y:S01]  /*3dc0*/  FMUL.FTZ R28, R34, -1.4426950216293334961 ;  /* 0xbfb8aa3b221c7820 */ /* 0x000fe20000410000 */
[----:B-1----:R-:W-:-:S05]  /*3dd0*/  FADD.FTZ R35, R35, 1 ;  /* 0x3f80000023237421 */ /* 0x002fca0000010000 */
[----:B------:R-:W0:Y:S08]  /*3de0*/  MUFU.EX2 R28, R28 ;  /* 0x0000001c001c7308 */ /* 0x000e300000000800 */
[----:B------:R1:W2:Y:S02]  /*3df0*/  MUFU.RCP R36, R35 ;  /* 0x0000002300247308 */ /* 0x0002a40000001000 */
[----:B-1----:R-:W-:Y:S01]  /*3e00*/  FADD.FTZ R35, R50, -R30 ;  /* 0x8000001e32237221 */ /* 0x002fe20000010000 */
[----:B0-----:R-:W-:-:S03]  /*3e10*/  FADD.FTZ R37, R28, 1 ;  /* 0x3f8000001c257421 */ /* 0x001fc60000010000 */
[----:B------:R-:W-:Y:S01]  /*3e20*/  FMUL.FTZ R35, R3, R35 ;  /* 0x0000002303237220 */ /* 0x000fe20000410000 */
[----:B------:R2:W-:Y:S03]  /*3e30*/  STL [R1+0x28], R2 ;  /* 0x0000280201007387 */ /* 0x0005e60000100800 */
[----:B------:R-:W-:Y:S02]  /*3e40*/  FFMA.FTZ R28, R31, R35, R0 ;  /* 0x000000231f1c7223 */ /* 0x000fe40000010000 */
[----:B------:R-:W0:Y:S01]  /*3e50*/  MUFU.RCP R35, R37 ;  /* 0x0000002500237308 */ /* 0x000e220000001000 */
[----:B--2---:R-:W-:Y:S01]  /*3e60*/  FMUL.FTZ R2, R29, R36 ;  /* 0x000000241d027220 */ /* 0x004fe20000410000 */
        /* <DEDUP_REMOVED lines=8> */
[----:B------:R-:W0:Y:S01]  /*3ef0*/  MUFU.EX2 R34, R34 ;  /* 0x0000002200227308 */ /* 0x000e220000000800 */
[----:B------:R-:W-:-:S07]  /*3f00*/  FADD.FTZ R35, R48, -R30 ;  /* 0x8000001e30237221 */ /* 0x000fce0000010000 */
[----:B------:R-:W1:Y:S01]  /*3f10*/  MUFU.RCP R36, R36 ;  /* 0x0000002400247308 */ /* 0x000e620000001000 */
[----:B------:R-:W-:Y:S01]  /*3f20*/  FMUL.FTZ R35, R3, R35 ;  /* 0x0000002303237220 */ /* 0x000fe20000410000 */
[----:B------:R1:W-:Y:S01]  /*3f30*/  STL [R1+0x20], R2 ;  /* 0x0000200201007387 */ /* 0x0003e20000100800 */
[----:B0-----:R-:W-:Y:S02]  /*3f40*/  FADD.FTZ R37, R34, 1 ;  /* 0x3f80000022257421 */ /* 0x001fe40000010000 */
        /* <DEDUP_REMOVED lines=17> */
[----:B------:R-:W-:Y:S01]  /*4060*/  FFMA.FTZ R29, R31, R35, R0 ;  /* 0x000000231f1d7223 */ /* 0x000fe20000010000 */
[----:B-1----:R-:W-:-:S03]  /*4070*/  FMUL.FTZ R2, R34, R36 ;  /* 0x0000002422027220 */ /* 0x002fc60000410000 */
[----:B------:R-:W-:Y:S01]  /*4080*/  FMUL.FTZ R36, R29, -1.4426950216293334961 ;  /* 0xbfb8aa3b1d247820 */ /* 0x000fe20000410000 */
[----:B------:R-:W0:Y:S08]  /*4090*/  MUFU.RCP R35, R37 ;  /* 0x0000002500237308 */ /* 0x000e300000001000 */
[----:B------:R-:W1:Y:S01]  /*40a0*/  MUFU.EX2 R36, R36 ;  /* 0x0000002400247308 */ /* 0x000e620000000800 */
[----:B------:R-:W-:Y:S01]  /*40b0*/  FMUL.FTZ R34, R3, R45 ;  /* 0x0000002d03227220 */ /* 0x000fe20000410000 */
[----:B------:R0:W-:Y:S03]  /*40c0*/  STL [R1+0x10], R2 ;  /* 0x0000100201007387 */ /* 0x0001e60000100800 */
[----:B------:R-:W-:Y:S01]  /*40d0*/  FFMA.FTZ R34, R24, R34, R33 ;  /* 0x0000002218227223 */ /* 0x000fe20000010021 */
[----:B0-----:R-:W-:-:S03]  /*40e0*/  FMUL.FTZ R2, R28, R35 ;  /* 0x000000231c027220 */ /* 0x001fc60000410000 */
[----:B------:R-:W-:Y:S01]  /*40f0*/  FMUL.FTZ R28, R34, -1.4426950216293334961 ;  /* 0xbfb8aa3b221c7820 */ /* 0x000fe20000410000 */
[----:B-1----:R-:W-:-:S05]  /*4100*/  FADD.FTZ R35, R36, 1 ;  /* 0x3f80000024237421 */ /* 0x002fca0000010000 */
[----:B------:R-:W0:Y:S01]  /*4110*/  MUFU.EX2 R28, R28 ;  /* 0x0000001c001c7308 */ /* 0x000e220000000800 */
[----:B------:R-:W-:-:S07]  /*4120*/  FADD.FTZ R55, R44, -R30 ;  /* 0x8000001e2c377221 */ /* 0x000fce0000010000 */
[----:B------:R-:W1:Y:S01]  /*4130*/  MUFU.RCP R35, R35 ;  /* 0x0000002300237308 */ /* 0x000e620000001000 */
[----:B------:R-:W-:Y:S01]  /*4140*/  FMUL.FTZ R55, R3, R55 ;  /* 0x0000003703377220 */ /* 0x000fe20000410000 */
[----:B------:R1:W-:Y:S03]  /*4150*/  STL [R1+0xc], R2 ;  /* 0x00000c0201007387 */ /* 0x0003e60000100800 */
[----:B------:R-:W-:Y:S01]  /*4160*/  FFMA.FTZ R55, R32, R55, R26 ;  /* 0x0000003720377223 */ /* 0x000fe2000001001a */
[----:B0-----:R-:W-:Y:S01]  /*4170*/  FADD.FTZ R28, R28, 1 ;  /* 0x3f8000001c1c7421 */ /* 0x001fe20000010000 */
[----:B-1----:R-:W-:Y:S02]  /*4180*/  FMUL.FTZ R2, R29, R35 ;  /* 0x000000231d027220 */ /* 0x002fe40000410000 */
[----:B------:R-:W-:-:S03]  /*4190*/  FMUL.FTZ R29, R55, -1.4426950216293334961 ;  /* 0xbfb8aa3b371d7820 */ /* 0x000fc60000410000 */
[----:B------:R-:W0:Y:S08]  /*41a0*/  MUFU.RCP R28, R28 ;  /* 0x0000001c001c7308 */ /* 0x000e300000001000 */
[----:B------:R-:W1:Y:S01]  /*41b0*/  MUFU.EX2 R29, R29 ;  /* 0x0000001d001d7308 */ /* 0x000e620000000800 */
[----:B------:R-:W-:-:S04]  /*41c0*/  FMUL.FTZ R43, R3, R43 ;  /* 0x0000002b032b7220 */ /* 0x000fc80000410000 */
[----:B------:R-:W-:Y:S01]  /*41d0*/  FFMA.FTZ R54, R25, R43, R27 ;  /* 0x0000002b19367223 */ /* 0x000fe2000001001b */
[----:B0-----:R-:W-:-:S03]  /*41e0*/  FMUL.FTZ R34, R34, R28 ;  /* 0x0000001c22227220 */ /* 0x001fc60000410000 */
[----:B------:R-:W-:Y:S01]  /*41f0*/  FMUL.FTZ R28, R54, -1.4426950216293334961 ;  /* 0xbfb8aa3b361c7820 */ /* 0x000fe20000410000 */
[----:B-1----:R-:W-:-:S05]  /*4200*/  FADD.FTZ R29, R29, 1 ;  /* 0x3f8000001d1d7421 */ /* 0x002fca0000010000 */
[----:B------:R-:W0:Y:S01]  /*4210*/  MUFU.EX2 R28, R28 ;  /* 0x0000001c001c7308 */ /* 0x000e220000000800 */
[----:B------:R-:W-:-:S07]  /*4220*/  FADD.FTZ R53, R42, -R30 ;  /* 0x8000001e2a357221 */ /* 0x000fce0000010000 */
[----:B------:R-:W1:Y:S01]  /*4230*/  MUFU.RCP R29, R29 ;  /* 0x0000001d001d7308 */ /* 0x000e620000001000 */
[----:B------:R-:W-:-:S04]  /*4240*/  FMUL.FTZ R53, R3, R53 ;  /* 0x0000003503357220 */ /* 0x000fc80000410000 */
[----:B------:R-:W-:Y:S01]  /*4250*/  FFMA.FTZ R53, R31, R53, R0 ;  /* 0x000000351f357223 */ /* 0x000fe20000010000 */
[----:B------:R-:W-:Y:S01]  /*4260*/  FMUL.FTZ R41, R3, R41 ;  /* 0x0000002903297220 */ /* 0x000fe20000410000 */
[----:B0-----:R-:W-:-:S03]  /*4270*/  FADD.FTZ R28, R28, 1 ;  /* 0x3f8000001c1c7421 */ /* 0x001fc60000010000 */
[----:B------:R-:W-:Y:S01]  /*4280*/  FFMA.FTZ R52, R24, R41, R33 ;  /* 0x0000002918347223 */ /* 0x000fe20000010021 */
[----:B-1----:R-:W-:Y:S01]  /*4290*/  FMUL.FTZ R55, R55, R29 ;  /* 0x0000001d37377220 */ /* 0x002fe20000410000 */
[----:B------:R-:W-:Y:S01]  /*42a0*/  FMUL.FTZ R29, R53, -1.4426950216293334961 ;  /* 0xbfb8aa3b351d7820 */ /* 0x000fe20000410000 */
[----:B------:R-:W0:Y:S01]  /*42b0*/  MUFU.RCP R28, R28 ;  /* 0x0000001c001c7308 */ /* 0x000e220000001000 */
[----:B------:R1:W-:Y:S07]  /*42c0*/  STL [R1+0x11c], R2 ;  /* 0x00011c0201007387 */ /* 0x0003ee0000100800 */
[----:B------:R-:W2:Y:S01]  /*42d0*/  MUFU.EX2 R29, R29 ;  /* 0x0000001d001d7308 */ /* 0x000ea20000000800 */
[----:B-1----:R-:W3:Y:S04]  /*42e0*/  LDL.LU R2, [R1+0x48] ;  /* 0x0000480001027983 */ /* 0x002ee80000300800 */
[----:B------:R1:W-:Y:S02]  /*42f0*/  STL [R1], R34 ;  /* 0x0000002201007387 */ /* 0x0003e40000100800 */
[----:B-1----:R-:W-:-:S06]  /*4300*/  FMUL.FTZ R34, R52, -1.4426950216293334961 ;  /* 0xbfb8aa3b34227820 */ /* 0x002fcc0000410000 */
[----:B------:R-:W1:Y:S01]  /*4310*/  MUFU.EX2 R34, R34 ;  /* 0x0000002200227308 */ /* 0x000e620000000800 */
[----:B0-----:R-:W-:Y:S01]  /*4320*/  FMUL.FTZ R54, R54, R28 ;  /* 0x0000001c36367220 */ /* 0x001fe20000410000 */
[----:B--2---:R-:W-:Y:S01]  /*4330*/  FADD.FTZ R28, R29, 1 ;  /* 0x3f8000001d1c7421 */ /* 0x004fe20000010000 */
[----:B------:R-:W-:-:S05]  /*4340*/  FADD.FTZ R51, R12, -R30 ;  /* 0x8000001e0c337221 */ /* 0x000fca0000010000 */
[----:B------:R-:W0:Y:S01]  /*4350*/  MUFU.RCP R28, R28 ;  /* 0x0000001c001c7308 */ /* 0x000e220000001000 */
[----:B------:R-:W-:Y:S01]  /*4360*/  FMUL.FTZ R51, R3, R51 ;  /* 0x0000003303337220 */ /* 0x000fe20000410000 */
[----:B-1----:R-:W-:-:S03]  /*4370*/  FADD.FTZ R12, R34, 1 ;  /* 0x3f800000220c7421 */ /* 0x002fc60000010000 */
[----:B------:R-:W-:-:S03]  /*4380*/  FFMA.FTZ R51, R32, R51, R26 ;  /* 0x0000003320337223 */ /* 0x000fc6000001001a */
[----:B------:R-:W1:Y:S01]  /*4390*/  MUFU.RCP R12, R12 ;  /* 0x0000000c000c7308 */ /* 0x000e620000001000 */
[----:B------:R-:W-:Y:S01]  /*43a0*/  FADD.FTZ R29, R13, -R30 ;  /* 0x8000001e0d1d7221 */ /* 0x000fe20000010000 */
[----:B0-----:R-:W-:Y:S01]  /*43b0*/  FMUL.FTZ R53, R53, R28 ;  /* 0x0000001c35357220 */ /* 0x001fe20000410000 */
[----:B------:R-:W-:Y:S02]  /*43c0*/  FMUL.FTZ R28, R51, -1.4426950216293334961 ;  /* 0xbfb8aa3b331c7820 */ /* 0x000fe40000410000 */
[----:B------:R-:W-:-:S03]  /*43d0*/  FMUL.FTZ R29, R3, R29 ;  /* 0x0000001d031d7220 */ /* 0x000fc60000410000 */
[----:B------:R-:W0:Y:S01]  /*43e0*/  MUFU.EX2 R13, R28 ;  /* 0x0000001c000d7308 */ /* 0x000e220000000800 */
[----:B------:R-:W-:Y:S01]  /*43f0*/  FFMA.FTZ R50, R25, R29, R27 ;  /* 0x0000001d19327223 */ /* 0x000fe2000001001b */
[----:B-1----:R-:W-:-:S03]  /*4400*/  FMUL.FTZ R52, R52, R12 ;  /* 0x0000000c34347220 */ /* 0x002fc60000410000 */
[----:B------:R-:W-:-:S06]  /*4410*/  FMUL.FTZ R12, R50, -1.4426950216293334961 ;  /* 0xbfb8aa3b320c7820 */ /* 0x000fcc0000410000 */
[----:B------:R-:W1:Y:S01]  /*4420*/  MUFU.EX2 R12, R12 ;  /* 0x0000000c000c7308 */ /* 0x000e620000000800 */
[----:B0-----:R-:W-:-:S07]  /*4430*/  FADD.FTZ R13, R13, 1 ;  /* 0x3f8000000d0d7421 */ /* 0x001fce0000010000 */
[----:B------:R0:W2:Y:S02]  /*4440*/  MUFU.RCP R28, R13 ;  /* 0x0000000d001c7308 */ /* 0x0000a40000001000 */
[----:B0-----:R-:W-:Y:S01]  /*4450*/  FADD.FTZ R13, R14, -R30 ;  /* 0x8000001e0e0d7221 */ /* 0x001fe20000010000 */
[----:B-1----:R-:W-:-:S03]  /*4460*/  FADD.FTZ R14, R12, 1 ;  /* 0x3f8000000c0e7421 */ /* 0x002fc60000010000 */
[----:B------:R-:W-:-:S04]  /*4470*/  FMUL.FTZ R13, R3, R13 ;  /* 0x0000000d030d7220 */ /* 0x000fc80000410000 */
[----:B------:R-:W-:Y:S02]  /*4480*/  FFMA.FTZ R12, R31, R13, R0 ;  /* 0x0000000d1f0c7223 */ /* 0x000fe40000010000 */
[----:B------:R0:W1:Y:S01]  /*4490*/  MUFU.RCP R13, R14 ;  /* 0x0000000e000d7308 */ /* 0x0000620000001000 */
[----:B--2---:R-:W-:Y:S01]  /*44a0*/  FMUL.FTZ R51, R51, R28 ;  /* 0x0000001c33337220 */ /* 0x004fe20000410000 */
[----:B------:R-:W-:Y:S01]  /*44b0*/  FADD.FTZ R28, R15, -R30 ;  /* 0x8000001e0f1c7221 */ /* 0x000fe20000010000 */
[----:B0-----:R-:W-:-:S05]  /*44c0*/  FMUL.FTZ R14, R12, -1.4426950216293334961 ;  /* 0xbfb8aa3b0c0e7820 */ /* 0x001fca0000410000 */
[----:B------:R0:W2:Y:S02]  /*44d0*/  MUFU.EX2 R15, R14 ;  /* 0x0000000e000f7308 */ /* 0x0000a40000000800 */
[----:B0-----:R-:W-:Y:S01]  /*44e0*/  FMUL.FTZ R14, R3, R28 ;  /* 0x0000001c030e7220 */ /* 0x001fe20000410000 */
[----:B-1----:R-:W-:-:S03]  /*44f0*/  FMUL.FTZ R50, R50, R13 ;  /* 0x0000000d32327220 */ /* 0x002fc60000410000 */
[----:B------:R-:W-:-:S04]  /*4500*/  FFMA.FTZ R14, R24, R14, R33 ;  /* 0x0000000e180e7223 */ /* 0x000fc80000010021 */
[----:B------:R-:W-:-:S06]  /*4510*/  FMUL.FTZ R13, R14, -1.4426950216293334961 ;  /* 0xbfb8aa3b0e0d7820 */ /* 0x000fcc0000410000 */
[----:B------:R-:W0:Y:S01]  /*4520*/  MUFU.EX2 R13, R13 ;  /* 0x0000000d000d7308 */ /* 0x000e220000000800 */
[----:B--2---:R-:W-:Y:S01]  /*4530*/  FADD.FTZ R15, R15, 1 ;  /* 0x3f8000000f0f7421 */ /* 0x004fe20000010000 */
[----:B------:R-:W-:-:S06]  /*4540*/  FMUL.FTZ R16, R3, R16 ;  /* 0x0000001003107220 */ /* 0x000fcc0000410000 */
[----:B------:R-:W1:Y:S01]  /*4550*/  MUFU.RCP R15, R15 ;  /* 0x0000000f000f7308 */ /* 0x000e620000001000 */
[----:B0-----:R-:W-:Y:S01]  /*4560*/  FADD.FTZ R28, R13, 1 ;  /* 0x3f8000000d1c7421 */ /* 0x001fe20000010000 */
[----:B------:R-:W-:-:S06]  /*4570*/  FFMA.FTZ R13, R32, R16, R26 ;  /* 0x00000010200d7223 */ /* 0x000fcc000001001a */
[----:B------:R-:W0:Y:S01]  /*4580*/  MUFU.RCP R16, R28 ;  /* 0x0000001c00107308 */ /* 0x000e220000001000 */
[----:B------:R-:W-:Y:S01]  /*4590*/  STL [R1+0x120], R55 ;  /* 0x0001203701007387 */ /* 0x000fe20000100800 */
[----:B-1----:R-:W-:-:S03]  /*45a0*/  FMUL.FTZ R12, R12, R15 ;  /* 0x0000000f0c0c7220 */ /* 0x002fc60000410000 */
[----:B------:R-:W-:Y:S04]  /*45b0*/  STL [R1+0x124], R54 ;  /* 0x0001243601007387 */ /* 0x000fe80000100800 */
[----:B------:R-:W-:Y:S04]  /*45c0*/  STL [R1+0x128], R53 ;  /* 0x0001283501007387 */ /* 0x000fe80000100800 */
[----:B------:R-:W-:Y:S01]  /*45d0*/  STL [R1+0x12c], R52 ;  /* 0x00012c3401007387 */ /* 0x000fe20000100800 */
[----:B0-----:R-:W-:-:S03]  /*45e0*/  FMUL.FTZ R14, R14, R16 ;  /* 0x000000100e0e7220 */ /* 0x001fc60000410000 */
[----:B------:R-:W-:Y:S04]  /*45f0*/  STL [R1+0x130], R51 ;  /* 0x0001303301007387 */ /* 0x000fe80000100800 */
[----:B------:R-:W-:Y:S04]  /*4600*/  STL [R1+0x134], R50 ;  /* 0x0001343201007387 */ /* 0x000fe80000100800 */
[----:B------:R0:W-:Y:S04]  /*4610*/  STL [R1+0x138], R12 ;  /* 0x0001380c01007387 */ /* 0x0001e80000100800 */
[----:B------:R-:W-:Y:S04]  /*4620*/  STL [R1+0x13c], R14 ;  /* 0x00013c0e01007387 */ /* 0x000fe80000100800 */
[----:B0-----:R-:W2:Y:S01]  /*4630*/  LDL.LU R12, [R1+0x3c] ;  /* 0x00003c00010c7983 */ /* 0x001ea20000300800 */
[----:B------:R-:W-:Y:S01]  /*4640*/  FMUL.FTZ R15, R13, -1.4426950216293334961 ;  /* 0xbfb8aa3b0d0f7820 */ /* 0x000fe20000410000 */
[----:B------:R-:W-:-:S03]  /*4650*/  FADD.FTZ R28, R17, -R30 ;  /* 0x8000001e111c7221 */ /* 0x000fc60000010000 */
[----:B------:R0:W1:Y:S02]  /*4660*/  MUFU.EX2 R17, R15 ;  /* 0x0000000f00117308 */ /* 0x0000640000000800 */
[----:B0-----:R-:W-:Y:S01]  /*4670*/  FMUL.FTZ R15, R3, R28 ;  /* 0x0000001c030f7220 */ /* 0x001fe20000410000 */
[----:B-1----:R-:W-:-:S05]  /*4680*/  FADD.FTZ R17, R17, 1 ;  /* 0x3f80000011117421 */ /* 0x002fca0000010000 */
[----:B------:R-:W0:Y:S01]  /*4690*/  MUFU.RCP R28, R17 ;  /* 0x00000011001c7308 */ /* 0x000e220000001000 */
[----:B------:R-:W-:-:S04]  /*46a0*/  FFMA.FTZ R15, R25, R15, R27 ;  /* 0x0000000f190f7223 */ /* 0x000fc8000001001b */
[----:B------:R-:W-:-:S06]  /*46b0*/  FMUL.FTZ R16, R15, -1.4426950216293334961 ;  /* 0xbfb8aa3b0f107820 */ /* 0x000fcc0000410000 */
[----:B------:R-:W1:Y:S01]  /*46c0*/  MUFU.EX2 R16, R16 ;  /* 0x0000001000107308 */ /* 0x000e620000000800 */
[----:B0-----:R-:W-:Y:S01]  /*46d0*/  FMUL.FTZ R13, R13, R28 ;  /* 0x0000001c0d0d7220 */ /* 0x001fe20000410000 */
[----:B-1----:R-:W-:Y:S01]  /*46e0*/  FADD.FTZ R29, R16, 1 ;  /* 0x3f800000101d7421 */ /* 0x002fe20000010000 */
[----:B---3--:R-:W-:Y:S02]  /*46f0*/  FADD.FTZ R17, R2, -R30 ;  /* 0x8000001e02117221 */ /* 0x008fe40000010000 */
[----:B------:R-:W3:Y:S02]  /*4700*/  LDL.LU R2, [R1+0x38] ;  /* 0x0000380001027983 */ /* 0x000ee40000300800 */
[----:B------:R-:W-:-:S04]  /*4710*/  FMUL.FTZ R17, R3, R17 ;  /* 0x0000001103117220 */ /* 0x000fc80000410000 */
[----:B------:R-:W-:Y:S02]  /*4720*/  FFMA.FTZ R16, R31, R17, R0 ;  /* 0x000000111f107223 */ /* 0x000fe40000010000 */
[----:B------:R-:W0:Y:S02]  /*4730*/  MUFU.RCP R17, R29 ;  /* 0x0000001d00117308 */ /* 0x000e240000001000 */
[----:B------:R-:W-:Y:S01]  /*4740*/  FMUL.FTZ R28, R16, -1.4426950216293334961 ;  /* 0xbfb8aa3b101c7820 */ /* 0x000fe20000410000 */
[----:B------:R-:W-:-:S05]  /*4750*/  FMUL.FTZ R18, R3, R18 ;  /* 0x0000001203127220 */ /* 0x000fca0000410000 */
[----:B------:R-:W1:Y:S01]  /*4760*/  MUFU.EX2 R28, R28 ;  /* 0x0000001c001c7308 */ /* 0x000e620000000800 */
[----:B------:R-:W-:Y:S01]  /*4770*/  FFMA.FTZ R18, R24, R18, R33 ;  /* 0x0000001218127223 */ /* 0x000fe20000010021 */
[----:B0-----:R-:W-:-:S03]  /*4780*/  FMUL.FTZ R15, R15, R17 ;  /* 0x000000110f0f7220 */ /* 0x001fc60000410000 */
[----:B------:R-:W-:Y:S01]  /*4790*/  FMUL.FTZ R17, R18, -1.4426950216293334961 ;  /* 0xbfb8aa3b12117820 */ /* 0x000fe20000410000 */
[----:B-1----:R-:W-:-:S05]  /*47a0*/  FADD.FTZ R28, R28, 1 ;  /* 0x3f8000001c1c7421 */ /* 0x002fca0000010000 */
[----:B------:R-:W0:Y:S08]  /*47b0*/  MUFU.EX2 R17, R17 ;  /* 0x0000001100117308 */ /* 0x000e300000000800 */
[----:B------:R-:W1:Y:S01]  /*47c0*/  MUFU.RCP R28, R28 ;  /* 0x0000001c001c7308 */ /* 0x000e620000001000 */
[----:B------:R-:W-:Y:S01]  /*47d0*/  FMUL.FTZ R19, R3, R19 ;  /* 0x0000001303137220 */ /* 0x000fe20000410000 */
[----:B0-----:R-:W-:-:S03]  /*47e0*/  FADD.FTZ R29, R17, 1 ;  /* 0x3f800000111d7421 */ /* 0x001fc60000010000 */
[----:B------:R-:W-:Y:S01]  /*47f0*/  FFMA.FTZ R17, R32, R19, R26 ;  /* 0x0000001320117223 */ /* 0x000fe2000001001a */
[----:B-1----:R-:W-:-:S03]  /*4800*/  FMUL.FTZ R16, R16, R28 ;  /* 0x0000001c10107220 */ /* 0x002fc60000410000 */
[----:B------:R-:W-:Y:S01]  /*4810*/  FMUL.FTZ R28, R17, -1.4426950216293334961 ;  /* 0xbfb8aa3b111c7820 */ /* 0x000fe20000410000 */
[----:B------:R0:W-:Y:S04]  /*4820*/  STL [R1+0x140], R13 ;  /* 0x0001400d01007387 */ /* 0x0001e80000100800 */
[----:B------:R-:W4:Y:S01]  /*4830*/  LDL.LU R44, [R1+0xd4] ;  /* 0x0000d400012c7983 */ /* 0x000f220000300800 */
[----:B------:R-:W1:Y:S03]  /*4840*/  MUFU.EX2 R28, R28 ;  /* 0x0000001c001c7308 */ /* 0x000e660000000800 */
[----:B------:R-:W4:Y:S04]  /*4850*/  LDL.LU R43, [R1+0xd8] ;  /* 0x0000d800012b7983 */ /* 0x000f280000300800 */
[----:B------:R-:W4:Y:S04]  /*4860*/  LDL.LU R42, [R1+0xdc] ;  /* 0x0000dc00012a7983 */ /* 0x000f280000300800 */
[----:B------:R-:W4:Y:S01]  /*4870*/  LDL.LU R37, [R1+0x44] ;  /* 0x0000440001257983 */ /* 0x000f220000300800 */
[----:B------:R-:W2:Y:S03]  /*4880*/  MUFU.RCP R19, R29 ;  /* 0x0000001d00137308 */ /* 0x000ea60000001000 */
[----:B------:R-:W4:Y:S01]  /*4890*/  LDL.LU R36, [R1+0xe0] ;  /* 0x0000e00001247983 */ /* 0x000f220000300800 */
[----:B-1----:R-:W-:-:S03]  /*48a0*/  FADD.FTZ R28, R28, 1 ;  /* 0x3f8000001c1c7421 */ /* 0x002fc60000010000 */
[----:B0-----:R-:W4:Y:S01]  /*48b0*/  LDL.LU R13, [R1+0x84] ;  /* 0x00008400010d7983 */ /* 0x001f220000300800 */
[----:B------:R2:W0:Y:S02]  /*48c0*/  MUFU.RCP R29, R28 ;  /* 0x0000001c001d7308 */ /* 0x0004240000001000 */
[--C-:B--2---:R-:W-:Y:S02]  /*48d0*/  FADD.FTZ R28, R12, -R30.reuse ;  /* 0x8000001e0c1c7221 */ /* 0x104fe40000010000 */
[----:B------:R-:W2:Y:S01]  /*48e0*/  LDL.LU R12, [R1+0xe4] ;  /* 0x0000e400010c7983 */ /* 0x000ea20000300800 */
[C---:B------:R-:W-:Y:S01]  /*48f0*/  FMUL.FTZ R20, R3.reuse, R20 ;  /* 0x0000001403147220 */ /* 0x040fe20000410000 */
[----:B------:R-:W-:Y:S01]  /*4900*/  FMUL.FTZ R18, R18, R19 ;  /* 0x0000001312127220 */ /* 0x000fe20000410000 */
[----:B------:R-:W-:Y:S01]  /*4910*/  FMUL.FTZ R28, R3, R28 ;  /* 0x0000001c031c7220 */ /* 0x000fe20000410000 */
[----:B0-----:R-:W-:Y:S01]  /*4920*/  FMUL.FTZ R17, R17, R29 ;  /* 0x0000001d11117220 */ /* 0x001fe20000410000 */
[----:B------:R-:W-:Y:S01]  /*4930*/  FFMA.FTZ R20, R25, R20, R27 ;  /* 0x0000001419147223 */ /* 0x000fe2000001001b */
[C---:B------:R-:W-:Y:S01]  /*4940*/  FMUL.FTZ R21, R3.reuse, R21 ;  /* 0x0000001503157220 */ /* 0x040fe20000410000 */
[----:B------:R-:W-:Y:S01]  /*4950*/  FADD.FTZ R35, R22, -R30 ;  /* 0x8000001e16237221 */ /* 0x000fe20000010000 */
[----:B------:R-:W-:Y:S01]  /*4960*/  FMUL.FTZ R38, R3, R38 ;  /* 0x0000002603267220 */ /* 0x000fe20000410000 */
[----:B------:R-:W-:Y:S01]  /*4970*/  FMUL.FTZ R19, R20, -1.4426950216293334961 ;  /* 0xbfb8aa3b14137820 */ /* 0x000fe20000410000 */
[----:B------:R-:W2:Y:S01]  /*4980*/  LDL.LU R41, [R1+0xe8] ;  /* 0x0000e80001297983 */ /* 0x000ea20000300800 */
[C-C-:B------:R-:W-:Y:S01]  /*4990*/  FFMA.FTZ R21, R24.reuse, R21, R33.reuse ;  /* 0x0000001518157223 */ /* 0x140fe20000010021 */
[----:B------:R-:W-:-:S02]  /*49a0*/  FFMA.FTZ R49, R24, R38, R33 ;  /* 0x0000002618317223 */ /* 0x000fc40000010021 */
[----:B------:R-:W2:Y:S01]  /*49b0*/  LDL.LU R14, [R1+0x88] ;  /* 0x00008800010e7983 */ /* 0x000ea20000300800 */
[----:B------:R-:W0:Y:S02]  /*49c0*/  MUFU.EX2 R19, R19 ;  /* 0x0000001300137308 */ /* 0x000e240000000800 */
[----:B0-----:R-:W-:Y:S01]  /*49d0*/  FADD.FTZ R34, R19, 1 ;  /* 0x3f80000013227421 */ /* 0x001fe20000010000 */
[----:B------:R-:W-:-:S04]  /*49e0*/  FFMA.FTZ R19, R31, R28, R0 ;  /* 0x0000001c1f137223 */ /* 0x000fc80000010000 */
[----:B------:R-:W-:Y:S01]  /*49f0*/  FMUL.FTZ R29, R19, -1.4426950216293334961 ;  /* 0xbfb8aa3b131d7820 */ /* 0x000fe20000410000 */
[----:B------:R0:W1:Y:S08]  /*4a00*/  MUFU.RCP R28, R34 ;  /* 0x00000022001c7308 */ /* 0x0000700000001000 */
[----:B------:R-:W1:Y:S01]  /*4a10*/  MUFU.EX2 R29, R29 ;  /* 0x0000001d001d7308 */ /* 0x000e620000000800 */
[----:B0-----:R-:W-:-:S07]  /*4a20*/  FMUL.FTZ R34, R21, -1.4426950216293334961 ;  /* 0xbfb8aa3b15227820 */ /* 0x001fce0000410000 */
[----:B------:R-:W0:Y:S01]  /*4a30*/  MUFU.EX2 R34, R34 ;  /* 0x0000002200227308 */ /* 0x000e220000000800 */
[----:B-1----:R-:W-:Y:S01]  /*4a40*/  FMUL.FTZ R20, R20, R28 ;  /* 0x0000001c14147220 */ /* 0x002fe20000410000 */
[----:B------:R-:W-:-:S06]  /*4a50*/  FADD.FTZ R28, R29, 1 ;  /* 0x3f8000001d1c7421 */ /* 0x000fcc0000010000 */
[----:B------:R-:W1:Y:S01]  /*4a60*/  MUFU.RCP R28, R28 ;  /* 0x0000001c001c7308 */ /* 0x000e620000001000 */
[----:B0-----:R-:W-:-:S07]  /*4a70*/  FADD.FTZ R34, R34, 1 ;  /* 0x3f80000022227421 */ /* 0x001fce0000010000 */
[----:B------:R-:W0:Y:S01]  /*4a80*/  MUFU.RCP R34, R34 ;  /* 0x0000002200227308 */ /* 0x000e220000001000 */
[----:B-1----:R-:W-:Y:S01]  /*4a90*/  FMUL.FTZ R19, R19, R28 ;  /* 0x0000001c13137220 */ /* 0x002fe20000410000 */
[----:B---3--:R-:W-:Y:S01]  /*4aa0*/  FADD.FTZ R29, R2, -R30 ;  /* 0x8000001e021d7221 */ /* 0x008fe20000010000 */
[----:B0-----:R-:W-:Y:S01]  /*4ab0*/  FMUL.FTZ R21, R21, R34 ;  /* 0x0000002215157220 */ /* 0x001fe20000410000 */
[----:B------:R-:W3:Y:S02]  /*4ac0*/  LDL.LU R2, [R1+0x8c] ;  /* 0x00008c0001027983 */ /* 0x000ee40000300800 */
[----:B------:R-:W-:-:S04]  /*4ad0*/  FMUL.FTZ R29, R3, R29 ;  /* 0x0000001d031d7220 */ /* 0x000fc80000410000 */
[----:B------:R-:W-:-:S04]  /*4ae0*/  FFMA.FTZ R29, R32, R29, R26 ;  /* 0x0000001d201d7223 */ /* 0x000fc8000001001a */
[----:B------:R-:W-:-:S04]  /*4af0*/  FMUL.FTZ R28, R29, -1.4426950216293334961 ;  /* 0xbfb8aa3b1d1c7820 */ /* 0x000fc80000410000 */
[----:B------:R0:W1:Y:S02]  /*4b00*/  MUFU.EX2 R22, R28 ;  /* 0x0000001c00167308 */ /* 0x0000640000000800 */
[----:B0-----:R-:W-:-:S04]  /*4b10*/  FMUL.FTZ R28, R3, R35 ;  /* 0x00000023031c7220 */ /* 0x001fc80000410000 */
[----:B------:R-:W-:-:S04]  /*4b20*/  FFMA.FTZ R28, R25, R28, R27 ;  /* 0x0000001c191c7223 */ /* 0x000fc8000001001b */
[----:B------:R-:W-:-:S06]  /*4b30*/  FMUL.FTZ R34, R28, -1.4426950216293334961 ;  /* 0xbfb8aa3b1c227820 */ /* 0x000fcc0000410000 */
[----:B------:R-:W0:Y:S01]  /*4b40*/  MUFU.EX2 R34, R34 ;  /* 0x0000002200227308 */ /* 0x000e220000000800 */
[----:B-1----:R-:W-:-:S07]  /*4b50*/  FADD.FTZ R22, R22, 1 ;  /* 0x3f80000016167421 */ /* 0x002fce0000010000 */
[----:B------:R-:W1:Y:S01]  /*4b60*/  MUFU.RCP R22, R22 ;  /* 0x0000001600167308 */ /* 0x000e620000001000 */
[----:B0-----:R-:W-:Y:S01]  /*4b70*/  FADD.FTZ R35, R34, 1 ;  /* 0x3f80000022237421 */ /* 0x001fe20000010000 */
[----:B------:R-:W-:-:S04]  /*4b80*/  FADD.FTZ R34, R23, -R30 ;  /* 0x8000001e17227221 */ /* 0x000fc80000010000 */
[----:B------:R-:W-:-:S04]  /*4b90*/  FMUL.FTZ R34, R3, R34 ;  /* 0x0000002203227220 */ /* 0x000fc80000410000 */
[----:B------:R-:W-:Y:S01]  /*4ba0*/  FFMA.FTZ R48, R31, R34, R0 ;  /* 0x000000221f307223 */ /* 0x000fe20000010000 */
[----:B-1----:R-:W-:-:S03]  /*4bb0*/  FMUL.FTZ R22, R29, R22 ;  /* 0x000000161d167220 */ /* 0x002fc60000410000 */
[----:B------:R-:W-:Y:S01]  /*4bc0*/  FMUL.FTZ R29, R48, -1.4426950216293334961 ;  /* 0xbfb8aa3b301d7820 */ /* 0x000fe20000410000 */
[----:B------:R-:W-:Y:S01]  /*4bd0*/  FMUL.FTZ R34, R49, -1.4426950216293334961 ;  /* 0xbfb8aa3b31227820 */ /* 0x000fe20000410000 */
[----:B------:R-:W0:Y:S08]  /*4be0*/  MUFU.RCP R23, R35 ;  /* 0x0000002300177308 */ /* 0x000e300000001000 */
[----:B------:R-:W1:Y:S08]  /*4bf0*/  MUFU.EX2 R29, R29 ;  /* 0x0000001d001d7308 */ /* 0x000e700000000800 */
[----:B------:R-:W4:Y:S01]  /*4c00*/  MUFU.EX2 R34, R34 ;  /* 0x0000002200227308 */ /* 0x000f220000000800 */
[----:B0-----:R-:W-:Y:S01]  /*4c10*/  FMUL.FTZ R23, R28, R23 ;  /* 0x000000171c177220 */ /* 0x001fe20000410000 */
[----:B-1----:R-:W-:-:S06]  /*4c20*/  FADD.FTZ R28, R29, 1 ;  /* 0x3f8000001d1c7421 */ /* 0x002fcc0000010000 */
[----:B------:R-:W0:Y:S01]  /*4c30*/  MUFU.RCP R28, R28 ;  /* 0x0000001c001c7308 */ /* 0x000e220000001000 */
[----:B----4-:R-:W-:-:S07]  /*4c40*/  FADD.FTZ R29, R34, 1 ;  /* 0x3f800000221d7421 */ /* 0x010fce0000010000 */
[----:B------:R-:W1:Y:S01]  /*4c50*/  MUFU.RCP R29, R29 ;  /* 0x0000001d001d7308 */ /* 0x000e620000001000 */
[----:B0-----:R-:W-:Y:S01]  /*4c60*/  FMUL.FTZ R48, R48, R28 ;  /* 0x0000001c30307220 */ /* 0x001fe20000410000 */
[----:B------:R-:W-:Y:S01]  /*4c70*/  LEA R28, P0, R4, UR10, 0x1 ;  /* 0x0000000a041c7c11 */ /* 0x000fe2000f8008ff */
[----:B-1----:R-:W-:-:S03]  /*4c80*/  FMUL.FTZ R49, R49, R29 ;  /* 0x0000001d31317220 */ /* 0x002fc60000410000 */
[----:B------:R-:W-:Y:S02]  /*4c90*/  LEA.HI.X R29, R4, UR11, R44, 0x1, P0 ;  /* 0x0000000b041d7c11 */ /* 0x000fe400080f0c2c */
[----:B------:R-:W-:-:S04]  /*4ca0*/  LEA R4, P0, R5, UR10, 0x1 ;  /* 0x0000000a05047c11 */ /* 0x000fc8000f8008ff */
[----:B------:R-:W-:Y:S02]  /*4cb0*/  LEA.HI.X R5, R5, UR11, R43, 0x1, P0 ;  /* 0x0000000b05057c11 */ /* 0x000fe400080f0c2b */
[----:B------:R-:W-:Y:S01]  /*4cc0*/  LEA R34, P0, R6, UR10, 0x1 ;  /* 0x0000000a06227c11 */ /* 0x000fe2000f8008ff */
[----:B------:R-:W-:-:S03]  /*4cd0*/  FMUL.FTZ R40, R3, R40 ;  /* 0x0000002803287220 */ /* 0x000fc60000410000 */
[----:B------:R-:W-:Y:S02]  /*4ce0*/  LEA.HI.X R35, R6, UR11, R42, 0x1, P0 ;  /* 0x0000000b06237c11 */ /* 0x000fe400080f0c2a */
[----:B------:R-:W-:Y:S01]  /*4cf0*/  LEA R6, P0, R7, UR10, 0x1 ;  /* 0x0000000a07067c11 */ /* 0x000fe2000f8008ff */
[----:B------:R-:W-:Y:S01]  /*4d00*/  FMUL.FTZ R39, R3, R39 ;  /* 0x0000002703277220 */ /* 0x000fe20000410000 */
[----:B------:R-:W-:Y:S01]  /*4d10*/  FFMA.FTZ R24, R24, R40, R33 ;  /* 0x0000002818187223 */ /* 0x000fe20000010021 */
[----:B------:R-:W-:Y:S01]  /*4d20*/  FADD.FTZ R33, R13, -R30 ;  /* 0x8000001e0d217221 */ /* 0x000fe20000010000 */
[----:B------:R-:W-:Y:S01]  /*4d30*/  LEA.HI.X R7, R7, UR11, R36, 0x1, P0 ;  /* 0x0000000b07077c11 */ /* 0x000fe200080f0c24 */
[----:B------:R-:W4:Y:S01]  /*4d40*/  LDL.LU R13, [R1+0xec] ;  /* 0x0000ec00010d7983 */ /* 0x000f220000300800 */
[----:B------:R-:W-:Y:S01]  /*4d50*/  LEA R36, P0, R8, UR10, 0x1 ;  /* 0x0000000a08247c11 */ /* 0x000fe2000f8008ff */
[----:B------:R-:W-:Y:S01]  /*4d60*/  FFMA.FTZ R0, R31, R39, R0 ;  /* 0x000000271f007223 */ /* 0x000fe20000010000 */
[----:B------:R-:W-:-:S02]  /*4d70*/  FADD.FTZ R31, R37, -R30 ;  /* 0x8000001e251f7221 */ /* 0x000fc40000010000 */
[----:B--2---:R-:W-:Y:S02]  /*4d80*/  LEA.HI.X R37, R8, UR11, R12, 0x1, P0 ;  /* 0x0000000b08257c11 */ /* 0x004fe400080f0c0c */
[----:B------:R-:W2:Y:S04]  /*4d90*/  LDL.LU R12, [R1+0xf0] ;  /* 0x0000f000010c7983 */ /* 0x000ea80000300800 */
[----:B------:R-:W2:Y:S01]  /*4da0*/  LDL.LU R40, [R1+0xf4] ;  /* 0x0000f40001287983 */ /* 0x000ea20000300800 */
[C---:B------:R-:W-:Y:S01]  /*4db0*/  FMUL.FTZ R31, R3.reuse, R31 ;  /* 0x0000001f031f7220 */ /* 0x040fe20000410000 */
[----:B------:R-:W-:-:S03]  /*4dc0*/  FMUL.FTZ R57, R3, R33 ;  /* 0x0000002103397220 */ /* 0x000fc60000410000 */
[----:B------:R-:W-:-:S04]  /*4dd0*/  FFMA.FTZ R31, R32, R31, R26 ;  /* 0x0000001f201f7223 */ /* 0x000fc8000001001a */
[----:B------:R-:W-:-:S06]  /*4de0*/  FMUL.FTZ R33, R31, -1.4426950216293334961 ;  /* 0xbfb8aa3b1f217820 */ /* 0x000fcc0000410000 */
[----:B------:R-:W0:Y:S01]  /*4df0*/  MUFU.EX2 R33, R33 ;  /* 0x0000002100217308 */ /* 0x000e220000000800 */
[----:B------:R-:W-:-:S04]  /*4e00*/  FADD.FTZ R39, R14, -R30 ;  /* 0x8000001e0e277221 */ /* 0x000fc80000010000 */
[----:B------:R-:W-:-:S04]  /*4e10*/  FMUL.FTZ R39, R3, R39 ;  /* 0x0000002703277220 */ /* 0x000fc80000410000 */
[----:B------:R-:W-:Y:S01]  /*4e20*/  FFMA.FTZ R56, R32, R39, R26 ;  /* 0x0000002720387223 */ /* 0x000fe2000001001a */
[----:B------:R-:W-:Y:S01]  /*4e30*/  LEA R8, P0, R9, UR10, 0x1 ;  /* 0x0000000a09087c11 */ /* 0x000fe2000f8008ff */
[----:B------:R-:W-:Y:S01]  /*4e40*/  FFMA.FTZ R57, R25, R57, R27 ;  /* 0x0000003919397223 */ /* 0x000fe2000001001b */
[----:B------:R-:W2:Y:S01]  /*4e50*/  LDL.LU R39, [R1+0xfc] ;  /* 0x0000fc0001277983 */ /* 0x000ea20000300800 */
[----:B0-----:R-:W-:-:S06]  /*4e60*/  FADD.FTZ R26, R33, 1 ;  /* 0x3f800000211a7421 */ /* 0x001fcc0000010000 */
[----:B------:R-:W0:Y:S01]  /*4e70*/  MUFU.RCP R26, R26 ;  /* 0x0000001a001a7308 */ /* 0x000e220000001000 */
[----:B------:R-:W-:Y:S01]  /*4e80*/  LEA.HI.X R9, R9, UR11, R41, 0x1, P0 ;  /* 0x0000000b09097c11 */ /* 0x000fe200080f0c29 */
[----:B---3--:R-:W-:Y:S02]  /*4e90*/  FADD.FTZ R30, R2, -R30 ;  /* 0x8000001e021e7221 */ /* 0x008fe40000010000 */
[----:B------:R-:W3:Y:S02]  /*4ea0*/  LDL.LU R2, [R1+0x4] ;  /* 0x0000040001027983 */ /* 0x000ee40000300800 */
[----:B------:R-:W-:Y:S01]  /*4eb0*/  FMUL.FTZ R3, R3, R30 ;  /* 0x0000001e03037220 */ /* 0x000fe20000410000 */
[----:B------:R-:W-:-:S06]  /*4ec0*/  FMUL.FTZ R30, R0, -1.4426950216293334961 ;  /* 0xbfb8aa3b001e7820 */ /* 0x000fcc0000410000 */
[----:B------:R-:W1:Y:S01]  /*4ed0*/  MUFU.EX2 R30, R30 ;  /* 0x0000001e001e7308 */ /* 0x000e620000000800 */
[----:B------:R-:W-:Y:S01]  /*4ee0*/  FFMA.FTZ R25, R25, R3, R27 ;  /* 0x0000000319197223 */ /* 0x000fe2000001001b */
[----:B0-----:R-:W-:Y:S01]  /*4ef0*/  FMUL.FTZ R3, R31, R26 ;  /* 0x0000001a1f037220 */ /* 0x001fe20000410000 */
[----:B------:R-:W-:Y:S01]  /*4f00*/  LEA R26, P0, R10, UR10, 0x1 ;  /* 0x0000000a0a1a7c11 */ /* 0x000fe2000f8008ff */
[----:B-1----:R-:W-:-:S03]  /*4f10*/  FADD.FTZ R58, R30, 1 ;  /* 0x3f8000001e3a7421 */ /* 0x002fc60000010000 */
[----:B----4-:R-:W-:Y:S02]  /*4f20*/  LEA.HI.X R27, R10, UR11, R13, 0x1, P0 ;  /* 0x0000000b0a1b7c11 */ /* 0x010fe400080f0c0d */
[----:B------:R-:W-:-:S04]  /*4f30*/  LEA R10, P0, R11, UR10, 0x1 ;  /* 0x0000000a0b0a7c11 */ /* 0x000fc8000f8008ff */
[----:B--2---:R-:W-:Y:S02]  /*4f40*/  LEA.HI.X R11, R11, UR11, R12, 0x1, P0 ;  /* 0x0000000b0b0b7c11 */ /* 0x004fe400080f0c0c */
[----:B------:R-:W2:Y:S01]  /*4f50*/  LDL.LU R12, [R1+0x1c] ;  /* 0x00001c00010c7983 */ /* 0x000ea20000300800 */
[----:B------:R-:W-:-:S03]  /*4f60*/  LEA R30, P0, R61, UR10, 0x1 ;  /* 0x0000000a3d1e7c11 */ /* 0x000fc6000f8008ff */
[----:B------:R-:W4:Y:S01]  /*4f70*/  LDL.LU R13, [R1+0xcc] ;  /* 0x0000cc00010d7983 */ /* 0x000f220000300800 */
[----:B------:R-:W-:-:S03]  /*4f80*/  LEA.HI.X R31, R61, UR11, R40, 0x1, P0 ;  /* 0x0000000b3d1f7c11 */ /* 0x000fc600080f0c28 */
[----:B------:R-:W4:Y:S04]  /*4f90*/  LDL.LU R14, [R1+0xd0] ;  /* 0x0000d000010e7983 */ /* 0x000f280000300800 */
[----:B------:R-:W4:Y:S04]  /*4fa0*/  LDL.LU R53, [R1+0xc4] ;  /* 0x0000c40001357983 */ /* 0x000f280000300800 */
[----:B------:R-:W4:Y:S04]  /*4fb0*/  LDL.LU R54, [R1+0xc8] ;  /* 0x0000c80001367983 */ /* 0x000f280000300800 */
[----:B------:R-:W4:Y:S01]  /*4fc0*/  LDL.LU R40, [R1+0x100] ;  /* 0x0001000001287983 */ /* 0x000f220000300800 */
[----:B------:R-:W-:Y:S01]  /*4fd0*/  FMUL.FTZ R38, R57, -1.4426950216293334961 ;  /* 0xbfb8aa3b39267820 */ /* 0x000fe20000410000 */
[----:B------:R-:W-:-:S02]  /*4fe0*/  FMUL.FTZ R32, R24, -1.4426950216293334961 ;  /* 0xbfb8aa3b18207820 */ /* 0x000fc40000410000 */
[----:B------:R-:W4:Y:S03]  /*4ff0*/  LDL.LU R43, [R1+0x104] ;  /* 0x00010400012b7983 */ /* 0x000f260000300800 */
[----:B------:R-:W0:Y:S01]  /*5000*/  MUFU.EX2 R38, R38 ;  /* 0x0000002600267308 */ /* 0x000e220000000800 */
[----:B------:R-:W4:Y:S04]  /*5010*/  LDL.LU R42, [R1+0x34] ;  /* 0x00003400012a7983 */ /* 0x000f280000300800 */
[----:B------:R-:W4:Y:S03]  /*5020*/  LDL.LU R45, [R1+0x108] ;  /* 0x00010800012d7983 */ /* 0x000f260000300800 */
[----:B------:R-:W1:Y:S01]  /*5030*/  MUFU.EX2 R32, R32 ;  /* 0x0000002000207308 */ /* 0x000e620000000800 */
[----:B------:R-:W4:Y:S04]  /*5040*/  LDL.LU R44, [R1+0x7c] ;  /* 0x00007c00012c7983 */ /* 0x000f280000300800 */
[----:B------:R-:W4:Y:S01]  /*5050*/  LDL.LU R46, [R1+0x80] ;  /* 0x00008000012e7983 */ /* 0x000f220000300800 */
[----:B0-----:R-:W-:Y:S01]  /*5060*/  FADD.FTZ R33, R38, 1 ;  /* 0x3f80000026217421 */ /* 0x001fe20000010000 */
[----:B------:R-:W-:-:S02]  /*5070*/  FMUL.FTZ R38, R56, -1.4426950216293334961 ;  /* 0xbfb8aa3b38267820 */ /* 0x000fc40000410000 */
[----:B------:R-:W4:Y:S03]  /*5080*/  LDL.LU R52, [R1+0xf8] ;  /* 0x0000f80001347983 */ /* 0x000f260000300800 */
[----:B------:R-:W0:Y:S01]  /*5090*/  MUFU.RCP R33, R33 ;  /* 0x0000002100217308 */ /* 0x000e220000001000 */
[----:B------:R-:W4:Y:S01]  /*50a0*/  LDL.LU R51, [R1+0x40] ;  /* 0x0000400001337983 */ /* 0x000f220000300800 */
[----:B-1----:R-:W-:-:S03]  /*50b0*/  FADD.FTZ R59, R32, 1 ;  /* 0x3f800000203b7421 */ /* 0x002fc60000010000 */
[----:B------:R-:W4:Y:S03]  /*50c0*/  LDL.LU R55, [R1+0xbc] ;  /* 0x0000bc0001377983 */ /* 0x000f260000300800 */
[----:B------:R-:W1:Y:S01]  /*50d0*/  MUFU.EX2 R38, R38 ;  /* 0x0000002600267308 */ /* 0x000e620000000800 */
[----:B0-----:R-:W-:Y:S01]  /*50e0*/  FMUL.FTZ R57, R57, R33 ;  /* 0x0000002139397220 */ /* 0x001fe20000410000 */
[----:B-1----:R-:W-:Y:S01]  /*50f0*/  FADD.FTZ R60, R38, 1 ;  /* 0x3f800000263c7421 */ /* 0x002fe20000010000 */
[----:B---3--:R-:W-:-:S04]  /*5100*/  LEA R32, P0, R2, UR10, 0x1 ;  /* 0x0000000a02207c11 */ /* 0x008fc8000f8008ff */
[----:B------:R-:W-:Y:S02]  /*5110*/  LEA.HI.X R33, R2, UR11, R39, 0x1, P0 ;  /* 0x0000000b02217c11 */ /* 0x000fe400080f0c27 */
[----:B------:R-:W3:Y:S01]  /*5120*/  LDL.LU R2, [R1+0xc0] ;  /* 0x0000c00001027983 */ /* 0x000ee20000300800 */
[----:B--2---:R-:W-:-:S04]  /*5130*/  LEA R38, P0, R12, UR10, 0x1 ;  /* 0x0000000a0c267c11 */ /* 0x004fc8000f8008ff */
[----:B----4-:R-:W-:Y:S02]  /*5140*/  LEA.HI.X R39, R12, UR11, R40, 0x1, P0 ;  /* 0x0000000b0c277c11 */ /* 0x010fe400080f0c28 */
[----:B------:R-:W2:Y:S04]  /*5150*/  LDL.LU R12, [R1+0xb4] ;  /* 0x0000b400010c7983 */ /* 0x000ea80000300800 */
[----:B------:R-:W2:Y:S04]  /*5160*/  LDL.LU R50, [R1+0xb8] ;  /* 0x0000b80001327983 */ /* 0x000ea80000300800 */
[----:B------:R-:W4:Y:S01]  /*5170*/  LDL.LU R47, [R1+0x10c] ;  /* 0x00010c00012f7983 */ /* 0x000f220000300800 */
[----:B------:R-:W-:-:S06]  /*5180*/  FMUL.FTZ R41, R25, -1.4426950216293334961 ;  /* 0xbfb8aa3b19297820 */ /* 0x000fcc0000410000 */
[----:B------:R-:W0:Y:S01]  /*5190*/  MUFU.EX2 R41, R41 ;  /* 0x0000002900297308 */ /* 0x000e220000000800 */
[----:B------:R-:W-:-:S07]  /*51a0*/  LEA R40, P0, R42, UR10, 0x1 ;  /* 0x0000000a2a287c11 */ /* 0x000fce000f8008ff */
[----:B------:R-:W1:Y:S01]  /*51b0*/  MUFU.RCP R58, R58 ;  /* 0x0000003a003a7308 */ /* 0x000e620000001000 */
[----:B0-----:R-:W-:-:S07]  /*51c0*/  FADD.FTZ R61, R41, 1 ;  /* 0x3f800000293d7421 */ /* 0x001fce0000010000 */
[----:B------:R-:W0:Y:S01]  /*51d0*/  MUFU.RCP R59, R59 ;  /* 0x0000003b003b7308 */ /* 0x000e220000001000 */
[----:B------:R-:W-:Y:S02]  /*51e0*/  LEA.HI.X R41, R42, UR11, R43, 0x1, P0 ;  /* 0x0000000b2a297c11 */ /* 0x000fe400080f0c2b */
[----:B------:R-:W-:-:S05]  /*51f0*/  LEA R42, P0, R44, UR10, 0x1 ;  /* 0x0000000a2c2a7c11 */ /* 0x000fca000f8008ff */
[----:B------:R-:W0:Y:S01]  /*5200*/  MUFU.RCP R60, R60 ;  /* 0x0000003c003c7308 */ /* 0x000e220000001000 */
[----:B------:R-:W-:-:S07]  /*5210*/  LEA.HI.X R43, R44, UR11, R45, 0x1, P0 ;  /* 0x0000000b2c2b7c11 */ /* 0x000fce00080f0c2d */
[----:B------:R-:W0:Y:S01]  /*5220*/  MUFU.RCP R61, R61 ;  /* 0x0000003d003d7308 */ /* 0x000e220000001000 */
[----:B------:R-:W-:Y:S02]  /*5230*/  LEA R44, P0, R46, UR10, 0x1 ;  /* 0x0000000a2e2c7c11 */ /* 0x000fe4000f8008ff */
[----:B------:R-:W-:Y:S02]  /*5240*/  MOV R45, R46 ;  /* 0x0000002e002d7202 */ /* 0x000fe40000000f00 */
[----:B------:R-:W-:Y:S01]  /*5250*/  LEA R46, P1, R51, UR10, 0x1 ;  /* 0x0000000a332e7c11 */ /* 0x000fe2000f8208ff */
[----:B-1----:R-:W-:Y:S01]  /*5260*/  FMUL.FTZ R58, R0, R58 ;  /* 0x0000003a003a7220 */ /* 0x002fe20000410000 */
[----:B------:R-:W-:Y:S01]  /*5270*/  F2FP.F16.F32.PACK_AB R0, R13, R14 ;  /* 0x0000000e0d00723e */ /* 0x000fe200000000ff */
[----:B0-----:R-:W-:Y:S01]  /*5280*/  FMUL.FTZ R59, R24, R59 ;  /* 0x0000003b183b7220 */ /* 0x001fe20000410000 */
[----:B------:R-:W-:Y:S01]  /*5290*/  F2FP.F16.F32.PACK_AB R24, R53, R54 ;  /* 0x000000363518723e */ /* 0x000fe200000000ff */
[----:B------:R-:W-:-:S02]  /*52a0*/  FMUL.FTZ R60, R56, R60 ;  /* 0x0000003c383c7220 */ /* 0x000fc40000410000 */
[----:B------:R3:W-:Y:S01]  /*52b0*/  STG.E.U16 desc[UR6][R28.64], R0 ;  /* 0x000000001c007986 */ /* 0x0007e2000c101506 */
[----:B------:R-:W-:Y:S01]  /*52c0*/  PRMT R56, R24, 0x7632, R56 ;  /* 0x0000763218387816 */ /* 0x000fe20000000038 */
[----:B------:R-:W-:Y:S01]  /*52d0*/  FMUL.FTZ R61, R25, R61 ;  /* 0x0000003d193d7220 */ /* 0x000fe20000410000 */
[----:B------:R-:W-:Y:S01]  /*52e0*/  PRMT R25, R0, 0x7632, R25 ;  /* 0x0000763200197816 */ /* 0x000fe20000000019 */
[----:B------:R2:W-:Y:S04]  /*52f0*/  STG.E.U16 desc[UR6][R28.64+0x4], R24 ;  /* 0x000004181c007986 */ /* 0x0005e8000c101506 */
[----:B------:R0:W-:Y:S04]  /*5300*/  STG.E.U16 desc[UR6][R28.64+0x6], R56 ;  /* 0x000006381c007986 */ /* 0x0001e8000c101506 */
[----:B------:R1:W-:Y:S01]  /*5310*/  STG.E.U16 desc[UR6][R28.64+0x2], R25 ;  /* 0x000002191c007986 */ /* 0x0003e2000c101506 */
[----:B---3--:R-:W-:-:S02]  /*5320*/  F2FP.F16.F32.PACK_AB R0, R55, R2 ;  /* 0x000000023700723e */ /* 0x008fc400000000ff */
[----:B----4-:R-:W-:Y:S02]  /*5330*/  LEA.HI.X R45, R45, UR11, R47, 0x1, P0 ;  /* 0x0000000b2d2d7c11 */ /* 0x010fe400080f0c2f */
[----:B------:R-:W-:Y:S02]  /*5340*/  LEA.HI.X R47, R51, UR11, R52, 0x1, P1 ;  /* 0x0000000b332f7c11 */ /* 0x000fe400088f0c34 */
[----:B------:R-:W3:Y:S04]  /*5350*/  LDL.LU R51, [R1+0xa4] ;  /* 0x0000a40001337983 */ /* 0x000ee80000300800 */
[----:B------:R-:W3:Y:S04]  /*5360*/  LDL.LU R52, [R1+0xa8] ;  /* 0x0000a80001347983 */ /* 0x000ee80000300800 */
[----:B------:R-:W4:Y:S04]  /*5370*/  LDL.LU R13, [R1+0x140] ;  /* 0x00014000010d7983 */ /* 0x000f280000300800 */
[----:B------:R-:W4:Y:S01]  /*5380*/  LDL.LU R14, [R1+0x13c] ;  /* 0x00013c00010e7983 */ /* 0x000f220000300800 */
[----:B--2---:R-:W-:-:S03]  /*5390*/  F2FP.F16.F32.PACK_AB R24, R12, R50 ;  /* 0x000000320c18723e */ /* 0x004fc600000000ff */
[----:B------:R-:W2:Y:S04]  /*53a0*/  LDL.LU R53, [R1+0x9c] ;  /* 0x00009c0001357983 */ /* 0x000ea80000300800 */
[----:B------:R-:W2:Y:S04]  /*53b0*/  LDL.LU R54, [R1+0xa0] ;  /* 0x0000a00001367983 */ /* 0x000ea80000300800 */
[----:B------:R-:W4:Y:S04]  /*53c0*/  LDL.LU R55, [R1+0x94] ;  /* 0x0000940001377983 */ /* 0x000f280000300800 */
[----:B------:R-:W4:Y:S04]  /*53d0*/  LDL.LU R2, [R1+0x98] ;  /* 0x0000980001027983 */ /* 0x000f280000300800 */
[----:B------:R-:W4:Y:S04]  /*53e0*/  LDL.LU R12, [R1+0x138] ;  /* 0x00013800010c7983 */ /* 0x000f280000300800 */
[----:B------:R-:W4:Y:S04]  /*53f0*/  LDL.LU R50, [R1+0x134] ;  /* 0x0001340001327983 */ /* 0x000f280000300800 */
[----:B0-----:R-:W2:Y:S04]  /*5400*/  LDL.LU R56, [R1+0xac] ;  /* 0x0000ac0001387983 */ /* 0x001ea80000300800 */
[----:B-1----:R-:W2:Y:S01]  /*5410*/  LDL.LU R29, [R1+0xb0] ;  /* 0x0000b000011d7983 */ /* 0x002ea20000300800 */
[----:B------:R-:W-:-:S02]  /*5420*/  PRMT R25, R0, 0x7632, R25 ;  /* 0x0000763200197816 */ /* 0x000fc40000000019 */
[----:B------:R-:W-:Y:S01]  /*5430*/  PRMT R28, R24, 0x7632, R28 ;  /* 0x00007632181c7816 */ /* 0x000fe2000000001c */
[----:B------:R-:W-:Y:S04]  /*5440*/  STG.E.U16 desc[UR6][R4.64], R0 ;  /* 0x0000000004007986 */ /* 0x000fe8000c101506 */
[----:B------:R3:W-:Y:S04]  /*5450*/  STG.E.U16 desc[UR6][R4.64+0x4], R24 ;  /* 0x0000041804007986 */ /* 0x0007e8000c101506 */
[----:B------:R-:W-:Y:S04]  /*5460*/  STG.E.U16 desc[UR6][R4.64+0x2], R25 ;  /* 0x0000021904007986 */ /* 0x000fe8000c101506 */
[----:B------:R0:W-:Y:S01]  /*5470*/  STG.E.U16 desc[UR6][R4.64+0x6], R28 ;  /* 0x0000061c04007986 */ /* 0x0001e2000c101506 */
[----:B---3--:R-:W-:-:S04]  /*5480*/  F2FP.F16.F32.PACK_AB R24, R51, R52 ;  /* 0x000000343318723e */ /* 0x008fc800000000ff */
[----:B0-----:R-:W-:Y:S01]  /*5490*/  PRMT R5, R24, 0x7632, R5 ;  /* 0x0000763218057816 */ /* 0x001fe20000000005 */
[----:B------:R-:W-:Y:S04]  /*54a0*/  STG.E.U16 desc[UR6][R34.64+0x4], R24 ;  /* 0x0000041822007986 */ /* 0x000fe8000c101506 */
[----:B------:R-:W-:Y:S01]  /*54b0*/  STG.E.U16 desc[UR6][R34.64+0x6], R5 ;  /* 0x0000060522007986 */ /* 0x000fe2000c101506 */
[----:B--2---:R-:W-:-:S03]  /*54c0*/  F2FP.F16.F32.PACK_AB R0, R56, R29 ;  /* 0x0000001d3800723e */ /* 0x004fc600000000ff */
[----:B------:R-:W2:Y:S01]  /*54d0*/  LDL.LU R56, [R1+0x58] ;  /* 0x0000580001387983 */ /* 0x000ea20000300800 */
[----:B------:R-:W-:-:S03]  /*54e0*/  PRMT R4, R0, 0x7632, R4 ;  /* 0x0000763200047816 */ /* 0x000fc60000000004 */
[----:B------:R-:W2:Y:S04]  /*54f0*/  LDL.LU R29, [R1+0x5c] ;  /* 0x00005c00011d7983 */ /* 0x000ea80000300800 */
[----:B------:R-:W3:Y:S04]  /*5500*/  LDL.LU R51, [R1+0x50] ;  /* 0x0000500001337983 */ /* 0x000ee80000300800 */
[----:B------:R-:W3:Y:S04]  /*5510*/  LDL.LU R52, [R1+0x54] ;  /* 0x0000540001347983 */ /* 0x000ee80000300800 */
[----:B------:R0:W-:Y:S04]  /*5520*/  STG.E.U16 desc[UR6][R34.64], R0 ;  /* 0x0000000022007986 */ /* 0x0001e8000c101506 */
[----:B------:R-:W3:Y:S04]  /*5530*/  LDL.LU R28, [R1+0x70] ;  /* 0x00007000011c7983 */ /* 0x000ee80000300800 */
[----:B------:R4:W-:Y:S01]  /*5540*/  STG.E.U16 desc[UR6][R34.64+0x2], R4 ;  /* 0x0000020422007986 */ /* 0x0009e2000c101506 */
[----:B0-----:R-:W-:-:S03]  /*5550*/  F2FP.F16.F32.PACK_AB R0, R53, R54 ;  /* 0x000000363500723e */ /* 0x001fc600000000ff */
[----:B------:R-:W3:Y:S04]  /*5560*/  LDL.LU R53, [R1+0x2c] ;  /* 0x00002c0001357983 */ /* 0x000ee80000300800 */
[----:B------:R-:W3:Y:S01]  /*5570*/  LDL.LU R54, [R1+0x4c] ;  /* 0x00004c0001367983 */ /* 0x000ee20000300800 */
[----:B----4-:R-:W-:-:S03]  /*5580*/  F2FP.F16.F32.PACK_AB R4, R55, R2 ;  /* 0x000000023704723e */ /* 0x010fc600000000ff */
[----:B------:R-:W4:Y:S04]  /*5590*/  LDL.LU R55, [R1+0x28] ;  /* 0x0000280001377983 */ /* 0x000f280000300800 */
[----:B------:R-:W4:Y:S04]  /*55a0*/  LDL.LU R2, [R1+0x30] ;  /* 0x0000300001027983 */ /* 0x000f280000300800 */
[----:B------:R-:W4:Y:S01]  /*55b0*/  LDL.LU R35, [R1+0x60] ;  /* 0x0000600001237983 */ /* 0x000f220000300800 */
[----:B------:R-:W-:Y:S02]  /*55c0*/  PRMT R5, R0, 0x7632, R5 ;  /* 0x0000763200057816 */ /* 0x000fe40000000005 */
[----:B------:R-:W-:Y:S01]  /*55d0*/  PRMT R24, R4, 0x7632, R24 ;  /* 0x0000763204187816 */ /* 0x000fe20000000018 */
[----:B------:R-:W-:Y:S04]  /*55e0*/  STG.E.U16 desc[UR6][R6.64], R0 ;  /* 0x0000000006007986 */ /* 0x000fe8000c101506 */
[----:B------:R2:W-:Y:S04]  /*55f0*/  STG.E.U16 desc[UR6][R6.64+0x4], R4 ;  /* 0x0000040406007986 */ /* 0x0005e8000c101506 */
[----:B------:R-:W4:Y:S04]  /*5600*/  LDL.LU R34, [R1+0x14] ;  /* 0x0000140001227983 */ /* 0x000f280000300800 */
[----:B------:R0:W-:Y:S04]  /*5610*/  STG.E.U16 desc[UR6][R6.64+0x2], R5 ;  /* 0x0000020506007986 */ /* 0x0001e8000c101506 */
[----:B------:R-:W-:Y:S01]  /*5620*/  STG.E.U16 desc[UR6][R6.64+0x6], R24 ;  /* 0x0000061806007986 */ /* 0x000fe2000c101506 */
[----:B--2---:R-:W-:-:S04]  /*5630*/  F2FP.F16.F32.PACK_AB R4, R56, R29 ;  /* 0x0000001d3804723e */ /* 0x004fc800000000ff */
[----:B0-----:R-:W-:Y:S01]  /*5640*/  PRMT R5, R4, 0x7632, R5 ;  /* 0x0000763204057816 */ /* 0x001fe20000000005 */
[----:B------:R3:W-:Y:S04]  /*5650*/  STG.E.U16 desc[UR6][R36.64+0x4], R4 ;  /* 0x0000040424007986 */ /* 0x0007e8000c101506 */
[----:B------:R-:W-:Y:S01]  /*5660*/  STG.E.U16 desc[UR6][R36.64+0x6], R5 ;  /* 0x0000060524007986 */ /* 0x000fe2000c101506 */
[----:B---3--:R-:W-:Y:S02]  /*5670*/  F2FP.F16.F32.PACK_AB R4, R53, R54 ;  /* 0x000000363504723e */ /* 0x008fe400000000ff */
[----:B----4-:R-:W-:Y:S02]  /*5680*/  F2FP.F16.F32.PACK_AB R0, R35, R28 ;  /* 0x0000001c2300723e */ /* 0x010fe400000000ff */
[----:B------:R-:W2:Y:S02]  /*5690*/  LDL.LU R35, [R1+0x18] ;  /* 0x0000180001237983 */ /* 0x000ea40000300800 */
[----:B------:R-:W-:-:S02]  /*56a0*/  PRMT R6, R0, 0x7632, R6 ;  /* 0x0000763200067816 */ /* 0x000fc40000000006 */
[----:B------:R-:W3:Y:S04]  /*56b0*/  LDL.LU R28, [R1+0xc] ;  /* 0x00000c00011c7983 */ /* 0x000ee80000300800 */
[----:B------:R-:W3:Y:S04]  /*56c0*/  LDL.LU R56, [R1+0x10] ;  /* 0x0000100001387983 */ /* 0x000ee80000300800 */
[----:B------:R0:W-:Y:S04]  /*56d0*/  STG.E.U16 desc[UR6][R36.64], R0 ;  /* 0x0000000024007986 */ /* 0x0001e8000c101506 */
[----:B------:R-:W4:Y:S04]  /*56e0*/  LDL.LU R29, [R1] ;  /* 0x00000000011d7983 */ /* 0x000f280000300800 */
[----:B------:R1:W-:Y:S01]  /*56f0*/  STG.E.U16 desc[UR6][R36.64+0x2], R6 ;  /* 0x0000020624007986 */ /* 0x0003e2000c101506 */
[----:B0-----:R-:W-:-:S03]  /*5700*/  F2FP.F16.F32.PACK_AB R0, R51, R52 ;  /* 0x000000343300723e */ /* 0x001fc600000000ff */
[----:B------:R-:W3:Y:S04]  /*5710*/  LDL.LU R51, [R1+0x130] ;  /* 0x0001300001337983 */ /* 0x000ee80000300800 */
[----:B------:R-:W3:Y:S01]  /*5720*/  LDL.LU R52, [R1+0x12c] ;  /* 0x00012c0001347983 */ /* 0x000ee20000300800 */
[----:B------:R-:W-:-:S03]  /*5730*/  PRMT R5, R0, 0x7632, R5 ;  /* 0x0000763200057816 */ /* 0x000fc60000000005 */
[----:B------:R-:W3:Y:S04]  /*5740*/  LDL.LU R53, [R1+0x128] ;  /* 0x0001280001357983 */ /* 0x000ee80000300800 */
[----:B------:R-:W3:Y:S04]  /*5750*/  LDL.LU R54, [R1+0x124] ;  /* 0x0001240001367983 */ /* 0x000ee80000300800 */
[----:B-1----:R-:W2:Y:S04]  /*5760*/  LDL.LU R36, [R1+0x20] ;  /* 0x0000200001247983 */ /* 0x002ea80000300800 */
[----:B------:R0:W-:Y:S04]  /*5770*/  STG.E.U16 desc[UR6][R8.64], R0 ;  /* 0x0000000008007986 */ /* 0x0001e8000c101506 */
[----:B------:R-:W2:Y:S01]  /*5780*/  LDL.LU R37, [R1+0x24] ;  /* 0x0000240001257983 */ /* 0x000ea20000300800 */
[----:B0-----:R-:W-:-:S03]  /*5790*/  F2FP.F16.F32.PACK_AB R0, R55, R2 ;  /* 0x000000023700723e */ /* 0x001fc600000000ff */
[----:B------:R-:W3:Y:S04]  /*57a0*/  LDL.LU R55, [R1+0x120] ;  /* 0x0001200001377983 */ /* 0x000ee80000300800 */
[----:B------:R-:W4:Y:S01]  /*57b0*/  LDL.LU R2, [R1+0x11c] ;  /* 0x00011c0001027983 */ /* 0x000f220000300800 */
[----:B------:R-:W-:Y:S02]  /*57c0*/  PRMT R6, R4, 0x7632, R6 ;  /* 0x0000763204067816 */ /* 0x000fe40000000006 */
[----:B------:R-:W-:Y:S01]  /*57d0*/  PRMT R7, R0, 0x7632, R7 ;  /* 0x0000763200077816 */ /* 0x000fe20000000007 */
[----:B------:R-:W-:Y:S04]  /*57e0*/  STG.E.U16 desc[UR6][R8.64+0x2], R5 ;  /* 0x0000020508007986 */ /* 0x000fe8000c101506 */
[----:B------:R-:W-:Y:S04]  /*57f0*/  STG.E.U16 desc[UR6][R8.64+0x4], R4 ;  /* 0x0000040408007986 */ /* 0x000fe8000c101506 */
[----:B------:R-:W-:Y:S04]  /*5800*/  STG.E.U16 desc[UR6][R8.64+0x6], R6 ;  /* 0x0000060608007986 */ /* 0x000fe8000c101506 */
[----:B------:R4:W-:Y:S02]  /*5810*/  STG.E.U16 desc[UR6][R26.64], R0 ;  /* 0x000000001a007986 */ /* 0x0009e4000c101506 */
[----:B----4-:R-:W-:-:S02]  /*5820*/  F2FP.F16.F32.PACK_AB R0, R29, R2 ;  /* 0x000000021d00723e */ /* 0x010fc400000000ff */
[----:B------:R-:W4:Y:S04]  /*5830*/  LDL.LU R2, [R1+0x118] ;  /* 0x0001180001027983 */ /* 0x000f280000300800 */
[----:B------:R-:W4:Y:S01]  /*5840*/  LDL.LU R29, [R1+0x90] ;  /* 0x00009000011d7983 */ /* 0x000f220000300800 */
[----:B--2---:R-:W-:Y:S02]  /*5850*/  F2FP.F16.F32.PACK_AB R4, R36, R37 ;  /* 0x000000252404723e */ /* 0x004fe400000000ff */
[----:B------:R-:W-:Y:S02]  /*5860*/  F2FP.F16.F32.PACK_AB R24, R34, R35 ;  /* 0x000000232218723e */ /* 0x000fe400000000ff */
[C---:B------:R-:W-:Y:S02]  /*5870*/  PRMT R9, R4.reuse, 0x7610, R9 ;  /* 0x0000761004097816 */ /* 0x040fe40000000009 */
[----:B------:R-:W-:-:S02]  /*5880*/  PRMT R25, R4, 0x7632, R25 ;  /* 0x0000763204197816 */ /* 0x000fc40000000019 */
[----:B---3--:R-:W-:Y:S02]  /*5890*/  F2FP.F16.F32.PACK_AB R4, R28, R56 ;  /* 0x000000381c04723e */ /* 0x008fe400000000ff */
[----:B------:R-:W-:Y:S02]  /*58a0*/  PRMT R5, R24, 0x7632, R5 ;  /* 0x0000763218057816 */ /* 0x000fe40000000005 */
[----:B------:R-:W-:Y:S02]  /*58b0*/  PRMT R6, R4, 0x7632, R6 ;  /* 0x0000763204067816 */ /* 0x000fe40000000006 */
[----:B------:R-:W-:Y:S01]  /*58c0*/  F2FP.F16.F32.PACK_AB R54, R54, R55 ;  /* 0x000000373636723e */ /* 0x000fe200000000ff */
[----:B------:R0:W-:Y:S01]  /*58d0*/  STG.E.U16 desc[UR6][R26.64+0x2], R7 ;  /* 0x000002071a007986 */ /* 0x0001e2000c101506 */
[----:B------:R-:W-:Y:S02]  /*58e0*/  F2FP.F16.F32.PACK_AB R50, R50, R51 ;  /* 0x000000333232723e */ /* 0x000fe400000000ff */
[----:B------:R-:W-:Y:S01]  /*58f0*/  F2FP.F16.F32.PACK_AB R52, R52, R53 ;  /* 0x000000353434723e */ /* 0x000fe200000000ff */
[----:B------:R-:W-:Y:S01]  /*5900*/  STG.E.U16 desc[UR6][R26.64+0x4], R9 ;  /* 0x000004091a007986 */ /* 0x000fe2000c101506 */
[----:B------:R-:W-:-:S03]  /*5910*/  PRMT R8, R54, 0x7632, R8 ;  /* 0x0000763236087816 */ /* 0x000fc60000000008 */
[----:B------:R-:W-:Y:S01]  /*5920*/  STG.E.U16 desc[UR6][R26.64+0x6], R25 ;  /* 0x000006191a007986 */ /* 0x000fe2000c101506 */
[----:B------:R-:W-:-:S03]  /*5930*/  F2FP.F16.F32.PACK_AB R12, R14, R12 ;  /* 0x0000000c0e0c723e */ /* 0x000fc600000000ff */
[----:B------:R-:W-:Y:S01]  /*5940*/  STG.E.U16 desc[UR6][R10.64], R24 ;  /* 0x000000180a007986 */ /* 0x000fe2000c101506 */
[----:B0-----:R-:W-:-:S03]  /*5950*/  PRMT R7, R0, 0x7632, R7 ;  /* 0x0000763200077816 */ /* 0x001fc60000000007 */
[----:B------:R-:W-:Y:S01]  /*5960*/  STG.E.U16 desc[UR6][R10.64+0x2], R5 ;  /* 0x000002050a007986 */ /* 0x000fe2000c101506 */
[----:B------:R-:W-:-:S03]  /*5970*/  F2FP.F16.F32.PACK_AB R13, R15, R13 ;  /* 0x0000000d0f0d723e */ /* 0x000fc600000000ff */
[----:B------:R0:W-:Y:S04]  /*5980*/  STG.E.U16 desc[UR6][R10.64+0x4], R4 ;  /* 0x000004040a007986 */ /* 0x0001e8000c101506 */
[----:B------:R-:W-:Y:S01]  /*5990*/  STG.E.U16 desc[UR6][R10.64+0x6], R6 ;  /* 0x000006060a007986 */ /* 0x000fe2000c101506 */
[----:B------:R-:W-:-:S03]  /*59a0*/  F2FP.F16.F32.PACK_AB R16, R18, R16 ;  /* 0x000000101210723e */ /* 0x000fc600000000ff */
[----:B------:R1:W-:Y:S01]  /*59b0*/  STG.E.U16 desc[UR6][R30.64], R0 ;  /* 0x000000001e007986 */ /* 0x0003e2000c101506 */
[----:B------:R-:W-:Y:S02]  /*59c0*/  F2FP.F16.F32.PACK_AB R17, R20, R17 ;  /* 0x000000111411723e */ /* 0x000fe400000000ff */
[----:B0-----:R-:W-:Y:S01]  /*59d0*/  PRMT R4, R52, 0x7632, R4 ;  /* 0x0000763234047816 */ /* 0x001fe20000000004 */
[----:B------:R-:W-:Y:S01]  /*59e0*/  STG.E.U16 desc[UR6][R30.64+0x2], R7 ;  /* 0x000002071e007986 */ /* 0x000fe2000c101506 */
[----:B------:R-:W-:Y:S02]  /*59f0*/  F2FP.F16.F32.PACK_AB R22, R23, R22 ;  /* 0x000000161716723e */ /* 0x000fe400000000ff */
[----:B-1----:R-:W-:Y:S01]  /*5a00*/  PRMT R0, R50, 0x7632, R0 ;  /* 0x0000763232007816 */ /* 0x002fe20000000000 */
[----:B------:R-:W-:Y:S01]  /*5a10*/  STG.E.U16 desc[UR6][R30.64+0x4], R54 ;  /* 0x000004361e007986 */ /* 0x000fe2000c101506 */
[----:B------:R-:W-:Y:S02]  /*5a20*/  PRMT R5, R12, 0x7632, R5 ;  /* 0x000076320c057816 */ /* 0x000fe40000000005 */
[----:B------:R-:W-:Y:S01]  /*5a30*/  PRMT R6, R13, 0x7632, R6 ;  /* 0x000076320d067816 */ /* 0x000fe20000000006 */
[----:B------:R-:W-:Y:S01]  /*5a40*/  STG.E.U16 desc[UR6][R30.64+0x6], R8 ;  /* 0x000006081e007986 */ /* 0x000fe2000c101506 */
[----:B------:R-:W-:-:S03]  /*5a50*/  PRMT R20, R16, 0x7632, R20 ;  /* 0x0000763210147816 */ /* 0x000fc60000000014 */
[----:B------:R0:W-:Y:S01]  /*5a60*/  STG.E.U16 desc[UR6][R32.64+0x6], R0 ;  /* 0x0000060020007986 */ /* 0x0001e2000c101506 */
[----:B------:R-:W-:-:S03]  /*5a70*/  F2FP.F16.F32.PACK_AB R19, R21, R19 ;  /* 0x000000131513723e */ /* 0x000fc600000000ff */
[----:B------:R1:W-:Y:S01]  /*5a80*/  STG.E.U16 desc[UR6][R32.64+0x2], R4 ;  /* 0x0000020420007986 */ /* 0x0003e2000c101506 */
[----:B------:R-:W-:Y:S02]  /*5a90*/  F2FP.F16.F32.PACK_AB R48, R49, R48 ;  /* 0x000000303130723e */ /* 0x000fe400000000ff */
[----:B------:R-:W-:Y:S01]  /*5aa0*/  F2FP.F16.F32.PACK_AB R3, R57, R3 ;  /* 0x000000033903723e */ /* 0x000fe200000000ff */
[----:B------:R-:W-:Y:S01]  /*5ab0*/  STG.E.U16 desc[UR6][R32.64], R52 ;  /* 0x0000003420007986 */ /* 0x000fe2000c101506 */
[----:B------:R-:W-:Y:S02]  /*5ac0*/  F2FP.F16.F32.PACK_AB R58, R59, R58 ;  /* 0x0000003a3b3a723e */ /* 0x000fe400000000ff */
[----:B0-----:R-:W-:Y:S01]  /*5ad0*/  PRMT R0, R17, 0x7632, R0 ;  /* 0x0000763211007816 */ /* 0x001fe20000000000 */
[----:B------:R-:W-:Y:S01]  /*5ae0*/  STG.E.U16 desc[UR6][R32.64+0x4], R50 ;  /* 0x0000043220007986 */ /* 0x000fe2000c101506 */
[----:B------:R-:W-:Y:S02]  /*5af0*/  F2FP.F16.F32.PACK_AB R60, R61, R60 ;  /* 0x0000003c3d3c723e */ /* 0x000fe400000000ff */
[----:B-1----:R-:W-:Y:S01]  /*5b00*/  PRMT R4, R22, 0x7632, R4 ;  /* 0x0000763216047816 */ /* 0x002fe20000000004 */
[----:B------:R-:W-:Y:S01]  /*5b10*/  STG.E.U16 desc[UR6][R38.64], R12 ;  /* 0x0000000c26007986 */ /* 0x000fe2000c101506 */
[----:B------:R-:W-:-:S03]  /*5b20*/  PRMT R21, R19, 0x7632, R21 ;  /* 0x0000763213157816 */ /* 0x000fc60000000015 */
[----:B------:R0:W-:Y:S01]  /*5b30*/  STG.E.U16 desc[UR6][R38.64+0x2], R5 ;  /* 0x0000020526007986 */ /* 0x0001e2000c101506 */
[----:B------:R-:W-:-:S03]  /*5b40*/  PRMT R23, R58, 0x7632, R23 ;  /* 0x000076323a177816 */ /* 0x000fc60000000017 */
[----:B------:R-:W-:Y:S04]  /*5b50*/  STG.E.U16 desc[UR6][R38.64+0x4], R13 ;  /* 0x0000040d26007986 */ /* 0x000fe8000c101506 */
[----:B------:R-:W-:Y:S04]  /*5b60*/  STG.E.U16 desc[UR6][R38.64+0x6], R6 ;  /* 0x0000060626007986 */ /* 0x000fe8000c101506 */
[----:B------:R-:W-:Y:S01]  /*5b70*/  STG.E.U16 desc[UR6][R40.64], R16 ;  /* 0x0000001028007986 */ /* 0x000fe2000c101506 */
[----:B0-----:R-:W-:-:S03]  /*5b80*/  PRMT R5, R3, 0x7632, R5 ;  /* 0x0000763203057816 */ /* 0x001fc60000000005 */
        /* <DEDUP_REMOVED lines=18> */
[----:B----4-:R-:W-:-:S04]  /*5cb0*/  IADD3 R2, P0, R2, 0x2, RZ ;  /* 0x0000000202027810 */ /* 0x010fc80007f1e0ff */
[----:B------:R-:W-:Y:S02]  /*5cc0*/  IADD3.X R29, RZ, R29, RZ, P0, !PT ;  /* 0x0000001dff1d7210 */ /* 0x000fe400007fe4ff */
[----:B------:R-:W-:-:S03]  /*5cd0*/  ISETP.GE.U32.AND P0, PT, R2, UR8, PT ;  /* 0x0000000802007c0c */ /* 0x000fc6000bf06070 */
[----:B------:R2:W-:Y:S01]  /*5ce0*/  STL [R1+0x90], R29 ;  /* 0x0000901d01007387 */ /* 0x0005e20000100800 */
[----:B------:R-:W-:-:S13]  /*5cf0*/  ISETP.GE.AND.EX P0, PT, R29, UR9, PT, P0 ;  /* 0x000000091d007c0c */ /* 0x000fda000bf06300 */
[----:B--2---:R-:W-:Y:S05]  /*5d00*/  @!P0 BRA `(.L_x_3007) ;  /* 0xffffffa400288947 */ /* 0x004fea000383ffff */
[----:B------:R-:W-:Y:S05]  /*5d10*/  EXIT ;  /* 0x000000000000794d */ /* 0x000fea0003800000 */
.L_x_3008:
        /* <DEDUP_REMOVED lines=14> */
.L_x_3052:


//--------------------- .nv.shared._ZN13group_norm_v218gn_bwd_cuda_kernelI13__nv_bfloat16Li480ELi3ELi32ELi30ELi4096ELb0ELb1ELi16ELi960ELi960ELi4ELb1ELi1ELb1ELb0ELNS_15WgradSyncMethodE3ENS_16CompileConditionILi900EEEEEvPT_S6_S6_PKS5_S8_S8_S8_PKfflPfPj --------------------------
	.section	.nv.shared._ZN13group_norm_v218gn_bwd_cuda_kernelI13__nv_bfloat16Li480ELi3ELi32ELi30ELi4096ELb0ELb1ELi16ELi960ELi960ELi4ELb1ELi1ELb1ELb0ELNS_15WgradSyncMethodE3ENS_16CompileConditionILi900EEEEEvPT_S6_S6_PKS5_S8_S8_S8_PKfflPfPj,"aw",@nobits
	.sectionflags	@""
	.align	8
.nv.shared._ZN13group_norm_v218gn_bwd_cuda_kernelI13__nv_bfloat16Li480ELi3ELi32ELi30ELi4096ELb0ELb1ELi16ELi960ELi960ELi4ELb1ELi1ELb1ELb0ELNS_15WgradSyncMethodE3ENS_16CompileConditionILi900EEEEEvPT_S6_S6_PKS5_S8_S8_S8_PKfflPfPj:
	.zero		28160


//--------------------- .nv.shared.reserved.0     --------------------------
	.section	.nv.shared.reserved.0,"aw",@nobits
	.weak		__nv_reservedSMEM_offset_0_alias
	.size		__nv_reservedSMEM_offset_0_alias, 0, 0
	.other		__nv_reservedSMEM_offset_0_alias,@"STO_CUDA_RESERVED_SHARED STV_DEFAULT"
__nv_reservedSMEM_offset_0_alias:
	.zero		0


//--------------------- .nv.shared._ZN13group_norm_v218gn_bwd_cuda_kernelI13__nv_bfloat16Li480ELi1ELi32ELi30ELi4096ELb0ELb1ELi32ELi960ELi960ELi4ELb1ELi1ELb0ELb0ELNS_15WgradSyncMethodE3ENS_16CompileConditionILi900EEEEEvPT_S6_S6_PKS5_S8_S8_S8_PKfflPfPj --------------------------
	.section	.nv.shared._ZN13group_norm_v218gn_bwd_cuda_kernelI13__nv_bfloat16Li480ELi1ELi32ELi30ELi4096ELb0ELb1ELi32ELi960ELi960ELi4ELb1ELi1ELb0ELb0ELNS_15WgradSyncMethodE3ENS_16CompileConditionILi900EEEEEvPT_S6_S6_PKS5_S8_S8_S8_PKfflPfPj,"aw",@nobits
	.sectionflags	@""
	.align	8
.nv.shared._ZN13group_norm_v218gn_bwd_cuda_kernelI13__nv_bfloat16Li480ELi1ELi32ELi30ELi4096ELb0ELb1ELi32ELi960ELi960ELi4ELb1ELi1ELb0ELb0ELNS_15WgradSyncMethodE3ENS_16CompileConditionILi900EEEEEvPT_S6_S6_PKS5_S8_S8_S8_PKfflPfPj:
	.zero		28160


//--------------------- .nv.shared._ZN13group_norm_v218gn_bwd_cuda_kernelI13__nv_bfloat16Li480ELi3ELi32ELi30ELi4096ELb0ELb1ELi32ELi960ELi960ELi4ELb1ELi2ELb1ELb0ELNS_15WgradSyncMethodE3ENS_16CompileConditionILi900EEEEEvPT_S6_S6_PKS5_S8_S8_S8_PKfflPfPj --------------------------
	.section	.nv.shared._ZN13group_norm_v218gn_bwd_cuda_kernelI13__nv_bfloat16Li480ELi3ELi32ELi30ELi4096ELb0ELb1ELi32ELi960ELi960ELi4ELb1ELi2ELb1ELb0ELNS_15WgradSyncMethodE3ENS_16CompileConditionILi900EEEEEvPT_S6_S6_PKS5_S8_S8_S8_PKfflPfPj,"aw",@nobits
	.sectionflags	@""
	.align	8
.nv.shared._ZN13group_norm_v218gn_bwd_cuda_kernelI13__nv_bfloat16Li480ELi3ELi32ELi30ELi4096ELb0ELb1ELi32ELi960ELi960ELi4ELb1ELi2ELb1ELb0ELNS_15WgradSyncMethodE3ENS_16CompileConditionILi900EEEEEvPT_S6_S6_PKS5_S8_S8_S8_PKfflPfPj:
	.zero		28160


//--------------------- .nv.shared._ZN13group_norm_v218gn_bwd_cuda_kernelI13__nv_bfloat16Li480ELi3ELi32ELi30ELi4096ELb0ELb1ELi64ELi960ELi960ELi4ELb1ELi5ELb1ELb0ELNS_15WgradSyncMethodE3ENS_16CompileConditionILi900EEEEEvPT_S6_S6_PKS5_S8_S8_S8_PKfflPfPj --------------------------
	.section	.nv.shared._ZN13group_norm_v218gn_bwd_cuda_kernelI13__nv_bfloat16Li480ELi3ELi32ELi30ELi4096ELb0ELb1ELi64ELi960ELi960ELi4ELb1ELi5ELb1ELb0ELNS_15WgradSyncMethodE3ENS_16CompileConditionILi900EEEEEvPT_S6_S6_PKS5_S8_S8_S8_PKfflPfPj,"aw",@nobits
	.sectionflags	@""
	.align	8
.nv.shared._ZN13group_norm_v218gn_bwd_cuda_kernelI13__nv_bfloat16Li480ELi3ELi32ELi30ELi4096ELb0ELb1ELi64ELi960ELi960ELi4ELb1ELi5ELb1ELb0ELNS_15WgradSyncMethodE3ENS_16CompileConditionILi900EEEEEvPT_S6_S6_PKS5_S8_S8_S8_PKfflPfPj:
	.zero		28160


//--------------------- .nv.shared._ZN13group_norm_v218gn_bwd_cuda_kernelI13__nv_bfloat16Li480ELi3ELi32ELi30ELi4096ELb0ELb1ELi128ELi960ELi960ELi4ELb1ELi10ELb1ELb0ELNS_15WgradSyncMethodE3ENS_16CompileConditionILi900EEEEEvPT_S6_S6_PKS5_S8_S8_S8_PKfflPfPj --------------------------
	.section	.nv.shared._ZN13group_norm_v218gn_bwd_cuda_kernelI13__nv_bfloat16Li480ELi3ELi32ELi30ELi4096ELb0ELb1ELi128ELi960ELi960ELi4ELb1ELi10ELb1ELb0ELNS_15WgradSyncMethodE3ENS_16CompileConditionILi900EEEEEvPT_S6_S6_PKS5_S8_S8_S8_PKfflPfPj,"aw",@nobits
	.sectionflags	@""
	.align	8
.nv.shared._ZN13group_norm_v218gn_bwd_cuda_kernelI13__nv_bfloat16Li480ELi3ELi32ELi30ELi4096ELb0ELb1ELi128ELi960ELi960ELi4ELb1ELi10ELb1ELb0ELNS_15WgradSyncMethodE3ENS_16CompileConditionILi900EEEEEvPT_S6_S6_PKS5_S8_S8_S8_PKfflPfPj:
	.zero		28160


//--------------------- .nv.shared._ZN13group_norm_v218gn_bwd_cuda_kernelI13__nv_bfloat16Li480ELi3ELi32ELi30ELi4096ELb0ELb1ELi256ELi960ELi960ELi4ELb1ELi21ELb1ELb0ELNS_15WgradSyncMethodE3ENS_16CompileConditionILi900EEEEEvPT_S6_S6_PKS5_S8_S8_S8_PKfflPfPj --------------------------
	.section	.nv.shared._ZN13group_norm_v218gn_bwd_cuda_kernelI13__nv_bfloat16Li480ELi3ELi32ELi30ELi4096ELb0ELb1ELi256ELi960ELi960ELi4ELb1ELi21ELb1ELb0ELNS_15WgradSyncMethodE3ENS_16CompileConditionILi900EEEEEvPT_S6_S6_PKS5_S8_S8_S8_PKfflPfPj,"aw",@nobits
	.sectionflags	@""
	.align	8
.nv.shared._ZN13group_norm_v218gn_bwd_cuda_kernelI13__nv_bfloat16Li480ELi3ELi32ELi30ELi4096ELb0ELb1ELi256ELi960ELi960ELi4ELb1ELi21ELb1ELb0ELNS_15WgradSyncMethodE3ENS_16CompileConditionILi900EEEEEvPT_S6_S6_PKS5_S8_S8_S8_PKfflPfPj:
	.zero		28160


//--------------------- .nv.shared._ZN13group_norm_v218gn_bwd_cuda_kernelI13__nv_bfloat16Li480ELi2ELi32ELi30ELi4096ELb0ELb1ELi16ELi960ELi960ELi4ELb1ELi1ELb0ELb0ELNS_15WgradSyncMethodE3ENS_16CompileConditionILi900EEEEEvPT_S6_S6_PKS5_S8_S8_S8_PKfflPfPj --------------------------
	.section	.nv.shared._ZN13group_norm_v218gn_bwd_cuda_kernelI13__nv_bfloat16Li480ELi2ELi32ELi30ELi4096ELb0ELb1ELi16ELi960ELi960ELi4ELb1ELi1ELb0ELb0ELNS_15WgradSyncMethodE3ENS_16CompileConditionILi900EEEEEvPT_S6_S6_PKS5_S8_S8_S8_PKfflPfPj,"aw",@nobits
	.sectionflags	@""
	.align	8
.nv.shared._ZN13group_norm_v218gn_bwd_cuda_kernelI13__nv_bfloat16Li480ELi2ELi32ELi30ELi4096ELb0ELb1ELi16ELi960ELi960ELi4ELb1ELi1ELb0ELb0ELNS_15WgradSyncMethodE3ENS_16CompileConditionILi900EEEEEvPT_S6_S6_PKS5_S8_S8_S8_PKfflPfPj:
	.zero		28160


//--------------------- .nv.shared._ZN13group_norm_v218gn_bwd_cuda_kernelI13__nv_bfloat16Li480ELi3ELi16ELi60ELi4096ELb1ELb1ELi16ELi960ELi960ELi4ELb1ELi1ELb1ELb0ELNS_15WgradSyncMethodE3ENS_16CompileConditionILi900EEEEEvPT_S6_S6_PKS5_S8_S8_S8_PKfflPfPj --------------------------
	.section	.nv.shared._ZN13group_norm_v218gn_bwd_cuda_kernelI13__nv_bfloat16Li480ELi3ELi16ELi60ELi4096ELb1ELb1ELi16ELi960ELi960ELi4ELb1ELi1ELb1ELb0ELNS_15WgradSyncMethodE3ENS_16CompileConditionILi900EEEEEvPT_S6_S6_PKS5_S8_S8_S8_PKfflPfPj,"aw",@nobits
	.sectionflags	@""
	.align	8
.nv.shared._ZN13group_norm_v218gn_bwd_cuda_kernelI13__nv_bfloat16Li480ELi3ELi16ELi60ELi4096ELb1ELb1ELi16ELi960ELi960ELi4ELb1ELi1ELb1ELb0ELNS_15WgradSyncMethodE3ENS_16CompileConditionILi900EEEEEvPT_S6_S6_PKS5_S8_S8_S8_PKfflPfPj:
	.zero		22272


//--------------------- .nv.shared._ZN13group_norm_v218gn_bwd_cuda_kernelI13__nv_bfloat16Li480ELi1ELi16ELi60ELi4096ELb1ELb1ELi32ELi960ELi960ELi4ELb1ELi1ELb0ELb0ELNS_15WgradSyncMethodE3ENS_16CompileConditionILi900EEEEEvPT_S6_S6_PKS5_S8_S8_S8_PKfflPfPj --------------------------
	.section	.nv.shared._ZN13group_norm_v218gn_bwd_cuda_kernelI13__nv_bfloat16Li480ELi1ELi16ELi60ELi4096ELb1ELb1ELi32ELi960ELi960ELi4ELb1ELi1ELb0ELb0ELNS_15WgradSyncMethodE3ENS_16CompileConditionILi900EEEEEvPT_S6_S6_PKS5_S8_S8_S8_PKfflPfPj,"aw",@nobits
	.sectionflags	@""
	.align	8
.nv.shared._ZN13group_norm_v218gn_bwd_cuda_kernelI13__nv_bfloat16Li480ELi1ELi16ELi60ELi4096ELb1ELb1ELi32ELi960ELi960ELi4ELb1ELi1ELb0ELb0ELNS_15WgradSyncMethodE3ENS_16CompileConditionILi900EEEEEvPT_S6_S6_PKS5_S8_S8_S8_PKfflPfPj:
	.zero		22272


//--------------------- .nv.shared._ZN13group_norm_v218gn_bwd_cuda_kernelI13__nv_bfloat16Li480ELi3ELi16ELi60ELi4096ELb1ELb1ELi32ELi960ELi960ELi4ELb1ELi2ELb1ELb0ELNS_15WgradSyncMethodE3ENS_16CompileConditionILi900EEEEEvPT_S6_S6_PKS5_S8_S8_S8_PKfflPfPj --------------------------
	.section	.nv.shared._ZN13group_norm_v218gn_bwd_cuda_kernelI13__nv_bfloat16Li480ELi3ELi16ELi60ELi4096ELb1ELb1ELi32ELi960ELi960ELi4ELb1ELi2ELb1ELb0ELNS_15WgradSyncMethodE3ENS_16CompileConditionILi900EEEEEvPT_S6_S6_PKS5_S8_S8_S8_PKfflPfPj,"aw",@nobits
	.sectionflags	@""
	.align	8
.nv.shared._ZN13group_norm_v218gn_bwd_cuda_kernelI13__nv_bfloat16Li480ELi3ELi16ELi60ELi4096ELb1ELb1ELi32ELi960ELi960ELi4ELb1ELi2ELb1ELb0ELNS_15WgradSyncMethodE3ENS_16CompileConditionILi900EEEEEvPT_S6_S6_PKS5_S8_S8_S8_PKfflPfPj:
	.zero		22272


//--------------------- .nv.shared._ZN13group_norm_v218gn_bwd_cuda_kernelI13__nv_bfloat16Li480ELi3ELi16ELi60ELi4096ELb1ELb1ELi64ELi960ELi960ELi4ELb1ELi5ELb1ELb0ELNS_15WgradSyncMethodE3ENS_16CompileConditionILi900EEEEEvPT_S6_S6_PKS5_S8_S8_S8_PKfflPfPj --------------------------
	.section	.nv.shared._ZN13group_norm_v218gn_bwd_cuda_kernelI13__nv_bfloat16Li480ELi3ELi16ELi60ELi4096ELb1ELb1ELi64ELi960ELi960ELi4ELb1ELi5ELb1ELb0ELNS_15WgradSyncMethodE3ENS_16CompileConditionILi900EEEEEvPT_S6_S6_PKS5_S8_S8_S8_PKfflPfPj,"aw",@nobits
	.sectionflags	@""
	.align	8
.nv.shared._ZN13group_norm_v218gn_bwd_cuda_kernelI13__nv_bfloat16Li480ELi3ELi16ELi60ELi4096ELb1ELb1ELi64ELi960ELi960ELi4ELb1ELi5ELb1ELb0ELNS_15WgradSyncMethodE3ENS_16CompileConditionILi900EEEEEvPT_S6_S6_PKS5_S8_S8_S8_PKfflPfPj:
	.zero		22272


//--------------------- .nv.shared._ZN13group_norm_v218gn_bwd_cuda_kernelI13__nv_bfloat16Li480ELi3ELi16ELi60ELi4096ELb1ELb1ELi128ELi960ELi960ELi4ELb1ELi10ELb1ELb0ELNS_15WgradSyncMethodE3ENS_16CompileConditionILi900EEEEEvPT_S6_S6_PKS5_S8_S8_S8_PKfflPfPj --------------------------
	.section	.nv.shared._ZN13group_norm_v218gn_bwd_cuda_kernelI13__nv_bfloat16Li480ELi3ELi16ELi60ELi4096ELb1ELb1ELi128ELi960ELi960ELi4ELb1ELi10ELb1ELb0ELNS_15WgradSyncMethodE3ENS_16CompileConditionILi900EEEEEvPT_S6_S6_PKS5_S8_S8_S8_PKfflPfPj,"aw",@nobits
	.sectionflags	@""
	.align	8
.nv.shared._ZN13group_norm_v218gn_bwd_cuda_kernelI13__nv_bfloat16Li480ELi3ELi16ELi60ELi4096ELb1ELb1ELi128ELi960ELi960ELi4ELb1ELi10ELb1ELb0ELNS_15WgradSyncMethodE3ENS_16CompileConditionILi900EEEEEvPT_S6_S6_PKS5_S8_S8_S8_PKfflPfPj:
	.zero		22272


//--------------------- .nv.shared._ZN13group_norm_v218gn_bwd_cuda_kernelI13__nv_bfloat16Li480ELi3ELi16ELi60ELi4096ELb1ELb1ELi256ELi960ELi960ELi4ELb1ELi21ELb1ELb0ELNS_15WgradSyncMethodE3ENS_16CompileConditionILi900EEEEEvPT_S6_S6_PKS5_S8_S8_S8_PKfflPfPj --------------------------
	.section	.nv.shared._ZN13group_norm_v218gn_bwd_cuda_kernelI13__nv_bfloat16Li480ELi3ELi16ELi60ELi4096ELb1ELb1ELi256ELi960ELi960ELi4ELb1ELi21ELb1ELb0ELNS_15WgradSyncMethodE3ENS_16CompileConditionILi900EEEEEvPT_S6_S6_PKS5_S8_S8_S8_PKfflPfPj,"aw",@nobits
	.sectionflags	@""
	.align	8
.nv.shared._ZN13group_norm_v218gn_bwd_cuda_kernelI13__nv_bfloat16Li480ELi3ELi16ELi60ELi4096ELb1ELb1ELi256ELi960ELi960ELi4ELb1ELi21ELb1ELb0ELNS_15WgradSyncMethodE3ENS_16CompileConditionILi900EEEEEvPT_S6_S6_PKS5_S8_S8_S8_PKfflPfPj:
	.zero		22272


//--------------------- .nv.shared._ZN13group_norm_v218gn_bwd_cuda_kernelI13__nv_bfloat16Li480ELi2ELi16ELi60ELi4096ELb1ELb1ELi16ELi960ELi960ELi4ELb1ELi1ELb0ELb0ELNS_15WgradSyncMethodE3ENS_16CompileConditionILi900EEEEEvPT_S6_S6_PKS5_S8_S8_S8_PKfflPfPj --------------------------
	.section	.nv.shared._ZN13group_norm_v218gn_bwd_cuda_kernelI13__nv_bfloat16Li480ELi2ELi16ELi60ELi4096ELb1ELb1ELi16ELi960ELi960ELi4ELb1ELi1ELb0ELb0ELNS_15WgradSyncMethodE3ENS_16CompileConditionILi900EEEEEvPT_S6_S6_PKS5_S8_S8_S8_PKfflPfPj,"aw",@nobits
	.sectionflags	@""
	.align	8
.nv.shared._ZN13group_norm_v218gn_bwd_cuda_kernelI13__nv_bfloat16Li480ELi2ELi16ELi60ELi4096ELb1ELb1ELi16ELi960ELi960ELi4ELb1ELi1ELb0ELb0ELNS_15WgradSyncMethodE3ENS_16CompileConditionILi900EEEEEvPT_S6_S6_PKS5_S8_S8_S8_PKfflPfPj:
	.zero		22272


//--------------------- .nv.shared._ZN13group_norm_v214gn_cuda_kernelI13__nv_bfloat16Li480ELi1ELi32ELi30ELi4096ELb0ELi32ELi960ELi960ELi4ELb1ELi1ELb0ELb0ENS_16CompileConditionILi900EEEEEvPT_PKS4_S7_S7_flPfS8_Pj --------------------------
	.section	.nv.shared._ZN13group_norm_v214gn_cuda_kernelI13__nv_bfloat16Li480ELi1ELi32ELi30ELi4096ELb0ELi32ELi960ELi960ELi4ELb1ELi1ELb0ELb0ENS_16CompileConditionILi900EEEEEvPT_PKS4_S7_S7_flPfS8_Pj,"aw",@nobits
	.sectionflags	@""
	.align	8
.nv.shared._ZN13group_norm_v214gn_cuda_kernelI13__nv_bfloat16Li480ELi1ELi32ELi30ELi4096ELb0ELi32ELi960ELi960ELi4ELb1ELi1ELb0ELb0ENS_16CompileConditionILi900EEEEEvPT_PKS4_S7_S7_flPfS8_Pj:
	.zero		12800


//--------------------- .nv.shared._ZN13group_norm_v214gn_cuda_kernelI13__nv_bfloat16Li480ELi1ELi32ELi30ELi4096ELb0ELi64ELi960ELi960ELi4ELb1ELi2ELb0ELb0ENS_16CompileConditionILi900EEEEEvPT_PKS4_S7_S7_flPfS8_Pj --------------------------
	.section	.nv.shared._ZN13group_norm_v214gn_cuda_kernelI13__nv_bfloat16Li480ELi1ELi32ELi30ELi4096ELb0ELi64ELi960ELi960ELi4ELb1ELi2ELb0ELb0ENS_16CompileConditionILi900EEEEEvPT_PKS4_S7_S7_flPfS8_Pj,"aw",@nobits
	.sectionflags	@""
	.align	8
.nv.shared._ZN13group_norm_v214gn_cuda_kernelI13__nv_bfloat16Li480ELi1ELi32ELi30ELi4096ELb0ELi64ELi960ELi960ELi4ELb1ELi2ELb0ELb0ENS_16CompileConditionILi900EEEEEvPT_PKS4_S7_S7_flPfS8_Pj:
	.zero		12800


//--------------------- .nv.shared._ZN13group_norm_v214gn_cuda_kernelI13__nv_bfloat16Li480ELi3ELi32ELi30ELi4096ELb0ELi16ELi960ELi960ELi4ELb1ELi1ELb0ELb0ENS_16CompileConditionILi900EEEEEvPT_PKS4_S7_S7_flPfS8_Pj --------------------------
	.section	.nv.shared._ZN13group_norm_v214gn_cuda_kernelI13__nv_bfloat16Li480ELi3ELi32ELi30ELi4096ELb0ELi16ELi960ELi960ELi4ELb1ELi1ELb0ELb0ENS_16CompileConditionILi900EEEEEvPT_PKS4_S7_S7_flPfS8_Pj,"aw",@nobits
	.sectionflags	@""
	.align	8
.nv.shared._ZN13group_norm_v214gn_cuda_kernelI13__nv_bfloat16Li480ELi3ELi32ELi30ELi4096ELb0ELi16ELi960ELi960ELi4ELb1ELi1ELb0ELb0ENS_16CompileConditionILi900EEEEEvPT_PKS4_S7_S7_flPfS8_Pj:
	.zero		12800


//--------------------- .nv.shared._ZN13group_norm_v214gn_cuda_kernelI13__nv_bfloat16Li480ELi2ELi32ELi30ELi4096ELb0ELi32ELi960ELi960ELi4ELb1ELi2ELb0ELb0ENS_16CompileConditionILi900EEEEEvPT_PKS4_S7_S7_flPfS8_Pj --------------------------
	.section	.nv.shared._ZN13group_norm_v214gn_cuda_kernelI13__nv_bfloat16Li480ELi2ELi32ELi30ELi4096ELb0ELi32ELi960ELi960ELi4ELb1ELi2ELb0ELb0ENS_16CompileConditionILi900EEEEEvPT_PKS4_S7_S7_flPfS8_Pj,"aw",@nobits
	.sectionflags	@""
	.align	8
.nv.shared._ZN13group_norm_v214gn_cuda_kernelI13__nv_bfloat16Li480ELi2ELi32ELi30ELi4096ELb0ELi32ELi960ELi960ELi4ELb1ELi2ELb0ELb0ENS_16CompileConditionILi900EEEEEvPT_PKS4_S7_S7_flPfS8_Pj:
	.zero		12800


//--------------------- .nv.shared._ZN13group_norm_v214gn_cuda_kernelI13__nv_bfloat16Li480ELi1ELi16ELi60ELi4096ELb1ELi32ELi960ELi960ELi4ELb1ELi1ELb0ELb0ENS_16CompileConditionILi900EEEEEvPT_PKS4_S7_S7_flPfS8_Pj --------------------------
	.section	.nv.shared._ZN13group_norm_v214gn_cuda_kernelI13__nv_bfloat16Li480ELi1ELi16ELi60ELi4096ELb1ELi32ELi960ELi960ELi4ELb1ELi1ELb0ELb0ENS_16CompileConditionILi900EEEEEvPT_PKS4_S7_S7_flPfS8_Pj,"aw",@nobits
	.sectionflags	@""
	.align	8
.nv.shared._ZN13group_norm_v214gn_cuda_kernelI13__nv_bfloat16Li480ELi1ELi16ELi60ELi4096ELb1ELi32ELi960ELi960ELi4ELb1ELi1ELb0ELb0ENS_16CompileConditionILi900EEEEEvPT_PKS4_S7_S7_flPfS8_Pj:
	.zero		6912


//--------------------- .nv.shared._ZN13group_norm_v214gn_cuda_kernelI13__nv_bfloat16Li480ELi1ELi16ELi60ELi4096ELb1ELi64ELi960ELi960ELi4ELb1ELi2ELb0ELb0ENS_16CompileConditionILi900EEEEEvPT_PKS4_S7_S7_flPfS8_Pj --------------------------
	.section	.nv.shared._ZN13group_norm_v214gn_cuda_kernelI13__nv_bfloat16Li480ELi1ELi16ELi60ELi4096ELb1ELi64ELi960ELi960ELi4ELb1ELi2ELb0ELb0ENS_16CompileConditionILi900EEEEEvPT_PKS4_S7_S7_flPfS8_Pj,"aw",@nobits
	.sectionflags	@""
	.align	8
.nv.shared._ZN13group_norm_v214gn_cuda_kernelI13__nv_bfloat16Li480ELi1ELi16ELi60ELi4096ELb1ELi64ELi960ELi960ELi4ELb1ELi2ELb0ELb0ENS_16CompileConditionILi900EEEEEvPT_PKS4_S7_S7_flPfS8_Pj:
	.zero		6912


//--------------------- .nv.shared._ZN13group_norm_v214gn_cuda_kernelI13__nv_bfloat16Li480ELi3ELi16ELi60ELi4096ELb1ELi16ELi960ELi960ELi4ELb1ELi1ELb0ELb0ENS_16CompileConditionILi900EEEEEvPT_PKS4_S7_S7_flPfS8_Pj --------------------------
	.section	.nv.shared._ZN13group_norm_v214gn_cuda_kernelI13__nv_bfloat16Li480ELi3ELi16ELi60ELi4096ELb1ELi16ELi960ELi960ELi4ELb1ELi1ELb0ELb0ENS_16CompileConditionILi900EEEEEvPT_PKS4_S7_S7_flPfS8_Pj,"aw",@nobits
	.sectionflags	@""
	.align	8
.nv.shared._ZN13group_norm_v214gn_cuda_kernelI13__nv_bfloat16Li480ELi3ELi16ELi60ELi4096ELb1ELi16ELi960ELi960ELi4ELb1ELi1ELb0ELb0ENS_16CompileConditionILi900EEEEEvPT_PKS4_S7_S7_flPfS8_Pj:
	.zero		6912


//--------------------- .nv.shared._ZN13group_norm_v214gn_cuda_kernelI13__nv_bfloat16Li480ELi2ELi16ELi60ELi4096ELb1ELi32ELi960ELi960ELi4ELb1ELi2ELb0ELb0ENS_16CompileConditionILi900EEEEEvPT_PKS4_S7_S7_flPfS8_Pj --------------------------
	.section	.nv.shared._ZN13group_norm_v214gn_cuda_kernelI13__nv_bfloat16Li480ELi2ELi16ELi60ELi4096ELb1ELi32ELi960ELi960ELi4ELb1ELi2ELb0ELb0ENS_16CompileConditionILi900EEEEEvPT_PKS4_S7_S7_flPfS8_Pj,"aw",@nobits
	.sectionflags	@""
	.align	8
.nv.shared._ZN13group_norm_v214gn_cuda_kernelI13__nv_bfloat16Li480ELi2ELi16ELi60ELi4096ELb1ELi32ELi960ELi960ELi4ELb1ELi2ELb0ELb0ENS_16CompileConditionILi900EEEEEvPT_PKS4_S7_S7_flPfS8_Pj:
	.zero		6912


//--------------------- .nv.shared._ZN13group_norm_v218gn_bwd_cuda_kernelI6__halfLi480ELi3ELi32ELi30ELi4096ELb0ELb1ELi16ELi960ELi960ELi4ELb1ELi1ELb1ELb0ELNS_15WgradSyncMethodE3ENS_16CompileConditionILi900EEEEEvPT_S6_S6_PKS5_S8_S8_S8_PKfflPfPj --------------------------
	.section	.nv.shared._ZN13group_norm_v218gn_bwd_cuda_kernelI6__halfLi480ELi3ELi32ELi30ELi4096ELb0ELb1ELi16ELi960ELi960ELi4ELb1ELi1ELb1ELb0ELNS_15WgradSyncMethodE3ENS_16CompileConditionILi900EEEEEvPT_S6_S6_PKS5_S8_S8_S8_PKfflPfPj,"aw",@nobits
	.sectionflags	@""
	.align	8
.nv.shared._ZN13group_norm_v218gn_bwd_cuda_kernelI6__halfLi480ELi3ELi32ELi30ELi4096ELb0ELb1ELi16ELi960ELi960ELi4ELb1ELi1ELb1ELb0ELNS_15WgradSyncMethodE3ENS_16CompileConditionILi900EEEEEvPT_S6_S6_PKS5_S8_S8_S8_PKfflPfPj:
	.zero		28160


//--------------------- .nv.shared._ZN13group_norm_v218gn_bwd_cuda_kernelI6__halfLi480ELi1ELi32ELi30ELi4096ELb0ELb1ELi32ELi960ELi960ELi4ELb1ELi1ELb0ELb0ELNS_15WgradSyncMethodE3ENS_16CompileConditionILi900EEEEEvPT_S6_S6_PKS5_S8_S8_S8_PKfflPfPj --------------------------
	.section	.nv.shared._ZN13group_norm_v218gn_bwd_cuda_kernelI6__halfLi480ELi1ELi32ELi30ELi4096ELb0ELb1ELi32ELi960ELi960ELi4ELb1ELi1ELb0ELb0ELNS_15WgradSyncMethodE3ENS_16CompileConditionILi900EEEEEvPT_S6_S6_PKS5_S8_S8_S8_PKfflPfPj,"aw",@nobits
	.sectionflags	@""
	.align	8
.nv.shared._ZN13group_norm_v218gn_bwd_cuda_kernelI6__halfLi480ELi1ELi32ELi30ELi4096ELb0ELb1ELi32ELi960ELi960ELi4ELb1ELi1ELb0ELb0ELNS_15WgradSyncMethodE3ENS_16CompileConditionILi900EEEEEvPT_S6_S6_PKS5_S8_S8_S8_PKfflPfPj:
	.zero		28160


//--------------------- .nv.shared._ZN13group_norm_v218gn_bwd_cuda_kernelI6__halfLi480ELi3ELi32ELi30ELi4096ELb0ELb1ELi32ELi960ELi960ELi4ELb1ELi2ELb1ELb0ELNS_15WgradSyncMethodE3ENS_16CompileConditionILi900EEEEEvPT_S6_S6_PKS5_S8_S8_S8_PKfflPfPj --------------------------
	.section	.nv.shared._ZN13group_norm_v218gn_bwd_cuda_kernelI6__halfLi480ELi3ELi32ELi30ELi4096ELb0ELb1ELi32ELi960ELi960ELi4ELb1ELi2ELb1ELb0ELNS_15WgradSyncMethodE3ENS_16CompileConditionILi900EEEEEvPT_S6_S6_PKS5_S8_S8_S8_PKfflPfPj,"aw",@nobits
	.sectionflags	@""
	.align	8
.nv.shared._ZN13group_norm_v218gn_bwd_cuda_kernelI6__halfLi480ELi3ELi32ELi30ELi4096ELb0ELb1ELi32ELi960ELi960ELi4ELb1ELi2ELb1ELb0ELNS_15WgradSyncMethodE3ENS_16CompileConditionILi900EEEEEvPT_S6_S6_PKS5_S8_S8_S8_PKfflPfPj:
	.zero		28160


//--------------------- .nv.shared._ZN13group_norm_v218gn_bwd_cuda_kernelI6__halfLi480ELi3ELi32ELi30ELi4096ELb0ELb1ELi64ELi960ELi960ELi4ELb1ELi5ELb1ELb0ELNS_15WgradSyncMethodE3ENS_16CompileConditionILi900EEEEEvPT_S6_S6_PKS5_S8_S8_S8_PKfflPfPj --------------------------
	.section	.nv.shared._ZN13group_norm_v218gn_bwd_cuda_kernelI6__halfLi480ELi3ELi32ELi30ELi4096ELb0ELb1ELi64ELi960ELi960ELi4ELb1ELi5ELb1ELb0ELNS_15WgradSyncMethodE3ENS_16CompileConditionILi900EEEEEvPT_S6_S6_PKS5_S8_S8_S8_PKfflPfPj,"aw",@nobits
	.sectionflags	@""
	.align	8
.nv.shared._ZN13group_norm_v218gn_bwd_cuda_kernelI6__halfLi480ELi3ELi32ELi30ELi4096ELb0ELb1ELi64ELi960ELi960ELi4ELb1ELi5ELb1ELb0ELNS_15WgradSyncMethodE3ENS_16CompileConditionILi900EEEEEvPT_S6_S6_PKS5_S8_S8_S8_PKfflPfPj:
	.zero		28160


//--------------------- .nv.shared._ZN13group_norm_v218gn_bwd_cuda_kernelI6__halfLi480ELi3ELi32ELi30ELi4096ELb0ELb1ELi128ELi960ELi960ELi4ELb1ELi10ELb1ELb0ELNS_15WgradSyncMethodE3ENS_16CompileConditionILi900EEEEEvPT_S6_S6_PKS5_S8_S8_S8_PKfflPfPj --------------------------
	.section	.nv.shared._ZN13group_norm_v218gn_bwd_cuda_kernelI6__halfLi480ELi3ELi32ELi30ELi4096ELb0ELb1ELi128ELi960ELi960ELi4ELb1ELi10ELb1ELb0ELNS_15WgradSyncMethodE3ENS_16CompileConditionILi900EEEEEvPT_S6_S6_PKS5_S8_S8_S8_PKfflPfPj,"aw",@nobits
	.sectionflags	@""
	.align	8
.nv.shared._ZN13group_norm_v218gn_bwd_cuda_kernelI6__halfLi480ELi3ELi32ELi30ELi4096ELb0ELb1ELi128ELi960ELi960ELi4ELb1ELi10ELb1ELb0ELNS_15WgradSyncMethodE3ENS_16CompileConditionILi900EEEEEvPT_S6_S6_PKS5_S8_S8_S8_PKfflPfPj:
	.zero		28160


//--------------------- .nv.shared._ZN13group_norm_v218gn_bwd_cuda_kernelI6__halfLi480ELi3ELi32ELi30ELi4096ELb0ELb1ELi256ELi960ELi960ELi4ELb1ELi21ELb1ELb0ELNS_15WgradSyncMethodE3ENS_16CompileConditionILi900EEEEEvPT_S6_S6_PKS5_S8_S8_S8_PKfflPfPj --------------------------
	.section	.nv.shared._ZN13group_norm_v218gn_bwd_cuda_kernelI6__halfLi480ELi3ELi32ELi30ELi4096ELb0ELb1ELi256ELi960ELi960ELi4ELb1ELi21ELb1ELb0ELNS_15WgradSyncMethodE3ENS_16CompileConditionILi900EEEEEvPT_S6_S6_PKS5_S8_S8_S8_PKfflPfPj,"aw",@nobits
	.sectionflags	@""
	.align	8
.nv.shared._ZN13group_norm_v218gn_bwd_cuda_kernelI6__halfLi480ELi3ELi32ELi30ELi4096ELb0ELb1ELi256ELi960ELi960ELi4ELb1ELi21ELb1ELb0ELNS_15WgradSyncMethodE3ENS_16CompileConditionILi900EEEEEvPT_S6_S6_PKS5_S8_S8_S8_PKfflPfPj:
	.zero		28160


//--------------------- .nv.shared._ZN13group_norm_v218gn_bwd_cuda_kernelI6__halfLi480ELi2ELi32ELi30ELi4096ELb0ELb1ELi16ELi960ELi960ELi4ELb1ELi1ELb0ELb0ELNS_15WgradSyncMethodE3ENS_16CompileConditionILi900EEEEEvPT_S6_S6_PKS5_S8_S8_S8_PKfflPfPj --------------------------
	.section	.nv.shared._ZN13group_norm_v218gn_bwd_cuda_kernelI6__halfLi480ELi2ELi32ELi30ELi4096ELb0ELb1ELi16ELi960ELi960ELi4ELb1ELi1ELb0ELb0ELNS_15WgradSyncMethodE3ENS_16CompileConditionILi900EEEEEvPT_S6_S6_PKS5_S8_S8_S8_PKfflPfPj,"aw",@nobits
	.sectionflags	@""
	.align	8
.nv.shared._ZN13group_norm_v218gn_bwd_cuda_kernelI6__halfLi480ELi2ELi32ELi30ELi4096ELb0ELb1ELi16ELi960ELi960ELi4ELb1ELi1ELb0ELb0ELNS_15WgradSyncMethodE3ENS_16CompileConditionILi900EEEEEvPT_S6_S6_PKS5_S8_S8_S8_PKfflPfPj:
	.zero		28160


//--------------------- .nv.shared._ZN13group_norm_v218gn_bwd_cuda_kernelI6__halfLi480ELi3ELi16ELi60ELi4096ELb1ELb1ELi16ELi960ELi960ELi4ELb1ELi1ELb1ELb0ELNS_15WgradSyncMethodE3ENS_16CompileConditionILi900EEEEEvPT_S6_S6_PKS5_S8_S8_S8_PKfflPfPj --------------------------
	.section	.nv.shared._ZN13group_norm_v218gn_bwd_cuda_kernelI6__halfLi480ELi3ELi16ELi60ELi4096ELb1ELb1ELi16ELi960ELi960ELi4ELb1ELi1ELb1ELb0ELNS_15WgradSyncMethodE3ENS_16CompileConditionILi900EEEEEvPT_S6_S6_PKS5_S8_S8_S8_PKfflPfPj,"aw",@nobits
	.sectionflags	@""
	.align	8
.nv.shared._ZN13group_norm_v218gn_bwd_cuda_kernelI6__halfLi480ELi3ELi16ELi60ELi4096ELb1ELb1ELi16ELi960ELi960ELi4ELb1ELi1ELb1ELb0ELNS_15WgradSyncMethodE3ENS_16CompileConditionILi900EEEEEvPT_S6_S6_PKS5_S8_S8_S8_PKfflPfPj:
	.zero		22272


//--------------------- .nv.shared._ZN13group_norm_v218gn_bwd_cuda_kernelI6__halfLi480ELi1ELi16ELi60ELi4096ELb1ELb1ELi32ELi960ELi960ELi4ELb1ELi1ELb0ELb0ELNS_15WgradSyncMethodE3ENS_16CompileConditionILi900EEEEEvPT_S6_S6_PKS5_S8_S8_S8_PKfflPfPj --------------------------
	.section	.nv.shared._ZN13group_norm_v218gn_bwd_cuda_kernelI6__halfLi480ELi1ELi16ELi60ELi4096ELb1ELb1ELi32ELi960ELi960ELi4ELb1ELi1ELb0ELb0ELNS_15WgradSyncMethodE3ENS_16CompileConditionILi900EEEEEvPT_S6_S6_PKS5_S8_S8_S8_PKfflPfPj,"aw",@nobits
	.sectionflags	@""
	.align	8
.nv.shared._ZN13group_norm_v218gn_bwd_cuda_kernelI6__halfLi480ELi1ELi16ELi60ELi4096ELb1ELb1ELi32ELi960ELi960ELi4ELb1ELi1ELb0ELb0ELNS_15WgradSyncMethodE3ENS_16CompileConditionILi900EEEEEvPT_S6_S6_PKS5_S8_S8_S8_PKfflPfPj:
	.zero		22272


//--------------------- .nv.shared._ZN13group_norm_v218gn_bwd_cuda_kernelI6__halfLi480ELi3ELi16ELi60ELi4096ELb1ELb1ELi32ELi960ELi960ELi4ELb1ELi2ELb1ELb0ELNS_15WgradSyncMethodE3ENS_16CompileConditionILi900EEEEEvPT_S6_S6_PKS5_S8_S8_S8_PKfflPfPj --------------------------
	.section	.nv.shared._ZN13group_norm_v218gn_bwd_cuda_kernelI6__halfLi480ELi3ELi16ELi60ELi4096ELb1ELb1ELi32ELi960ELi960ELi4ELb1ELi2ELb1ELb0ELNS_15WgradSyncMethodE3ENS_16CompileConditionILi900EEEEEvPT_S6_S6_PKS5_S8_S8_S8_PKfflPfPj,"aw",@nobits
	.sectionflags	@""
	.align	8
.nv.shared._ZN13group_norm_v218gn_bwd_cuda_kernelI6__halfLi480ELi3ELi16ELi60ELi4096ELb1ELb1ELi32ELi960ELi960ELi4ELb1ELi2ELb1ELb0ELNS_15WgradSyncMethodE3ENS_16CompileConditionILi900EEEEEvPT_S6_S6_PKS5_S8_S8_S8_PKfflPfPj:
	.zero		22272


//--------------------- .nv.shared._ZN13group_norm_v218gn_bwd_cuda_kernelI6__halfLi480ELi3ELi16ELi60ELi4096ELb1ELb1ELi64ELi960ELi960ELi4ELb1ELi5ELb1ELb0ELNS_15WgradSyncMethodE3ENS_16CompileConditionILi900EEEEEvPT_S6_S6_PKS5_S8_S8_S8_PKfflPfPj --------------------------
	.section	.nv.shared._ZN13group_norm_v218gn_bwd_cuda_kernelI6__halfLi480ELi3ELi16ELi60ELi4096ELb1ELb1ELi64ELi960ELi960ELi4ELb1ELi5ELb1ELb0ELNS_15WgradSyncMethodE3ENS_16CompileConditionILi900EEEEEvPT_S6_S6_PKS5_S8_S8_S8_PKfflPfPj,"aw",@nobits
	.sectionflags	@""
	.align	8
.nv.shared._ZN13group_norm_v218gn_bwd_cuda_kernelI6__halfLi480ELi3ELi16ELi60ELi4096ELb1ELb1ELi64ELi960ELi960ELi4ELb1ELi5ELb1ELb0ELNS_15WgradSyncMethodE3ENS_16CompileConditionILi900EEEEEvPT_S6_S6_PKS5_S8_S8_S8_PKfflPfPj:
	.zero		22272


//--------------------- .nv.shared._ZN13group_norm_v218gn_bwd_cuda_kernelI6__halfLi480ELi3ELi16ELi60ELi4096ELb1ELb1ELi128ELi960ELi960ELi4ELb1ELi10ELb1ELb0ELNS_15WgradSyncMethodE3ENS_16CompileConditionILi900EEEEEvPT_S6_S6_PKS5_S8_S8_S8_PKfflPfPj --------------------------
	.section	.nv.shared._ZN13group_norm_v218gn_bwd_cuda_kernelI6__halfLi480ELi3ELi16ELi60ELi4096ELb1ELb1ELi128ELi960ELi960ELi4ELb1ELi10ELb1ELb0ELNS_15WgradSyncMethodE3ENS_16CompileConditionILi900EEEEEvPT_S6_S6_PKS5_S8_S8_S8_PKfflPfPj,"aw",@nobits
	.sectionflags	@""
	.align	8
.nv.shared._ZN13group_norm_v218gn_bwd_cuda_kernelI6__halfLi480ELi3ELi16ELi60ELi4096ELb1ELb1ELi128ELi960ELi960ELi4ELb1ELi10ELb1ELb0ELNS_15WgradSyncMethodE3ENS_16CompileConditionILi900EEEEEvPT_S6_S6_PKS5_S8_S8_S8_PKfflPfPj:
	.zero		22272


//--------------------- .nv.shared._ZN13group_norm_v218gn_bwd_cuda_kernelI6__halfLi480ELi3ELi16ELi60ELi4096ELb1ELb1ELi256ELi960ELi960ELi4ELb1ELi21ELb1ELb0ELNS_15WgradSyncMethodE3ENS_16CompileConditionILi900EEEEEvPT_S6_S6_PKS5_S8_S8_S8_PKfflPfPj --------------------------
	.section	.nv.shared._ZN13group_norm_v218gn_bwd_cuda_kernelI6__halfLi480ELi3ELi16ELi60ELi4096ELb1ELb1ELi256ELi960ELi960ELi4ELb1ELi21ELb1ELb0ELNS_15WgradSyncMethodE3ENS_16CompileConditionILi900EEEEEvPT_S6_S6_PKS5_S8_S8_S8_PKfflPfPj,"aw",@nobits
	.sectionflags	@""
	.align	8
.nv.shared._ZN13group_norm_v218gn_bwd_cuda_kernelI6__halfLi480ELi3ELi16ELi60ELi4096ELb1ELb1ELi256ELi960ELi960ELi4ELb1ELi21ELb1ELb0ELNS_15WgradSyncMethodE3ENS_16CompileConditionILi900EEEEEvPT_S6_S6_PKS5_S8_S8_S8_PKfflPfPj:
	.zero		22272


//--------------------- .nv.shared._ZN13group_norm_v218gn_bwd_cuda_kernelI6__halfLi480ELi2ELi16ELi60ELi4096ELb1ELb1ELi16ELi960ELi960ELi4ELb1ELi1ELb0ELb0ELNS_15WgradSyncMethodE3ENS_16CompileConditionILi900EEEEEvPT_S6_S6_PKS5_S8_S8_S8_PKfflPfPj --------------------------
	.section	.nv.shared._ZN13group_norm_v218gn_bwd_cuda_kernelI6__halfLi480ELi2ELi16ELi60ELi4096ELb1ELb1ELi16ELi960ELi960ELi4ELb1ELi1ELb0ELb0ELNS_15WgradSyncMethodE3ENS_16CompileConditionILi900EEEEEvPT_S6_S6_PKS5_S8_S8_S8_PKfflPfPj,"aw",@nobits
	.sectionflags	@""
	.align	8
.nv.shared._ZN13group_norm_v218gn_bwd_cuda_kernelI6__halfLi480ELi2ELi16ELi60ELi4096ELb1ELb1ELi16ELi960ELi960ELi4ELb1ELi1ELb0ELb0ELNS_15WgradSyncMethodE3ENS_16CompileConditionILi900EEEEEvPT_S6_S6_PKS5_S8_S8_S8_PKfflPfPj:
	.zero		22272


//--------------------- .nv.shared._ZN13group_norm_v214gn_cuda_kernelI6__halfLi480ELi1ELi32ELi30ELi4096ELb0ELi32ELi960ELi960ELi4ELb1ELi1ELb0ELb0ENS_16CompileConditionILi900EEEEEvPT_PKS4_S7_S7_flPfS8_Pj --------------------------
	.section	.nv.shared._ZN13group_norm_v214gn_cuda_kernelI6__halfLi480ELi1ELi32ELi30ELi4096ELb0ELi32ELi960ELi960ELi4ELb1ELi1ELb0ELb0ENS_16CompileConditionILi900EEEEEvPT_PKS4_S7_S7_flPfS8_Pj,"aw",@nobits
	.sectionflags	@""
	.align	8
.nv.shared._ZN13group_norm_v214gn_cuda_kernelI6__halfLi480ELi1ELi32ELi30ELi4096ELb0ELi32ELi960ELi960ELi4ELb1ELi1ELb0ELb0ENS_16CompileConditionILi900EEEEEvPT_PKS4_S7_S7_flPfS8_Pj:
	.zero		12800


//--------------------- .nv.shared._ZN13group_norm_v214gn_cuda_kernelI6__halfLi480ELi1ELi32ELi30ELi4096ELb0ELi64ELi960ELi960ELi4ELb1ELi2ELb0ELb0ENS_16CompileConditionILi900EEEEEvPT_PKS4_S7_S7_flPfS8_Pj --------------------------
	.section	.nv.shared._ZN13group_norm_v214gn_cuda_kernelI6__halfLi480ELi1ELi32ELi30ELi4096ELb0ELi64ELi960ELi960ELi4ELb1ELi2ELb0ELb0ENS_16CompileConditionILi900EEEEEvPT_PKS4_S7_S7_flPfS8_Pj,"aw",@nobits
	.sectionflags	@""
	.align	8
.nv.shared._ZN13group_norm_v214gn_cuda_kernelI6__halfLi480ELi1ELi32ELi30ELi4096ELb0ELi64ELi960ELi960ELi4ELb1ELi2ELb0ELb0ENS_16CompileConditionILi900EEEEEvPT_PKS4_S7_S7_flPfS8_Pj:
	.zero		12800


//--------------------- .nv.shared._ZN13group_norm_v214gn_cuda_kernelI6__halfLi480ELi3ELi32ELi30ELi4096ELb0ELi16ELi960ELi960ELi4ELb1ELi1ELb0ELb0ENS_16CompileConditionILi900EEEEEvPT_PKS4_S7_S7_flPfS8_Pj --------------------------
	.section	.nv.shared._ZN13group_norm_v214gn_cuda_kernelI6__halfLi480ELi3ELi32ELi30ELi4096ELb0ELi16ELi960ELi960ELi4ELb1ELi1ELb0ELb0ENS_16CompileConditionILi900EEEEEvPT_PKS4_S7_S7_flPfS8_Pj,"aw",@nobits
	.sectionflags	@""
	.align	8
.nv.shared._ZN13group_norm_v214gn_cuda_kernelI6__halfLi480ELi3ELi32ELi30ELi4096ELb0ELi16ELi960ELi960ELi4ELb1ELi1ELb0ELb0ENS_16CompileConditionILi900EEEEEvPT_PKS4_S7_S7_flPfS8_Pj:
	.zero		12800


//--------------------- .nv.shared._ZN13group_norm_v214gn_cuda_kernelI6__halfLi480ELi2ELi32ELi30ELi4096ELb0ELi32ELi960ELi960ELi4ELb1ELi2ELb0ELb0ENS_16CompileConditionILi900EEEEEvPT_PKS4_S7_S7_flPfS8_Pj --------------------------
	.section	.nv.shared._ZN13group_norm_v214gn_cuda_kernelI6__halfLi480ELi2ELi32ELi30ELi4096ELb0ELi32ELi960ELi960ELi4ELb1ELi2ELb0ELb0ENS_16CompileConditionILi900EEEEEvPT_PKS4_S7_S7_flPfS8_Pj,"aw",@nobits
	.sectionflags	@""
	.align	8
.nv.shared._ZN13group_norm_v214gn_cuda_kernelI6__halfLi480ELi2ELi32ELi30ELi4096ELb0ELi32ELi960ELi960ELi4ELb1ELi2ELb0ELb0ENS_16CompileConditionILi900EEEEEvPT_PKS4_S7_S7_flPfS8_Pj:
	.zero		12800


//--------------------- .nv.shared._ZN13group_norm_v214gn_cuda_kernelI6__halfLi480ELi1ELi16ELi60ELi4096ELb1ELi32ELi960ELi960ELi4ELb1ELi1ELb0ELb0ENS_16CompileConditionILi900EEEEEvPT_PKS4_S7_S7_flPfS8_Pj --------------------------
	.section	.nv.shared._ZN13group_norm_v214gn_cuda_kernelI6__halfLi480ELi1ELi16ELi60ELi4096ELb1ELi32ELi960ELi960ELi4ELb1ELi1ELb0ELb0ENS_16CompileConditionILi900EEEEEvPT_PKS4_S7_S7_flPfS8_Pj,"aw",@nobits
	.sectionflags	@""
	.align	8
.nv.shared._ZN13group_norm_v214gn_cuda_kernelI6__halfLi480ELi1ELi16ELi60ELi4096ELb1ELi32ELi960ELi960ELi4ELb1ELi1ELb0ELb0ENS_16CompileConditionILi900EEEEEvPT_PKS4_S7_S7_flPfS8_Pj:
	.zero		6912


//--------------------- .nv.shared._ZN13group_norm_v214gn_cuda_kernelI6__halfLi480ELi1ELi16ELi60ELi4096ELb1ELi64ELi960ELi960ELi4ELb1ELi2ELb0ELb0ENS_16CompileConditionILi900EEEEEvPT_PKS4_S7_S7_flPfS8_Pj --------------------------
	.section	.nv.shared._ZN13group_norm_v214gn_cuda_kernelI6__halfLi480ELi1ELi16ELi60ELi4096ELb1ELi64ELi960ELi960ELi4ELb1ELi2ELb0ELb0ENS_16CompileConditionILi900EEEEEvPT_PKS4_S7_S7_flPfS8_Pj,"aw",@nobits
	.sectionflags	@""
	.align	8
.nv.shared._ZN13group_norm_v214gn_cuda_kernelI6__halfLi480ELi1ELi16ELi60ELi4096ELb1ELi64ELi960ELi960ELi4ELb1ELi2ELb0ELb0ENS_16CompileConditionILi900EEEEEvPT_PKS4_S7_S7_flPfS8_Pj:
	.zero		6912


//--------------------- .nv.shared._ZN13group_norm_v214gn_cuda_kernelI6__halfLi480ELi3ELi16ELi60ELi4096ELb1ELi16ELi960ELi960ELi4ELb1ELi1ELb0ELb0ENS_16CompileConditionILi900EEEEEvPT_PKS4_S7_S7_flPfS8_Pj --------------------------
	.section	.nv.shared._ZN13group_norm_v214gn_cuda_kernelI6__halfLi480ELi3ELi16ELi60ELi4096ELb1ELi16ELi960ELi960ELi4ELb1ELi1ELb0ELb0ENS_16CompileConditionILi900EEEEEvPT_PKS4_S7_S7_flPfS8_Pj,"aw",@nobits
	.sectionflags	@""
	.align	8
.nv.shared._ZN13group_norm_v214gn_cuda_kernelI6__halfLi480ELi3ELi16ELi60ELi4096ELb1ELi16ELi960ELi960ELi4ELb1ELi1ELb0ELb0ENS_16CompileConditionILi900EEEEEvPT_PKS4_S7_S7_flPfS8_Pj:
	.zero		6912


//--------------------- .nv.shared._ZN13group_norm_v214gn_cuda_kernelI6__halfLi480ELi2ELi16ELi60ELi4096ELb1ELi32ELi960ELi960ELi4ELb1ELi2ELb0ELb0ENS_16CompileConditionILi900EEEEEvPT_PKS4_S7_S7_flPfS8_Pj --------------------------
	.section	.nv.shared._ZN13group_norm_v214gn_cuda_kernelI6__halfLi480ELi2ELi16ELi60ELi4096ELb1ELi32ELi960ELi960ELi4ELb1ELi2ELb0ELb0ENS_16CompileConditionILi900EEEEEvPT_PKS4_S7_S7_flPfS8_Pj,"aw",@nobits
	.sectionflags	@""
	.align	8
.nv.shared._ZN13group_norm_v214gn_cuda_kernelI6__halfLi480ELi2ELi16ELi60ELi4096ELb1ELi32ELi960ELi960ELi4ELb1ELi2ELb0ELb0ENS_16CompileConditionILi900EEEEEvPT_PKS4_S7_S7_flPfS8_Pj:
	.zero		6912


//--------------------- .nv.constant0._ZN13group_norm_v218gn_bwd_cuda_kernelI13__nv_bfloat16Li480ELi3ELi32ELi30ELi4096ELb0ELb1ELi16ELi960ELi960ELi4ELb1ELi1ELb1ELb0ELNS_15WgradSyncMethodE3ENS_16CompileConditionILi900EEEEEvPT_S6_S6_PKS5_S8_S8_S8_PKfflPfPj --------------------------
	.section	.nv.constant0._ZN13group_norm_v218gn_bwd_cuda_kernelI13__nv_bfloat16Li480ELi3ELi32ELi30ELi4096ELb0ELb1ELi16ELi960ELi960ELi4ELb1ELi1ELb1ELb0ELNS_15WgradSyncMethodE3ENS_16CompileConditionILi900EEEEEvPT_S6_S6_PKS5_S8_S8_S8_PKfflPfPj,"a",@progbits
	.sectionflags	@""
	.align	4
.nv.constant0._ZN13group_norm_v218gn_bwd_cuda_kernelI13__nv_bfloat16Li480ELi3ELi32ELi30ELi4096ELb0ELb1ELi16ELi960ELi960ELi4ELb1ELi1ELb1ELb0ELNS_15WgradSyncMethodE3ENS_16CompileConditionILi900EEEEEvPT_S6_S6_PKS5_S8_S8_S8_PKfflPfPj:
	.zero		624


//--------------------- .nv.constant0._ZN13group_norm_v218gn_bwd_cuda_kernelI13__nv_bfloat16Li480ELi1ELi32ELi30ELi4096ELb0ELb1ELi32ELi960ELi960ELi4ELb1ELi1ELb0ELb0ELNS_15WgradSyncMethodE3ENS_16CompileConditionILi900EEEEEvPT_S6_S6_PKS5_S8_S8_S8_PKfflPfPj --------------------------
	.section	.nv.constant0._ZN13group_norm_v218gn_bwd_cuda_kernelI13__nv_bfloat16Li480ELi1ELi32ELi30ELi4096ELb0ELb1ELi32ELi960ELi960ELi4ELb1ELi1ELb0ELb0ELNS_15WgradSyncMethodE3ENS_16CompileConditionILi900EEEEEvPT_S6_S6_PKS5_S8_S8_S8_PKfflPfPj,"a",@progbits
	.sectionflags	@""
	.align	4
.nv.constant0._ZN13group_norm_v218gn_bwd_cuda_kernelI13__nv_bfloat16Li480ELi1ELi32ELi30ELi4096ELb0ELb1ELi32ELi960ELi960ELi4ELb1ELi1ELb0ELb0ELNS_15WgradSyncMethodE3ENS_16CompileConditionILi900EEEEEvPT_S6_S6_PKS5_S8_S8_S8_PKfflPfPj:
	.zero		624


//--------------------- .nv.constant0._ZN13group_norm_v218gn_bwd_cuda_kernelI13__nv_bfloat16Li480ELi3ELi32ELi30ELi4096ELb0ELb1ELi32ELi960ELi960ELi4ELb1ELi2ELb1ELb0ELNS_15WgradSyncMethodE3ENS_16CompileConditionILi900EEEEEvPT_S6_S6_PKS5_S8_S8_S8_PKfflPfPj --------------------------
	.section	.nv.constant0._ZN13group_norm_v218gn_bwd_cuda_kernelI13__nv_bfloat16Li480ELi3ELi32ELi30ELi4096ELb0ELb1ELi32ELi960ELi960ELi4ELb1ELi2ELb1ELb0ELNS_15WgradSyncMethodE3ENS_16CompileConditionILi900EEEEEvPT_S6_S6_PKS5_S8_S8_S8_PKfflPfPj,"a",@progbits
	.sectionflags	@""
	.align	4
.nv.constant0._ZN13group_norm_v218gn_bwd_cuda_kernelI13__nv_bfloat16Li480ELi3ELi32ELi30ELi4096ELb0ELb1ELi32ELi960ELi960ELi4ELb1ELi2ELb1ELb0ELNS_15WgradSyncMethodE3ENS_16CompileConditionILi900EEEEEvPT_S6_S6_PKS5_S8_S8_S8_PKfflPfPj:
	.zero		624


//--------------------- .nv.constant0._ZN13group_norm_v218gn_bwd_cuda_kernelI13__nv_bfloat16Li480ELi3ELi32ELi30ELi4096ELb0ELb1ELi64ELi960ELi960ELi4ELb1ELi5ELb1ELb0ELNS_15WgradSyncMethodE3ENS_16CompileConditionILi900EEEEEvPT_S6_S6_PKS5_S8_S8_S8_PKfflPfPj --------------------------
	.section	.nv.constant0._ZN13group_norm_v218gn_bwd_cuda_kernelI13__nv_bfloat16Li480ELi3ELi32ELi30ELi4096ELb0ELb1ELi64ELi960ELi960ELi4ELb1ELi5ELb1ELb0ELNS_15WgradSyncMethodE3ENS_16CompileConditionILi900EEEEEvPT_S6_S6_PKS5_S8_S8_S8_PKfflPfPj,"a",@progbits
	.sectionflags	@""
	.align	4
.nv.constant0._ZN13group_norm_v218gn_bwd_cuda_kernelI13__nv_bfloat16Li480ELi3ELi32ELi30ELi4096ELb0ELb1ELi64ELi960ELi960ELi4ELb1ELi5ELb1ELb0ELNS_15WgradSyncMethodE3ENS_16CompileConditionILi900EEEEEvPT_S6_S6_PKS5_S8_S8_S8_PKfflPfPj:
	.zero		624


//--------------------- .nv.constant0._ZN13group_norm_v218gn_bwd_cuda_kernelI13__nv_bfloat16Li480ELi3ELi32ELi30ELi4096ELb0ELb1ELi128ELi960ELi960ELi4ELb1ELi10ELb1ELb0ELNS_15WgradSyncMethodE3ENS_16CompileConditionILi900EEEEEvPT_S6_S6_PKS5_S8_S8_S8_PKfflPfPj --------------------------
	.section	.nv.constant0._ZN13group_norm_v218gn_bwd_cuda_kernelI13__nv_bfloat16Li480ELi3ELi32ELi30ELi4096ELb0ELb1ELi128ELi960ELi960ELi4ELb1ELi10ELb1ELb0ELNS_15WgradSyncMethodE3ENS_16CompileConditionILi900EEEEEvPT_S6_S6_PKS5_S8_S8_S8_PKfflPfPj,"a",@progbits
	.sectionflags	@""
	.align	4
.nv.constant0._ZN13group_norm_v218gn_bwd_cuda_kernelI13__nv_bfloat16Li480ELi3ELi32ELi30ELi4096ELb0ELb1ELi128ELi960ELi960ELi4ELb1ELi10ELb1ELb0ELNS_15WgradSyncMethodE3ENS_16CompileConditionILi900EEEEEvPT_S6_S6_PKS5_S8_S8_S8_PKfflPfPj:
	.zero		624


//--------------------- .nv.constant0._ZN13group_norm_v218gn_bwd_cuda_kernelI13__nv_bfloat16Li480ELi3ELi32ELi30ELi4096ELb0ELb1ELi256ELi960ELi960ELi4ELb1ELi21ELb1ELb0ELNS_15WgradSyncMethodE3ENS_16CompileConditionILi900EEEEEvPT_S6_S6_PKS5_S8_S8_S8_PKfflPfPj --------------------------
	.section	.nv.constant0._ZN13group_norm_v218gn_bwd_cuda_kernelI13__nv_bfloat16Li480ELi3ELi32ELi30ELi4096ELb0ELb1ELi256ELi960ELi960ELi4ELb1ELi21ELb1ELb0ELNS_15WgradSyncMethodE3ENS_16CompileConditionILi900EEEEEvPT_S6_S6_PKS5_S8_S8_S8_PKfflPfPj,"a",@progbits
	.sectionflags	@""
	.align	4
.nv.constant0._ZN13group_norm_v218gn_bwd_cuda_kernelI13__nv_bfloat16Li480ELi3ELi32ELi30ELi4096ELb0ELb1ELi256ELi960ELi960ELi4ELb1ELi21ELb1ELb0ELNS_15WgradSyncMethodE3ENS_16CompileConditionILi900EEEEEvPT_S6_S6_PKS5_S8_S8_S8_PKfflPfPj:
	.zero		624


//--------------------- .nv.constant0._ZN13group_norm_v218gn_bwd_cuda_kernelI13__nv_bfloat16Li480ELi2ELi32ELi30ELi4096ELb0ELb1ELi16ELi960ELi960ELi4ELb1ELi1ELb0ELb0ELNS_15WgradSyncMethodE3ENS_16CompileConditionILi900EEEEEvPT_S6_S6_PKS5_S8_S8_S8_PKfflPfPj --------------------------
	.section	.nv.constant0._ZN13group_norm_v218gn_bwd_cuda_kernelI13__nv_bfloat16Li480ELi2ELi32ELi30ELi4096ELb0ELb1ELi16ELi960ELi960ELi4ELb1ELi1ELb0ELb0ELNS_15WgradSyncMethodE3ENS_16CompileConditionILi900EEEEEvPT_S6_S6_PKS5_S8_S8_S8_PKfflPfPj,"a",@progbits
	.sectionflags	@""
	.align	4
.nv.constant0._ZN13group_norm_v218gn_bwd_cuda_kernelI13__nv_bfloat16Li480ELi2ELi32ELi30ELi4096ELb0ELb1ELi16ELi960ELi960ELi4ELb1ELi1ELb0ELb0ELNS_15WgradSyncMethodE3ENS_16CompileConditionILi900EEEEEvPT_S6_S6_PKS5_S8_S8_S8_PKfflPfPj:
	.zero		624


//--------------------- .nv.constant0._ZN13group_norm_v218gn_bwd_cuda_kernelI13__nv_bfloat16Li480ELi3ELi16ELi60ELi4096ELb1ELb1ELi16ELi960ELi960ELi4ELb1ELi1ELb1ELb0ELNS_15WgradSyncMethodE3ENS_16CompileConditionILi900EEEEEvPT_S6_S6_PKS5_S8_S8_S8_PKfflPfPj --------------------------
	.section	.nv.constant0._ZN13group_norm_v218gn_bwd_cuda_kernelI13__nv_bfloat16Li480ELi3ELi16ELi60ELi4096ELb1ELb1ELi16ELi960ELi960ELi4ELb1ELi1ELb1ELb0ELNS_15WgradSyncMethodE3ENS_16CompileConditionILi900EEEEEvPT_S6_S6_PKS5_S8_S8_S8_PKfflPfPj,"a",@progbits
	.sectionflags	@""
	.align	4
.nv.constant0._ZN13group_norm_v218gn_bwd_cuda_kernelI13__nv_bfloat16Li480ELi3ELi16ELi60ELi4096ELb1ELb1ELi16ELi960ELi960ELi4ELb1ELi1ELb1ELb0ELNS_15WgradSyncMethodE3ENS_16CompileConditionILi900EEEEEvPT_S6_S6_PKS5_S8_S8_S8_PKfflPfPj:
	.zero		624


//--------------------- .nv.constant0._ZN13group_norm_v218gn_bwd_cuda_kernelI13__nv_bfloat16Li480ELi1ELi16ELi60ELi4096ELb1ELb1ELi32ELi960ELi960ELi4ELb1ELi1ELb0ELb0ELNS_15WgradSyncMethodE3ENS_16CompileConditionILi900EEEEEvPT_S6_S6_PKS5_S8_S8_S8_PKfflPfPj --------------------------
	.section	.nv.constant0._ZN13group_norm_v218gn_bwd_cuda_kernelI13__nv_bfloat16Li480ELi1ELi16ELi60ELi4096ELb1ELb1ELi32ELi960ELi960ELi4ELb1ELi1ELb0ELb0ELNS_15WgradSyncMethodE3ENS_16CompileConditionILi900EEEEEvPT_S6_S6_PKS5_S8_S8_S8_PKfflPfPj,"a",@progbits
	.sectionflags	@""
	.align	4
.nv.constant0._ZN13group_norm_v218gn_bwd_cuda_kernelI13__nv_bfloat16Li480ELi1ELi16ELi60ELi4096ELb1ELb1ELi32ELi960ELi960ELi4ELb1ELi1ELb0ELb0ELNS_15WgradSyncMethodE3ENS_16CompileConditionILi900EEEEEvPT_S6_S6_PKS5_S8_S8_S8_PKfflPfPj:
	.zero		624


//--------------------- .nv.constant0._ZN13group_norm_v218gn_bwd_cuda_kernelI13__nv_bfloat16Li480ELi3ELi16ELi60ELi4096ELb1ELb1ELi32ELi960ELi960ELi4ELb1ELi2ELb1ELb0ELNS_15WgradSyncMethodE3ENS_16CompileConditionILi900EEEEEvPT_S6_S6_PKS5_S8_S8_S8_PKfflPfPj --------------------------
	.section	.nv.constant0._ZN13group_norm_v218gn_bwd_cuda_kernelI13__nv_bfloat16Li480ELi3ELi16ELi60ELi4096ELb1ELb1ELi32ELi960ELi960ELi4ELb1ELi2ELb1ELb0ELNS_15WgradSyncMethodE3ENS_16CompileConditionILi900EEEEEvPT_S6_S6_PKS5_S8_S8_S8_PKfflPfPj,"a",@progbits
	.sectionflags	@""
	.align	4
.nv.constant0._ZN13group_norm_v218gn_bwd_cuda_kernelI13__nv_bfloat16Li480ELi3ELi16ELi60ELi4096ELb1ELb1ELi32ELi960ELi960ELi4ELb1ELi2ELb1ELb0ELNS_15WgradSyncMethodE3ENS_16CompileConditionILi900EEEEEvPT_S6_S6_PKS5_S8_S8_S8_PKfflPfPj:
	.zero		624


//--------------------- .nv.constant0._ZN13group_norm_v218gn_bwd_cuda_kernelI13__nv_bfloat16Li480ELi3ELi16ELi60ELi4096ELb1ELb1ELi64ELi960ELi960ELi4ELb1ELi5ELb1ELb0ELNS_15WgradSyncMethodE3ENS_16CompileConditionILi900EEEEEvPT_S6_S6_PKS5_S8_S8_S8_PKfflPfPj --------------------------
	.section	.nv.constant0._ZN13group_norm_v218gn_bwd_cuda_kernelI13__nv_bfloat16Li480ELi3ELi16ELi60ELi4096ELb1ELb1ELi64ELi960ELi960ELi4ELb1ELi5ELb1ELb0ELNS_15WgradSyncMethodE3ENS_16CompileConditionILi900EEEEEvPT_S6_S6_PKS5_S8_S8_S8_PKfflPfPj,"a",@progbits
	.sectionflags	@""
	.align	4
.nv.constant0._ZN13group_norm_v218gn_bwd_cuda_kernelI13__nv_bfloat16Li480ELi3ELi16ELi60ELi4096ELb1ELb1ELi64ELi960ELi960ELi4ELb1ELi5ELb1ELb0ELNS_15WgradSyncMethodE3ENS_16CompileConditionILi900EEEEEvPT_S6_S6_PKS5_S8_S8_S8_PKfflPfPj:
	.zero		624


//--------------------- .nv.constant0._ZN13group_norm_v218gn_bwd_cuda_kernelI13__nv_bfloat16Li480ELi3ELi16ELi60ELi4096ELb1ELb1ELi128ELi960ELi960ELi4ELb1ELi10ELb1ELb0ELNS_15WgradSyncMethodE3ENS_16CompileConditionILi900EEEEEvPT_S6_S6_PKS5_S8_S8_S8_PKfflPfPj --------------------------
	.section	.nv.constant0._ZN13group_norm_v218gn_bwd_cuda_kernelI13__nv_bfloat16Li480ELi3ELi16ELi60ELi4096ELb1ELb1ELi128ELi960ELi960ELi4ELb1ELi10ELb1ELb0ELNS_15WgradSyncMethodE3ENS_16CompileConditionILi900EEEEEvPT_S6_S6_PKS5_S8_S8_S8_PKfflPfPj,"a",@progbits
	.sectionflags	@""
	.align	4
.nv.constant0._ZN13group_norm_v218gn_bwd_cuda_kernelI13__nv_bfloat16Li480ELi3ELi16ELi60ELi4096ELb1ELb1ELi128ELi960ELi960ELi4ELb1ELi10ELb1ELb0ELNS_15WgradSyncMethodE3ENS_16CompileConditionILi900EEEEEvPT_S6_S6_PKS5_S8_S8_S8_PKfflPfPj:
	.zero		624


//--------------------- .nv.constant0._ZN13group_norm_v218gn_bwd_cuda_kernelI13__nv_bfloat16Li480ELi3ELi16ELi60ELi4096ELb1ELb1ELi256ELi960ELi960ELi4ELb1ELi21ELb1ELb0ELNS_15WgradSyncMethodE3ENS_16CompileConditionILi900EEEEEvPT_S6_S6_PKS5_S8_S8_S8_PKfflPfPj --------------------------
	.section	.nv.constant0._ZN13group_norm_v218gn_bwd_cuda_kernelI13__nv_bfloat16Li480ELi3ELi16ELi60ELi4096ELb1ELb1ELi256ELi960ELi960ELi4ELb1ELi21ELb1ELb0ELNS_15WgradSyncMethodE3ENS_16CompileConditionILi900EEEEEvPT_S6_S6_PKS5_S8_S8_S8_PKfflPfPj,"a",@progbits
	.sectionflags	@""
	.align	4
.nv.constant0._ZN13group_norm_v218gn_bwd_cuda_kernelI13__nv_bfloat16Li480ELi3ELi16ELi60ELi4096ELb1ELb1ELi256ELi960ELi960ELi4ELb1ELi21ELb1ELb0ELNS_15WgradSyncMethodE3ENS_16CompileConditionILi900EEEEEvPT_S6_S6_PKS5_S8_S8_S8_PKfflPfPj:
	.zero		624


//--------------------- .nv.constant0._ZN13group_norm_v218gn_bwd_cuda_kernelI13__nv_bfloat16Li480ELi2ELi16ELi60ELi4096ELb1ELb1ELi16ELi960ELi960ELi4ELb1ELi1ELb0ELb0ELNS_15WgradSyncMethodE3ENS_16CompileConditionILi900EEEEEvPT_S6_S6_PKS5_S8_S8_S8_PKfflPfPj --------------------------
	.section	.nv.constant0._ZN13group_norm_v218gn_bwd_cuda_kernelI13__nv_bfloat16Li480ELi2ELi16ELi60ELi4096ELb1ELb1ELi16ELi960ELi960ELi4ELb1ELi1ELb0ELb0ELNS_15WgradSyncMethodE3ENS_16CompileConditionILi900EEEEEvPT_S6_S6_PKS5_S8_S8_S8_PKfflPfPj,"a",@progbits
	.sectionflags	@""
	.align	4
.nv.constant0._ZN13group_norm_v218gn_bwd_cuda_kernelI13__nv_bfloat16Li480ELi2ELi16ELi60ELi4096ELb1ELb1ELi16ELi960ELi960ELi4ELb1ELi1ELb0ELb0ELNS_15WgradSyncMethodE3ENS_16CompileConditionILi900EEEEEvPT_S6_S6_PKS5_S8_S8_S8_PKfflPfPj:
	.zero		624


//--------------------- .nv.constant0._ZN13group_norm_v214gn_cuda_kernelI13__nv_bfloat16Li480ELi1ELi32ELi30ELi4096ELb0ELi32ELi960ELi960ELi4ELb1ELi1ELb0ELb0ENS_16CompileConditionILi900EEEEEvPT_PKS4_S7_S7_flPfS8_Pj --------------------------
	.section	.nv.constant0._ZN13group_norm_v214gn_cuda_kernelI13__nv_bfloat16Li480ELi1ELi32ELi30ELi4096ELb0ELi32ELi960ELi960ELi4ELb1ELi1ELb0ELb0ENS_16CompileConditionILi900EEEEEvPT_PKS4_S7_S7_flPfS8_Pj,"a",@progbits
	.sectionflags	@""
	.align	4
.nv.constant0._ZN13group_norm_v214gn_cuda_kernelI13__nv_bfloat16Li480ELi1ELi32ELi30ELi4096ELb0ELi32ELi960ELi960ELi4ELb1ELi1ELb0ELb0ENS_16CompileConditionILi900EEEEEvPT_PKS4_S7_S7_flPfS8_Pj:
	.zero		600


//--------------------- .nv.constant0._ZN13group_norm_v214gn_cuda_kernelI13__nv_bfloat16Li480ELi1ELi32ELi30ELi4096ELb0ELi64ELi960ELi960ELi4ELb1ELi2ELb0ELb0ENS_16CompileConditionILi900EEEEEvPT_PKS4_S7_S7_flPfS8_Pj --------------------------
	.section	.nv.constant0._ZN13group_norm_v214gn_cuda_kernelI13__nv_bfloat16Li480ELi1ELi32ELi30ELi4096ELb0ELi64ELi960ELi960ELi4ELb1ELi2ELb0ELb0ENS_16CompileConditionILi900EEEEEvPT_PKS4_S7_S7_flPfS8_Pj,"a",@progbits
	.sectionflags	@""
	.align	4
.nv.constant0._ZN13group_norm_v214gn_cuda_kernelI13__nv_bfloat16Li480ELi1ELi32ELi30ELi4096ELb0ELi64ELi960ELi960ELi4ELb1ELi2ELb0ELb0ENS_16CompileConditionILi900EEEEEvPT_PKS4_S7_S7_flPfS8_Pj:
	.zero		600


//--------------------- .nv.constant0._ZN13group_norm_v214gn_cuda_kernelI13__nv_bfloat16Li480ELi3ELi32ELi30ELi4096ELb0ELi16ELi960ELi960ELi4ELb1ELi1ELb0ELb0ENS_16CompileConditionILi900EEEEEvPT_PKS4_S7_S7_flPfS8_Pj --------------------------
	.section	.nv.constant0._ZN13group_norm_v214gn_cuda_kernelI13__nv_bfloat16Li480ELi3ELi32ELi30ELi4096ELb0ELi16ELi960ELi960ELi4ELb1ELi1ELb0ELb0ENS_16CompileConditionILi900EEEEEvPT_PKS4_S7_S7_flPfS8_Pj,"a",@progbits
	.sectionflags	@""
	.align	4
.nv.constant0._ZN13group_norm_v214gn_cuda_kernelI13__nv_bfloat16Li480ELi3ELi32ELi30ELi4096ELb0ELi16ELi960ELi960ELi4ELb1ELi1ELb0ELb0ENS_16CompileConditionILi900EEEEEvPT_PKS4_S7_S7_flPfS8_Pj:
	.zero		600


//--------------------- .nv.constant0._ZN13group_norm_v214gn_cuda_kernelI13__nv_bfloat16Li480ELi2ELi32ELi30ELi4096ELb0ELi32ELi960ELi960ELi4ELb1ELi2ELb0ELb0ENS_16CompileConditionILi900EEEEEvPT_PKS4_S7_S7_flPfS8_Pj --------------------------
	.section	.nv.constant0._ZN13group_norm_v214gn_cuda_kernelI13__nv_bfloat16Li480ELi2ELi32ELi30ELi4096ELb0ELi32ELi960ELi960ELi4ELb1ELi2ELb0ELb0ENS_16CompileConditionILi900EEEEEvPT_PKS4_S7_S7_flPfS8_Pj,"a",@progbits
	.sectionflags	@""
	.align	4
.nv.constant0._ZN13group_norm_v214gn_cuda_kernelI13__nv_bfloat16Li480ELi2ELi32ELi30ELi4096ELb0ELi32ELi960ELi960ELi4ELb1ELi2ELb0ELb0ENS_16CompileConditionILi900EEEEEvPT_PKS4_S7_S7_flPfS8_Pj:
	.zero		600


//--------------------- .nv.constant0._ZN13group_norm_v214gn_cuda_kernelI13__nv_bfloat16Li480ELi1ELi16ELi60ELi4096ELb1ELi32ELi960ELi960ELi4ELb1ELi1ELb0ELb0ENS_16CompileConditionILi900EEEEEvPT_PKS4_S7_S7_flPfS8_Pj --------------------------
	.section	.nv.constant0._ZN13group_norm_v214gn_cuda_kernelI13__nv_bfloat16Li480ELi1ELi16ELi60ELi4096ELb1ELi32ELi960ELi960ELi4ELb1ELi1ELb0ELb0ENS_16CompileConditionILi900EEEEEvPT_PKS4_S7_S7_flPfS8_Pj,"a",@progbits
	.sectionflags	@""
	.align	4
.nv.constant0._ZN13group_norm_v214gn_cuda_kernelI13__nv_bfloat16Li480ELi1ELi16ELi60ELi4096ELb1ELi32ELi960ELi960ELi4ELb1ELi1ELb0ELb0ENS_16CompileConditionILi900EEEEEvPT_PKS4_S7_S7_flPfS8_Pj:
	.zero		600


//--------------------- .nv.constant0._ZN13group_norm_v214gn_cuda_kernelI13__nv_bfloat16Li480ELi1ELi16ELi60ELi4096ELb1ELi64ELi960ELi960ELi4ELb1ELi2ELb0ELb0ENS_16CompileConditionILi900EEEEEvPT_PKS4_S7_S7_flPfS8_Pj --------------------------
	.section	.nv.constant0._ZN13group_norm_v214gn_cuda_kernelI13__nv_bfloat16Li480ELi1ELi16ELi60ELi4096ELb1ELi64ELi960ELi960ELi4ELb1ELi2ELb0ELb0ENS_16CompileConditionILi900EEEEEvPT_PKS4_S7_S7_flPfS8_Pj,"a",@progbits
	.sectionflags	@""
	.align	4
.nv.constant0._ZN13group_norm_v214gn_cuda_kernelI13__nv_bfloat16Li480ELi1ELi16ELi60ELi4096ELb1ELi64ELi960ELi960ELi4ELb1ELi2ELb0ELb0ENS_16CompileConditionILi900EEEEEvPT_PKS4_S7_S7_flPfS8_Pj:
	.zero		600


//--------------------- .nv.constant0._ZN13group_norm_v214gn_cuda_kernelI13__nv_bfloat16Li480ELi3ELi16ELi60ELi4096ELb1ELi16ELi960ELi960ELi4ELb1ELi1ELb0ELb0ENS_16CompileConditionILi900EEEEEvPT_PKS4_S7_S7_flPfS8_Pj --------------------------
	.section	.nv.constant0._ZN13group_norm_v214gn_cuda_kernelI13__nv_bfloat16Li480ELi3ELi16ELi60ELi4096ELb1ELi16ELi960ELi960ELi4ELb1ELi1ELb0ELb0ENS_16CompileConditionILi900EEEEEvPT_PKS4_S7_S7_flPfS8_Pj,"a",@progbits
	.sectionflags	@""
	.align	4
.nv.constant0._ZN13group_norm_v214gn_cuda_kernelI13__nv_bfloat16Li480ELi3ELi16ELi60ELi4096ELb1ELi16ELi960ELi960ELi4ELb1ELi1ELb0ELb0ENS_16CompileConditionILi900EEEEEvPT_PKS4_S7_S7_flPfS8_Pj:
	.zero		600


//--------------------- .nv.constant0._ZN13group_norm_v214gn_cuda_kernelI13__nv_bfloat16Li480ELi2ELi16ELi60ELi4096ELb1ELi32ELi960ELi960ELi4ELb1ELi2ELb0ELb0ENS_16CompileConditionILi900EEEEEvPT_PKS4_S7_S7_flPfS8_Pj --------------------------
	.section	.nv.constant0._ZN13group_norm_v214gn_cuda_kernelI13__nv_bfloat16Li480ELi2ELi16ELi60ELi4096ELb1ELi32ELi960ELi960ELi4ELb1ELi2ELb0ELb0ENS_16CompileConditionILi900EEEEEvPT_PKS4_S7_S7_flPfS8_Pj,"a",@progbits
	.sectionflags	@""
	.align	4
.nv.constant0._ZN13group_norm_v214gn_cuda_kernelI13__nv_bfloat16Li480ELi2ELi16ELi60ELi4096ELb1ELi32ELi960ELi960ELi4ELb1ELi2ELb0ELb0ENS_16CompileConditionILi900EEEEEvPT_PKS4_S7_S7_flPfS8_Pj:
	.zero		600


//--------------------- .nv.constant0._ZN13group_norm_v218gn_bwd_cuda_kernelI6__halfLi480ELi3ELi32ELi30ELi4096ELb0ELb1ELi16ELi960ELi960ELi4ELb1ELi1ELb1ELb0ELNS_15WgradSyncMethodE3ENS_16CompileConditionILi900EEEEEvPT_S6_S6_PKS5_S8_S8_S8_PKfflPfPj --------------------------
	.section	.nv.constant0._ZN13group_norm_v218gn_bwd_cuda_kernelI6__halfLi480ELi3ELi32ELi30ELi4096ELb0ELb1ELi16ELi960ELi960ELi4ELb1ELi1ELb1ELb0ELNS_15WgradSyncMethodE3ENS_16CompileConditionILi900EEEEEvPT_S6_S6_PKS5_S8_S8_S8_PKfflPfPj,"a",@progbits
	.sectionflags	@""
	.align	4
.nv.constant0._ZN13group_norm_v218gn_bwd_cuda_kernelI6__halfLi480ELi3ELi32ELi30ELi4096ELb0ELb1ELi16ELi960ELi960ELi4ELb1ELi1ELb1ELb0ELNS_15WgradSyncMethodE3ENS_16CompileConditionILi900EEEEEvPT_S6_S6_PKS5_S8_S8_S8_PKfflPfPj:
	.zero		624


//--------------------- .nv.constant0._ZN13group_norm_v218gn_bwd_cuda_kernelI6__halfLi480ELi1ELi32ELi30ELi4096ELb0ELb1ELi32ELi960ELi960ELi4ELb1ELi1ELb0ELb0ELNS_15WgradSyncMethodE3ENS_16CompileConditionILi900EEEEEvPT_S6_S6_PKS5_S8_S8_S8_PKfflPfPj --------------------------
	.section	.nv.constant0._ZN13group_norm_v218gn_bwd_cuda_kernelI6__halfLi480ELi1ELi32ELi30ELi4096ELb0ELb1ELi32ELi960ELi960ELi4ELb1ELi1ELb0ELb0ELNS_15WgradSyncMethodE3ENS_16CompileConditionILi900EEEEEvPT_S6_S6_PKS5_S8_S8_S8_PKfflPfPj,"a",@progbits
	.sectionflags	@""
	.align	4
.nv.constant0._ZN13group_norm_v218gn_bwd_cuda_kernelI6__halfLi480ELi1ELi32ELi30ELi4096ELb0ELb1ELi32ELi960ELi960ELi4ELb1ELi1ELb0ELb0ELNS_15WgradSyncMethodE3ENS_16CompileConditionILi900EEEEEvPT_S6_S6_PKS5_S8_S8_S8_PKfflPfPj:
	.zero		624


//--------------------- .nv.constant0._ZN13group_norm_v218gn_bwd_cuda_kernelI6__halfLi480ELi3ELi32ELi30ELi4096ELb0ELb1ELi32ELi960ELi960ELi4ELb1ELi2ELb1ELb0ELNS_15WgradSyncMethodE3ENS_16CompileConditionILi900EEEEEvPT_S6_S6_PKS5_S8_S8_S8_PKfflPfPj --------------------------
	.section	.nv.constant0._ZN13group_norm_v218gn_bwd_cuda_kernelI6__halfLi480ELi3ELi32ELi30ELi4096ELb0ELb1ELi32ELi960ELi960ELi4ELb1ELi2ELb1ELb0ELNS_15WgradSyncMethodE3ENS_16CompileConditionILi900EEEEEvPT_S6_S6_PKS5_S8_S8_S8_PKfflPfPj,"a",@progbits
	.sectionflags	@""
	.align	4
.nv.constant0._ZN13group_norm_v218gn_bwd_cuda_kernelI6__halfLi480ELi3ELi32ELi30ELi4096ELb0ELb1ELi32ELi960ELi960ELi4ELb1ELi2ELb1ELb0ELNS_15WgradSyncMethodE3ENS_16CompileConditionILi900EEEEEvPT_S6_S6_PKS5_S8_S8_S8_PKfflPfPj:
	.zero		624


//--------------------- .nv.constant0._ZN13group_norm_v218gn_bwd_cuda_kernelI6__halfLi480ELi3ELi32ELi30ELi4096ELb0ELb1ELi64ELi960ELi960ELi4ELb1ELi5ELb1ELb0ELNS_15WgradSyncMethodE3ENS_16CompileConditionILi900EEEEEvPT_S6_S6_PKS5_S8_S8_S8_PKfflPfPj --------------------------
	.section	.nv.constant0._ZN13group_norm_v218gn_bwd_cuda_kernelI6__halfLi480ELi3ELi32ELi30ELi4096ELb0ELb1ELi64ELi960ELi960ELi4ELb1ELi5ELb1ELb0ELNS_15WgradSyncMethodE3ENS_16CompileConditionILi900EEEEEvPT_S6_S6_PKS5_S8_S8_S8_PKfflPfPj,"a",@progbits
	.sectionflags	@""
	.align	4
.nv.constant0._ZN13group_norm_v218gn_bwd_cuda_kernelI6__halfLi480ELi3ELi32ELi30ELi4096ELb0ELb1ELi64ELi960ELi960ELi4ELb1ELi5ELb1ELb0ELNS_15WgradSyncMethodE3ENS_16CompileConditionILi900EEEEEvPT_S6_S6_PKS5_S8_S8_S8_PKfflPfPj:
	.zero		624


//--------------------- .nv.constant0._ZN13group_norm_v218gn_bwd_cuda_kernelI6__halfLi480ELi3ELi32ELi30ELi4096ELb0ELb1ELi128ELi960ELi960ELi4ELb1ELi10ELb1ELb0ELNS_15WgradSyncMethodE3ENS_16CompileConditionILi900EEEEEvPT_S6_S6_PKS5_S8_S8_S8_PKfflPfPj --------------------------
	.section	.nv.constant0._ZN13group_norm_v218gn_bwd_cuda_kernelI6__halfLi480ELi3ELi32ELi30ELi4096ELb0ELb1ELi128ELi960ELi960ELi4ELb1ELi10ELb1ELb0ELNS_15WgradSyncMethodE3ENS_16CompileConditionILi900EEEEEvPT_S6_S6_PKS5_S8_S8_S8_PKfflPfPj,"a",@progbits
	.sectionflags	@""
	.align	4
.nv.constant0._ZN13group_norm_v218gn_bwd_cuda_kernelI6__halfLi480ELi3ELi32ELi30ELi4096ELb0ELb1ELi128ELi960ELi960ELi4ELb1ELi10ELb1ELb0ELNS_15WgradSyncMethodE3ENS_16CompileConditionILi900EEEEEvPT_S6_S6_PKS5_S8_S8_S8_PKfflPfPj:
	.zero		624


//--------------------- .nv.constant0._ZN13group_norm_v218gn_bwd_cuda_kernelI6__halfLi480ELi3ELi32ELi30ELi4096ELb0ELb1ELi256ELi960ELi960ELi4ELb1ELi21ELb1ELb0ELNS_15WgradSyncMethodE3ENS_16CompileConditionILi900EEEEEvPT_S6_S6_PKS5_S8_S8_S8_PKfflPfPj --------------------------
	.section	.nv.constant0._ZN13group_norm_v218gn_bwd_cuda_kernelI6__halfLi480ELi3ELi32ELi30ELi4096ELb0ELb1ELi256ELi960ELi960ELi4ELb1ELi21ELb1ELb0ELNS_15WgradSyncMethodE3ENS_16CompileConditionILi900EEEEEvPT_S6_S6_PKS5_S8_S8_S8_PKfflPfPj,"a",@progbits
	.sectionflags	@""
	.align	4
.nv.constant0._ZN13group_norm_v218gn_bwd_cuda_kernelI6__halfLi480ELi3ELi32ELi30ELi4096ELb0ELb1ELi256ELi960ELi960ELi4ELb1ELi21ELb1ELb0ELNS_15WgradSyncMethodE3ENS_16CompileConditionILi900EEEEEvPT_S6_S6_PKS5_S8_S8_S8_PKfflPfPj:
	.zero		624


//--------------------- .nv.constant0._ZN13group_norm_v218gn_bwd_cuda_kernelI6__halfLi480ELi2ELi32ELi30ELi4096ELb0ELb1ELi16ELi960ELi960ELi4ELb1ELi1ELb0ELb0ELNS_15WgradSyncMethodE3ENS_16CompileConditionILi900EEEEEvPT_S6_S6_PKS5_S8_S8_S8_PKfflPfPj --------------------------
	.section	.nv.constant0._ZN13group_norm_v218gn_bwd_cuda_kernelI6__halfLi480ELi2ELi32ELi30ELi4096ELb0ELb1ELi16ELi960ELi960ELi4ELb1ELi1ELb0ELb0ELNS_15WgradSyncMethodE3ENS_16CompileConditionILi900EEEEEvPT_S6_S6_PKS5_S8_S8_S8_PKfflPfPj,"a",@progbits
	.sectionflags	@""
	.align	4
.nv.constant0._ZN13group_norm_v218gn_bwd_cuda_kernelI6__halfLi480ELi2ELi32ELi30ELi4096ELb0ELb1ELi16ELi960ELi960ELi4ELb1ELi1ELb0ELb0ELNS_15WgradSyncMethodE3ENS_16CompileConditionILi900EEEEEvPT_S6_S6_PKS5_S8_S8_S8_PKfflPfPj:
	.zero		624


//--------------------- .nv.constant0._ZN13group_norm_v218gn_bwd_cuda_kernelI6__halfLi480ELi3ELi16ELi60ELi4096ELb1ELb1ELi16ELi960ELi960ELi4ELb1ELi1ELb1ELb0ELNS_15WgradSyncMethodE3ENS_16CompileConditionILi900EEEEEvPT_S6_S6_PKS5_S8_S8_S8_PKfflPfPj --------------------------
	.section	.nv.constant0._ZN13group_norm_v218gn_bwd_cuda_kernelI6__halfLi480ELi3ELi16ELi60ELi4096ELb1ELb1ELi16ELi960ELi960ELi4ELb1ELi1ELb1ELb0ELNS_15WgradSyncMethodE3ENS_16CompileConditionILi900EEEEEvPT_S6_S6_PKS5_S8_S8_S8_PKfflPfPj,"a",@progbits
	.sectionflags	@""
	.align	4
.nv.constant0._ZN13group_norm_v218gn_bwd_cuda_kernelI6__halfLi480ELi3ELi16ELi60ELi4096ELb1ELb1ELi16ELi960ELi960ELi4ELb1ELi1ELb1ELb0ELNS_15WgradSyncMethodE3ENS_16CompileConditionILi900EEEEEvPT_S6_S6_PKS5_S8_S8_S8_PKfflPfPj:
	.zero		624


//--------------------- .nv.constant0._ZN13group_norm_v218gn_bwd_cuda_kernelI6__halfLi480ELi1ELi16ELi60ELi4096ELb1ELb1ELi32ELi960ELi960ELi4ELb1ELi1ELb0ELb0ELNS_15WgradSyncMethodE3ENS_16CompileConditionILi900EEEEEvPT_S6_S6_PKS5_S8_S8_S8_PKfflPfPj --------------------------
	.section	.nv.constant0._ZN13group_norm_v218gn_bwd_cuda_kernelI6__halfLi480ELi1ELi16ELi60ELi4096ELb1ELb1ELi32ELi960ELi960ELi4ELb1ELi1ELb0ELb0ELNS_15WgradSyncMethodE3ENS_16CompileConditionILi900EEEEEvPT_S6_S6_PKS5_S8_S8_S8_PKfflPfPj,"a",@progbits
	.sectionflags	@""
	.align	4
.nv.constant0._ZN13group_norm_v218gn_bwd_cuda_kernelI6__halfLi480ELi1ELi16ELi60ELi4096ELb1ELb1ELi32ELi960ELi960ELi4ELb1ELi1ELb0ELb0ELNS_15WgradSyncMethodE3ENS_16CompileConditionILi900EEEEEvPT_S6_S6_PKS5_S8_S8_S8_PKfflPfPj:
	.zero		624


//--------------------- .nv.constant0._ZN13group_norm_v218gn_bwd_cuda_kernelI6__halfLi480ELi3ELi16ELi60ELi4096ELb1ELb1ELi32ELi960ELi960ELi4ELb1ELi2ELb1ELb0ELNS_15WgradSyncMethodE3ENS_16CompileConditionILi900EEEEEvPT_S6_S6_PKS5_S8_S8_S8_PKfflPfPj --------------------------
	.section	.nv.constant0._ZN13group_norm_v218gn_bwd_cuda_kernelI6__halfLi480ELi3ELi16ELi60ELi4096ELb1ELb1ELi32ELi960ELi960ELi4ELb1ELi2ELb1ELb0ELNS_15WgradSyncMethodE3ENS_16CompileConditionILi900EEEEEvPT_S6_S6_PKS5_S8_S8_S8_PKfflPfPj,"a",@progbits
	.sectionflags	@""
	.align	4
.nv.constant0._ZN13group_norm_v218gn_bwd_cuda_kernelI6__halfLi480ELi3ELi16ELi60ELi4096ELb1ELb1ELi32ELi960ELi960ELi4ELb1ELi2ELb1ELb0ELNS_15WgradSyncMethodE3ENS_16CompileConditionILi900EEEEEvPT_S6_S6_PKS5_S8_S8_S8_PKfflPfPj:
	.zero		624


//--------------------- .nv.constant0._ZN13group_norm_v218gn_bwd_cuda_kernelI6__halfLi480ELi3ELi16ELi60ELi4096ELb1ELb1ELi64ELi960ELi960ELi4ELb1ELi5ELb1ELb0ELNS_15WgradSyncMethodE3ENS_16CompileConditionILi900EEEEEvPT_S6_S6_PKS5_S8_S8_S8_PKfflPfPj --------------------------
	.section	.nv.constant0._ZN13group_norm_v218gn_bwd_cuda_kernelI6__halfLi480ELi3ELi16ELi60ELi4096ELb1ELb1ELi64ELi960ELi960ELi4ELb1ELi5ELb1ELb0ELNS_15WgradSyncMethodE3ENS_16CompileConditionILi900EEEEEvPT_S6_S6_PKS5_S8_S8_S8_PKfflPfPj,"a",@progbits
	.sectionflags	@""
	.align	4
.nv.constant0._ZN13group_norm_v218gn_bwd_cuda_kernelI6__halfLi480ELi3ELi16ELi60ELi4096ELb1ELb1ELi64ELi960ELi960ELi4ELb1ELi5ELb1ELb0ELNS_15WgradSyncMethodE3ENS_16CompileConditionILi900EEEEEvPT_S6_S6_PKS5_S8_S8_S8_PKfflPfPj:
	.zero		624


//--------------------- .nv.constant0._ZN13group_norm_v218gn_bwd_cuda_kernelI6__halfLi480ELi3ELi16ELi60ELi4096ELb1ELb1ELi128ELi960ELi960ELi4ELb1ELi10ELb1ELb0ELNS_15WgradSyncMethodE3ENS_16CompileConditionILi900EEEEEvPT_S6_S6_PKS5_S8_S8_S8_PKfflPfPj --------------------------
	.section	.nv.constant0._ZN13group_norm_v218gn_bwd_cuda_kernelI6__halfLi480ELi3ELi16ELi60ELi4096ELb1ELb1ELi128ELi960ELi960ELi4ELb1ELi10ELb1ELb0ELNS_15WgradSyncMethodE3ENS_16CompileConditionILi900EEEEEvPT_S6_S6_PKS5_S8_S8_S8_PKfflPfPj,"a",@progbits
	.sectionflags	@""
	.align	4
.nv.constant0._ZN13group_norm_v218gn_bwd_cuda_kernelI6__halfLi480ELi3ELi16ELi60ELi4096ELb1ELb1ELi128ELi960ELi960ELi4ELb1ELi10ELb1ELb0ELNS_15WgradSyncMethodE3ENS_16CompileConditionILi900EEEEEvPT_S6_S6_PKS5_S8_S8_S8_PKfflPfPj:
	.zero		624


//--------------------- .nv.constant0._ZN13group_norm_v218gn_bwd_cuda_kernelI6__halfLi480ELi3ELi16ELi60ELi4096ELb1ELb1ELi256ELi960ELi960ELi4ELb1ELi21ELb1ELb0ELNS_15WgradSyncMethodE3ENS_16CompileConditionILi900EEEEEvPT_S6_S6_PKS5_S8_S8_S8_PKfflPfPj --------------------------
	.section	.nv.constant0._ZN13group_norm_v218gn_bwd_cuda_kernelI6__halfLi480ELi3ELi16ELi60ELi4096ELb1ELb1ELi256ELi960ELi960ELi4ELb1ELi21ELb1ELb0ELNS_15WgradSyncMethodE3ENS_16CompileConditionILi900EEEEEvPT_S6_S6_PKS5_S8_S8_S8_PKfflPfPj,"a",@progbits
	.sectionflags	@""
	.align	4
.nv.constant0._ZN13group_norm_v218gn_bwd_cuda_kernelI6__halfLi480ELi3ELi16ELi60ELi4096ELb1ELb1ELi256ELi960ELi960ELi4ELb1ELi21ELb1ELb0ELNS_15WgradSyncMethodE3ENS_16CompileConditionILi900EEEEEvPT_S6_S6_PKS5_S8_S8_S8_PKfflPfPj:
	.zero		624


//--------------------- .nv.constant0._ZN13group_norm_v218gn_bwd_cuda_kernelI6__halfLi480ELi2ELi16ELi60ELi4096ELb1ELb1ELi16ELi960ELi960ELi4ELb1ELi1ELb0ELb0ELNS_15WgradSyncMethodE3ENS_16CompileConditionILi900EEEEEvPT_S6_S6_PKS5_S8_S8_S8_PKfflPfPj --------------------------
	.section	.nv.constant0._ZN13group_norm_v218gn_bwd_cuda_kernelI6__halfLi480ELi2ELi16ELi60ELi4096ELb1ELb1ELi16ELi960ELi960ELi4ELb1ELi1ELb0ELb0ELNS_15WgradSyncMethodE3ENS_16CompileConditionILi900EEEEEvPT_S6_S6_PKS5_S8_S8_S8_PKfflPfPj,"a",@progbits
	.sectionflags	@""
	.align	4
.nv.constant0._ZN13group_norm_v218gn_bwd_cuda_kernelI6__halfLi480ELi2ELi16ELi60ELi4096ELb1ELb1ELi16ELi960ELi960ELi4ELb1ELi1ELb0ELb0ELNS_15WgradSyncMethodE3ENS_16CompileConditionILi900EEEEEvPT_S6_S6_PKS5_S8_S8_S8_PKfflPfPj:
	.zero		624


//--------------------- .nv.constant0._ZN13group_norm_v214gn_cuda_kernelI6__halfLi480ELi1ELi32ELi30ELi4096ELb0ELi32ELi960ELi960ELi4ELb1ELi1ELb0ELb0ENS_16CompileConditionILi900EEEEEvPT_PKS4_S7_S7_flPfS8_Pj --------------------------
	.section	.nv.constant0._ZN13group_norm_v214gn_cuda_kernelI6__halfLi480ELi1ELi32ELi30ELi4096ELb0ELi32ELi960ELi960ELi4ELb1ELi1ELb0ELb0ENS_16CompileConditionILi900EEEEEvPT_PKS4_S7_S7_flPfS8_Pj,"a",@progbits
	.sectionflags	@""
	.align	4
.nv.constant0._ZN13group_norm_v214gn_cuda_kernelI6__halfLi480ELi1ELi32ELi30ELi4096ELb0ELi32ELi960ELi960ELi4ELb1ELi1ELb0ELb0ENS_16CompileConditionILi900EEEEEvPT_PKS4_S7_S7_flPfS8_Pj:
	.zero		600


//--------------------- .nv.constant0._ZN13group_norm_v214gn_cuda_kernelI6__halfLi480ELi1ELi32ELi30ELi4096ELb0ELi64ELi960ELi960ELi4ELb1ELi2ELb0ELb0ENS_16CompileConditionILi900EEEEEvPT_PKS4_S7_S7_flPfS8_Pj --------------------------
	.section	.nv.constant0._ZN13group_norm_v214gn_cuda_kernelI6__halfLi480ELi1ELi32ELi30ELi4096ELb0ELi64ELi960ELi960ELi4ELb1ELi2ELb0ELb0ENS_16CompileConditionILi900EEEEEvPT_PKS4_S7_S7_flPfS8_Pj,"a",@progbits
	.sectionflags	@""
	.align	4
.nv.constant0._ZN13group_norm_v214gn_cuda_kernelI6__halfLi480ELi1ELi32ELi30ELi4096ELb0ELi64ELi960ELi960ELi4ELb1ELi2ELb0ELb0ENS_16CompileConditionILi900EEEEEvPT_PKS4_S7_S7_flPfS8_Pj:
	.zero		600


//--------------------- .nv.constant0._ZN13group_norm_v214gn_cuda_kernelI6__halfLi480ELi3ELi32ELi30ELi4096ELb0ELi16ELi960ELi960ELi4ELb1ELi1ELb0ELb0ENS_16CompileConditionILi900EEEEEvPT_PKS4_S7_S7_flPfS8_Pj --------------------------
	.section	.nv.constant0._ZN13group_norm_v214gn_cuda_kernelI6__halfLi480ELi3ELi32ELi30ELi4096ELb0ELi16ELi960ELi960ELi4ELb1ELi1ELb0ELb0ENS_16CompileConditionILi900EEEEEvPT_PKS4_S7_S7_flPfS8_Pj,"a",@progbits
	.sectionflags	@""
	.align	4
.nv.constant0._ZN13group_norm_v214gn_cuda_kernelI6__halfLi480ELi3ELi32ELi30ELi4096ELb0ELi16ELi960ELi960ELi4ELb1ELi1ELb0ELb0ENS_16CompileConditionILi900EEEEEvPT_PKS4_S7_S7_flPfS8_Pj:
	.zero		600


//--------------------- .nv.constant0._ZN13group_norm_v214gn_cuda_kernelI6__halfLi480ELi2ELi32ELi30ELi4096ELb0ELi32ELi960ELi960ELi4ELb1ELi2ELb0ELb0ENS_16CompileConditionILi900EEEEEvPT_PKS4_S7_S7_flPfS8_Pj --------------------------
	.section	.nv.constant0._ZN13group_norm_v214gn_cuda_kernelI6__halfLi480ELi2ELi32ELi30ELi4096ELb0ELi32ELi960ELi960ELi4ELb1ELi2ELb0ELb0ENS_16CompileConditionILi900EEEEEvPT_PKS4_S7_S7_flPfS8_Pj,"a",@progbits
	.sectionflags	@""
	.align	4
.nv.constant0._ZN13group_norm_v214gn_cuda_kernelI6__halfLi480ELi2ELi32ELi30ELi4096ELb0ELi32ELi960ELi960ELi4ELb1ELi2ELb0ELb0ENS_16CompileConditionILi900EEEEEvPT_PKS4_S7_S7_flPfS8_Pj:
	.zero		600


//--------------------- .nv.constant0._ZN13group_norm_v214gn_cuda_kernelI6__halfLi480ELi1ELi16ELi60ELi4096ELb1ELi32ELi960ELi960ELi4ELb1ELi1ELb0ELb0ENS_16CompileConditionILi900EEEEEvPT_PKS4_S7_S7_flPfS8_Pj --------------------------
	.section	.nv.constant0._ZN13group_norm_v214gn_cuda_kernelI6__halfLi480ELi1ELi16ELi60ELi4096ELb1ELi32ELi960ELi960ELi4ELb1ELi1ELb0ELb0ENS_16CompileConditionILi900EEEEEvPT_PKS4_S7_S7_flPfS8_Pj,"a",@progbits
	.sectionflags	@""
	.align	4
.nv.constant0._ZN13group_norm_v214gn_cuda_kernelI6__halfLi480ELi1ELi16ELi60ELi4096ELb1ELi32ELi960ELi960ELi4ELb1ELi1ELb0ELb0ENS_16CompileConditionILi900EEEEEvPT_PKS4_S7_S7_flPfS8_Pj:
	.zero		600


//--------------------- .nv.constant0._ZN13group_norm_v214gn_cuda_kernelI6__halfLi480ELi1ELi16ELi60ELi4096ELb1ELi64ELi960ELi960ELi4ELb1ELi2ELb0ELb0ENS_16CompileConditionILi900EEEEEvPT_PKS4_S7_S7_flPfS8_Pj --------------------------
	.section	.nv.constant0._ZN13group_norm_v214gn_cuda_kernelI6__halfLi480ELi1ELi16ELi60ELi4096ELb1ELi64ELi960ELi960ELi4ELb1ELi2ELb0ELb0ENS_16CompileConditionILi900EEEEEvPT_PKS4_S7_S7_flPfS8_Pj,"a",@progbits
	.sectionflags	@""
	.align	4
.nv.constant0._ZN13group_norm_v214gn_cuda_kernelI6__halfLi480ELi1ELi16ELi60ELi4096ELb1ELi64ELi960ELi960ELi4ELb1ELi2ELb0ELb0ENS_16CompileConditionILi900EEEEEvPT_PKS4_S7_S7_flPfS8_Pj:
	.zero		600


//--------------------- .nv.constant0._ZN13group_norm_v214gn_cuda_kernelI6__halfLi480ELi3ELi16ELi60ELi4096ELb1ELi16ELi960ELi960ELi4ELb1ELi1ELb0ELb0ENS_16CompileConditionILi900EEEEEvPT_PKS4_S7_S7_flPfS8_Pj --------------------------
	.section	.nv.constant0._ZN13group_norm_v214gn_cuda_kernelI6__halfLi480ELi3ELi16ELi60ELi4096ELb1ELi16ELi960ELi960ELi4ELb1ELi1ELb0ELb0ENS_16CompileConditionILi900EEEEEvPT_PKS4_S7_S7_flPfS8_Pj,"a",@progbits
	.sectionflags	@""
	.align	4
.nv.constant0._ZN13group_norm_v214gn_cuda_kernelI6__halfLi480ELi3ELi16ELi60ELi4096ELb1ELi16ELi960ELi960ELi4ELb1ELi1ELb0ELb0ENS_16CompileConditionILi900EEEEEvPT_PKS4_S7_S7_flPfS8_Pj:
	.zero		600


//--------------------- .nv.constant0._ZN13group_norm_v214gn_cuda_kernelI6__halfLi480ELi2ELi16ELi60ELi4096ELb1ELi32ELi960ELi960ELi4ELb1ELi2ELb0ELb0ENS_16CompileConditionILi900EEEEEvPT_PKS4_S7_S7_flPfS8_Pj --------------------------
	.section	.nv.constant0._ZN13group_norm_v214gn_cuda_kernelI6__halfLi480ELi2ELi16ELi60ELi4096ELb1ELi32ELi960ELi960ELi4ELb1ELi2ELb0ELb0ENS_16CompileConditionILi900EEEEEvPT_PKS4_S7_S7_flPfS8_Pj,"a",@progbits
	.sectionflags	@""
	.align	4
.nv.constant0._ZN13group_norm_v214gn_cuda_kernelI6__halfLi480ELi2ELi16ELi60ELi4096ELb1ELi32ELi960ELi960ELi4ELb1ELi2ELb0ELb0ENS_16CompileConditionILi900EEEEEvPT_PKS4_S7_S7_flPfS8_Pj:
	.zero		600


//--------------------- SYMBOLS --------------------------

	.type		.nv.reservedSmem.offset0,@object
	.size		.nv.reservedSmem.offset0,0x4
